	.target	sm_90a

	.elftype	@"ET_EXEC"


//--------------------- .note.nv.tkinfo           --------------------------
	.section	.note.nv.tkinfo,"",@"SHT_NOTE"
	.sectionflags	@"SHF_NOTE_NV_TKINFO"
	.tkinfo
        /*0018*/ 	.word	0x00000002
        /*0030*/ 	.string	""
        /*0030*/ 	.string	"ptxas"
        /*0030*/ 	.string	"Cuda compilation tools, release 13.0, V13.0.88"
        /*0030*/ 	.string	"Build cuda_13.0.r13.0/compiler.36424714_0"
        /*0030*/ 	.string	"-arch sm_90a -m 64 "



//--------------------- .note.nv.cuinfo           --------------------------
	.section	.note.nv.cuinfo,"",@"SHT_NOTE"
	.sectionflags	@"SHF_NOTE_NV_CUINFO"
        /*0018*/ 	.short	0x0002
        /*001a*/ 	.short	0x005a
        /*001c*/ 	.short	0x0082
	.zero		2


//--------------------- .nv.info                  --------------------------
	.section	.nv.info,"",@"SHT_CUDA_INFO"
	.align	4


	//----- nvinfo : EIATTR_REGCOUNT
	.align		4
        /*0000*/ 	.byte	0x04, 0x2f
        /*0002*/ 	.short	(.L_23 - .L_22)
	.align		4
.L_22:
        /*0004*/ 	.word	index@(_ZN7cutlass13device_kernelIN5flash11enable_sm90INS1_16FlashAttnFwdSm90INS1_25CollectiveMainloopFwdSm90ILi2EN4cute5tupleIJNS5_1CILi1EEES8_S8_EEENS6_IJNS7_ILi192EEENS7_ILi128EEENS7_ILi64EEEEEELi64ENS_10bfloat16_tEfNS_4arch4Sm90ELb1ELb0ELb1ELb1ELb0ELb1ELb0ELb1ELb1ELb1ELb1ELb0EEENS1_21CollectiveEpilogueFwdINS6_IJSA_SC_SB_EEES9_SE_SG_Li384ELb1ELb1ELb1ELb0EEENS1_36VarlenDynamicPersistentTileSchedulerILi192ELi128ELi384ELi128ELb1ELb1ELb1ELb1ELb1ELb1EEEEEEEEEvNT_6ParamsE)
        /*0008*/ 	.word	0x00000080


	//----- nvinfo : EIATTR_FRAME_SIZE
	.align		4
.L_23:
        /*000c*/ 	.byte	0x04, 0x11
        /*000e*/ 	.short	(.L_25 - .L_24)
	.align		4
.L_24:
        /*0010*/ 	.word	index@(_ZN7cutlass13device_kernelIN5flash11enable_sm90INS1_16FlashAttnFwdSm90INS1_25CollectiveMainloopFwdSm90ILi2EN4cute5tupleIJNS5_1CILi1EEES8_S8_EEENS6_IJNS7_ILi192EEENS7_ILi128EEENS7_ILi64EEEEEELi64ENS_10bfloat16_tEfNS_4arch4Sm90ELb1ELb0ELb1ELb1ELb0ELb1ELb0ELb1ELb1ELb1ELb1ELb0EEENS1_21CollectiveEpilogueFwdINS6_IJSA_SC_SB_EEES9_SE_SG_Li384ELb1ELb1ELb1ELb0EEENS1_36VarlenDynamicPersistentTileSchedulerILi192ELi128ELi384ELi128ELb1ELb1ELb1ELb1ELb1ELb1EEEEEEEEEvNT_6ParamsE)
        /*0014*/ 	.word	0x00000070


	//----- nvinfo : EIATTR_REGCOUNT
	.align		4
.L_25:
        /*0018*/ 	.byte	0x04, 0x2f
        /*001a*/ 	.short	(.L_27 - .L_26)
	.align		4
.L_26:
        /*001c*/ 	.word	index@(_ZN7cutlass13device_kernelIN5flash11enable_sm90INS1_16FlashAttnFwdSm90INS1_25CollectiveMainloopFwdSm90ILi2EN4cute5tupleIJNS5_1CILi1EEES8_S8_EEENS6_IJNS7_ILi192EEENS7_ILi128EEENS7_ILi64EEEEEELi64ENS_10bfloat16_tEfNS_4arch4Sm90ELb1ELb0ELb1ELb1ELb0ELb0ELb0ELb1ELb1ELb1ELb1ELb0EEENS1_21CollectiveEpilogueFwdINS6_IJSA_SC_SB_EEES9_SE_SG_Li384ELb1ELb1ELb1ELb0EEENS1_36VarlenDynamicPersistentTileSchedulerILi192ELi128ELi384ELi128ELb1ELb1ELb1ELb1ELb1ELb1EEEEEEEEEvNT_6ParamsE)
        /*0020*/ 	.word	0x00000080


	//----- nvinfo : EIATTR_FRAME_SIZE
	.align		4
.L_27:
        /*0024*/ 	.byte	0x04, 0x11
        /*0026*/ 	.short	(.L_29 - .L_28)
	.align		4
.L_28:
        /*0028*/ 	.word	index@(_ZN7cutlass13device_kernelIN5flash11enable_sm90INS1_16FlashAttnFwdSm90INS1_25CollectiveMainloopFwdSm90ILi2EN4cute5tupleIJNS5_1CILi1EEES8_S8_EEENS6_IJNS7_ILi192EEENS7_ILi128EEENS7_ILi64EEEEEELi64ENS_10bfloat16_tEfNS_4arch4Sm90ELb1ELb0ELb1ELb1ELb0ELb0ELb0ELb1ELb1ELb1ELb1ELb0EEENS1_21CollectiveEpilogueFwdINS6_IJSA_SC_SB_EEES9_SE_SG_Li384ELb1ELb1ELb1ELb0EEENS1_36VarlenDynamicPersistentTileSchedulerILi192ELi128ELi384ELi128ELb1ELb1ELb1ELb1ELb1ELb1EEEEEEEEEvNT_6ParamsE)
        /*002c*/ 	.word	0x00000050


	//----- nvinfo : EIATTR_REGCOUNT
	.align		4
.L_29:
        /*0030*/ 	.byte	0x04, 0x2f
        /*0032*/ 	.short	(.L_31 - .L_30)
	.align		4
.L_30:
        /*0034*/ 	.word	index@(_ZN7cutlass13device_kernelIN5flash11enable_sm90INS1_16FlashAttnFwdSm90INS1_25CollectiveMainloopFwdSm90ILi2EN4cute5tupleIJNS5_1CILi1EEES8_S8_EEENS6_IJNS7_ILi192EEENS7_ILi128EEENS7_ILi64EEEEEELi64ENS_10bfloat16_tEfNS_4arch4Sm90ELb1ELb0ELb1ELb0ELb0ELb0ELb0ELb1ELb1ELb1ELb1ELb0EEENS1_21CollectiveEpilogueFwdINS6_IJSA_SC_SB_EEES9_SE_SG_Li384ELb0ELb1ELb1ELb0EEENS1_19SingleTileSchedulerILb0ELb1ELb1ELi192EEEEEEEEEvNT_6ParamsE)
        /*0038*/ 	.word	0x00000080


	//----- nvinfo : EIATTR_FRAME_SIZE
	.align		4
.L_31:
        /*003c*/ 	.byte	0x04, 0x11
        /*003e*/ 	.short	(.L_33 - .L_32)
	.align		4
.L_32:
        /*0040*/ 	.word	index@(_ZN7cutlass13device_kernelIN5flash11enable_sm90INS1_16FlashAttnFwdSm90INS1_25CollectiveMainloopFwdSm90ILi2EN4cute5tupleIJNS5_1CILi1EEES8_S8_EEENS6_IJNS7_ILi192EEENS7_ILi128EEENS7_ILi64EEEEEELi64ENS_10bfloat16_tEfNS_4arch4Sm90ELb1ELb0ELb1ELb0ELb0ELb0ELb0ELb1ELb1ELb1ELb1ELb0EEENS1_21CollectiveEpilogueFwdINS6_IJSA_SC_SB_EEES9_SE_SG_Li384ELb0ELb1ELb1ELb0EEENS1_19SingleTileSchedulerILb0ELb1ELb1ELi192EEEEEEEEEvNT_6ParamsE)
        /*0044*/ 	.word	0x00000000


	//----- nvinfo : EIATTR_REGCOUNT
	.align		4
.L_33:
        /*0048*/ 	.byte	0x04, 0x2f
        /*004a*/ 	.short	(.L_35 - .L_34)
	.align		4
.L_34:
        /*004c*/ 	.word	index@(_ZN7cutlass13device_kernelIN5flash11enable_sm90INS1_16FlashAttnFwdSm90INS1_25CollectiveMainloopFwdSm90ILi2EN4cute5tupleIJNS5_1CILi1EEES8_S8_EEENS6_IJNS7_ILi192EEENS7_ILi128EEENS7_ILi64EEEEEELi64ENS_10bfloat16_tEfNS_4arch4Sm90ELb0ELb1ELb1ELb1ELb0ELb1ELb0ELb1ELb1ELb1ELb1ELb0EEENS1_21CollectiveEpilogueFwdINS6_IJSA_SC_SB_EEES9_SE_SG_Li384ELb1ELb1ELb1ELb0EEENS1_36VarlenDynamicPersistentTileSchedulerILi192ELi128ELi384ELi128ELb1ELb1ELb1ELb1ELb0ELb1EEEEEEEEEvNT_6ParamsE)
        /*0050*/ 	.word	0x00000080


	//----- nvinfo : EIATTR_FRAME_SIZE
	.align		4
.L_35:
        /*0054*/ 	.byte	0x04, 0x11
        /*0056*/ 	.short	(.L_37 - .L_36)
	.align		4
.L_36:
        /*0058*/ 	.word	index@(_ZN7cutlass13device_kernelIN5flash11enable_sm90INS1_16FlashAttnFwdSm90INS1_25CollectiveMainloopFwdSm90ILi2EN4cute5tupleIJNS5_1CILi1EEES8_S8_EEENS6_IJNS7_ILi192EEENS7_ILi128EEENS7_ILi64EEEEEELi64ENS_10bfloat16_tEfNS_4arch4Sm90ELb0ELb1ELb1ELb1ELb0ELb1ELb0ELb1ELb1ELb1ELb1ELb0EEENS1_21CollectiveEpilogueFwdINS6_IJSA_SC_SB_EEES9_SE_SG_Li384ELb1ELb1ELb1ELb0EEENS1_36VarlenDynamicPersistentTileSchedulerILi192ELi128ELi384ELi128ELb1ELb1ELb1ELb1ELb0ELb1EEEEEEEEEvNT_6ParamsE)
        /*005c*/ 	.word	0x00000088


	//----- nvinfo : EIATTR_REGCOUNT
	.align		4
.L_37:
        /*0060*/ 	.byte	0x04, 0x2f
        /*0062*/ 	.short	(.L_39 - .L_38)
	.align		4
.L_38:
        /*0064*/ 	.word	index@(_ZN7cutlass13device_kernelIN5flash11enable_sm90INS1_16FlashAttnFwdSm90INS1_25CollectiveMainloopFwdSm90ILi2EN4cute5tupleIJNS5_1CILi1EEES8_S8_EEENS6_IJNS7_ILi192EEENS7_ILi128EEENS7_ILi64EEEEEELi64ENS_10bfloat16_tEfNS_4arch4Sm90ELb0ELb1ELb1ELb1ELb0ELb0ELb0ELb1ELb1ELb1ELb1ELb0EEENS1_21CollectiveEpilogueFwdINS6_IJSA_SC_SB_EEES9_SE_SG_Li384ELb1ELb1ELb1ELb0EEENS1_36VarlenDynamicPersistentTileSchedulerILi192ELi128ELi384ELi128ELb1ELb1ELb1ELb1ELb0ELb1EEEEEEEEEvNT_6ParamsE)
        /*0068*/ 	.word	0x00000080


	//----- nvinfo : EIATTR_FRAME_SIZE
	.align		4
.L_39:
        /*006c*/ 	.byte	0x04, 0x11
        /*006e*/ 	.short	(.L_41 - .L_40)
	.align		4
.L_40:
        /*0070*/ 	.word	index@(_ZN7cutlass13device_kernelIN5flash11enable_sm90INS1_16FlashAttnFwdSm90INS1_25CollectiveMainloopFwdSm90ILi2EN4cute5tupleIJNS5_1CILi1EEES8_S8_EEENS6_IJNS7_ILi192EEENS7_ILi128EEENS7_ILi64EEEEEELi64ENS_10bfloat16_tEfNS_4arch4Sm90ELb0ELb1ELb1ELb1ELb0ELb0ELb0ELb1ELb1ELb1ELb1ELb0EEENS1_21CollectiveEpilogueFwdINS6_IJSA_SC_SB_EEES9_SE_SG_Li384ELb1ELb1ELb1ELb0EEENS1_36VarlenDynamicPersistentTileSchedulerILi192ELi128ELi384ELi128ELb1ELb1ELb1ELb1ELb0ELb1EEEEEEEEEvNT_6ParamsE)
        /*0074*/ 	.word	0x00000048


	//----- nvinfo : EIATTR_REGCOUNT
	.align		4
.L_41:
        /*0078*/ 	.byte	0x04, 0x2f
        /*007a*/ 	.short	(.L_43 - .L_42)
	.align		4
.L_42:
        /*007c*/ 	.word	index@(_ZN7cutlass13device_kernelIN5flash11enable_sm90INS1_16FlashAttnFwdSm90INS1_25CollectiveMainloopFwdSm90ILi2EN4cute5tupleIJNS5_1CILi1EEES8_S8_EEENS6_IJNS7_ILi192EEENS7_ILi128EEENS7_ILi64EEEEEELi64ENS_10bfloat16_tEfNS_4arch4Sm90ELb0ELb1ELb1ELb0ELb0ELb0ELb0ELb1ELb1ELb1ELb1ELb0EEENS1_21CollectiveEpilogueFwdINS6_IJSA_SC_SB_EEES9_SE_SG_Li384ELb0ELb1ELb1ELb0EEENS1_19SingleTileSchedulerILb0ELb1ELb1ELi192EEEEEEEEEvNT_6ParamsE)
        /*0080*/ 	.word	0x00000080


	//----- nvinfo : EIATTR_FRAME_SIZE
	.align		4
.L_43:
        /*0084*/ 	.byte	0x04, 0x11
        /*0086*/ 	.short	(.L_45 - .L_44)
	.align		4
.L_44:
        /*0088*/ 	.word	index@(_ZN7cutlass13device_kernelIN5flash11enable_sm90INS1_16FlashAttnFwdSm90INS1_25CollectiveMainloopFwdSm90ILi2EN4cute5tupleIJNS5_1CILi1EEES8_S8_EEENS6_IJNS7_ILi192EEENS7_ILi128EEENS7_ILi64EEEEEELi64ENS_10bfloat16_tEfNS_4arch4Sm90ELb0ELb1ELb1ELb0ELb0ELb0ELb0ELb1ELb1ELb1ELb1ELb0EEENS1_21CollectiveEpilogueFwdINS6_IJSA_SC_SB_EEES9_SE_SG_Li384ELb0ELb1ELb1ELb0EEENS1_19SingleTileSchedulerILb0ELb1ELb1ELi192EEEEEEEEEvNT_6ParamsE)
        /*008c*/ 	.word	0x00000000


	//----- nvinfo : EIATTR_REGCOUNT
	.align		4
.L_45:
        /*0090*/ 	.byte	0x04, 0x2f
        /*0092*/ 	.short	(.L_47 - .L_46)
	.align		4
.L_46:
        /*0094*/ 	.word	index@(_ZN7cutlass13device_kernelIN5flash11enable_sm90INS1_16FlashAttnFwdSm90INS1_25CollectiveMainloopFwdSm90ILi2EN4cute5tupleIJNS5_1CILi1EEES8_S8_EEENS6_IJNS7_ILi192EEESA_NS7_ILi64EEEEEELi64ENS_10bfloat16_tEfNS_4arch4Sm90ELb0ELb0ELb1ELb1ELb0ELb1ELb0ELb0ELb1ELb1ELb1ELb0EEENS1_21CollectiveEpilogueFwdINS6_IJSA_SB_SA_EEES9_SD_SF_Li384ELb1ELb1ELb1ELb0EEENS1_36VarlenDynamicPersistentTileSchedulerILi192ELi192ELi384ELi128ELb1ELb1ELb1ELb0ELb1ELb1EEEEEEEEEvNT_6ParamsE)
        /*0098*/ 	.word	0x00000080


	//----- nvinfo : EIATTR_FRAME_SIZE
	.align		4
.L_47:
        /*009c*/ 	.byte	0x04, 0x11
        /*009e*/ 	.short	(.L_49 - .L_48)
	.align		4
.L_48:
        /*00a0*/ 	.word	index@(_ZN7cutlass13device_kernelIN5flash11enable_sm90INS1_16FlashAttnFwdSm90INS1_25CollectiveMainloopFwdSm90ILi2EN4cute5tupleIJNS5_1CILi1EEES8_S8_EEENS6_IJNS7_ILi192EEESA_NS7_ILi64EEEEEELi64ENS_10bfloat16_tEfNS_4arch4Sm90ELb0ELb0ELb1ELb1ELb0ELb1ELb0ELb0ELb1ELb1ELb1ELb0EEENS1_21CollectiveEpilogueFwdINS6_IJSA_SB_SA_EEES9_SD_SF_Li384ELb1ELb1ELb1ELb0EEENS1_36VarlenDynamicPersistentTileSchedulerILi192ELi192ELi384ELi128ELb1ELb1ELb1ELb0ELb1ELb1EEEEEEEEEvNT_6ParamsE)
        /*00a4*/ 	.word	0x000000b0


	//----- nvinfo : EIATTR_REGCOUNT
	.align		4
.L_49:
        /*00a8*/ 	.byte	0x04, 0x2f
        /*00aa*/ 	.short	(.L_51 - .L_50)
	.align		4
.L_50:
        /*00ac*/ 	.word	index@(_ZN7cutlass13device_kernelIN5flash11enable_sm90INS1_16FlashAttnFwdSm90INS1_25CollectiveMainloopFwdSm90ILi2EN4cute5tupleIJNS5_1CILi1EEES8_S8_EEENS6_IJNS7_ILi192EEESA_NS7_ILi64EEEEEELi64ENS_10bfloat16_tEfNS_4arch4Sm90ELb0ELb0ELb1ELb1ELb0ELb0ELb0ELb0ELb1ELb1ELb1ELb0EEENS1_21CollectiveEpilogueFwdINS6_IJSA_SB_SA_EEES9_SD_SF_Li384ELb1ELb1ELb1ELb0EEENS1_36VarlenDynamicPersistentTileSchedulerILi192ELi192ELi384ELi128ELb1ELb1ELb1ELb0ELb1ELb1EEEEEEEEEvNT_6ParamsE)
        /*00b0*/ 	.word	0x00000080


	//----- nvinfo : EIATTR_FRAME_SIZE
	.align		4
.L_51:
        /*00b4*/ 	.byte	0x04, 0x11
        /*00b6*/ 	.short	(.L_53 - .L_52)
	.align		4
.L_52:
        /*00b8*/ 	.word	index@(_ZN7cutlass13device_kernelIN5flash11enable_sm90INS1_16FlashAttnFwdSm90INS1_25CollectiveMainloopFwdSm90ILi2EN4cute5tupleIJNS5_1CILi1EEES8_S8_EEENS6_IJNS7_ILi192EEESA_NS7_ILi64EEEEEELi64ENS_10bfloat16_tEfNS_4arch4Sm90ELb0ELb0ELb1ELb1ELb0ELb0ELb0ELb0ELb1ELb1ELb1ELb0EEENS1_21CollectiveEpilogueFwdINS6_IJSA_SB_SA_EEES9_SD_SF_Li384ELb1ELb1ELb1ELb0EEENS1_36VarlenDynamicPersistentTileSchedulerILi192ELi192ELi384ELi128ELb1ELb1ELb1ELb0ELb1ELb1EEEEEEEEEvNT_6ParamsE)
        /*00bc*/ 	.word	0x00000098


	//----- nvinfo : EIATTR_REGCOUNT
	.align		4
.L_53:
        /*00c0*/ 	.byte	0x04, 0x2f
        /*00c2*/ 	.short	(.L_55 - .L_54)
	.align		4
.L_54:
        /*00c4*/ 	.word	index@(_ZN7cutlass13device_kernelIN5flash11enable_sm90INS1_16FlashAttnFwdSm90INS1_25CollectiveMainloopFwdSm90ILi2EN4cute5tupleIJNS5_1CILi1EEES8_S8_EEENS6_IJNS7_ILi192EEESA_NS7_ILi64EEEEEELi64ENS_10bfloat16_tEfNS_4arch4Sm90ELb0ELb0ELb1ELb0ELb0ELb0ELb0ELb0ELb1ELb1ELb1ELb0EEENS1_21CollectiveEpilogueFwdINS6_IJSA_SB_SA_EEES9_SD_SF_Li384ELb0ELb1ELb1ELb0EEENS1_19SingleTileSchedulerILb0ELb1ELb1ELi192EEEEEEEEEvNT_6ParamsE)
        /*00c8*/ 	.word	0x00000080


	//----- nvinfo : EIATTR_FRAME_SIZE
	.align		4
.L_55:
        /*00cc*/ 	.byte	0x04, 0x11
        /*00ce*/ 	.short	(.L_57 - .L_56)
	.align		4
.L_56:
        /*00d0*/ 	.word	index@(_ZN7cutlass13device_kernelIN5flash11enable_sm90INS1_16FlashAttnFwdSm90INS1_25CollectiveMainloopFwdSm90ILi2EN4cute5tupleIJNS5_1CILi1EEES8_S8_EEENS6_IJNS7_ILi192EEESA_NS7_ILi64EEEEEELi64ENS_10bfloat16_tEfNS_4arch4Sm90ELb0ELb0ELb1ELb0ELb0ELb0ELb0ELb0ELb1ELb1ELb1ELb0EEENS1_21CollectiveEpilogueFwdINS6_IJSA_SB_SA_EEES9_SD_SF_Li384ELb0ELb1ELb1ELb0EEENS1_19SingleTileSchedulerILb0ELb1ELb1ELi192EEEEEEEEEvNT_6ParamsE)
        /*00d4*/ 	.word	0x00000018


	//----- nvinfo : EIATTR_MIN_STACK_SIZE
	.align		4
.L_57:
        /*00d8*/ 	.byte	0x04, 0x12
        /*00da*/ 	.short	(.L_59 - .L_58)
	.align		4
.L_58:
        /*00dc*/ 	.word	index@(_ZN7cutlass13device_kernelIN5flash11enable_sm90INS1_16FlashAttnFwdSm90INS1_25CollectiveMainloopFwdSm90ILi2EN4cute5tupleIJNS5_1CILi1EEES8_S8_EEENS6_IJNS7_ILi192EEESA_NS7_ILi64EEEEEELi64ENS_10bfloat16_tEfNS_4arch4Sm90ELb0ELb0ELb1ELb0ELb0ELb0ELb0ELb0ELb1ELb1ELb1ELb0EEENS1_21CollectiveEpilogueFwdINS6_IJSA_SB_SA_EEES9_SD_SF_Li384ELb0ELb1ELb1ELb0EEENS1_19SingleTileSchedulerILb0ELb1ELb1ELi192EEEEEEEEEvNT_6ParamsE)
        /*00e0*/ 	.word	0x00000018


	//----- nvinfo : EIATTR_MIN_STACK_SIZE
	.align		4
.L_59:
        /*00e4*/ 	.byte	0x04, 0x12
        /*00e6*/ 	.short	(.L_61 - .L_60)
	.align		4
.L_60:
        /*00e8*/ 	.word	index@(_ZN7cutlass13device_kernelIN5flash11enable_sm90INS1_16FlashAttnFwdSm90INS1_25CollectiveMainloopFwdSm90ILi2EN4cute5tupleIJNS5_1CILi1EEES8_S8_EEENS6_IJNS7_ILi192EEESA_NS7_ILi64EEEEEELi64ENS_10bfloat16_tEfNS_4arch4Sm90ELb0ELb0ELb1ELb1ELb0ELb0ELb0ELb0ELb1ELb1ELb1ELb0EEENS1_21CollectiveEpilogueFwdINS6_IJSA_SB_SA_EEES9_SD_SF_Li384ELb1ELb1ELb1ELb0EEENS1_36VarlenDynamicPersistentTileSchedulerILi192ELi192ELi384ELi128ELb1ELb1ELb1ELb0ELb1ELb1EEEEEEEEEvNT_6ParamsE)
        /*00ec*/ 	.word	0x00000098


	//----- nvinfo : EIATTR_MIN_STACK_SIZE
	.align		4
.L_61:
        /*00f0*/ 	.byte	0x04, 0x12
        /*00f2*/ 	.short	(.L_63 - .L_62)
	.align		4
.L_62:
        /*00f4*/ 	.word	index@(_ZN7cutlass13device_kernelIN5flash11enable_sm90INS1_16FlashAttnFwdSm90INS1_25CollectiveMainloopFwdSm90ILi2EN4cute5tupleIJNS5_1CILi1EEES8_S8_EEENS6_IJNS7_ILi192EEESA_NS7_ILi64EEEEEELi64ENS_10bfloat16_tEfNS_4arch4Sm90ELb0ELb0ELb1ELb1ELb0ELb1ELb0ELb0ELb1ELb1ELb1ELb0EEENS1_21CollectiveEpilogueFwdINS6_IJSA_SB_SA_EEES9_SD_SF_Li384ELb1ELb1ELb1ELb0EEENS1_36VarlenDynamicPersistentTileSchedulerILi192ELi192ELi384ELi128ELb1ELb1ELb1ELb0ELb1ELb1EEEEEEEEEvNT_6ParamsE)
        /*00f8*/ 	.word	0x000000b0


	//----- nvinfo : EIATTR_MIN_STACK_SIZE
	.align		4
.L_63:
        /*00fc*/ 	.byte	0x04, 0x12
        /*00fe*/ 	.short	(.L_65 - .L_64)
	.align		4
.L_64:
        /*0100*/ 	.word	index@(_ZN7cutlass13device_kernelIN5flash11enable_sm90INS1_16FlashAttnFwdSm90INS1_25CollectiveMainloopFwdSm90ILi2EN4cute5tupleIJNS5_1CILi1EEES8_S8_EEENS6_IJNS7_ILi192EEENS7_ILi128EEENS7_ILi64EEEEEELi64ENS_10bfloat16_tEfNS_4arch4Sm90ELb0ELb1ELb1ELb0ELb0ELb0ELb0ELb1ELb1ELb1ELb1ELb0EEENS1_21CollectiveEpilogueFwdINS6_IJSA_SC_SB_EEES9_SE_SG_Li384ELb0ELb1ELb1ELb0EEENS1_19SingleTileSchedulerILb0ELb1ELb1ELi192EEEEEEEEEvNT_6ParamsE)
        /*0104*/ 	.word	0x00000000


	//----- nvinfo : EIATTR_MIN_STACK_SIZE
	.align		4
.L_65:
        /*0108*/ 	.byte	0x04, 0x12
        /*010a*/ 	.short	(.L_67 - .L_66)
	.align		4
.L_66:
        /*010c*/ 	.word	index@(_ZN7cutlass13device_kernelIN5flash11enable_sm90INS1_16FlashAttnFwdSm90INS1_25CollectiveMainloopFwdSm90ILi2EN4cute5tupleIJNS5_1CILi1EEES8_S8_EEENS6_IJNS7_ILi192EEENS7_ILi128EEENS7_ILi64EEEEEELi64ENS_10bfloat16_tEfNS_4arch4Sm90ELb0ELb1ELb1ELb1ELb0ELb0ELb0ELb1ELb1ELb1ELb1ELb0EEENS1_21CollectiveEpilogueFwdINS6_IJSA_SC_SB_EEES9_SE_SG_Li384ELb1ELb1ELb1ELb0EEENS1_36VarlenDynamicPersistentTileSchedulerILi192ELi128ELi384ELi128ELb1ELb1ELb1ELb1ELb0ELb1EEEEEEEEEvNT_6ParamsE)
        /*0110*/ 	.word	0x00000048


	//----- nvinfo : EIATTR_MIN_STACK_SIZE
	.align		4
.L_67:
        /*0114*/ 	.byte	0x04, 0x12
        /*0116*/ 	.short	(.L_69 - .L_68)
	.align		4
.L_68:
        /*0118*/ 	.word	index@(_ZN7cutlass13device_kernelIN5flash11enable_sm90INS1_16FlashAttnFwdSm90INS1_25CollectiveMainloopFwdSm90ILi2EN4cute5tupleIJNS5_1CILi1EEES8_S8_EEENS6_IJNS7_ILi192EEENS7_ILi128EEENS7_ILi64EEEEEELi64ENS_10bfloat16_tEfNS_4arch4Sm90ELb0ELb1ELb1ELb1ELb0ELb1ELb0ELb1ELb1ELb1ELb1ELb0EEENS1_21CollectiveEpilogueFwdINS6_IJSA_SC_SB_EEES9_SE_SG_Li384ELb1ELb1ELb1ELb0EEENS1_36VarlenDynamicPersistentTileSchedulerILi192ELi128ELi384ELi128ELb1ELb1ELb1ELb1ELb0ELb1EEEEEEEEEvNT_6ParamsE)
        /*011c*/ 	.word	0x00000088


	//----- nvinfo : EIATTR_MIN_STACK_SIZE
	.align		4
.L_69:
        /*0120*/ 	.byte	0x04, 0x12
        /*0122*/ 	.short	(.L_71 - .L_70)
	.align		4
.L_70:
        /*0124*/ 	.word	index@(_ZN7cutlass13device_kernelIN5flash11enable_sm90INS1_16FlashAttnFwdSm90INS1_25CollectiveMainloopFwdSm90ILi2EN4cute5tupleIJNS5_1CILi1EEES8_S8_EEENS6_IJNS7_ILi192EEENS7_ILi128EEENS7_ILi64EEEEEELi64ENS_10bfloat16_tEfNS_4arch4Sm90ELb1ELb0ELb1ELb0ELb0ELb0ELb0ELb1ELb1ELb1ELb1ELb0EEENS1_21CollectiveEpilogueFwdINS6_IJSA_SC_SB_EEES9_SE_SG_Li384ELb0ELb1ELb1ELb0EEENS1_19SingleTileSchedulerILb0ELb1ELb1ELi192EEEEEEEEEvNT_6ParamsE)
        /*0128*/ 	.word	0x00000000


	//----- nvinfo : EIATTR_MIN_STACK_SIZE
	.align		4
.L_71:
        /*012c*/ 	.byte	0x04, 0x12
        /*012e*/ 	.short	(.L_73 - .L_72)
	.align		4
.L_72:
        /*0130*/ 	.word	index@(_ZN7cutlass13device_kernelIN5flash11enable_sm90INS1_16FlashAttnFwdSm90INS1_25CollectiveMainloopFwdSm90ILi2EN4cute5tupleIJNS5_1CILi1EEES8_S8_EEENS6_IJNS7_ILi192EEENS7_ILi128EEENS7_ILi64EEEEEELi64ENS_10bfloat16_tEfNS_4arch4Sm90ELb1ELb0ELb1ELb1ELb0ELb0ELb0ELb1ELb1ELb1ELb1ELb0EEENS1_21CollectiveEpilogueFwdINS6_IJSA_SC_SB_EEES9_SE_SG_Li384ELb1ELb1ELb1ELb0EEENS1_36VarlenDynamicPersistentTileSchedulerILi192ELi128ELi384ELi128ELb1ELb1ELb1ELb1ELb1ELb1EEEEEEEEEvNT_6ParamsE)
        /*0134*/ 	.word	0x00000050


	//----- nvinfo : EIATTR_MIN_STACK_SIZE
	.align		4
.L_73:
        /*0138*/ 	.byte	0x04, 0x12
        /*013a*/ 	.short	(.L_75 - .L_74)
	.align		4
.L_74:
        /*013c*/ 	.word	index@(_ZN7cutlass13device_kernelIN5flash11enable_sm90INS1_16FlashAttnFwdSm90INS1_25CollectiveMainloopFwdSm90ILi2EN4cute5tupleIJNS5_1CILi1EEES8_S8_EEENS6_IJNS7_ILi192EEENS7_ILi128EEENS7_ILi64EEEEEELi64ENS_10bfloat16_tEfNS_4arch4Sm90ELb1ELb0ELb1ELb1ELb0ELb1ELb0ELb1ELb1ELb1ELb1ELb0EEENS1_21CollectiveEpilogueFwdINS6_IJSA_SC_SB_EEES9_SE_SG_Li384ELb1ELb1ELb1ELb0EEENS1_36VarlenDynamicPersistentTileSchedulerILi192ELi128ELi384ELi128ELb1ELb1ELb1ELb1ELb1ELb1EEEEEEEEEvNT_6ParamsE)
        /*0140*/ 	.word	0x00000070
.L_75:


//--------------------- .nv.compat                --------------------------
	.section	.nv.compat,"",@"SHT_CUDA_COMPAT_INFO"
	.align	4
        /*0000*/ 	.byte	0x02, 0x09, 0x01, 0x00, 0x02, 0x02, 0x04, 0x00, 0x02, 0x05, 0x05, 0x00, 0x03, 0x07, 0x01, 0x01
        /*0010*/ 	.byte	0x02, 0x03, 0x01, 0x00, 0x02, 0x06, 0x01, 0x00, 0x04, 0x0b, 0x08, 0x00, 0x00, 0x00, 0x00, 0x00
        /*0020*/ 	.byte	0x00, 0x00, 0x00, 0x00


//--------------------- .nv.info._ZN7cutlass13device_kernelIN5flash11enable_sm90INS1_16FlashAttnFwdSm90INS1_25CollectiveMainloopFwdSm90ILi2EN4cute5tupleIJNS5_1CILi1EEES8_S8_EEENS6_IJNS7_ILi192EEESA_NS7_ILi64EEEEEELi64ENS_10bfloat16_tEfNS_4arch4Sm90ELb0ELb0ELb1ELb0ELb0ELb0ELb0ELb0ELb1ELb1ELb1ELb0EEENS1_21CollectiveEpilogueFwdINS6_IJSA_SB_SA_EEES9_SD_SF_Li384ELb0ELb1ELb1ELb0EEENS1_19SingleTileSchedulerILb0ELb1ELb1ELi192EEEEEEEEEvNT_6ParamsE --------------------------
	.section	.nv.info._ZN7cutlass13device_kernelIN5flash11enable_sm90INS1_16FlashAttnFwdSm90INS1_25CollectiveMainloopFwdSm90ILi2EN4cute5tupleIJNS5_1CILi1EEES8_S8_EEENS6_IJNS7_ILi192EEESA_NS7_ILi64EEEEEELi64ENS_10bfloat16_tEfNS_4arch4Sm90ELb0ELb0ELb1ELb0ELb0ELb0ELb0ELb0ELb1ELb1ELb1ELb0EEENS1_21CollectiveEpilogueFwdINS6_IJSA_SB_SA_EEES9_SD_SF_Li384ELb0ELb1ELb1ELb0EEENS1_19SingleTileSchedulerILb0ELb1ELb1ELi192EEEEEEEEEvNT_6ParamsE,"",@"SHT_CUDA_INFO"
	.sectionflags	@""
	.align	4


	//----- nvinfo : EIATTR_CUDA_API_VERSION
	.align		4
        /*0000*/ 	.byte	0x04, 0x37
        /*0002*/ 	.short	(.L_77 - .L_76)
.L_76:
        /*0004*/ 	.word	0x00000082


	//----- nvinfo : EIATTR_KPARAM_INFO
	.align		4
.L_77:
        /*0008*/ 	.byte	0x04, 0x17
        /*000a*/ 	.short	(.L_79 - .L_78)
.L_78:
        /*000c*/ 	.word	0x00000000
        /*0010*/ 	.short	0x0000
        /*0012*/ 	.short	0x0070
        /*0014*/ 	.byte	0x00, 0xf0, 0x01, 0x28


	//----- nvinfo : EIATTR_SPARSE_MMA_MASK
	.align		4
.L_79:
        /*0018*/ 	.byte	0x03, 0x50
        /*001a*/ 	.short	0x0000


	//----- nvinfo : EIATTR_MAXREG_COUNT
	.align		4
        /*001c*/ 	.byte	0x03, 0x1b
        /*001e*/ 	.short	0x0080


	//----- nvinfo : EIATTR_NUM_BARRIERS
	.align		4
        /*0020*/ 	.byte	0x02, 0x4c
        /*0022*/ 	.byte	0x10
	.zero		1


	//----- nvinfo : EIATTR_EXTERNS
	.align		4
        /*0024*/ 	.byte	0x04, 0x0f
        /*0026*/ 	.short	(.L_81 - .L_80)


	//   ....[0]....
	.align		4
.L_80:
        /*0028*/ 	.word	index@(__assertfail)


	//----- nvinfo : EIATTR_ANNOTATIONS
	.align		4
.L_81:
        /*002c*/ 	.byte	0x04, 0x55
        /*002e*/ 	.short	(.L_83 - .L_82)


	//   ....[0]....
.L_82:
        /*0030*/ 	.word	0x00000001
        /*0034*/ 	.byte	0xb0, 0x0a, 0x00, 0x00, 0x01, 0x00, 0x00, 0x00, 0x00, 0x0e, 0x00, 0x00, 0x01, 0x00, 0x00, 0x00
        /*0044*/ 	.byte	0xc0, 0x0f, 0x00, 0x00, 0x01, 0x00, 0x00, 0x00, 0x30, 0x12, 0x00, 0x00, 0x01, 0x00, 0x00, 0x00
        /*0054*/ 	.byte	0xa0, 0x12, 0x00, 0x00, 0x01, 0x00, 0x00, 0x00, 0x30, 0x13, 0x00, 0x00, 0x01, 0x00, 0x00, 0x00
        /*0064*/ 	.byte	0x30, 0x14, 0x00, 0x00, 0x01, 0x00, 0x00, 0x00, 0x10, 0x4d, 0x00, 0x00, 0x01, 0x00, 0x00, 0x00
        /*0074*/ 	.byte	0x40, 0x4e, 0x00, 0x00, 0x01, 0x00, 0x00, 0x00, 0xc0, 0x50, 0x00, 0x00, 0x01, 0x00, 0x00, 0x00
        /*0084*/ 	.byte	0x20, 0x63, 0x00, 0x00, 0x01, 0x00, 0x00, 0x00, 0x00, 0x86, 0x00, 0x00, 0x01, 0x00, 0x00, 0x00
        /*0094*/ 	.byte	0xa0, 0x8f, 0x00, 0x00, 0x01, 0x00, 0x00, 0x00, 0x40, 0x9f, 0x00, 0x00


	//----- nvinfo : EIATTR_MERCURY_ISA_VERSION
	.align		4
.L_83:
        /*00a0*/ 	.byte	0x03, 0x5f
        /*00a2*/ 	.short	0x0101


	//----- nvinfo : EIATTR_INT_WARP_WIDE_INSTR_OFFSETS
	.align		4
        /*00a4*/ 	.byte	0x04, 0x31
        /*00a6*/ 	.short	(.L_85 - .L_84)


	//   ....[0]....
.L_84:
        /*00a8*/ 	.word	0x00000120


	//   ....[1]....
        /*00ac*/ 	.word	0x000001c0


	//   ....[2]....
        /*00b0*/ 	.word	0x00000230


	//----- nvinfo : EIATTR_COOP_GROUP_MASK_REGIDS
	.align		4
.L_85:
        /*00b4*/ 	.byte	0x04, 0x29
        /*00b6*/ 	.short	(.L_87 - .L_86)


	//   ....[0]....
.L_86:
        /*00b8*/ 	.word	0xffffffff


	//   ....[1]....
        /*00bc*/ 	.word	0xffffffff


	//   ....[2]....
        /*00c0*/ 	.word	0xffffffff


	//   ....[3]....
        /*00c4*/ 	.word	0xffffffff


	//   ....[4]....
        /*00c8*/ 	.word	0xffffffff


	//   ....[5]....
        /*00cc*/ 	.word	0xffffffff


	//   ....[6]....
        /*00d0*/ 	.word	0xffffffff


	//   ....[7]....
        /*00d4*/ 	.word	0xffffffff


	//   ....[8]....
        /*00d8*/ 	.word	0xffffffff


	//   ....[9]....
        /*00dc*/ 	.word	0xffffffff


	//   ....[10]....
        /*00e0*/ 	.word	0xffffffff


	//   ....[11]....
        /*00e4*/ 	.word	0xffffffff


	//   ....[12]....
        /*00e8*/ 	.word	0xffffffff


	//   ....[13]....
        /*00ec*/ 	.word	0xffffffff


	//   ....[14]....
        /*00f0*/ 	.word	0xffffffff


	//   ....[15]....
        /*00f4*/ 	.word	0xffffffff


	//   ....[16]....
        /*00f8*/ 	.word	0xffffffff


	//   ....[17]....
        /*00fc*/ 	.word	0xffffffff


	//   ....[18]....
        /*0100*/ 	.word	0xffffffff


	//   ....[19]....
        /*0104*/ 	.word	0xffffffff


	//   ....[20]....
        /*0108*/ 	.word	0xffffffff


	//   ....[21]....
        /*010c*/ 	.word	0xffffffff


	//   ....[22]....
        /*0110*/ 	.word	0xffffffff


	//   ....[23]....
        /*0114*/ 	.word	0xffffffff


	//   ....[24]....
        /*0118*/ 	.word	0xffffffff


	//   ....[25]....
        /*011c*/ 	.word	0xffffffff


	//   ....[26]....
        /*0120*/ 	.word	0xffffffff


	//   ....[27]....
        /*0124*/ 	.word	0xffffffff


	//   ....[28]....
        /*0128*/ 	.word	0xffffffff


	//   ....[29]....
        /*012c*/ 	.word	0xffffffff


	//   ....[30]....
        /*0130*/ 	.word	0xffffffff


	//   ....[31]....
        /*0134*/ 	.word	0xffffffff


	//   ....[32]....
        /*0138*/ 	.word	0xffffffff


	//   ....[33]....
        /*013c*/ 	.word	0xffffffff


	//   ....[34]....
        /*0140*/ 	.word	0xffffffff


	//   ....[35]....
        /*0144*/ 	.word	0xffffffff


	//   ....[36]....
        /*0148*/ 	.word	0xffffffff


	//   ....[37]....
        /*014c*/ 	.word	0xffffffff


	//   ....[38]....
        /*0150*/ 	.word	0xffffffff


	//   ....[39]....
        /*0154*/ 	.word	0xffffffff


	//   ....[40]....
        /*0158*/ 	.word	0xffffffff


	//   ....[41]....
        /*015c*/ 	.word	0xffffffff


	//   ....[42]....
        /*0160*/ 	.word	0xffffffff


	//   ....[43]....
        /*0164*/ 	.word	0xffffffff


	//   ....[44]....
        /*0168*/ 	.word	0xffffffff


	//   ....[45]....
        /*016c*/ 	.word	0xffffffff


	//   ....[46]....
        /*0170*/ 	.word	0xffffffff


	//   ....[47]....
        /*0174*/ 	.word	0xffffffff


	//   ....[48]....
        /*0178*/ 	.word	0xffffffff


	//   ....[49]....
        /*017c*/ 	.word	0xffffffff


	//   ....[50]....
        /*0180*/ 	.word	0xffffffff


	//   ....[51]....
        /*0184*/ 	.word	0xffffffff


	//   ....[52]....
        /*0188*/ 	.word	0xffffffff


	//   ....[53]....
        /*018c*/ 	.word	0xffffffff


	//   ....[54]....
        /*0190*/ 	.word	0xffffffff


	//   ....[55]....
        /*0194*/ 	.word	0xffffffff


	//   ....[56]....
        /*0198*/ 	.word	0xffffffff


	//   ....[57]....
        /*019c*/ 	.word	0x0500000f


	//   ....[58]....
        /*01a0*/ 	.word	0x0500000f


	//   ....[59]....
        /*01a4*/ 	.word	0x0500000f


	//   ....[60]....
        /*01a8*/ 	.word	0x0500000f


	//   ....[61]....
        /*01ac*/ 	.word	0x0500000f


	//   ....[62]....
        /*01b0*/ 	.word	0x0500000f


	//   ....[63]....
        /*01b4*/ 	.word	0x0500000f


	//   ....[64]....
        /*01b8*/ 	.word	0x0500000f


	//   ....[65]....
        /*01bc*/ 	.word	0x0500000f


	//   ....[66]....
        /*01c0*/ 	.word	0x0500000f


	//   ....[67]....
        /*01c4*/ 	.word	0x0500000f


	//   ....[68]....
        /*01c8*/ 	.word	0x0500000f


	//   ....[69]....
        /*01cc*/ 	.word	0x0500000f


	//   ....[70]....
        /*01d0*/ 	.word	0x0500000f


	//   ....[71]....
        /*01d4*/ 	.word	0x0500000f


	//   ....[72]....
        /*01d8*/ 	.word	0x0500000f


	//   ....[73]....
        /*01dc*/ 	.word	0x0500000f


	//   ....[74]....
        /*01e0*/ 	.word	0x0500000f


	//   ....[75]....
        /*01e4*/ 	.word	0x0500000f


	//   ....[76]....
        /*01e8*/ 	.word	0x0500000f


	//   ....[77]....
        /*01ec*/ 	.word	0x0500000f


	//   ....[78]....
        /*01f0*/ 	.word	0x0500000f


	//   ....[79]....
        /*01f4*/ 	.word	0x0500000f


	//   ....[80]....
        /*01f8*/ 	.word	0x0500000f


	//   ....[81]....
        /*01fc*/ 	.word	0x0500000f


	//   ....[82]....
        /*0200*/ 	.word	0x0500000f


	//----- nvinfo : EIATTR_COOP_GROUP_INSTR_OFFSETS
	.align		4
.L_87:
        /*0204*/ 	.byte	0x04, 0x28
        /*0206*/ 	.short	(.L_89 - .L_88)


	//   ....[0]....
.L_88:
        /*0208*/ 	.word	0x00000060


	//   ....[1]....
        /*020c*/ 	.word	0x00000130


	//   ....[2]....
        /*0210*/ 	.word	0x000001e0


	//   ....[3]....
        /*0214*/ 	.word	0x000003a0


	//   ....[4]....
        /*0218*/ 	.word	0x00000500


	//   ....[5]....
        /*021c*/ 	.word	0x00000620


	//   ....[6]....
        /*0220*/ 	.word	0x00000780


	//   ....[7]....
        /*0224*/ 	.word	0x00000f80


	//   ....[8]....
        /*0228*/ 	.word	0x00002d50


	//   ....[9]....
        /*022c*/ 	.word	0x00002e40


	//   ....[10]....
        /*0230*/ 	.word	0x000032e0


	//   ....[11]....
        /*0234*/ 	.word	0x00003340


	//   ....[12]....
        /*0238*/ 	.word	0x00004ba0


	//   ....[13]....
        /*023c*/ 	.word	0x00006890


	//   ....[14]....
        /*0240*/ 	.word	0x000068a0


	//   ....[15]....
        /*0244*/ 	.word	0x00006950


	//   ....[16]....
        /*0248*/ 	.word	0x00006980


	//   ....[17]....
        /*024c*/ 	.word	0x00008530


	//   ....[18]....
        /*0250*/ 	.word	0x00008670


	//   ....[19]....
        /*0254*/ 	.word	0x00008730


	//   ....[20]....
        /*0258*/ 	.word	0x000087a0


	//   ....[21]....
        /*025c*/ 	.word	0x00008810


	//   ....[22]....
        /*0260*/ 	.word	0x00009700


	//   ....[23]....
        /*0264*/ 	.word	0x00009710


	//   ....[24]....
        /*0268*/ 	.word	0x00009720


	//   ....[25]....
        /*026c*/ 	.word	0x00009730


	//   ....[26]....
        /*0270*/ 	.word	0x00009810


	//   ....[27]....
        /*0274*/ 	.word	0x00009820


	//   ....[28]....
        /*0278*/ 	.word	0x00009b50


	//   ....[29]....
        /*027c*/ 	.word	0x00009b60


	//   ....[30]....
        /*0280*/ 	.word	0x0000a270


	//   ....[31]....
        /*0284*/ 	.word	0x0000ac20


	//   ....[32]....
        /*0288*/ 	.word	0x0000b600


	//   ....[33]....
        /*028c*/ 	.word	0x0000b610


	//   ....[34]....
        /*0290*/ 	.word	0x0000b620


	//   ....[35]....
        /*0294*/ 	.word	0x0000b640


	//   ....[36]....
        /*0298*/ 	.word	0x0000b6b0


	//   ....[37]....
        /*029c*/ 	.word	0x0000b710


	//   ....[38]....
        /*02a0*/ 	.word	0x0000b780


	//   ....[39]....
        /*02a4*/ 	.word	0x0000b7b0


	//   ....[40]....
        /*02a8*/ 	.word	0x0000b800


	//   ....[41]....
        /*02ac*/ 	.word	0x0000b810


	//   ....[42]....
        /*02b0*/ 	.word	0x0000b880


	//   ....[43]....
        /*02b4*/ 	.word	0x0000b8b0


	//   ....[44]....
        /*02b8*/ 	.word	0x0000b900


	//   ....[45]....
        /*02bc*/ 	.word	0x0000b910


	//   ....[46]....
        /*02c0*/ 	.word	0x0000b920


	//   ....[47]....
        /*02c4*/ 	.word	0x0000b990


	//   ....[48]....
        /*02c8*/ 	.word	0x0000b9c0


	//   ....[49]....
        /*02cc*/ 	.word	0x0000ba10


	//   ....[50]....
        /*02d0*/ 	.word	0x0000ba30


	//   ....[51]....
        /*02d4*/ 	.word	0x0000ba50


	//   ....[52]....
        /*02d8*/ 	.word	0x0000ba70


	//   ....[53]....
        /*02dc*/ 	.word	0x0000ba90


	//   ....[54]....
        /*02e0*/ 	.word	0x0000bae0


	//   ....[55]....
        /*02e4*/ 	.word	0x0000bb70


	//   ....[56]....
        /*02e8*/ 	.word	0x0000d400


	//   ....[57]....
        /*02ec*/ 	.word	0x0000d870


	//   ....[58]....
        /*02f0*/ 	.word	0x0000d9e0


	//   ....[59]....
        /*02f4*/ 	.word	0x0000da30


	//   ....[60]....
        /*02f8*/ 	.word	0x0000db50


	//   ....[61]....
        /*02fc*/ 	.word	0x0000dba0


	//   ....[62]....
        /*0300*/ 	.word	0x0000dc20


	//   ....[63]....
        /*0304*/ 	.word	0x0000dcf0


	//   ....[64]....
        /*0308*/ 	.word	0x0000dd80


	//   ....[65]....
        /*030c*/ 	.word	0x0000de10


	//   ....[66]....
        /*0310*/ 	.word	0x0000dea0


	//   ....[67]....
        /*0314*/ 	.word	0x0000df60


	//   ....[68]....
        /*0318*/ 	.word	0x0000dff0


	//   ....[69]....
        /*031c*/ 	.word	0x0000e080


	//   ....[70]....
        /*0320*/ 	.word	0x0000e110


	//   ....[71]....
        /*0324*/ 	.word	0x0000e1d0


	//   ....[72]....
        /*0328*/ 	.word	0x0000e230


	//   ....[73]....
        /*032c*/ 	.word	0x0000e2f0


	//   ....[74]....
        /*0330*/ 	.word	0x0000e360


	//   ....[75]....
        /*0334*/ 	.word	0x0000e430


	//   ....[76]....
        /*0338*/ 	.word	0x0000e490


	//   ....[77]....
        /*033c*/ 	.word	0x0000e560


	//   ....[78]....
        /*0340*/ 	.word	0x0000e5d0


	//   ....[79]....
        /*0344*/ 	.word	0x0000e690


	//   ....[80]....
        /*0348*/ 	.word	0x0000e700


	//   ....[81]....
        /*034c*/ 	.word	0x0000e7b0


	//   ....[82]....
        /*0350*/ 	.word	0x0000ebb0


	//----- nvinfo : EIATTR_REG_RECONFIG
	.align		4
.L_89:
        /*0354*/ 	.byte	0x01, 0x54
	.zero		2


	//----- nvinfo : EIATTR_SYSCALL_OFFSETS
	.align		4
        /*0358*/ 	.byte	0x04, 0x46
        /*035a*/ 	.short	(.L_91 - .L_90)


	//   ....[0]....
.L_90:
        /*035c*/ 	.word	0x000010e0


	//   ....[1]....
        /*0360*/ 	.word	0x0000a8e0


	//   ....[2]....
        /*0364*/ 	.word	0x0000aa20


	//   ....[3]....
        /*0368*/ 	.word	0x0000ab10


	//   ....[4]....
        /*036c*/ 	.word	0x0000b180


	//----- nvinfo : EIATTR_MBARRIER_INSTR_OFFSETS
	.align		4
.L_91:
        /*0370*/ 	.byte	0x04, 0x39
        /*0372*/ 	.short	(.L_93 - .L_92)


	//   ....[0]....
.L_92:
        /*0374*/ 	.word	0x00000250
        /*0378*/ 	.word	0x000000ff
        /*037c*/ 	.word	0x00030800
        /*0380*/ 	.short	0x0100
        /*0382*/ 	.byte	0x08
	.zero		1


	//   ....[1]....
        /*0384*/ 	.word	0x00000260
        /*0388*/ 	.word	0x000000ff
        /*038c*/ 	.word	0x00030820
        /*0390*/ 	.short	0x0100
        /*0392*/ 	.byte	0x08
	.zero		1


	//   ....[2]....
        /*0394*/ 	.word	0x00000350
        /*0398*/ 	.word	0x000000ff
        /*039c*/ 	.word	0x00030830
        /*03a0*/ 	.short	0x0100
        /*03a2*/ 	.byte	0x08
	.zero		1


	//   ....[3]....
        /*03a4*/ 	.word	0x00000360
        /*03a8*/ 	.word	0x000000ff
        /*03ac*/ 	.word	0x00030840
        /*03b0*/ 	.short	0x0100
        /*03b2*/ 	.byte	0x08
	.zero		1


	//   ....[4]....
        /*03b4*/ 	.word	0x00000370
        /*03b8*/ 	.word	0x000000ff
        /*03bc*/ 	.word	0x00030838
        /*03c0*/ 	.short	0x0100
        /*03c2*/ 	.byte	0x08
	.zero		1


	//   ....[5]....
        /*03c4*/ 	.word	0x00000380
        /*03c8*/ 	.word	0x000000ff
        /*03cc*/ 	.word	0x00030848
        /*03d0*/ 	.short	0x0100
        /*03d2*/ 	.byte	0x08
	.zero		1


	//   ....[6]....
        /*03d4*/ 	.word	0x000004b0
        /*03d8*/ 	.word	0x000000ff
        /*03dc*/ 	.word	0x00030850
        /*03e0*/ 	.short	0x0100
        /*03e2*/ 	.byte	0x08
	.zero		1


	//   ....[7]....
        /*03e4*/ 	.word	0x000004c0
        /*03e8*/ 	.word	0x000000ff
        /*03ec*/ 	.word	0x00030860
        /*03f0*/ 	.short	0x0100
        /*03f2*/ 	.byte	0x08
	.zero		1


	//   ....[8]....
        /*03f4*/ 	.word	0x000004d0
        /*03f8*/ 	.word	0x000000ff
        /*03fc*/ 	.word	0x00030858
        /*0400*/ 	.short	0x0100
        /*0402*/ 	.byte	0x08
	.zero		1


	//   ....[9]....
        /*0404*/ 	.word	0x000004e0
        /*0408*/ 	.word	0x000000ff
        /*040c*/ 	.word	0x00030868
        /*0410*/ 	.short	0x0100
        /*0412*/ 	.byte	0x08
	.zero		1


	//   ....[10]....
        /*0414*/ 	.word	0x000005d0
        /*0418*/ 	.word	0x000000ff
        /*041c*/ 	.word	0x00030870
        /*0420*/ 	.short	0x0100
        /*0422*/ 	.byte	0x06
	.zero		1


	//   ....[11]....
        /*0424*/ 	.word	0x000005e0
        /*0428*/ 	.word	0x000000ff
        /*042c*/ 	.word	0x00030880
        /*0430*/ 	.short	0x0100
        /*0432*/ 	.byte	0x06
	.zero		1


	//   ....[12]....
        /*0434*/ 	.word	0x000005f0
        /*0438*/ 	.word	0x000000ff
        /*043c*/ 	.word	0x00030878
        /*0440*/ 	.short	0x0100
        /*0442*/ 	.byte	0x06
	.zero		1


	//   ....[13]....
        /*0444*/ 	.word	0x00000600
        /*0448*/ 	.word	0x000000ff
        /*044c*/ 	.word	0x00030888
        /*0450*/ 	.short	0x0100
        /*0452*/ 	.byte	0x06
	.zero		1


	//   ....[14]....
        /*0454*/ 	.word	0x00000730
        /*0458*/ 	.word	0x000000ff
        /*045c*/ 	.word	0x00030890
        /*0460*/ 	.short	0x0100
        /*0462*/ 	.byte	0x08
	.zero		1


	//   ....[15]....
        /*0464*/ 	.word	0x00000740
        /*0468*/ 	.word	0x000000ff
        /*046c*/ 	.word	0x000308a0
        /*0470*/ 	.short	0x0100
        /*0472*/ 	.byte	0x08
	.zero		1


	//   ....[16]....
        /*0474*/ 	.word	0x00000750
        /*0478*/ 	.word	0x000000ff
        /*047c*/ 	.word	0x00030898
        /*0480*/ 	.short	0x0100
        /*0482*/ 	.byte	0x08
	.zero		1


	//   ....[17]....
        /*0484*/ 	.word	0x00000760
        /*0488*/ 	.word	0x000000ff
        /*048c*/ 	.word	0x000308a8
        /*0490*/ 	.short	0x0100
        /*0492*/ 	.byte	0x08
	.zero		1


	//   ....[18]....
        /*0494*/ 	.word	0x00000890
        /*0498*/ 	.word	0x000000ff
        /*049c*/ 	.word	0x000308b0
        /*04a0*/ 	.short	0x0100
        /*04a2*/ 	.byte	0x08
	.zero		1


	//   ....[19]....
        /*04a4*/ 	.word	0x000008a0
        /*04a8*/ 	.word	0x000000ff
        /*04ac*/ 	.word	0x000308c0
        /*04b0*/ 	.short	0x0100
        /*04b2*/ 	.byte	0x08
	.zero		1


	//   ....[20]....
        /*04b4*/ 	.word	0x000008b0
        /*04b8*/ 	.word	0x000000ff
        /*04bc*/ 	.word	0x000308b8
        /*04c0*/ 	.short	0x0100
        /*04c2*/ 	.byte	0x08
	.zero		1


	//   ....[21]....
        /*04c4*/ 	.word	0x000008c0
        /*04c8*/ 	.word	0x000000ff
        /*04cc*/ 	.word	0x000308c8
        /*04d0*/ 	.short	0x0100
        /*04d2*/ 	.byte	0x08
	.zero		1


	//   ....[22]....
        /*04d4*/ 	.word	0x00001110
        /*04d8*/ 	.word	0x000000ff
        /*04dc*/ 	.word	0x00030800
        /*04e0*/ 	.short	0x010a
        /*04e2*/ 	.byte	0x24
	.zero		1


	//   ....[23]....
        /*04e4*/ 	.word	0x00001200
        /*04e8*/ 	.word	0x000000ff
        /*04ec*/ 	.word	0x00030830
        /*04f0*/ 	.short	0x010a
        /*04f2*/ 	.byte	0x24
	.zero		1


	//   ....[24]....
        /*04f4*/ 	.word	0x000012e0
        /*04f8*/ 	.word	0x000000ff
        /*04fc*/ 	.word	0x00030830
        /*0500*/ 	.short	0x010a
        /*0502*/ 	.byte	0x24
	.zero		1


	//   ....[25]....
        /*0504*/ 	.word	0x00003790
        /*0508*/ 	.word	0x00000003
        /*050c*/ 	.word	0x00000000
        /*0510*/ 	.short	0x0101
        /*0512*/ 	.byte	0x3f
	.zero		1


	//   ....[26]....
        /*0514*/ 	.word	0x00004de0
        /*0518*/ 	.word	0x0000000e
        /*051c*/ 	.word	0x00030830
        /*0520*/ 	.short	0x010a
        /*0522*/ 	.byte	0x3f
	.zero		1


	//   ....[27]....
        /*0524*/ 	.word	0x00004e20
        /*0528*/ 	.word	0x0000000e
        /*052c*/ 	.word	0x00030830
        /*0530*/ 	.short	0x010a
        /*0532*/ 	.byte	0x3f
	.zero		1


	//   ....[28]....
        /*0534*/ 	.word	0x00005060
        /*0538*/ 	.word	0x000000ff
        /*053c*/ 	.word	0x00030850
        /*0540*/ 	.short	0x010a
        /*0542*/ 	.byte	0x07
	.zero		1


	//   ....[29]....
        /*0544*/ 	.word	0x000050a0
        /*0548*/ 	.word	0x000000ff
        /*054c*/ 	.word	0x00030850
        /*0550*/ 	.short	0x010a
        /*0552*/ 	.byte	0x07
	.zero		1


	//   ....[30]....
        /*0554*/ 	.word	0x00007430
        /*0558*/ 	.word	0x00000063
        /*055c*/ 	.word	0x00000000
        /*0560*/ 	.short	0x0101
        /*0562*/ 	.byte	0x3f
	.zero		1


	//   ....[31]....
        /*0564*/ 	.word	0x000074e0
        /*0568*/ 	.word	0x0000000c
        /*056c*/ 	.word	0x00000000
        /*0570*/ 	.short	0x0101
        /*0572*/ 	.byte	0x3f
	.zero		1


	//   ....[32]....
        /*0574*/ 	.word	0x000085a0
        /*0578*/ 	.word	0x00000006
        /*057c*/ 	.word	0x00030850
        /*0580*/ 	.short	0x010a
        /*0582*/ 	.byte	0x3f
	.zero		1


	//   ....[33]....
        /*0584*/ 	.word	0x000085e0
        /*0588*/ 	.word	0x00000006
        /*058c*/ 	.word	0x00030850
        /*0590*/ 	.short	0x010a
        /*0592*/ 	.byte	0x3f
	.zero		1


	//   ....[34]....
        /*0594*/ 	.word	0x00008d80
        /*0598*/ 	.word	0x00000006
        /*059c*/ 	.word	0x00000000
        /*05a0*/ 	.short	0x0101
        /*05a2*/ 	.byte	0x3f
	.zero		1


	//   ....[35]....
        /*05a4*/ 	.word	0x000097d0
        /*05a8*/ 	.word	0x000000ff
        /*05ac*/ 	.word	0x00000000
        /*05b0*/ 	.short	0x0101
        /*05b2*/ 	.byte	0x04
	.zero		1


	//   ....[36]....
        /*05b4*/ 	.word	0x0000ae10
        /*05b8*/ 	.word	0x000000ff
        /*05bc*/ 	.word	0x00030840
        /*05c0*/ 	.short	0x010a
        /*05c2*/ 	.byte	0x26
	.zero		1


	//   ....[37]....
        /*05c4*/ 	.word	0x0000bc60
        /*05c8*/ 	.word	0x000000ff
        /*05cc*/ 	.word	0x00030800
        /*05d0*/ 	.short	0x0107
        /*05d2*/ 	.byte	0x26
	.zero		1


	//   ....[38]....
        /*05d4*/ 	.word	0x0000bca0
        /*05d8*/ 	.word	0x000000ff
        /*05dc*/ 	.word	0x00030800
        /*05e0*/ 	.short	0x0101
        /*05e2*/ 	.byte	0x26
	.zero		1


	//   ....[39]....
        /*05e4*/ 	.word	0x0000bcd0
        /*05e8*/ 	.word	0x000000ff
        /*05ec*/ 	.word	0x00030820
        /*05f0*/ 	.short	0x010a
        /*05f2*/ 	.byte	0x26
	.zero		1


	//   ....[40]....
        /*05f4*/ 	.word	0x0000c020
        /*05f8*/ 	.word	0x000000ff
        /*05fc*/ 	.word	0x00030848
        /*0600*/ 	.short	0x010a
        /*0602*/ 	.byte	0x26
	.zero		1


	//   ....[41]....
        /*0604*/ 	.word	0x0000c210
        /*0608*/ 	.word	0x000000ff
        /*060c*/ 	.word	0x00030860
        /*0610*/ 	.short	0x010a
        /*0612*/ 	.byte	0x26
	.zero		1


	//   ....[42]....
        /*0614*/ 	.word	0x0000c5f0
        /*0618*/ 	.word	0x000000ff
        /*061c*/ 	.word	0x00030840
        /*0620*/ 	.short	0x010a
        /*0622*/ 	.byte	0x26
	.zero		1


	//   ....[43]....
        /*0624*/ 	.word	0x0000c810
        /*0628*/ 	.word	0x000000ff
        /*062c*/ 	.word	0x00030868
        /*0630*/ 	.short	0x010a
        /*0632*/ 	.byte	0x26
	.zero		1


	//   ....[44]....
        /*0634*/ 	.word	0x0000cc30
        /*0638*/ 	.word	0x000000ff
        /*063c*/ 	.word	0x00030848
        /*0640*/ 	.short	0x010a
        /*0642*/ 	.byte	0x26
	.zero		1


	//   ....[45]....
        /*0644*/ 	.word	0x0000ce30
        /*0648*/ 	.word	0x000000ff
        /*064c*/ 	.word	0x00030860
        /*0650*/ 	.short	0x010a
        /*0652*/ 	.byte	0x26
	.zero		1


	//   ....[46]....
        /*0654*/ 	.word	0x0000d0d0
        /*0658*/ 	.word	0x00000003
        /*065c*/ 	.word	0x00030860
        /*0660*/ 	.short	0x010a
        /*0662*/ 	.byte	0x3f
	.zero		1


	//   ....[47]....
        /*0664*/ 	.word	0x0000d390
        /*0668*/ 	.word	0x00000007
        /*066c*/ 	.word	0x00030820
        /*0670*/ 	.short	0x010a
        /*0672*/ 	.byte	0x3f
	.zero		1


	//   ....[48]....
        /*0674*/ 	.word	0x0000d500
        /*0678*/ 	.word	0x00000005
        /*067c*/ 	.word	0x00000000
        /*0680*/ 	.short	0x010a
        /*0682*/ 	.byte	0x3f
	.zero		1


	//   ....[49]....
        /*0684*/ 	.word	0x0000d570
        /*0688*/ 	.word	0x00000003
        /*068c*/ 	.word	0x00000000
        /*0690*/ 	.short	0x010a
        /*0692*/ 	.byte	0x3f
	.zero		1


	//   ....[50]....
        /*0694*/ 	.word	0x0000d5d0
        /*0698*/ 	.word	0x00000005
        /*069c*/ 	.word	0x00000000
        /*06a0*/ 	.short	0x010a
        /*06a2*/ 	.byte	0x3f
	.zero		1


	//   ....[51]....
        /*06a4*/ 	.word	0x0000d600
        /*06a8*/ 	.word	0x00000003
        /*06ac*/ 	.word	0x00000000
        /*06b0*/ 	.short	0x010a
        /*06b2*/ 	.byte	0x3f
	.zero		1


	//   ....[52]....
        /*06b4*/ 	.word	0x0000d670
        /*06b8*/ 	.word	0x00000007
        /*06bc*/ 	.word	0x00030800
        /*06c0*/ 	.short	0x010a
        /*06c2*/ 	.byte	0x3f
	.zero		1


	//   ....[53]....
        /*06c4*/ 	.word	0x0000d6d0
        /*06c8*/ 	.word	0x00000009
        /*06cc*/ 	.word	0x00030830
        /*06d0*/ 	.short	0x010a
        /*06d2*/ 	.byte	0x3f
	.zero		1


	//   ....[54]....
        /*06d4*/ 	.word	0x0000d720
        /*06d8*/ 	.word	0x0000000e
        /*06dc*/ 	.word	0x00030830
        /*06e0*/ 	.short	0x010a
        /*06e2*/ 	.byte	0x3f
	.zero		1


	//   ....[55]....
        /*06e4*/ 	.word	0x0000d780
        /*06e8*/ 	.word	0x0000000d
        /*06ec*/ 	.word	0x00030850
        /*06f0*/ 	.short	0x010a
        /*06f2*/ 	.byte	0x3f
	.zero		1


	//   ....[56]....
        /*06f4*/ 	.word	0x0000d7d0
        /*06f8*/ 	.word	0x00000006
        /*06fc*/ 	.word	0x00030850
        /*0700*/ 	.short	0x010a
        /*0702*/ 	.byte	0x3f
	.zero		1


	//   ....[57]....
        /*0704*/ 	.word	0x0000d930
        /*0708*/ 	.word	0x00000003
        /*070c*/ 	.word	0x00030840
        /*0710*/ 	.short	0x010a
        /*0712*/ 	.byte	0x3f
	.zero		1


	//   ....[58]....
        /*0714*/ 	.word	0x0000e7f0
        /*0718*/ 	.word	0x00000003
        /*071c*/ 	.word	0x00030820
        /*0720*/ 	.short	0x010a
        /*0722*/ 	.byte	0x3f
	.zero		1


	//   ....[59]....
        /*0724*/ 	.word	0x0000e850
        /*0728*/ 	.word	0x00000003
        /*072c*/ 	.word	0x00030848
        /*0730*/ 	.short	0x010a
        /*0732*/ 	.byte	0x3f
	.zero		1


	//   ....[60]....
        /*0734*/ 	.word	0x0000e8b0
        /*0738*/ 	.word	0x00000003
        /*073c*/ 	.word	0x00030860
        /*0740*/ 	.short	0x010a
        /*0742*/ 	.byte	0x3f
	.zero		1


	//   ....[61]....
        /*0744*/ 	.word	0x0000e910
        /*0748*/ 	.word	0x00000003
        /*074c*/ 	.word	0x00030840
        /*0750*/ 	.short	0x010a
        /*0752*/ 	.byte	0x3f
	.zero		1


	//   ....[62]....
        /*0754*/ 	.word	0x0000e970
        /*0758*/ 	.word	0x00000003
        /*075c*/ 	.word	0x00030868
        /*0760*/ 	.short	0x010a
        /*0762*/ 	.byte	0x3f
	.zero		1


	//   ....[63]....
        /*0764*/ 	.word	0x0000e9d0
        /*0768*/ 	.word	0x00000002
        /*076c*/ 	.word	0x00030848
        /*0770*/ 	.short	0x010a
        /*0772*/ 	.byte	0x3f
	.zero		1


	//   ....[64]....
        /*0774*/ 	.word	0x0000ea30
        /*0778*/ 	.word	0x00000002
        /*077c*/ 	.word	0x00030860
        /*0780*/ 	.short	0x010a
        /*0782*/ 	.byte	0x3f
	.zero		1


	//   ....[65]....
        /*0784*/ 	.word	0x0000ea80
        /*0788*/ 	.word	0x00000003
        /*078c*/ 	.word	0x00030860
        /*0790*/ 	.short	0x010a
        /*0792*/ 	.byte	0x3f
	.zero		1


	//   ....[66]....
        /*0794*/ 	.word	0x0000ead0
        /*0798*/ 	.word	0x00000007
        /*079c*/ 	.word	0x00030820
        /*07a0*/ 	.short	0x010a
        /*07a2*/ 	.byte	0x3f
	.zero		1


	//   ....[67]....
        /*07a4*/ 	.word	0x0000ec70
        /*07a8*/ 	.word	0x00000005
        /*07ac*/ 	.word	0x00000000
        /*07b0*/ 	.short	0x010a
        /*07b2*/ 	.byte	0x3f
	.zero		1


	//   ....[68]....
        /*07b4*/ 	.word	0x0000ecc0
        /*07b8*/ 	.word	0x00000003
        /*07bc*/ 	.word	0x00000000
        /*07c0*/ 	.short	0x010a
        /*07c2*/ 	.byte	0x3f
	.zero		1


	//   ....[69]....
        /*07c4*/ 	.word	0x0000ed10
        /*07c8*/ 	.word	0x00000005
        /*07cc*/ 	.word	0x00000000
        /*07d0*/ 	.short	0x010a
        /*07d2*/ 	.byte	0x3f
	.zero		1


	//----- nvinfo : EIATTR_NUM_MBARRIERS
	.align		4
.L_93:
        /*07d4*/ 	.byte	0x03, 0x38
        /*07d6*/ 	.short	0x0016


	//----- nvinfo : EIATTR_EXIT_INSTR_OFFSETS
	.align		4
        /*07d8*/ 	.byte	0x04, 0x1c
        /*07da*/ 	.short	(.L_95 - .L_94)


	//   ....[0]....
.L_94:
        /*07dc*/ 	.word	0x0000d650


	//----- nvinfo : EIATTR_MAX_THREADS
	.align		4
.L_95:
        /*07e0*/ 	.byte	0x04, 0x05
        /*07e2*/ 	.short	(.L_97 - .L_96)
.L_96:
        /*07e4*/ 	.word	0x00000200
        /*07e8*/ 	.word	0x00000001
        /*07ec*/ 	.word	0x00000001


	//----- nvinfo : EIATTR_CRS_STACK_SIZE
	.align		4
.L_97:
        /*07f0*/ 	.byte	0x04, 0x1e
        /*07f2*/ 	.short	(.L_99 - .L_98)
.L_98:
        /*07f4*/ 	.word	0x00000000


	//----- nvinfo : EIATTR_CBANK_PARAM_SIZE
	.align		4
.L_99:
        /*07f8*/ 	.byte	0x03, 0x19
        /*07fa*/ 	.short	0x0a70


	//----- nvinfo : EIATTR_PARAM_CBANK
	.align		4
        /*07fc*/ 	.byte	0x04, 0x0a
        /*07fe*/ 	.short	(.L_101 - .L_100)
	.align		4
.L_100:
        /*0800*/ 	.word	index@(.nv.constant0._ZN7cutlass13device_kernelIN5flash11enable_sm90INS1_16FlashAttnFwdSm90INS1_25CollectiveMainloopFwdSm90ILi2EN4cute5tupleIJNS5_1CILi1EEES8_S8_EEENS6_IJNS7_ILi192EEESA_NS7_ILi64EEEEEELi64ENS_10bfloat16_tEfNS_4arch4Sm90ELb0ELb0ELb1ELb0ELb0ELb0ELb0ELb0ELb1ELb1ELb1ELb0EEENS1_21CollectiveEpilogueFwdINS6_IJSA_SB_SA_EEES9_SD_SF_Li384ELb0ELb1ELb1ELb0EEENS1_19SingleTileSchedulerILb0ELb1ELb1ELi192EEEEEEEEEvNT_6ParamsE)
        /*0804*/ 	.short	0x0210
        /*0806*/ 	.short	0x0a70


	//----- nvinfo : EIATTR_SW_WAR
	.align		4
.L_101:
        /*0808*/ 	.byte	0x04, 0x36
        /*080a*/ 	.short	(.L_103 - .L_102)
.L_102:
        /*080c*/ 	.word	0x00000008
.L_103:


//--------------------- .nv.info._ZN7cutlass13device_kernelIN5flash11enable_sm90INS1_16FlashAttnFwdSm90INS1_25CollectiveMainloopFwdSm90ILi2EN4cute5tupleIJNS5_1CILi1EEES8_S8_EEENS6_IJNS7_ILi192EEESA_NS7_ILi64EEEEEELi64ENS_10bfloat16_tEfNS_4arch4Sm90ELb0ELb0ELb1ELb1ELb0ELb0ELb0ELb0ELb1ELb1ELb1ELb0EEENS1_21CollectiveEpilogueFwdINS6_IJSA_SB_SA_EEES9_SD_SF_Li384ELb1ELb1ELb1ELb0EEENS1_36VarlenDynamicPersistentTileSchedulerILi192ELi192ELi384ELi128ELb1ELb1ELb1ELb0ELb1ELb1EEEEEEEEEvNT_6ParamsE --------------------------
	.section	.nv.info._ZN7cutlass13device_kernelIN5flash11enable_sm90INS1_16FlashAttnFwdSm90INS1_25CollectiveMainloopFwdSm90ILi2EN4cute5tupleIJNS5_1CILi1EEES8_S8_EEENS6_IJNS7_ILi192EEESA_NS7_ILi64EEEEEELi64ENS_10bfloat16_tEfNS_4arch4Sm90ELb0ELb0ELb1ELb1ELb0ELb0ELb0ELb0ELb1ELb1ELb1ELb0EEENS1_21CollectiveEpilogueFwdINS6_IJSA_SB_SA_EEES9_SD_SF_Li384ELb1ELb1ELb1ELb0EEENS1_36VarlenDynamicPersistentTileSchedulerILi192ELi192ELi384ELi128ELb1ELb1ELb1ELb0ELb1ELb1EEEEEEEEEvNT_6ParamsE,"",@"SHT_CUDA_INFO"
	.sectionflags	@""
	.align	4


	//----- nvinfo : EIATTR_CUDA_API_VERSION
	.align		4
        /*0000*/ 	.byte	0x04, 0x37
        /*0002*/ 	.short	(.L_105 - .L_104)
.L_104:
        /*0004*/ 	.word	0x00000082


	//----- nvinfo : EIATTR_KPARAM_INFO
	.align		4
.L_105:
        /*0008*/ 	.byte	0x04, 0x17
        /*000a*/ 	.short	(.L_107 - .L_106)
.L_106:
        /*000c*/ 	.word	0x00000000
        /*0010*/ 	.short	0x0000
        /*0012*/ 	.short	0x0070
        /*0014*/ 	.byte	0x00, 0xf0, 0x01, 0x2a


	//----- nvinfo : EIATTR_SPARSE_MMA_MASK
	.align		4
.L_107:
        /*0018*/ 	.byte	0x03, 0x50
        /*001a*/ 	.short	0x0000


	//----- nvinfo : EIATTR_MAXREG_COUNT
	.align		4
        /*001c*/ 	.byte	0x03, 0x1b
        /*001e*/ 	.short	0x0080


	//----- nvinfo : EIATTR_NUM_BARRIERS
	.align		4
        /*0020*/ 	.byte	0x02, 0x4c
        /*0022*/ 	.byte	0x10
	.zero		1


	//----- nvinfo : EIATTR_EXTERNS
	.align		4
        /*0024*/ 	.byte	0x04, 0x0f
        /*0026*/ 	.short	(.L_109 - .L_108)


	//   ....[0]....
	.align		4
.L_108:
        /*0028*/ 	.word	index@(__assertfail)


	//----- nvinfo : EIATTR_ANNOTATIONS
	.align		4
.L_109:
        /*002c*/ 	.byte	0x04, 0x55
        /*002e*/ 	.short	(.L_111 - .L_110)


	//   ....[0]....
.L_110:
        /*0030*/ 	.word	0x00000001
        /*0034*/ 	.byte	0x30, 0x09, 0x00, 0x00, 0x01, 0x00, 0x00, 0x00, 0x80, 0x0a, 0x00, 0x00, 0x01, 0x00, 0x00, 0x00
        /* <DEDUP_REMOVED lines=64> */
        /*0444*/ 	.byte	0xe0, 0x11, 0x01, 0x00, 0x01, 0x00, 0x00, 0x00, 0x50, 0x17, 0x01, 0x00


	//----- nvinfo : EIATTR_MERCURY_ISA_VERSION
	.align		4
.L_111:
        /*0450*/ 	.byte	0x03, 0x5f
        /*0452*/ 	.short	0x0101


	//----- nvinfo : EIATTR_UNUSED_LOAD_BYTE_OFFSET
	.align		4
        /*0454*/ 	.byte	0x04, 0x44
        /*0456*/ 	.short	(.L_113 - .L_112)


	//   ....[0]....
.L_112:
        /*0458*/ 	.word	0x00000a40
        /*045c*/ 	.word	0x0000fff0


	//   ....[1]....
        /*0460*/ 	.word	0x000095f0
        /*0464*/ 	.word	0x0000fff0


	//----- nvinfo : EIATTR_INT_WARP_WIDE_INSTR_OFFSETS
	.align		4
.L_113:
        /*0468*/ 	.byte	0x04, 0x31
        /*046a*/ 	.short	(.L_115 - .L_114)


	//   ....[0]....
.L_114:
        /*046c*/ 	.word	0x00000120


	//   ....[1]....
        /*0470*/ 	.word	0x000001c0


	//   ....[2]....
        /*0474*/ 	.word	0x00000230


	//   ....[3]....
        /*0478*/ 	.word	0x0000cf30


	//   ....[4]....
        /*047c*/ 	.word	0x0000cfc0


	//   ....[5]....
        /*0480*/ 	.word	0x00010040


	//   ....[6]....
        /*0484*/ 	.word	0x000100d0


	//----- nvinfo : EIATTR_COOP_GROUP_MASK_REGIDS
	.align		4
.L_115:
        /*0488*/ 	.byte	0x04, 0x29
        /*048a*/ 	.short	(.L_117 - .L_116)


	//   ....[0]....
.L_116:
        /*048c*/ 	.word	0xffffffff


	//   ....[1]....
        /*0490*/ 	.word	0xffffffff


	//   ....[2]....
        /*0494*/ 	.word	0xffffffff


	//   ....[3]....
        /*0498*/ 	.word	0xffffffff


	//   ....[4]....
        /*049c*/ 	.word	0xffffffff


	//   ....[5]....
        /*04a0*/ 	.word	0xffffffff


	//   ....[6]....
        /*04a4*/ 	.word	0xffffffff


	//   ....[7]....
        /*04a8*/ 	.word	0xffffffff


	//   ....[8]....
        /*04ac*/ 	.word	0xffffffff


	//   ....[9]....
        /*04b0*/ 	.word	0xffffffff


	//   ....[10]....
        /*04b4*/ 	.word	0xffffffff


	//   ....[11]....
        /*04b8*/ 	.word	0xffffffff


	//   ....[12]....
        /*04bc*/ 	.word	0xffffffff


	//   ....[13]....
        /*04c0*/ 	.word	0xffffffff


	//   ....[14]....
        /*04c4*/ 	.word	0xffffffff


	//   ....[15]....
        /*04c8*/ 	.word	0xffffffff


	//   ....[16]....
        /*04cc*/ 	.word	0xffffffff


	//   ....[17]....
        /*04d0*/ 	.word	0xffffffff


	//   ....[18]....
        /*04d4*/ 	.word	0xffffffff


	//   ....[19]....
        /*04d8*/ 	.word	0xffffffff


	//   ....[20]....
        /*04dc*/ 	.word	0xffffffff


	//   ....[21]....
        /*04e0*/ 	.word	0xffffffff


	//   ....[22]....
        /*04e4*/ 	.word	0xffffffff


	//   ....[23]....
        /*04e8*/ 	.word	0xffffffff


	//   ....[24]....
        /*04ec*/ 	.word	0xffffffff


	//   ....[25]....
        /*04f0*/ 	.word	0xffffffff


	//   ....[26]....
        /*04f4*/ 	.word	0xffffffff


	//   ....[27]....
        /*04f8*/ 	.word	0xffffffff


	//   ....[28]....
        /*04fc*/ 	.word	0xffffffff


	//   ....[29]....
        /*0500*/ 	.word	0xffffffff


	//   ....[30]....
        /*0504*/ 	.word	0xffffffff


	//   ....[31]....
        /*0508*/ 	.word	0xffffffff


	//   ....[32]....
        /*050c*/ 	.word	0xffffffff


	//   ....[33]....
        /*0510*/ 	.word	0xffffffff


	//   ....[34]....
        /*0514*/ 	.word	0xffffffff


	//   ....[35]....
        /*0518*/ 	.word	0xffffffff


	//   ....[36]....
        /*051c*/ 	.word	0xffffffff


	//   ....[37]....
        /*0520*/ 	.word	0xffffffff


	//   ....[38]....
        /*0524*/ 	.word	0xffffffff


	//   ....[39]....
        /*0528*/ 	.word	0xffffffff


	//   ....[40]....
        /*052c*/ 	.word	0xffffffff


	//   ....[41]....
        /*0530*/ 	.word	0xffffffff


	//   ....[42]....
        /*0534*/ 	.word	0xffffffff


	//   ....[43]....
        /*0538*/ 	.word	0xffffffff


	//   ....[44]....
        /*053c*/ 	.word	0xffffffff


	//   ....[45]....
        /*0540*/ 	.word	0xffffffff


	//   ....[46]....
        /*0544*/ 	.word	0xffffffff


	//   ....[47]....
        /*0548*/ 	.word	0xffffffff


	//   ....[48]....
        /*054c*/ 	.word	0xffffffff


	//   ....[49]....
        /*0550*/ 	.word	0xffffffff


	//   ....[50]....
        /*0554*/ 	.word	0xffffffff


	//   ....[51]....
        /*0558*/ 	.word	0xffffffff


	//   ....[52]....
        /*055c*/ 	.word	0xffffffff


	//   ....[53]....
        /*0560*/ 	.word	0xffffffff


	//   ....[54]....
        /*0564*/ 	.word	0xffffffff


	//   ....[55]....
        /*0568*/ 	.word	0xffffffff


	//   ....[56]....
        /*056c*/ 	.word	0xffffffff


	//   ....[57]....
        /*0570*/ 	.word	0xffffffff


	//   ....[58]....
        /*0574*/ 	.word	0xffffffff


	//   ....[59]....
        /*0578*/ 	.word	0xffffffff


	//   ....[60]....
        /*057c*/ 	.word	0xffffffff


	//   ....[61]....
        /*0580*/ 	.word	0xffffffff


	//   ....[62]....
        /*0584*/ 	.word	0xffffffff


	//   ....[63]....
        /*0588*/ 	.word	0xffffffff


	//   ....[64]....
        /*058c*/ 	.word	0xffffffff


	//   ....[65]....
        /*0590*/ 	.word	0xffffffff


	//   ....[66]....
        /*0594*/ 	.word	0xffffffff


	//   ....[67]....
        /*0598*/ 	.word	0xffffffff


	//   ....[68]....
        /*059c*/ 	.word	0xffffffff


	//   ....[69]....
        /*05a0*/ 	.word	0xffffffff


	//   ....[70]....
        /*05a4*/ 	.word	0xffffffff


	//   ....[71]....
        /*05a8*/ 	.word	0xffffffff


	//   ....[72]....
        /*05ac*/ 	.word	0xffffffff


	//   ....[73]....
        /*05b0*/ 	.word	0xffffffff


	//   ....[74]....
        /*05b4*/ 	.word	0xffffffff


	//   ....[75]....
        /*05b8*/ 	.word	0xffffffff


	//   ....[76]....
        /*05bc*/ 	.word	0xffffffff


	//   ....[77]....
        /*05c0*/ 	.word	0xffffffff


	//   ....[78]....
        /*05c4*/ 	.word	0xffffffff


	//   ....[79]....
        /*05c8*/ 	.word	0xffffffff


	//   ....[80]....
        /*05cc*/ 	.word	0xffffffff


	//   ....[81]....
        /*05d0*/ 	.word	0xffffffff


	//   ....[82]....
        /*05d4*/ 	.word	0xffffffff


	//   ....[83]....
        /*05d8*/ 	.word	0xffffffff


	//   ....[84]....
        /*05dc*/ 	.word	0xffffffff


	//   ....[85]....
        /*05e0*/ 	.word	0xffffffff


	//   ....[86]....
        /*05e4*/ 	.word	0xffffffff


	//   ....[87]....
        /*05e8*/ 	.word	0xffffffff


	//   ....[88]....
        /*05ec*/ 	.word	0xffffffff


	//   ....[89]....
        /*05f0*/ 	.word	0xffffffff


	//   ....[90]....
        /*05f4*/ 	.word	0xffffffff


	//   ....[91]....
        /*05f8*/ 	.word	0xffffffff


	//   ....[92]....
        /*05fc*/ 	.word	0xffffffff


	//   ....[93]....
        /*0600*/ 	.word	0xffffffff


	//   ....[94]....
        /*0604*/ 	.word	0xffffffff


	//   ....[95]....
        /*0608*/ 	.word	0xffffffff


	//   ....[96]....
        /*060c*/ 	.word	0xffffffff


	//   ....[97]....
        /*0610*/ 	.word	0xffffffff


	//   ....[98]....
        /*0614*/ 	.word	0xffffffff


	//   ....[99]....
        /*0618*/ 	.word	0xffffffff


	//   ....[100]....
        /*061c*/ 	.word	0xffffffff


	//   ....[101]....
        /*0620*/ 	.word	0xffffffff


	//   ....[102]....
        /*0624*/ 	.word	0xffffffff


	//   ....[103]....
        /*0628*/ 	.word	0xffffffff


	//   ....[104]....
        /*062c*/ 	.word	0xffffffff


	//   ....[105]....
        /*0630*/ 	.word	0xffffffff


	//   ....[106]....
        /*0634*/ 	.word	0xffffffff


	//   ....[107]....
        /*0638*/ 	.word	0x0500000f


	//   ....[108]....
        /*063c*/ 	.word	0x0500000f


	//   ....[109]....
        /*0640*/ 	.word	0x0500000f


	//   ....[110]....
        /*0644*/ 	.word	0x0500000f


	//   ....[111]....
        /*0648*/ 	.word	0x0500000f


	//   ....[112]....
        /*064c*/ 	.word	0x0500000f


	//   ....[113]....
        /*0650*/ 	.word	0x0500000f


	//   ....[114]....
        /*0654*/ 	.word	0x0500000f


	//   ....[115]....
        /*0658*/ 	.word	0x0500000f


	//   ....[116]....
        /*065c*/ 	.word	0x0500000f


	//   ....[117]....
        /*0660*/ 	.word	0x0500000f


	//   ....[118]....
        /*0664*/ 	.word	0x0500000f


	//   ....[119]....
        /*0668*/ 	.word	0x0500000f


	//   ....[120]....
        /*066c*/ 	.word	0x0500000f


	//   ....[121]....
        /*0670*/ 	.word	0x0500000f


	//   ....[122]....
        /*0674*/ 	.word	0x0500000f


	//   ....[123]....
        /*0678*/ 	.word	0x0500000f


	//   ....[124]....
        /*067c*/ 	.word	0x0500000f


	//   ....[125]....
        /*0680*/ 	.word	0x0500000f


	//   ....[126]....
        /*0684*/ 	.word	0x0500000f


	//   ....[127]....
        /*0688*/ 	.word	0x0500000f


	//   ....[128]....
        /*068c*/ 	.word	0x0500000f


	//   ....[129]....
        /*0690*/ 	.word	0x0500000f


	//   ....[130]....
        /*0694*/ 	.word	0x0500000f


	//   ....[131]....
        /*0698*/ 	.word	0x0500000f


	//   ....[132]....
        /*069c*/ 	.word	0x0500000f


	//   ....[133]....
        /*06a0*/ 	.word	0x0500000f


	//   ....[134]....
        /*06a4*/ 	.word	0x0500000f


	//   ....[135]....
        /*06a8*/ 	.word	0x0500000f


	//   ....[136]....
        /*06ac*/ 	.word	0x0500000f


	//   ....[137]....
        /*06b0*/ 	.word	0x0500000f


	//   ....[138]....
        /*06b4*/ 	.word	0x0500000f


	//   ....[139]....
        /*06b8*/ 	.word	0x0500000f


	//   ....[140]....
        /*06bc*/ 	.word	0x0500000f


	//   ....[141]....
        /*06c0*/ 	.word	0x0500000f


	//   ....[142]....
        /*06c4*/ 	.word	0x0500000f


	//   ....[143]....
        /*06c8*/ 	.word	0x0500000f


	//   ....[144]....
        /*06cc*/ 	.word	0x0500000f


	//   ....[145]....
        /*06d0*/ 	.word	0x0500000f


	//   ....[146]....
        /*06d4*/ 	.word	0x0500000f


	//   ....[147]....
        /*06d8*/ 	.word	0x0500000f


	//   ....[148]....
        /*06dc*/ 	.word	0x0500000f


	//   ....[149]....
        /*06e0*/ 	.word	0x0500000f


	//   ....[150]....
        /*06e4*/ 	.word	0x0500000f


	//----- nvinfo : EIATTR_COOP_GROUP_INSTR_OFFSETS
	.align		4
.L_117:
        /*06e8*/ 	.byte	0x04, 0x28
        /*06ea*/ 	.short	(.L_119 - .L_118)


	//   ....[0]....
.L_118:
        /*06ec*/ 	.word	0x00000060


	//   ....[1]....
        /*06f0*/ 	.word	0x00000130


	//   ....[2]....
        /*06f4*/ 	.word	0x000001e0


	//   ....[3]....
        /*06f8*/ 	.word	0x000003a0


	//   ....[4]....
        /*06fc*/ 	.word	0x00000500


	//   ....[5]....
        /*0700*/ 	.word	0x00000620


	//   ....[6]....
        /*0704*/ 	.word	0x00000780


	//   ....[7]....
        /*0708*/ 	.word	0x000018f0


	//   ....[8]....
        /*070c*/ 	.word	0x000035b0


	//   ....[9]....
        /*0710*/ 	.word	0x000035d0


	//   ....[10]....
        /*0714*/ 	.word	0x00003c20


	//   ....[11]....
        /*0718*/ 	.word	0x00003c40


	//   ....[12]....
        /*071c*/ 	.word	0x000052c0


	//   ....[13]....
        /*0720*/ 	.word	0x000066d0


	//   ....[14]....
        /*0724*/ 	.word	0x00006760


	//   ....[15]....
        /*0728*/ 	.word	0x00007440


	//   ....[16]....
        /*072c*/ 	.word	0x00007490


	//   ....[17]....
        /*0730*/ 	.word	0x00008ad0


	//   ....[18]....
        /*0734*/ 	.word	0x00008bf0


	//   ....[19]....
        /*0738*/ 	.word	0x00008c30


	//   ....[20]....
        /*073c*/ 	.word	0x00008d90


	//   ....[21]....
        /*0740*/ 	.word	0x00008db0


	//   ....[22]....
        /*0744*/ 	.word	0x00009e70


	//   ....[23]....
        /*0748*/ 	.word	0x00009e80


	//   ....[24]....
        /*074c*/ 	.word	0x00009e90


	//   ....[25]....
        /*0750*/ 	.word	0x00009ed0


	//   ....[26]....
        /*0754*/ 	.word	0x0000a490


	//   ....[27]....
        /*0758*/ 	.word	0x0000a4c0


	//   ....[28]....
        /*075c*/ 	.word	0x0000a4d0


	//   ....[29]....
        /*0760*/ 	.word	0x0000a4f0


	//   ....[30]....
        /*0764*/ 	.word	0x0000a510


	//   ....[31]....
        /*0768*/ 	.word	0x0000a530


	//   ....[32]....
        /*076c*/ 	.word	0x0000a620


	//   ....[33]....
        /*0770*/ 	.word	0x0000a630


	//   ....[34]....
        /*0774*/ 	.word	0x0000aa50


	//   ....[35]....
        /*0778*/ 	.word	0x0000aa80


	//   ....[36]....
        /*077c*/ 	.word	0x0000acc0


	//   ....[37]....
        /*0780*/ 	.word	0x0000acd0


	//   ....[38]....
        /*0784*/ 	.word	0x0000b810


	//   ....[39]....
        /*0788*/ 	.word	0x0000b850


	//   ....[40]....
        /*078c*/ 	.word	0x0000b880


	//   ....[41]....
        /*0790*/ 	.word	0x0000b8b0


	//   ....[42]....
        /*0794*/ 	.word	0x0000b8d0


	//   ....[43]....
        /*0798*/ 	.word	0x0000b8e0


	//   ....[44]....
        /*079c*/ 	.word	0x0000b8f0


	//   ....[45]....
        /*07a0*/ 	.word	0x0000b910


	//   ....[46]....
        /*07a4*/ 	.word	0x0000ba60


	//   ....[47]....
        /*07a8*/ 	.word	0x0000bc70


	//   ....[48]....
        /*07ac*/ 	.word	0x0000bca0


	//   ....[49]....
        /*07b0*/ 	.word	0x0000bcd0


	//   ....[50]....
        /*07b4*/ 	.word	0x0000bd00


	//   ....[51]....
        /*07b8*/ 	.word	0x0000bd30


	//   ....[52]....
        /*07bc*/ 	.word	0x0000bd60


	//   ....[53]....
        /*07c0*/ 	.word	0x0000bee0


	//   ....[54]....
        /*07c4*/ 	.word	0x0000bf10


	//   ....[55]....
        /*07c8*/ 	.word	0x0000bf40


	//   ....[56]....
        /*07cc*/ 	.word	0x0000bf70


	//   ....[57]....
        /*07d0*/ 	.word	0x0000bfa0


	//   ....[58]....
        /*07d4*/ 	.word	0x0000bfd0


	//   ....[59]....
        /*07d8*/ 	.word	0x0000c060


	//   ....[60]....
        /*07dc*/ 	.word	0x0000c090


	//   ....[61]....
        /*07e0*/ 	.word	0x0000c0a0


	//   ....[62]....
        /*07e4*/ 	.word	0x0000c140


	//   ....[63]....
        /*07e8*/ 	.word	0x0000d4b0


	//   ....[64]....
        /*07ec*/ 	.word	0x0000e000


	//   ....[65]....
        /*07f0*/ 	.word	0x0000e010


	//   ....[66]....
        /*07f4*/ 	.word	0x0000e030


	//   ....[67]....
        /*07f8*/ 	.word	0x0000e0c0


	//   ....[68]....
        /*07fc*/ 	.word	0x0000e0e0


	//   ....[69]....
        /*0800*/ 	.word	0x0000e160


	//   ....[70]....
        /*0804*/ 	.word	0x0000e180


	//   ....[71]....
        /*0808*/ 	.word	0x0000e200


	//   ....[72]....
        /*080c*/ 	.word	0x0000e220


	//   ....[73]....
        /*0810*/ 	.word	0x0000e2a0


	//   ....[74]....
        /*0814*/ 	.word	0x0000e2c0


	//   ....[75]....
        /*0818*/ 	.word	0x0000e340


	//   ....[76]....
        /*081c*/ 	.word	0x0000e360


	//   ....[77]....
        /*0820*/ 	.word	0x0000e3e0


	//   ....[78]....
        /*0824*/ 	.word	0x0000e400


	//   ....[79]....
        /*0828*/ 	.word	0x0000e410


	//   ....[80]....
        /*082c*/ 	.word	0x0000e480


	//   ....[81]....
        /*0830*/ 	.word	0x0000e4d0


	//   ....[82]....
        /*0834*/ 	.word	0x0000e580


	//   ....[83]....
        /*0838*/ 	.word	0x0000e590


	//   ....[84]....
        /*083c*/ 	.word	0x0000e600


	//   ....[85]....
        /*0840*/ 	.word	0x0000e610


	//   ....[86]....
        /*0844*/ 	.word	0x0000e650


	//   ....[87]....
        /*0848*/ 	.word	0x0000e670


	//   ....[88]....
        /*084c*/ 	.word	0x000105d0


	//   ....[89]....
        /*0850*/ 	.word	0x00010600


	//   ....[90]....
        /*0854*/ 	.word	0x00010670


	//   ....[91]....
        /*0858*/ 	.word	0x000106a0


	//   ....[92]....
        /*085c*/ 	.word	0x000106d0


	//   ....[93]....
        /*0860*/ 	.word	0x00010700


	//   ....[94]....
        /*0864*/ 	.word	0x00010730


	//   ....[95]....
        /*0868*/ 	.word	0x00010760


	//   ....[96]....
        /*086c*/ 	.word	0x00010900


	//   ....[97]....
        /*0870*/ 	.word	0x00010930


	//   ....[98]....
        /*0874*/ 	.word	0x00010960


	//   ....[99]....
        /*0878*/ 	.word	0x00010990


	//   ....[100]....
        /*087c*/ 	.word	0x000109c0


	//   ....[101]....
        /*0880*/ 	.word	0x000109f0


	//   ....[102]....
        /*0884*/ 	.word	0x00010ab0


	//   ....[103]....
        /*0888*/ 	.word	0x00010ad0


	//   ....[104]....
        /*088c*/ 	.word	0x00010ae0


	//   ....[105]....
        /*0890*/ 	.word	0x00010b40


	//   ....[106]....
        /*0894*/ 	.word	0x00011160


	//   ....[107]....
        /*0898*/ 	.word	0x00011640


	//   ....[108]....
        /*089c*/ 	.word	0x000117f0


	//   ....[109]....
        /*08a0*/ 	.word	0x00011840


	//   ....[110]....
        /*08a4*/ 	.word	0x000118a0


	//   ....[111]....
        /*08a8*/ 	.word	0x00011990


	//   ....[112]....
        /*08ac*/ 	.word	0x000119f0


	//   ....[113]....
        /*08b0*/ 	.word	0x00011af0


	//   ....[114]....
        /*08b4*/ 	.word	0x00011b50


	//   ....[115]....
        /*08b8*/ 	.word	0x00011c50


	//   ....[116]....
        /*08bc*/ 	.word	0x00011cb0


	//   ....[117]....
        /*08c0*/ 	.word	0x00011db0


	//   ....[118]....
        /*08c4*/ 	.word	0x00011e10


	//   ....[119]....
        /*08c8*/ 	.word	0x00011f10


	//   ....[120]....
        /*08cc*/ 	.word	0x00011f70


	//   ....[121]....
        /*08d0*/ 	.word	0x00012070


	//   ....[122]....
        /*08d4*/ 	.word	0x000120d0


	//   ....[123]....
        /*08d8*/ 	.word	0x00012180


	//   ....[124]....
        /*08dc*/ 	.word	0x00012250


	//   ....[125]....
        /*08e0*/ 	.word	0x00012320


	//   ....[126]....
        /*08e4*/ 	.word	0x00012380


	//   ....[127]....
        /*08e8*/ 	.word	0x00012460


	//   ....[128]....
        /*08ec*/ 	.word	0x000124c0


	//   ....[129]....
        /*08f0*/ 	.word	0x00012590


	//   ....[130]....
        /*08f4*/ 	.word	0x000125f0


	//   ....[131]....
        /*08f8*/ 	.word	0x000126b0


	//   ....[132]....
        /*08fc*/ 	.word	0x000129d0


	//   ....[133]....
        /*0900*/ 	.word	0x00012a70


	//   ....[134]....
        /*0904*/ 	.word	0x00012bf0


	//   ....[135]....
        /*0908*/ 	.word	0x00012c60


	//   ....[136]....
        /*090c*/ 	.word	0x00012cd0


	//   ....[137]....
        /*0910*/ 	.word	0x00012d40


	//   ....[138]....
        /*0914*/ 	.word	0x00012db0


	//   ....[139]....
        /*0918*/ 	.word	0x00012e30


	//   ....[140]....
        /*091c*/ 	.word	0x00012eb0


	//   ....[141]....
        /*0920*/ 	.word	0x00012f40


	//   ....[142]....
        /*0924*/ 	.word	0x00012fb0


	//   ....[143]....
        /*0928*/ 	.word	0x00013020


	//   ....[144]....
        /*092c*/ 	.word	0x00013090


	//   ....[145]....
        /*0930*/ 	.word	0x00013110


	//   ....[146]....
        /*0934*/ 	.word	0x00013180


	//   ....[147]....
        /*0938*/ 	.word	0x00013220


	//   ....[148]....
        /*093c*/ 	.word	0x00013270


	//   ....[149]....
        /*0940*/ 	.word	0x00013300


	//   ....[150]....
        /*0944*/ 	.word	0x00013430


	//----- nvinfo : EIATTR_REG_RECONFIG
	.align		4
.L_119:
        /*0948*/ 	.byte	0x01, 0x54
	.zero		2


	//----- nvinfo : EIATTR_SYSCALL_OFFSETS
	.align		4
        /*094c*/ 	.byte	0x04, 0x46
        /*094e*/ 	.short	(.L_121 - .L_120)


	//   ....[0]....
.L_120:
        /*0950*/ 	.word	0x00001ab0


	//   ....[1]....
        /*0954*/ 	.word	0x0000d120


	//   ....[2]....
        /*0958*/ 	.word	0x0000d270


	//   ....[3]....
        /*095c*/ 	.word	0x0000d360


	//   ....[4]....
        /*0960*/ 	.word	0x0000db30


	//----- nvinfo : EIATTR_MBARRIER_INSTR_OFFSETS
	.align		4
.L_121:
        /*0964*/ 	.byte	0x04, 0x39
        /*0966*/ 	.short	(.L_123 - .L_122)


	//   ....[0]....
.L_122:
        /*0968*/ 	.word	0x00000250
        /*096c*/ 	.word	0x000000ff
        /*0970*/ 	.word	0x00030800
        /*0974*/ 	.short	0x0100
        /*0976*/ 	.byte	0x08
	.zero		1


	//   ....[1]....
        /*0978*/ 	.word	0x00000260
        /*097c*/ 	.word	0x000000ff
        /*0980*/ 	.word	0x00030820
        /*0984*/ 	.short	0x0100
        /*0986*/ 	.byte	0x08
	.zero		1


	//   ....[2]....
        /*0988*/ 	.word	0x00000350
        /*098c*/ 	.word	0x000000ff
        /*0990*/ 	.word	0x00030830
        /*0994*/ 	.short	0x0100
        /*0996*/ 	.byte	0x08
	.zero		1


	//   ....[3]....
        /*0998*/ 	.word	0x00000360
        /*099c*/ 	.word	0x000000ff
        /*09a0*/ 	.word	0x00030840
        /*09a4*/ 	.short	0x0100
        /*09a6*/ 	.byte	0x08
	.zero		1


	//   ....[4]....
        /*09a8*/ 	.word	0x00000370
        /*09ac*/ 	.word	0x000000ff
        /*09b0*/ 	.word	0x00030838
        /*09b4*/ 	.short	0x0100
        /*09b6*/ 	.byte	0x08
	.zero		1


	//   ....[5]....
        /*09b8*/ 	.word	0x00000380
        /*09bc*/ 	.word	0x000000ff
        /*09c0*/ 	.word	0x00030848
        /*09c4*/ 	.short	0x0100
        /*09c6*/ 	.byte	0x08
	.zero		1


	//   ....[6]....
        /*09c8*/ 	.word	0x000004b0
        /*09cc*/ 	.word	0x000000ff
        /*09d0*/ 	.word	0x00030850
        /*09d4*/ 	.short	0x0100
        /*09d6*/ 	.byte	0x08
	.zero		1


	//   ....[7]....
        /*09d8*/ 	.word	0x000004c0
        /*09dc*/ 	.word	0x000000ff
        /*09e0*/ 	.word	0x00030860
        /*09e4*/ 	.short	0x0100
        /*09e6*/ 	.byte	0x08
	.zero		1


	//   ....[8]....
        /*09e8*/ 	.word	0x000004d0
        /*09ec*/ 	.word	0x000000ff
        /*09f0*/ 	.word	0x00030858
        /*09f4*/ 	.short	0x0100
        /*09f6*/ 	.byte	0x08
	.zero		1


	//   ....[9]....
        /*09f8*/ 	.word	0x000004e0
        /*09fc*/ 	.word	0x000000ff
        /*0a00*/ 	.word	0x00030868
        /*0a04*/ 	.short	0x0100
        /*0a06*/ 	.byte	0x08
	.zero		1


	//   ....[10]....
        /*0a08*/ 	.word	0x000005d0
        /*0a0c*/ 	.word	0x000000ff
        /*0a10*/ 	.word	0x00030870
        /*0a14*/ 	.short	0x0100
        /*0a16*/ 	.byte	0x06
	.zero		1


	//   ....[11]....
        /*0a18*/ 	.word	0x000005e0
        /*0a1c*/ 	.word	0x000000ff
        /*0a20*/ 	.word	0x00030880
        /*0a24*/ 	.short	0x0100
        /*0a26*/ 	.byte	0x06
	.zero		1


	//   ....[12]....
        /*0a28*/ 	.word	0x000005f0
        /*0a2c*/ 	.word	0x000000ff
        /*0a30*/ 	.word	0x00030878
        /*0a34*/ 	.short	0x0100
        /*0a36*/ 	.byte	0x06
	.zero		1


	//   ....[13]....
        /*0a38*/ 	.word	0x00000600
        /*0a3c*/ 	.word	0x000000ff
        /*0a40*/ 	.word	0x00030888
        /*0a44*/ 	.short	0x0100
        /*0a46*/ 	.byte	0x06
	.zero		1


	//   ....[14]....
        /*0a48*/ 	.word	0x00000730
        /*0a4c*/ 	.word	0x000000ff
        /*0a50*/ 	.word	0x00030890
        /*0a54*/ 	.short	0x0100
        /*0a56*/ 	.byte	0x08
	.zero		1


	//   ....[15]....
        /*0a58*/ 	.word	0x00000740
        /*0a5c*/ 	.word	0x000000ff
        /*0a60*/ 	.word	0x000308a0
        /*0a64*/ 	.short	0x0100
        /*0a66*/ 	.byte	0x08
	.zero		1


	//   ....[16]....
        /*0a68*/ 	.word	0x00000750
        /*0a6c*/ 	.word	0x000000ff
        /*0a70*/ 	.word	0x00030898
        /*0a74*/ 	.short	0x0100
        /*0a76*/ 	.byte	0x08
	.zero		1


	//   ....[17]....
        /*0a78*/ 	.word	0x00000760
        /*0a7c*/ 	.word	0x000000ff
        /*0a80*/ 	.word	0x000308a8
        /*0a84*/ 	.short	0x0100
        /*0a86*/ 	.byte	0x08
	.zero		1


	//   ....[18]....
        /*0a88*/ 	.word	0x00000890
        /*0a8c*/ 	.word	0x000000ff
        /*0a90*/ 	.word	0x000308b0
        /*0a94*/ 	.short	0x0100
        /*0a96*/ 	.byte	0x08
	.zero		1


	//   ....[19]....
        /*0a98*/ 	.word	0x000008a0
        /*0a9c*/ 	.word	0x000000ff
        /*0aa0*/ 	.word	0x000308c0
        /*0aa4*/ 	.short	0x0100
        /*0aa6*/ 	.byte	0x08
	.zero		1


	//   ....[20]....
        /*0aa8*/ 	.word	0x000008b0
        /*0aac*/ 	.word	0x000000ff
        /*0ab0*/ 	.word	0x000308b8
        /*0ab4*/ 	.short	0x0100
        /*0ab6*/ 	.byte	0x08
	.zero		1


	//   ....[21]....
        /*0ab8*/ 	.word	0x000008c0
        /*0abc*/ 	.word	0x000000ff
        /*0ac0*/ 	.word	0x000308c8
        /*0ac4*/ 	.short	0x0100
        /*0ac6*/ 	.byte	0x08
	.zero		1


	//   ....[22]....
        /*0ac8*/ 	.word	0x00001b30
        /*0acc*/ 	.word	0x000000ff
        /*0ad0*/ 	.word	0x00030800
        /*0ad4*/ 	.short	0x010a
        /*0ad6*/ 	.byte	0x25
	.zero		1


	//   ....[23]....
        /*0ad8*/ 	.word	0x00001ba0
        /*0adc*/ 	.word	0x00000000
        /*0ae0*/ 	.word	0x00030830
        /*0ae4*/ 	.short	0x010a
        /*0ae6*/ 	.byte	0x3f
	.zero		1


	//   ....[24]....
        /*0ae8*/ 	.word	0x00001c10
        /*0aec*/ 	.word	0x00000000
        /*0af0*/ 	.word	0x00030830
        /*0af4*/ 	.short	0x010a
        /*0af6*/ 	.byte	0x3f
	.zero		1


	//   ....[25]....
        /*0af8*/ 	.word	0x00004100
        /*0afc*/ 	.word	0x0000001e
        /*0b00*/ 	.word	0x00000000
        /*0b04*/ 	.short	0x0101
        /*0b06*/ 	.byte	0x3f
	.zero		1


	//   ....[26]....
        /*0b08*/ 	.word	0x000054e0
        /*0b0c*/ 	.word	0x000000ff
        /*0b10*/ 	.word	0x00030830
        /*0b14*/ 	.short	0x010a
        /*0b16*/ 	.byte	0x06
	.zero		1


	//   ....[27]....
        /*0b18*/ 	.word	0x00005520
        /*0b1c*/ 	.word	0x000000ff
        /*0b20*/ 	.word	0x00030830
        /*0b24*/ 	.short	0x010a
        /*0b26*/ 	.byte	0x06
	.zero		1


	//   ....[28]....
        /*0b28*/ 	.word	0x00005710
        /*0b2c*/ 	.word	0x000000ff
        /*0b30*/ 	.word	0x00030850
        /*0b34*/ 	.short	0x010a
        /*0b36*/ 	.byte	0x06
	.zero		1


	//   ....[29]....
        /*0b38*/ 	.word	0x00005750
        /*0b3c*/ 	.word	0x000000ff
        /*0b40*/ 	.word	0x00030850
        /*0b44*/ 	.short	0x010a
        /*0b46*/ 	.byte	0x06
	.zero		1


	//   ....[30]....
        /*0b48*/ 	.word	0x00007930
        /*0b4c*/ 	.word	0x0000001b
        /*0b50*/ 	.word	0x00000000
        /*0b54*/ 	.short	0x0101
        /*0b56*/ 	.byte	0x3f
	.zero		1


	//   ....[31]....
        /*0b58*/ 	.word	0x000079c0
        /*0b5c*/ 	.word	0x0000001b
        /*0b60*/ 	.word	0x00000000
        /*0b64*/ 	.short	0x0101
        /*0b66*/ 	.byte	0x3f
	.zero		1


	//   ....[32]....
        /*0b68*/ 	.word	0x00008b40
        /*0b6c*/ 	.word	0x000000ff
        /*0b70*/ 	.word	0x00030850
        /*0b74*/ 	.short	0x010a
        /*0b76*/ 	.byte	0x0c
	.zero		1


	//   ....[33]....
        /*0b78*/ 	.word	0x00008b80
        /*0b7c*/ 	.word	0x000000ff
        /*0b80*/ 	.word	0x00030850
        /*0b84*/ 	.short	0x010a
        /*0b86*/ 	.byte	0x0c
	.zero		1


	//   ....[34]....
        /*0b88*/ 	.word	0x00009390
        /*0b8c*/ 	.word	0x00000009
        /*0b90*/ 	.word	0x00000000
        /*0b94*/ 	.short	0x0101
        /*0b96*/ 	.byte	0x3f
	.zero		1


	//   ....[35]....
        /*0b98*/ 	.word	0x0000a5c0
        /*0b9c*/ 	.word	0x000000ff
        /*0ba0*/ 	.word	0x00000000
        /*0ba4*/ 	.short	0x0101
        /*0ba6*/ 	.byte	0x04
	.zero		1


	//   ....[36]....
        /*0ba8*/ 	.word	0x0000aa70
        /*0bac*/ 	.word	0x000000ff
        /*0bb0*/ 	.word	0x00000000
        /*0bb4*/ 	.short	0x0101
        /*0bb6*/ 	.byte	0x04
	.zero		1


	//   ....[37]....
        /*0bb8*/ 	.word	0x0000d6b0
        /*0bbc*/ 	.word	0x00000000
        /*0bc0*/ 	.word	0x00030840
        /*0bc4*/ 	.short	0x010a
        /*0bc6*/ 	.byte	0x3f
	.zero		1


	//   ....[38]....
        /*0bc8*/ 	.word	0x0000e720
        /*0bcc*/ 	.word	0x00000011
        /*0bd0*/ 	.word	0x00030800
        /*0bd4*/ 	.short	0x0107
        /*0bd6*/ 	.byte	0x3f
	.zero		1


	//   ....[39]....
        /*0bd8*/ 	.word	0x0000e810
        /*0bdc*/ 	.word	0x00000011
        /*0be0*/ 	.word	0x00030800
        /*0be4*/ 	.short	0x0101
        /*0be6*/ 	.byte	0x3f
	.zero		1


	//   ....[40]....
        /*0be8*/ 	.word	0x0000e830
        /*0bec*/ 	.word	0x00000011
        /*0bf0*/ 	.word	0x00030820
        /*0bf4*/ 	.short	0x010a
        /*0bf6*/ 	.byte	0x3f
	.zero		1


	//   ....[41]....
        /*0bf8*/ 	.word	0x0000ebc0
        /*0bfc*/ 	.word	0x00000004
        /*0c00*/ 	.word	0x00030840
        /*0c04*/ 	.short	0x010a
        /*0c06*/ 	.byte	0x3f
	.zero		1


	//   ....[42]....
        /*0c08*/ 	.word	0x0000ee40
        /*0c0c*/ 	.word	0x00000003
        /*0c10*/ 	.word	0x00000060
        /*0c14*/ 	.short	0x010a
        /*0c16*/ 	.byte	0x3f
	.zero		1


	//   ....[43]....
        /*0c18*/ 	.word	0x0000f390
        /*0c1c*/ 	.word	0x00000002
        /*0c20*/ 	.word	0x00030840
        /*0c24*/ 	.short	0x010a
        /*0c26*/ 	.byte	0x3f
	.zero		1


	//   ....[44]....
        /*0c28*/ 	.word	0x0000f610
        /*0c2c*/ 	.word	0x0000000a
        /*0c30*/ 	.word	0x00000060
        /*0c34*/ 	.short	0x010a
        /*0c36*/ 	.byte	0x3f
	.zero		1


	//   ....[45]....
        /*0c38*/ 	.word	0x0000faa0
        /*0c3c*/ 	.word	0x00000002
        /*0c40*/ 	.word	0x00030840
        /*0c44*/ 	.short	0x010a
        /*0c46*/ 	.byte	0x3f
	.zero		1


	//   ....[46]....
        /*0c48*/ 	.word	0x0000fd30
        /*0c4c*/ 	.word	0x00000007
        /*0c50*/ 	.word	0x00000060
        /*0c54*/ 	.short	0x010a
        /*0c56*/ 	.byte	0x3f
	.zero		1


	//   ....[47]....
        /*0c58*/ 	.word	0x00010180
        /*0c5c*/ 	.word	0x00000003
        /*0c60*/ 	.word	0x00030860
        /*0c64*/ 	.short	0x010a
        /*0c66*/ 	.byte	0x3f
	.zero		1


	//   ....[48]....
        /*0c68*/ 	.word	0x000110e0
        /*0c6c*/ 	.word	0x00000009
        /*0c70*/ 	.word	0x00030820
        /*0c74*/ 	.short	0x010a
        /*0c76*/ 	.byte	0x3f
	.zero		1


	//   ....[49]....
        /*0c78*/ 	.word	0x00011280
        /*0c7c*/ 	.word	0x00000007
        /*0c80*/ 	.word	0x00000000
        /*0c84*/ 	.short	0x010a
        /*0c86*/ 	.byte	0x3f
	.zero		1


	//   ....[50]....
        /*0c88*/ 	.word	0x000112f0
        /*0c8c*/ 	.word	0x00000003
        /*0c90*/ 	.word	0x00000000
        /*0c94*/ 	.short	0x010a
        /*0c96*/ 	.byte	0x3f
	.zero		1


	//   ....[51]....
        /*0c98*/ 	.word	0x00011350
        /*0c9c*/ 	.word	0x00000005
        /*0ca0*/ 	.word	0x00000000
        /*0ca4*/ 	.short	0x010a
        /*0ca6*/ 	.byte	0x3f
	.zero		1


	//   ....[52]....
        /*0ca8*/ 	.word	0x00011380
        /*0cac*/ 	.word	0x00000003
        /*0cb0*/ 	.word	0x00000000
        /*0cb4*/ 	.short	0x010a
        /*0cb6*/ 	.byte	0x3f
	.zero		1


	//   ....[53]....
        /*0cb8*/ 	.word	0x000113f0
        /*0cbc*/ 	.word	0x00000003
        /*0cc0*/ 	.word	0x00030800
        /*0cc4*/ 	.short	0x010a
        /*0cc6*/ 	.byte	0x3f
	.zero		1


	//   ....[54]....
        /*0cc8*/ 	.word	0x00011440
        /*0ccc*/ 	.word	0x00000000
        /*0cd0*/ 	.word	0x00030830
        /*0cd4*/ 	.short	0x010a
        /*0cd6*/ 	.byte	0x3f
	.zero		1


	//   ....[55]....
        /*0cd8*/ 	.word	0x000114a0
        /*0cdc*/ 	.word	0x00000008
        /*0ce0*/ 	.word	0x00030830
        /*0ce4*/ 	.short	0x010a
        /*0ce6*/ 	.byte	0x3f
	.zero		1


	//   ....[56]....
        /*0ce8*/ 	.word	0x00011500
        /*0cec*/ 	.word	0x00000007
        /*0cf0*/ 	.word	0x00030850
        /*0cf4*/ 	.short	0x010a
        /*0cf6*/ 	.byte	0x3f
	.zero		1


	//   ....[57]....
        /*0cf8*/ 	.word	0x00011560
        /*0cfc*/ 	.word	0x00000003
        /*0d00*/ 	.word	0x00030850
        /*0d04*/ 	.short	0x010a
        /*0d06*/ 	.byte	0x3f
	.zero		1


	//   ....[58]....
        /*0d08*/ 	.word	0x00011700
        /*0d0c*/ 	.word	0x00000000
        /*0d10*/ 	.word	0x00030840
        /*0d14*/ 	.short	0x010a
        /*0d16*/ 	.byte	0x3f
	.zero		1


	//   ....[59]....
        /*0d18*/ 	.word	0x000126f0
        /*0d1c*/ 	.word	0x00000011
        /*0d20*/ 	.word	0x00030820
        /*0d24*/ 	.short	0x010a
        /*0d26*/ 	.byte	0x3f
	.zero		1


	//   ....[60]....
        /*0d28*/ 	.word	0x00012740
        /*0d2c*/ 	.word	0x00000004
        /*0d30*/ 	.word	0x00030840
        /*0d34*/ 	.short	0x010a
        /*0d36*/ 	.byte	0x3f
	.zero		1


	//   ....[61]....
        /*0d38*/ 	.word	0x00012790
        /*0d3c*/ 	.word	0x00000003
        /*0d40*/ 	.word	0x00000060
        /*0d44*/ 	.short	0x010a
        /*0d46*/ 	.byte	0x3f
	.zero		1


	//   ....[62]....
        /*0d48*/ 	.word	0x000127e0
        /*0d4c*/ 	.word	0x00000002
        /*0d50*/ 	.word	0x00030840
        /*0d54*/ 	.short	0x010a
        /*0d56*/ 	.byte	0x3f
	.zero		1


	//   ....[63]....
        /*0d58*/ 	.word	0x00012830
        /*0d5c*/ 	.word	0x0000000a
        /*0d60*/ 	.word	0x00000060
        /*0d64*/ 	.short	0x010a
        /*0d66*/ 	.byte	0x3f
	.zero		1


	//   ....[64]....
        /*0d68*/ 	.word	0x00012880
        /*0d6c*/ 	.word	0x00000002
        /*0d70*/ 	.word	0x00030840
        /*0d74*/ 	.short	0x010a
        /*0d76*/ 	.byte	0x3f
	.zero		1


	//   ....[65]....
        /*0d78*/ 	.word	0x000128d0
        /*0d7c*/ 	.word	0x00000007
        /*0d80*/ 	.word	0x00000060
        /*0d84*/ 	.short	0x010a
        /*0d86*/ 	.byte	0x3f
	.zero		1


	//   ....[66]....
        /*0d88*/ 	.word	0x00012920
        /*0d8c*/ 	.word	0x00000003
        /*0d90*/ 	.word	0x00030860
        /*0d94*/ 	.short	0x010a
        /*0d96*/ 	.byte	0x3f
	.zero		1


	//   ....[67]....
        /*0d98*/ 	.word	0x00013350
        /*0d9c*/ 	.word	0x00000009
        /*0da0*/ 	.word	0x00030820
        /*0da4*/ 	.short	0x010a
        /*0da6*/ 	.byte	0x3f
	.zero		1


	//   ....[68]....
        /*0da8*/ 	.word	0x000134f0
        /*0dac*/ 	.word	0x00000007
        /*0db0*/ 	.word	0x00000000
        /*0db4*/ 	.short	0x010a
        /*0db6*/ 	.byte	0x3f
	.zero		1


	//   ....[69]....
        /*0db8*/ 	.word	0x00013540
        /*0dbc*/ 	.word	0x00000003
        /*0dc0*/ 	.word	0x00000000
        /*0dc4*/ 	.short	0x010a
        /*0dc6*/ 	.byte	0x3f
	.zero		1


	//   ....[70]....
        /*0dc8*/ 	.word	0x00013590
        /*0dcc*/ 	.word	0x00000005
        /*0dd0*/ 	.word	0x00000000
        /*0dd4*/ 	.short	0x010a
        /*0dd6*/ 	.byte	0x3f
	.zero		1


	//----- nvinfo : EIATTR_NUM_MBARRIERS
	.align		4
.L_123:
        /*0dd8*/ 	.byte	0x03, 0x38
        /*0dda*/ 	.short	0x0016


	//----- nvinfo : EIATTR_EXIT_INSTR_OFFSETS
	.align		4
        /*0ddc*/ 	.byte	0x04, 0x1c
        /*0dde*/ 	.short	(.L_125 - .L_124)


	//   ....[0]....
.L_124:
        /*0de0*/ 	.word	0x00000a70


	//   ....[1]....
        /*0de4*/ 	.word	0x0000ba10


	//   ....[2]....
        /*0de8*/ 	.word	0x000113d0


	//----- nvinfo : EIATTR_MAX_THREADS
	.align		4
.L_125:
        /*0dec*/ 	.byte	0x04, 0x05
        /*0dee*/ 	.short	(.L_127 - .L_126)
.L_126:
        /*0df0*/ 	.word	0x00000200
        /*0df4*/ 	.word	0x00000001
        /*0df8*/ 	.word	0x00000001


	//----- nvinfo : EIATTR_CRS_STACK_SIZE
	.align		4
.L_127:
        /*0dfc*/ 	.byte	0x04, 0x1e
        /*0dfe*/ 	.short	(.L_129 - .L_128)
.L_128:
        /*0e00*/ 	.word	0x00000000


	//----- nvinfo : EIATTR_CBANK_PARAM_SIZE
	.align		4
.L_129:
        /*0e04*/ 	.byte	0x03, 0x19
        /*0e06*/ 	.short	0x0af0


	//----- nvinfo : EIATTR_PARAM_CBANK
	.align		4
        /*0e08*/ 	.byte	0x04, 0x0a
        /*0e0a*/ 	.short	(.L_131 - .L_130)
	.align		4
.L_130:
        /*0e0c*/ 	.word	index@(.nv.constant0._ZN7cutlass13device_kernelIN5flash11enable_sm90INS1_16FlashAttnFwdSm90INS1_25CollectiveMainloopFwdSm90ILi2EN4cute5tupleIJNS5_1CILi1EEES8_S8_EEENS6_IJNS7_ILi192EEESA_NS7_ILi64EEEEEELi64ENS_10bfloat16_tEfNS_4arch4Sm90ELb0ELb0ELb1ELb1ELb0ELb0ELb0ELb0ELb1ELb1ELb1ELb0EEENS1_21CollectiveEpilogueFwdINS6_IJSA_SB_SA_EEES9_SD_SF_Li384ELb1ELb1ELb1ELb0EEENS1_36VarlenDynamicPersistentTileSchedulerILi192ELi192ELi384ELi128ELb1ELb1ELb1ELb0ELb1ELb1EEEEEEEEEvNT_6ParamsE)
        /*0e10*/ 	.short	0x0210
        /*0e12*/ 	.short	0x0af0


	//----- nvinfo : EIATTR_SW_WAR
	.align		4
.L_131:
        /*0e14*/ 	.byte	0x04, 0x36
        /*0e16*/ 	.short	(.L_133 - .L_132)
.L_132:
        /*0e18*/ 	.word	0x00000008
.L_133:


//--------------------- .nv.info._ZN7cutlass13device_kernelIN5flash11enable_sm90INS1_16FlashAttnFwdSm90INS1_25CollectiveMainloopFwdSm90ILi2EN4cute5tupleIJNS5_1CILi1EEES8_S8_EEENS6_IJNS7_ILi192EEESA_NS7_ILi64EEEEEELi64ENS_10bfloat16_tEfNS_4arch4Sm90ELb0ELb0ELb1ELb1ELb0ELb1ELb0ELb0ELb1ELb1ELb1ELb0EEENS1_21CollectiveEpilogueFwdINS6_IJSA_SB_SA_EEES9_SD_SF_Li384ELb1ELb1ELb1ELb0EEENS1_36VarlenDynamicPersistentTileSchedulerILi192ELi192ELi384ELi128ELb1ELb1ELb1ELb0ELb1ELb1EEEEEEEEEvNT_6ParamsE --------------------------
	.section	.nv.info._ZN7cutlass13device_kernelIN5flash11enable_sm90INS1_16FlashAttnFwdSm90INS1_25CollectiveMainloopFwdSm90ILi2EN4cute5tupleIJNS5_1CILi1EEES8_S8_EEENS6_IJNS7_ILi192EEESA_NS7_ILi64EEEEEELi64ENS_10bfloat16_tEfNS_4arch4Sm90ELb0ELb0ELb1ELb1ELb0ELb1ELb0ELb0ELb1ELb1ELb1ELb0EEENS1_21CollectiveEpilogueFwdINS6_IJSA_SB_SA_EEES9_SD_SF_Li384ELb1ELb1ELb1ELb0EEENS1_36VarlenDynamicPersistentTileSchedulerILi192ELi192ELi384ELi128ELb1ELb1ELb1ELb0ELb1ELb1EEEEEEEEEvNT_6ParamsE,"",@"SHT_CUDA_INFO"
	.sectionflags	@""
	.align	4


	//----- nvinfo : EIATTR_CUDA_API_VERSION
	.align		4
        /*0000*/ 	.byte	0x04, 0x37
        /*0002*/ 	.short	(.L_135 - .L_134)
.L_134:
        /*0004*/ 	.word	0x00000082


	//----- nvinfo : EIATTR_KPARAM_INFO
	.align		4
.L_135:
        /*0008*/ 	.byte	0x04, 0x17
        /*000a*/ 	.short	(.L_137 - .L_136)
.L_136:
        /*000c*/ 	.word	0x00000000
        /*0010*/ 	.short	0x0000
        /*0012*/ 	.short	0x0070
        /*0014*/ 	.byte	0x00, 0xf0, 0x01, 0x2a


	//----- nvinfo : EIATTR_SPARSE_MMA_MASK
	.align		4
.L_137:
        /*0018*/ 	.byte	0x03, 0x50
        /*001a*/ 	.short	0x0000


	//----- nvinfo : EIATTR_MAXREG_COUNT
	.align		4
        /*001c*/ 	.byte	0x03, 0x1b
        /*001e*/ 	.short	0x0080


	//----- nvinfo : EIATTR_NUM_BARRIERS
	.align		4
        /*0020*/ 	.byte	0x02, 0x4c
        /*0022*/ 	.byte	0x10
	.zero		1


	//----- nvinfo : EIATTR_EXTERNS
	.align		4
        /*0024*/ 	.byte	0x04, 0x0f
        /*0026*/ 	.short	(.L_139 - .L_138)


	//   ....[0]....
	.align		4
.L_138:
        /*0028*/ 	.word	index@(__assertfail)


	//----- nvinfo : EIATTR_ANNOTATIONS
	.align		4
.L_139:
        /*002c*/ 	.byte	0x04, 0x55
        /*002e*/ 	.short	(.L_141 - .L_140)


	//   ....[0]....
.L_140:
        /* <DEDUP_REMOVED lines=87> */


	//----- nvinfo : EIATTR_MERCURY_ISA_VERSION
	.align		4
.L_141:
        /*0590*/ 	.byte	0x03, 0x5f
        /*0592*/ 	.short	0x0101


	//----- nvinfo : EIATTR_UNUSED_LOAD_BYTE_OFFSET
	.align		4
        /*0594*/ 	.byte	0x04, 0x44
        /*0596*/ 	.short	(.L_143 - .L_142)


	//   ....[0]....
.L_142:
        /*0598*/ 	.word	0x00000ad0
        /*059c*/ 	.word	0x0000fff0


	//   ....[1]....
        /*05a0*/ 	.word	0x00010ad0
        /*05a4*/ 	.word	0x0000fff0


	//----- nvinfo : EIATTR_INT_WARP_WIDE_INSTR_OFFSETS
	.align		4
.L_143:
        /*05a8*/ 	.byte	0x04, 0x31
        /*05aa*/ 	.short	(.L_145 - .L_144)


	//   ....[0]....
.L_144:
        /*05ac*/ 	.word	0x00000180


	//   ....[1]....
        /*05b0*/ 	.word	0x00000220


	//   ....[2]....
        /*05b4*/ 	.word	0x00000290


	//   ....[3]....
        /*05b8*/ 	.word	0x00015520


	//   ....[4]....
        /*05bc*/ 	.word	0x000155b0


	//   ....[5]....
        /*05c0*/ 	.word	0x000186b0


	//   ....[6]....
        /*05c4*/ 	.word	0x00018740


	//----- nvinfo : EIATTR_COOP_GROUP_MASK_REGIDS
	.align		4
.L_145:
        /*05c8*/ 	.byte	0x04, 0x29
        /*05ca*/ 	.short	(.L_147 - .L_146)


	//   ....[0]....
.L_146:
        /*05cc*/ 	.word	0xffffffff


	//   ....[1]....
        /*05d0*/ 	.word	0xffffffff


	//   ....[2]....
        /*05d4*/ 	.word	0xffffffff


	//   ....[3]....
        /*05d8*/ 	.word	0xffffffff


	//   ....[4]....
        /*05dc*/ 	.word	0xffffffff


	//   ....[5]....
        /*05e0*/ 	.word	0xffffffff


	//   ....[6]....
        /*05e4*/ 	.word	0xffffffff


	//   ....[7]....
        /*05e8*/ 	.word	0xffffffff


	//   ....[8]....
        /*05ec*/ 	.word	0xffffffff


	//   ....[9]....
        /*05f0*/ 	.word	0xffffffff


	//   ....[10]....
        /*05f4*/ 	.word	0xffffffff


	//   ....[11]....
        /*05f8*/ 	.word	0xffffffff


	//   ....[12]....
        /*05fc*/ 	.word	0xffffffff


	//   ....[13]....
        /*0600*/ 	.word	0xffffffff


	//   ....[14]....
        /*0604*/ 	.word	0xffffffff


	//   ....[15]....
        /*0608*/ 	.word	0xffffffff


	//   ....[16]....
        /*060c*/ 	.word	0xffffffff


	//   ....[17]....
        /*0610*/ 	.word	0xffffffff


	//   ....[18]....
        /*0614*/ 	.word	0xffffffff


	//   ....[19]....
        /*0618*/ 	.word	0xffffffff


	//   ....[20]....
        /*061c*/ 	.word	0xffffffff


	//   ....[21]....
        /*0620*/ 	.word	0xffffffff


	//   ....[22]....
        /*0624*/ 	.word	0xffffffff


	//   ....[23]....
        /*0628*/ 	.word	0xffffffff


	//   ....[24]....
        /*062c*/ 	.word	0xffffffff


	//   ....[25]....
        /*0630*/ 	.word	0xffffffff


	//   ....[26]....
        /*0634*/ 	.word	0xffffffff


	//   ....[27]....
        /*0638*/ 	.word	0xffffffff


	//   ....[28]....
        /*063c*/ 	.word	0xffffffff


	//   ....[29]....
        /*0640*/ 	.word	0xffffffff


	//   ....[30]....
        /*0644*/ 	.word	0xffffffff


	//   ....[31]....
        /*0648*/ 	.word	0xffffffff


	//   ....[32]....
        /*064c*/ 	.word	0xffffffff


	//   ....[33]....
        /*0650*/ 	.word	0xffffffff


	//   ....[34]....
        /*0654*/ 	.word	0xffffffff


	//   ....[35]....
        /*0658*/ 	.word	0xffffffff


	//   ....[36]....
        /*065c*/ 	.word	0xffffffff


	//   ....[37]....
        /*0660*/ 	.word	0xffffffff


	//   ....[38]....
        /*0664*/ 	.word	0xffffffff


	//   ....[39]....
        /*0668*/ 	.word	0xffffffff


	//   ....[40]....
        /*066c*/ 	.word	0xffffffff


	//   ....[41]....
        /*0670*/ 	.word	0xffffffff


	//   ....[42]....
        /*0674*/ 	.word	0xffffffff


	//   ....[43]....
        /*0678*/ 	.word	0xffffffff


	//   ....[44]....
        /*067c*/ 	.word	0xffffffff


	//   ....[45]....
        /*0680*/ 	.word	0xffffffff


	//   ....[46]....
        /*0684*/ 	.word	0xffffffff


	//   ....[47]....
        /*0688*/ 	.word	0xffffffff


	//   ....[48]....
        /*068c*/ 	.word	0xffffffff


	//   ....[49]....
        /*0690*/ 	.word	0xffffffff


	//   ....[50]....
        /*0694*/ 	.word	0xffffffff


	//   ....[51]....
        /*0698*/ 	.word	0xffffffff


	//   ....[52]....
        /*069c*/ 	.word	0xffffffff


	//   ....[53]....
        /*06a0*/ 	.word	0xffffffff


	//   ....[54]....
        /*06a4*/ 	.word	0xffffffff


	//   ....[55]....
        /*06a8*/ 	.word	0xffffffff


	//   ....[56]....
        /*06ac*/ 	.word	0xffffffff


	//   ....[57]....
        /*06b0*/ 	.word	0xffffffff


	//   ....[58]....
        /*06b4*/ 	.word	0xffffffff


	//   ....[59]....
        /*06b8*/ 	.word	0xffffffff


	//   ....[60]....
        /*06bc*/ 	.word	0xffffffff


	//   ....[61]....
        /*06c0*/ 	.word	0xffffffff


	//   ....[62]....
        /*06c4*/ 	.word	0xffffffff


	//   ....[63]....
        /*06c8*/ 	.word	0xffffffff


	//   ....[64]....
        /*06cc*/ 	.word	0xffffffff


	//   ....[65]....
        /*06d0*/ 	.word	0xffffffff


	//   ....[66]....
        /*06d4*/ 	.word	0xffffffff


	//   ....[67]....
        /*06d8*/ 	.word	0xffffffff


	//   ....[68]....
        /*06dc*/ 	.word	0xffffffff


	//   ....[69]....
        /*06e0*/ 	.word	0xffffffff


	//   ....[70]....
        /*06e4*/ 	.word	0xffffffff


	//   ....[71]....
        /*06e8*/ 	.word	0xffffffff


	//   ....[72]....
        /*06ec*/ 	.word	0xffffffff


	//   ....[73]....
        /*06f0*/ 	.word	0xffffffff


	//   ....[74]....
        /*06f4*/ 	.word	0xffffffff


	//   ....[75]....
        /*06f8*/ 	.word	0xffffffff


	//   ....[76]....
        /*06fc*/ 	.word	0xffffffff


	//   ....[77]....
        /*0700*/ 	.word	0xffffffff


	//   ....[78]....
        /*0704*/ 	.word	0xffffffff


	//   ....[79]....
        /*0708*/ 	.word	0xffffffff


	//   ....[80]....
        /*070c*/ 	.word	0xffffffff


	//   ....[81]....
        /*0710*/ 	.word	0xffffffff


	//   ....[82]....
        /*0714*/ 	.word	0xffffffff


	//   ....[83]....
        /*0718*/ 	.word	0xffffffff


	//   ....[84]....
        /*071c*/ 	.word	0xffffffff


	//   ....[85]....
        /*0720*/ 	.word	0xffffffff


	//   ....[86]....
        /*0724*/ 	.word	0xffffffff


	//   ....[87]....
        /*0728*/ 	.word	0xffffffff


	//   ....[88]....
        /*072c*/ 	.word	0xffffffff


	//   ....[89]....
        /*0730*/ 	.word	0xffffffff


	//   ....[90]....
        /*0734*/ 	.word	0xffffffff


	//   ....[91]....
        /*0738*/ 	.word	0xffffffff


	//   ....[92]....
        /*073c*/ 	.word	0xffffffff


	//   ....[93]....
        /*0740*/ 	.word	0xffffffff


	//   ....[94]....
        /*0744*/ 	.word	0xffffffff


	//   ....[95]....
        /*0748*/ 	.word	0xffffffff


	//   ....[96]....
        /*074c*/ 	.word	0xffffffff


	//   ....[97]....
        /*0750*/ 	.word	0xffffffff


	//   ....[98]....
        /*0754*/ 	.word	0xffffffff


	//   ....[99]....
        /*0758*/ 	.word	0xffffffff


	//   ....[100]....
        /*075c*/ 	.word	0xffffffff


	//   ....[101]....
        /*0760*/ 	.word	0xffffffff


	//   ....[102]....
        /*0764*/ 	.word	0xffffffff


	//   ....[103]....
        /*0768*/ 	.word	0xffffffff


	//   ....[104]....
        /*076c*/ 	.word	0xffffffff


	//   ....[105]....
        /*0770*/ 	.word	0xffffffff


	//   ....[106]....
        /*0774*/ 	.word	0xffffffff


	//   ....[107]....
        /*0778*/ 	.word	0xffffffff


	//   ....[108]....
        /*077c*/ 	.word	0xffffffff


	//   ....[109]....
        /*0780*/ 	.word	0xffffffff


	//   ....[110]....
        /*0784*/ 	.word	0xffffffff


	//   ....[111]....
        /*0788*/ 	.word	0xffffffff


	//   ....[112]....
        /*078c*/ 	.word	0xffffffff


	//   ....[113]....
        /*0790*/ 	.word	0xffffffff


	//   ....[114]....
        /*0794*/ 	.word	0xffffffff


	//   ....[115]....
        /*0798*/ 	.word	0xffffffff


	//   ....[116]....
        /*079c*/ 	.word	0x0500000f


	//   ....[117]....
        /*07a0*/ 	.word	0x0500000f


	//   ....[118]....
        /*07a4*/ 	.word	0x0500000f


	//   ....[119]....
        /*07a8*/ 	.word	0x0500000f


	//   ....[120]....
        /*07ac*/ 	.word	0x0500000f


	//   ....[121]....
        /*07b0*/ 	.word	0x0500000f


	//   ....[122]....
        /*07b4*/ 	.word	0x0500000f


	//   ....[123]....
        /*07b8*/ 	.word	0x0500000f


	//   ....[124]....
        /*07bc*/ 	.word	0x0500000f


	//   ....[125]....
        /*07c0*/ 	.word	0x0500000f


	//   ....[126]....
        /*07c4*/ 	.word	0x0500000f


	//   ....[127]....
        /*07c8*/ 	.word	0x0500000f


	//   ....[128]....
        /*07cc*/ 	.word	0x0500000f


	//   ....[129]....
        /*07d0*/ 	.word	0x0500000f


	//   ....[130]....
        /*07d4*/ 	.word	0x0500000f


	//   ....[131]....
        /*07d8*/ 	.word	0x0500000f


	//   ....[132]....
        /*07dc*/ 	.word	0x0500000f


	//   ....[133]....
        /*07e0*/ 	.word	0x0500000f


	//   ....[134]....
        /*07e4*/ 	.word	0x0500000f


	//   ....[135]....
        /*07e8*/ 	.word	0x0500000f


	//   ....[136]....
        /*07ec*/ 	.word	0x0500000f


	//   ....[137]....
        /*07f0*/ 	.word	0x0500000f


	//   ....[138]....
        /*07f4*/ 	.word	0x0500000f


	//   ....[139]....
        /*07f8*/ 	.word	0x0500000f


	//   ....[140]....
        /*07fc*/ 	.word	0x0500000f


	//   ....[141]....
        /*0800*/ 	.word	0x0500000f


	//   ....[142]....
        /*0804*/ 	.word	0x0500000f


	//   ....[143]....
        /*0808*/ 	.word	0x0500000f


	//   ....[144]....
        /*080c*/ 	.word	0x0500000f


	//   ....[145]....
        /*0810*/ 	.word	0x0500000f


	//   ....[146]....
        /*0814*/ 	.word	0x0500000f


	//   ....[147]....
        /*0818*/ 	.word	0x0500000f


	//   ....[148]....
        /*081c*/ 	.word	0x0500000f


	//   ....[149]....
        /*0820*/ 	.word	0x0500000f


	//   ....[150]....
        /*0824*/ 	.word	0x0500000f


	//   ....[151]....
        /*0828*/ 	.word	0x0500000f


	//   ....[152]....
        /*082c*/ 	.word	0x0500000f


	//   ....[153]....
        /*0830*/ 	.word	0x0500000f


	//   ....[154]....
        /*0834*/ 	.word	0x0500000f


	//   ....[155]....
        /*0838*/ 	.word	0x0500000f


	//   ....[156]....
        /*083c*/ 	.word	0x0500000f


	//   ....[157]....
        /*0840*/ 	.word	0x0500000f


	//   ....[158]....
        /*0844*/ 	.word	0x0500000f


	//   ....[159]....
        /*0848*/ 	.word	0x0500000f


	//   ....[160]....
        /*084c*/ 	.word	0x0500000f


	//   ....[161]....
        /*0850*/ 	.word	0x0500000f


	//   ....[162]....
        /*0854*/ 	.word	0x0500000f


	//   ....[163]....
        /*0858*/ 	.word	0x0500000f


	//   ....[164]....
        /*085c*/ 	.word	0x0500000f


	//   ....[165]....
        /*0860*/ 	.word	0x0500000f


	//   ....[166]....
        /*0864*/ 	.word	0x0500000f


	//   ....[167]....
        /*0868*/ 	.word	0x0500000f


	//   ....[168]....
        /*086c*/ 	.word	0x0500000f


	//   ....[169]....
        /*0870*/ 	.word	0x0500000f


	//   ....[170]....
        /*0874*/ 	.word	0x0500000f


	//   ....[171]....
        /*0878*/ 	.word	0x0500000f


	//   ....[172]....
        /*087c*/ 	.word	0x0500000f


	//   ....[173]....
        /*0880*/ 	.word	0x0500000f


	//   ....[174]....
        /*0884*/ 	.word	0x0500000f


	//   ....[175]....
        /*0888*/ 	.word	0x0500000f


	//   ....[176]....
        /*088c*/ 	.word	0x0500000f


	//   ....[177]....
        /*0890*/ 	.word	0x0500000f


	//   ....[178]....
        /*0894*/ 	.word	0x0500000f


	//   ....[179]....
        /*0898*/ 	.word	0x0500000f


	//   ....[180]....
        /*089c*/ 	.word	0x0500000f


	//   ....[181]....
        /*08a0*/ 	.word	0x0500000f


	//   ....[182]....
        /*08a4*/ 	.word	0x0500000f


	//   ....[183]....
        /*08a8*/ 	.word	0x0500000f


	//   ....[184]....
        /*08ac*/ 	.word	0x0500000f


	//   ....[185]....
        /*08b0*/ 	.word	0x0500000f


	//   ....[186]....
        /*08b4*/ 	.word	0x0500000f


	//   ....[187]....
        /*08b8*/ 	.word	0x0500000f


	//   ....[188]....
        /*08bc*/ 	.word	0x0500000f


	//   ....[189]....
        /*08c0*/ 	.word	0x0500000f


	//----- nvinfo : EIATTR_COOP_GROUP_INSTR_OFFSETS
	.align		4
.L_147:
        /*08c4*/ 	.byte	0x04, 0x28
        /*08c6*/ 	.short	(.L_149 - .L_148)


	//   ....[0]....
.L_148:
        /*08c8*/ 	.word	0x00000060


	//   ....[1]....
        /*08cc*/ 	.word	0x00000190


	//   ....[2]....
        /*08d0*/ 	.word	0x00000240


	//   ....[3]....
        /*08d4*/ 	.word	0x00000400


	//   ....[4]....
        /*08d8*/ 	.word	0x00000560


	//   ....[5]....
        /*08dc*/ 	.word	0x00000680


	//   ....[6]....
        /*08e0*/ 	.word	0x000007e0


	//   ....[7]....
        /*08e4*/ 	.word	0x00005fb0


	//   ....[8]....
        /*08e8*/ 	.word	0x000065b0


	//   ....[9]....
        /*08ec*/ 	.word	0x000065c0


	//   ....[10]....
        /*08f0*/ 	.word	0x000065d0


	//   ....[11]....
        /*08f4*/ 	.word	0x000065e0


	//   ....[12]....
        /*08f8*/ 	.word	0x00007640


	//   ....[13]....
        /*08fc*/ 	.word	0x00007650


	//   ....[14]....
        /*0900*/ 	.word	0x00007660


	//   ....[15]....
        /*0904*/ 	.word	0x00007670


	//   ....[16]....
        /*0908*/ 	.word	0x0000a400


	//   ....[17]....
        /*090c*/ 	.word	0x0000a450


	//   ....[18]....
        /*0910*/ 	.word	0x0000aba0


	//   ....[19]....
        /*0914*/ 	.word	0x0000ac30


	//   ....[20]....
        /*0918*/ 	.word	0x0000c080


	//   ....[21]....
        /*091c*/ 	.word	0x0000d330


	//   ....[22]....
        /*0920*/ 	.word	0x0000d3b0


	//   ....[23]....
        /*0924*/ 	.word	0x0000df70


	//   ....[24]....
        /*0928*/ 	.word	0x0000df90


	//   ....[25]....
        /*092c*/ 	.word	0x0000fd00


	//   ....[26]....
        /*0930*/ 	.word	0x0000ff80


	//   ....[27]....
        /*0934*/ 	.word	0x000101f0


	//   ....[28]....
        /*0938*/ 	.word	0x00010500


	//   ....[29]....
        /*093c*/ 	.word	0x00010510


	//   ....[30]....
        /*0940*/ 	.word	0x000113f0


	//   ....[31]....
        /*0944*/ 	.word	0x00011410


	//   ....[32]....
        /*0948*/ 	.word	0x00011420


	//   ....[33]....
        /*094c*/ 	.word	0x00011430


	//   ....[34]....
        /*0950*/ 	.word	0x00011960


	//   ....[35]....
        /*0954*/ 	.word	0x000119a0


	//   ....[36]....
        /*0958*/ 	.word	0x000119d0


	//   ....[37]....
        /*095c*/ 	.word	0x00011a00


	//   ....[38]....
        /*0960*/ 	.word	0x00011a20


	//   ....[39]....
        /*0964*/ 	.word	0x00011a30


	//   ....[40]....
        /*0968*/ 	.word	0x00011a70


	//   ....[41]....
        /*096c*/ 	.word	0x00011aa0


	//   ....[42]....
        /*0970*/ 	.word	0x00011f90


	//   ....[43]....
        /*0974*/ 	.word	0x00011fa0


	//   ....[44]....
        /*0978*/ 	.word	0x00012220


	//   ....[45]....
        /*097c*/ 	.word	0x00012230


	//   ....[46]....
        /*0980*/ 	.word	0x00012cc0


	//   ....[47]....
        /*0984*/ 	.word	0x00012cf0


	//   ....[48]....
        /*0988*/ 	.word	0x00012d10


	//   ....[49]....
        /*098c*/ 	.word	0x00012d40


	//   ....[50]....
        /*0990*/ 	.word	0x00012d70


	//   ....[51]....
        /*0994*/ 	.word	0x00012d80


	//   ....[52]....
        /*0998*/ 	.word	0x00012db0


	//   ....[53]....
        /*099c*/ 	.word	0x00012df0


	//   ....[54]....
        /*09a0*/ 	.word	0x00012f50


	//   ....[55]....
        /*09a4*/ 	.word	0x00013170


	//   ....[56]....
        /*09a8*/ 	.word	0x000131a0


	//   ....[57]....
        /*09ac*/ 	.word	0x000131d0


	//   ....[58]....
        /*09b0*/ 	.word	0x00013200


	//   ....[59]....
        /*09b4*/ 	.word	0x00013230


	//   ....[60]....
        /*09b8*/ 	.word	0x00013260


	//   ....[61]....
        /*09bc*/ 	.word	0x000133e0


	//   ....[62]....
        /*09c0*/ 	.word	0x00013410


	//   ....[63]....
        /*09c4*/ 	.word	0x00013440


	//   ....[64]....
        /*09c8*/ 	.word	0x00013470


	//   ....[65]....
        /*09cc*/ 	.word	0x000134a0


	//   ....[66]....
        /*09d0*/ 	.word	0x000134d0


	//   ....[67]....
        /*09d4*/ 	.word	0x00013560


	//   ....[68]....
        /*09d8*/ 	.word	0x00013590


	//   ....[69]....
        /*09dc*/ 	.word	0x000135a0


	//   ....[70]....
        /*09e0*/ 	.word	0x00013640


	//   ....[71]....
        /*09e4*/ 	.word	0x000145c0


	//   ....[72]....
        /*09e8*/ 	.word	0x00015ac0


	//   ....[73]....
        /*09ec*/ 	.word	0x00016660


	//   ....[74]....
        /*09f0*/ 	.word	0x00016670


	//   ....[75]....
        /*09f4*/ 	.word	0x00016690


	//   ....[76]....
        /*09f8*/ 	.word	0x000166f0


	//   ....[77]....
        /*09fc*/ 	.word	0x00016710


	//   ....[78]....
        /*0a00*/ 	.word	0x00016790


	//   ....[79]....
        /*0a04*/ 	.word	0x000167b0


	//   ....[80]....
        /*0a08*/ 	.word	0x00016830


	//   ....[81]....
        /*0a0c*/ 	.word	0x00016850


	//   ....[82]....
        /*0a10*/ 	.word	0x000168d0


	//   ....[83]....
        /*0a14*/ 	.word	0x000168f0


	//   ....[84]....
        /*0a18*/ 	.word	0x00016970


	//   ....[85]....
        /*0a1c*/ 	.word	0x00016990


	//   ....[86]....
        /*0a20*/ 	.word	0x00016a10


	//   ....[87]....
        /*0a24*/ 	.word	0x00016a30


	//   ....[88]....
        /*0a28*/ 	.word	0x00016a40


	//   ....[89]....
        /*0a2c*/ 	.word	0x00016ab0


	//   ....[90]....
        /*0a30*/ 	.word	0x00016b00


	//   ....[91]....
        /*0a34*/ 	.word	0x00016bc0


	//   ....[92]....
        /*0a38*/ 	.word	0x00016bd0


	//   ....[93]....
        /*0a3c*/ 	.word	0x00016c40


	//   ....[94]....
        /*0a40*/ 	.word	0x00016c50


	//   ....[95]....
        /*0a44*/ 	.word	0x00016c90


	//   ....[96]....
        /*0a48*/ 	.word	0x00016cb0


	//   ....[97]....
        /*0a4c*/ 	.word	0x00018c50


	//   ....[98]....
        /*0a50*/ 	.word	0x00018c80


	//   ....[99]....
        /*0a54*/ 	.word	0x00018ce0


	//   ....[100]....
        /*0a58*/ 	.word	0x00018d10


	//   ....[101]....
        /*0a5c*/ 	.word	0x00018d40


	//   ....[102]....
        /*0a60*/ 	.word	0x00018d70


	//   ....[103]....
        /*0a64*/ 	.word	0x00018da0


	//   ....[104]....
        /*0a68*/ 	.word	0x00018dd0


	//   ....[105]....
        /*0a6c*/ 	.word	0x00018f70


	//   ....[106]....
        /*0a70*/ 	.word	0x00018fa0


	//   ....[107]....
        /*0a74*/ 	.word	0x00018fd0


	//   ....[108]....
        /*0a78*/ 	.word	0x00019000


	//   ....[109]....
        /*0a7c*/ 	.word	0x00019030


	//   ....[110]....
        /*0a80*/ 	.word	0x00019060


	//   ....[111]....
        /*0a84*/ 	.word	0x00019120


	//   ....[112]....
        /*0a88*/ 	.word	0x00019140


	//   ....[113]....
        /*0a8c*/ 	.word	0x00019150


	//   ....[114]....
        /*0a90*/ 	.word	0x000191b0


	//   ....[115]....
        /*0a94*/ 	.word	0x000197d0


	//   ....[116]....
        /*0a98*/ 	.word	0x00019c30


	//   ....[117]....
        /*0a9c*/ 	.word	0x00019ce0


	//   ....[118]....
        /*0aa0*/ 	.word	0x00019d70


	//   ....[119]....
        /*0aa4*/ 	.word	0x00019dc0


	//   ....[120]....
        /*0aa8*/ 	.word	0x00019e10


	//   ....[121]....
        /*0aac*/ 	.word	0x00019ef0


	//   ....[122]....
        /*0ab0*/ 	.word	0x00019f80


	//   ....[123]....
        /*0ab4*/ 	.word	0x00019fd0


	//   ....[124]....
        /*0ab8*/ 	.word	0x0001a020


	//   ....[125]....
        /*0abc*/ 	.word	0x0001a240


	//   ....[126]....
        /*0ac0*/ 	.word	0x0001a2a0


	//   ....[127]....
        /*0ac4*/ 	.word	0x0001a360


	//   ....[128]....
        /*0ac8*/ 	.word	0x0001a3d0


	//   ....[129]....
        /*0acc*/ 	.word	0x0001a430


	//   ....[130]....
        /*0ad0*/ 	.word	0x0001a4e0


	//   ....[131]....
        /*0ad4*/ 	.word	0x0001a540


	//   ....[132]....
        /*0ad8*/ 	.word	0x0001a5d0


	//   ....[133]....
        /*0adc*/ 	.word	0x0001a650


	//   ....[134]....
        /*0ae0*/ 	.word	0x0001a6a0


	//   ....[135]....
        /*0ae4*/ 	.word	0x0001a730


	//   ....[136]....
        /*0ae8*/ 	.word	0x0001a7c0


	//   ....[137]....
        /*0aec*/ 	.word	0x0001a860


	//   ....[138]....
        /*0af0*/ 	.word	0x0001a900


	//   ....[139]....
        /*0af4*/ 	.word	0x0001a960


	//   ....[140]....
        /*0af8*/ 	.word	0x0001a9d0


	//   ....[141]....
        /*0afc*/ 	.word	0x0001aa30


	//   ....[142]....
        /*0b00*/ 	.word	0x0001aaa0


	//   ....[143]....
        /*0b04*/ 	.word	0x0001ab60


	//   ....[144]....
        /*0b08*/ 	.word	0x0001abc0


	//   ....[145]....
        /*0b0c*/ 	.word	0x0001ac80


	//   ....[146]....
        /*0b10*/ 	.word	0x0001af60


	//   ....[147]....
        /*0b14*/ 	.word	0x0001b110


	//   ....[148]....
        /*0b18*/ 	.word	0x0001b160


	//   ....[149]....
        /*0b1c*/ 	.word	0x0001b1c0


	//   ....[150]....
        /*0b20*/ 	.word	0x0001b280


	//   ....[151]....
        /*0b24*/ 	.word	0x0001b2e0


	//   ....[152]....
        /*0b28*/ 	.word	0x0001b3e0


	//   ....[153]....
        /*0b2c*/ 	.word	0x0001b440


	//   ....[154]....
        /*0b30*/ 	.word	0x0001b540


	//   ....[155]....
        /*0b34*/ 	.word	0x0001b5a0


	//   ....[156]....
        /*0b38*/ 	.word	0x0001b6a0


	//   ....[157]....
        /*0b3c*/ 	.word	0x0001b700


	//   ....[158]....
        /*0b40*/ 	.word	0x0001b800


	//   ....[159]....
        /*0b44*/ 	.word	0x0001b860


	//   ....[160]....
        /*0b48*/ 	.word	0x0001b960


	//   ....[161]....
        /*0b4c*/ 	.word	0x0001b9c0


	//   ....[162]....
        /*0b50*/ 	.word	0x0001bad0


	//   ....[163]....
        /*0b54*/ 	.word	0x0001bb40


	//   ....[164]....
        /*0b58*/ 	.word	0x0001bc10


	//   ....[165]....
        /*0b5c*/ 	.word	0x0001bc70


	//   ....[166]....
        /*0b60*/ 	.word	0x0001bd60


	//   ....[167]....
        /*0b64*/ 	.word	0x0001bdc0


	//   ....[168]....
        /*0b68*/ 	.word	0x0001be90


	//   ....[169]....
        /*0b6c*/ 	.word	0x0001bef0


	//   ....[170]....
        /*0b70*/ 	.word	0x0001bfb0


	//   ....[171]....
        /*0b74*/ 	.word	0x0001c2d0


	//   ....[172]....
        /*0b78*/ 	.word	0x0001c370


	//   ....[173]....
        /*0b7c*/ 	.word	0x0001c4f0


	//   ....[174]....
        /*0b80*/ 	.word	0x0001c560


	//   ....[175]....
        /*0b84*/ 	.word	0x0001c5d0


	//   ....[176]....
        /*0b88*/ 	.word	0x0001c640


	//   ....[177]....
        /*0b8c*/ 	.word	0x0001c6b0


	//   ....[178]....
        /*0b90*/ 	.word	0x0001c730


	//   ....[179]....
        /*0b94*/ 	.word	0x0001c7b0


	//   ....[180]....
        /*0b98*/ 	.word	0x0001c840


	//   ....[181]....
        /*0b9c*/ 	.word	0x0001c8b0


	//   ....[182]....
        /*0ba0*/ 	.word	0x0001c920


	//   ....[183]....
        /*0ba4*/ 	.word	0x0001c990


	//   ....[184]....
        /*0ba8*/ 	.word	0x0001ca10


	//   ....[185]....
        /*0bac*/ 	.word	0x0001ca80


	//   ....[186]....
        /*0bb0*/ 	.word	0x0001cb20


	//   ....[187]....
        /*0bb4*/ 	.word	0x0001cb70


	//   ....[188]....
        /*0bb8*/ 	.word	0x0001cc00


	//   ....[189]....
        /*0bbc*/ 	.word	0x0001cd30


	//----- nvinfo : EIATTR_REG_RECONFIG
	.align		4
.L_149:
        /*0bc0*/ 	.byte	0x01, 0x54
	.zero		2


	//----- nvinfo : EIATTR_SYSCALL_OFFSETS
	.align		4
        /*0bc4*/ 	.byte	0x04, 0x46
        /*0bc6*/ 	.short	(.L_151 - .L_150)


	//   ....[0]....
.L_150:
        /*0bc8*/ 	.word	0x00001bd0


	//   ....[1]....
        /*0bcc*/ 	.word	0x00001d20


	//   ....[2]....
        /*0bd0*/ 	.word	0x00006190


	//   ....[3]....
        /*0bd4*/ 	.word	0x00006520


	//   ....[4]....
        /*0bd8*/ 	.word	0x00015710


	//   ....[5]....
        /*0bdc*/ 	.word	0x00015860


	//   ....[6]....
        /*0be0*/ 	.word	0x00015960


	//   ....[7]....
        /*0be4*/ 	.word	0x00016190


	//----- nvinfo : EIATTR_MBARRIER_INSTR_OFFSETS
	.align		4
.L_151:
        /*0be8*/ 	.byte	0x04, 0x39
        /*0bea*/ 	.short	(.L_153 - .L_152)


	//   ....[0]....
.L_152:
        /*0bec*/ 	.word	0x000002b0
        /*0bf0*/ 	.word	0x000000ff
        /*0bf4*/ 	.word	0x00030800
        /*0bf8*/ 	.short	0x0100
        /*0bfa*/ 	.byte	0x08
	.zero		1


	//   ....[1]....
        /*0bfc*/ 	.word	0x000002c0
        /*0c00*/ 	.word	0x000000ff
        /*0c04*/ 	.word	0x00030820
        /*0c08*/ 	.short	0x0100
        /*0c0a*/ 	.byte	0x08
	.zero		1


	//   ....[2]....
        /*0c0c*/ 	.word	0x000003b0
        /*0c10*/ 	.word	0x000000ff
        /*0c14*/ 	.word	0x00030830
        /*0c18*/ 	.short	0x0100
        /*0c1a*/ 	.byte	0x08
	.zero		1


	//   ....[3]....
        /*0c1c*/ 	.word	0x000003c0
        /*0c20*/ 	.word	0x000000ff
        /*0c24*/ 	.word	0x00030840
        /*0c28*/ 	.short	0x0100
        /*0c2a*/ 	.byte	0x08
	.zero		1


	//   ....[4]....
        /*0c2c*/ 	.word	0x000003d0
        /*0c30*/ 	.word	0x000000ff
        /*0c34*/ 	.word	0x00030838
        /*0c38*/ 	.short	0x0100
        /*0c3a*/ 	.byte	0x08
	.zero		1


	//   ....[5]....
        /*0c3c*/ 	.word	0x000003e0
        /*0c40*/ 	.word	0x000000ff
        /*0c44*/ 	.word	0x00030848
        /*0c48*/ 	.short	0x0100
        /*0c4a*/ 	.byte	0x08
	.zero		1


	//   ....[6]....
        /*0c4c*/ 	.word	0x00000510
        /*0c50*/ 	.word	0x000000ff
        /*0c54*/ 	.word	0x00030850
        /*0c58*/ 	.short	0x0100
        /*0c5a*/ 	.byte	0x08
	.zero		1


	//   ....[7]....
        /*0c5c*/ 	.word	0x00000520
        /*0c60*/ 	.word	0x000000ff
        /*0c64*/ 	.word	0x00030860
        /*0c68*/ 	.short	0x0100
        /*0c6a*/ 	.byte	0x08
	.zero		1


	//   ....[8]....
        /*0c6c*/ 	.word	0x00000530
        /*0c70*/ 	.word	0x000000ff
        /*0c74*/ 	.word	0x00030858
        /*0c78*/ 	.short	0x0100
        /*0c7a*/ 	.byte	0x08
	.zero		1


	//   ....[9]....
        /*0c7c*/ 	.word	0x00000540
        /*0c80*/ 	.word	0x000000ff
        /*0c84*/ 	.word	0x00030868
        /*0c88*/ 	.short	0x0100
        /*0c8a*/ 	.byte	0x08
	.zero		1


	//   ....[10]....
        /*0c8c*/ 	.word	0x00000630
        /*0c90*/ 	.word	0x000000ff
        /*0c94*/ 	.word	0x00030870
        /*0c98*/ 	.short	0x0100
        /*0c9a*/ 	.byte	0x06
	.zero		1


	//   ....[11]....
        /*0c9c*/ 	.word	0x00000640
        /*0ca0*/ 	.word	0x000000ff
        /*0ca4*/ 	.word	0x00030880
        /*0ca8*/ 	.short	0x0100
        /*0caa*/ 	.byte	0x06
	.zero		1


	//   ....[12]....
        /*0cac*/ 	.word	0x00000650
        /*0cb0*/ 	.word	0x000000ff
        /*0cb4*/ 	.word	0x00030878
        /*0cb8*/ 	.short	0x0100
        /*0cba*/ 	.byte	0x06
	.zero		1


	//   ....[13]....
        /*0cbc*/ 	.word	0x00000660
        /*0cc0*/ 	.word	0x000000ff
        /*0cc4*/ 	.word	0x00030888
        /*0cc8*/ 	.short	0x0100
        /*0cca*/ 	.byte	0x06
	.zero		1


	//   ....[14]....
        /*0ccc*/ 	.word	0x00000790
        /*0cd0*/ 	.word	0x000000ff
        /*0cd4*/ 	.word	0x00030890
        /*0cd8*/ 	.short	0x0100
        /*0cda*/ 	.byte	0x08
	.zero		1


	//   ....[15]....
        /*0cdc*/ 	.word	0x000007a0
        /*0ce0*/ 	.word	0x000000ff
        /*0ce4*/ 	.word	0x000308a0
        /*0ce8*/ 	.short	0x0100
        /*0cea*/ 	.byte	0x08
	.zero		1


	//   ....[16]....
        /*0cec*/ 	.word	0x000007b0
        /*0cf0*/ 	.word	0x000000ff
        /*0cf4*/ 	.word	0x00030898
        /*0cf8*/ 	.short	0x0100
        /*0cfa*/ 	.byte	0x08
	.zero		1


	//   ....[17]....
        /*0cfc*/ 	.word	0x000007c0
        /*0d00*/ 	.word	0x000000ff
        /*0d04*/ 	.word	0x000308a8
        /*0d08*/ 	.short	0x0100
        /*0d0a*/ 	.byte	0x08
	.zero		1


	//   ....[18]....
        /*0d0c*/ 	.word	0x000008f0
        /*0d10*/ 	.word	0x000000ff
        /*0d14*/ 	.word	0x000308b0
        /*0d18*/ 	.short	0x0100
        /*0d1a*/ 	.byte	0x08
	.zero		1


	//   ....[19]....
        /*0d1c*/ 	.word	0x00000900
        /*0d20*/ 	.word	0x000000ff
        /*0d24*/ 	.word	0x000308c0
        /*0d28*/ 	.short	0x0100
        /*0d2a*/ 	.byte	0x08
	.zero		1


	//   ....[20]....
        /*0d2c*/ 	.word	0x00000910
        /*0d30*/ 	.word	0x000000ff
        /*0d34*/ 	.word	0x000308b8
        /*0d38*/ 	.short	0x0100
        /*0d3a*/ 	.byte	0x08
	.zero		1


	//   ....[21]....
        /*0d3c*/ 	.word	0x00000920
        /*0d40*/ 	.word	0x000000ff
        /*0d44*/ 	.word	0x000308c8
        /*0d48*/ 	.short	0x0100
        /*0d4a*/ 	.byte	0x08
	.zero		1


	//   ....[22]....
        /*0d4c*/ 	.word	0x00002f30
        /*0d50*/ 	.word	0x00000053
        /*0d54*/ 	.word	0x00030890
        /*0d58*/ 	.short	0x010a
        /*0d5a*/ 	.byte	0x3f
	.zero		1


	//   ....[23]....
        /*0d5c*/ 	.word	0x000042a0
        /*0d60*/ 	.word	0x00000053
        /*0d64*/ 	.word	0x00030890
        /*0d68*/ 	.short	0x010a
        /*0d6a*/ 	.byte	0x3f
	.zero		1


	//   ....[24]....
        /*0d6c*/ 	.word	0x00005470
        /*0d70*/ 	.word	0x00000053
        /*0d74*/ 	.word	0x00030890
        /*0d78*/ 	.short	0x010a
        /*0d7a*/ 	.byte	0x3f
	.zero		1


	//   ....[25]....
        /*0d7c*/ 	.word	0x00005690
        /*0d80*/ 	.word	0x0000000c
        /*0d84*/ 	.word	0x00000000
        /*0d88*/ 	.short	0x0101
        /*0d8a*/ 	.byte	0x3f
	.zero		1


	//   ....[26]....
        /*0d8c*/ 	.word	0x000056d0
        /*0d90*/ 	.word	0x00000053
        /*0d94*/ 	.word	0x000308b0
        /*0d98*/ 	.short	0x010a
        /*0d9a*/ 	.byte	0x3f
	.zero		1


	//   ....[27]....
        /*0d9c*/ 	.word	0x00005a90
        /*0da0*/ 	.word	0x00000053
        /*0da4*/ 	.word	0x00000000
        /*0da8*/ 	.short	0x0101
        /*0daa*/ 	.byte	0x3f
	.zero		1


	//   ....[28]....
        /*0dac*/ 	.word	0x00006230
        /*0db0*/ 	.word	0x00000002
        /*0db4*/ 	.word	0x00030800
        /*0db8*/ 	.short	0x010a
        /*0dba*/ 	.byte	0x3f
	.zero		1


	//   ....[29]....
        /*0dbc*/ 	.word	0x00006280
        /*0dc0*/ 	.word	0x00000002
        /*0dc4*/ 	.word	0x00030800
        /*0dc8*/ 	.short	0x010a
        /*0dca*/ 	.byte	0x3f
	.zero		1


	//   ....[30]....
        /*0dcc*/ 	.word	0x00006890
        /*0dd0*/ 	.word	0x00000002
        /*0dd4*/ 	.word	0x00030800
        /*0dd8*/ 	.short	0x010a
        /*0dda*/ 	.byte	0x3f
	.zero		1


	//   ....[31]....
        /*0ddc*/ 	.word	0x00007850
        /*0de0*/ 	.word	0x00000002
        /*0de4*/ 	.word	0x00030800
        /*0de8*/ 	.short	0x010a
        /*0dea*/ 	.byte	0x3f
	.zero		1


	//   ....[32]....
        /*0dec*/ 	.word	0x00008720
        /*0df0*/ 	.word	0x00000000
        /*0df4*/ 	.word	0x00030830
        /*0df8*/ 	.short	0x010a
        /*0dfa*/ 	.byte	0x3f
	.zero		1


	//   ....[33]....
        /*0dfc*/ 	.word	0x000087e0
        /*0e00*/ 	.word	0x00000000
        /*0e04*/ 	.word	0x00030830
        /*0e08*/ 	.short	0x010a
        /*0e0a*/ 	.byte	0x3f
	.zero		1


	//   ....[34]....
        /*0e0c*/ 	.word	0x0000b280
        /*0e10*/ 	.word	0x00000000
        /*0e14*/ 	.word	0x00000000
        /*0e18*/ 	.short	0x0101
        /*0e1a*/ 	.byte	0x3f
	.zero		1


	//   ....[35]....
        /*0e1c*/ 	.word	0x0000c2d0
        /*0e20*/ 	.word	0x00000005
        /*0e24*/ 	.word	0x00030830
        /*0e28*/ 	.short	0x010a
        /*0e2a*/ 	.byte	0x3f
	.zero		1


	//   ....[36]....
        /*0e2c*/ 	.word	0x0000c320
        /*0e30*/ 	.word	0x00000005
        /*0e34*/ 	.word	0x00030830
        /*0e38*/ 	.short	0x010a
        /*0e3a*/ 	.byte	0x3f
	.zero		1


	//   ....[37]....
        /*0e3c*/ 	.word	0x0000c670
        /*0e40*/ 	.word	0x00000006
        /*0e44*/ 	.word	0x00030850
        /*0e48*/ 	.short	0x010a
        /*0e4a*/ 	.byte	0x3f
	.zero		1


	//   ....[38]....
        /*0e4c*/ 	.word	0x0000c6b0
        /*0e50*/ 	.word	0x00000006
        /*0e54*/ 	.word	0x00030850
        /*0e58*/ 	.short	0x010a
        /*0e5a*/ 	.byte	0x3f
	.zero		1


	//   ....[39]....
        /*0e5c*/ 	.word	0x0000ea70
        /*0e60*/ 	.word	0x0000003f
        /*0e64*/ 	.word	0x00000000
        /*0e68*/ 	.short	0x0101
        /*0e6a*/ 	.byte	0x3f
	.zero		1


	//   ....[40]....
        /*0e6c*/ 	.word	0x0000ead0
        /*0e70*/ 	.word	0x0000003e
        /*0e74*/ 	.word	0x00000000
        /*0e78*/ 	.short	0x0101
        /*0e7a*/ 	.byte	0x3f
	.zero		1


	//   ....[41]....
        /*0e7c*/ 	.word	0x0000fd90
        /*0e80*/ 	.word	0x0000000b
        /*0e84*/ 	.word	0x00030850
        /*0e88*/ 	.short	0x010a
        /*0e8a*/ 	.byte	0x3f
	.zero		1


	//   ....[42]....
        /*0e8c*/ 	.word	0x0000fe50
        /*0e90*/ 	.word	0x0000000b
        /*0e94*/ 	.word	0x00030850
        /*0e98*/ 	.short	0x010a
        /*0e9a*/ 	.byte	0x3f
	.zero		1


	//   ....[43]....
        /*0e9c*/ 	.word	0x000107a0
        /*0ea0*/ 	.word	0x0000000a
        /*0ea4*/ 	.word	0x00000000
        /*0ea8*/ 	.short	0x0101
        /*0eaa*/ 	.byte	0x3f
	.zero		1


	//   ....[44]....
        /*0eac*/ 	.word	0x00011870
        /*0eb0*/ 	.word	0x00000000
        /*0eb4*/ 	.word	0x00000000
        /*0eb8*/ 	.short	0x0101
        /*0eba*/ 	.byte	0x3f
	.zero		1


	//   ....[45]....
        /*0ebc*/ 	.word	0x00011e20
        /*0ec0*/ 	.word	0x00000008
        /*0ec4*/ 	.word	0x00000000
        /*0ec8*/ 	.short	0x0101
        /*0eca*/ 	.byte	0x3f
	.zero		1


	//   ....[46]....
        /*0ecc*/ 	.word	0x000146a0
        /*0ed0*/ 	.word	0x00000010
        /*0ed4*/ 	.word	0x00030820
        /*0ed8*/ 	.short	0x010a
        /*0eda*/ 	.byte	0x3f
	.zero		1


	//   ....[47]....
        /*0edc*/ 	.word	0x00014760
        /*0ee0*/ 	.word	0x00000007
        /*0ee4*/ 	.word	0x000308a0
        /*0ee8*/ 	.short	0x010a
        /*0eea*/ 	.byte	0x3f
	.zero		1


	//   ....[48]....
        /*0eec*/ 	.word	0x00014990
        /*0ef0*/ 	.word	0x00000007
        /*0ef4*/ 	.word	0x000308c0
        /*0ef8*/ 	.short	0x010a
        /*0efa*/ 	.byte	0x3f
	.zero		1


	//   ....[49]....
        /*0efc*/ 	.word	0x00014d10
        /*0f00*/ 	.word	0x00000006
        /*0f04*/ 	.word	0x000308a0
        /*0f08*/ 	.short	0x010a
        /*0f0a*/ 	.byte	0x3f
	.zero		1


	//   ....[50]....
        /*0f0c*/ 	.word	0x00014f30
        /*0f10*/ 	.word	0x00000006
        /*0f14*/ 	.word	0x000308c0
        /*0f18*/ 	.short	0x010a
        /*0f1a*/ 	.byte	0x3f
	.zero		1


	//   ....[51]....
        /*0f1c*/ 	.word	0x00015cf0
        /*0f20*/ 	.word	0x00000000
        /*0f24*/ 	.word	0x00030840
        /*0f28*/ 	.short	0x010a
        /*0f2a*/ 	.byte	0x3f
	.zero		1


	//   ....[52]....
        /*0f2c*/ 	.word	0x00016d60
        /*0f30*/ 	.word	0x00000010
        /*0f34*/ 	.word	0x00030800
        /*0f38*/ 	.short	0x0107
        /*0f3a*/ 	.byte	0x3f
	.zero		1


	//   ....[53]....
        /*0f3c*/ 	.word	0x00016e50
        /*0f40*/ 	.word	0x00000010
        /*0f44*/ 	.word	0x00030800
        /*0f48*/ 	.short	0x0101
        /*0f4a*/ 	.byte	0x3f
	.zero		1


	//   ....[54]....
        /*0f4c*/ 	.word	0x00016e70
        /*0f50*/ 	.word	0x00000010
        /*0f54*/ 	.word	0x00030820
        /*0f58*/ 	.short	0x010a
        /*0f5a*/ 	.byte	0x3f
	.zero		1


	//   ....[55]....
        /*0f5c*/ 	.word	0x00017210
        /*0f60*/ 	.word	0x00000002
        /*0f64*/ 	.word	0x00030840
        /*0f68*/ 	.short	0x010a
        /*0f6a*/ 	.byte	0x3f
	.zero		1


	//   ....[56]....
        /*0f6c*/ 	.word	0x00017490
        /*0f70*/ 	.word	0x00000003
        /*0f74*/ 	.word	0x00000060
        /*0f78*/ 	.short	0x010a
        /*0f7a*/ 	.byte	0x3f
	.zero		1


	//   ....[57]....
        /*0f7c*/ 	.word	0x000179f0
        /*0f80*/ 	.word	0x00000002
        /*0f84*/ 	.word	0x00030840
        /*0f88*/ 	.short	0x010a
        /*0f8a*/ 	.byte	0x3f
	.zero		1


	//   ....[58]....
        /*0f8c*/ 	.word	0x00017c70
        /*0f90*/ 	.word	0x0000000a
        /*0f94*/ 	.word	0x00000060
        /*0f98*/ 	.short	0x010a
        /*0f9a*/ 	.byte	0x3f
	.zero		1


	//   ....[59]....
        /*0f9c*/ 	.word	0x00018110
        /*0fa0*/ 	.word	0x00000002
        /*0fa4*/ 	.word	0x00030840
        /*0fa8*/ 	.short	0x010a
        /*0faa*/ 	.byte	0x3f
	.zero		1


	//   ....[60]....
        /*0fac*/ 	.word	0x000183a0
        /*0fb0*/ 	.word	0x00000003
        /*0fb4*/ 	.word	0x00000060
        /*0fb8*/ 	.short	0x010a
        /*0fba*/ 	.byte	0x3f
	.zero		1


	//   ....[61]....
        /*0fbc*/ 	.word	0x000187f0
        /*0fc0*/ 	.word	0x00000003
        /*0fc4*/ 	.word	0x00030860
        /*0fc8*/ 	.short	0x010a
        /*0fca*/ 	.byte	0x3f
	.zero		1


	//   ....[62]....
        /*0fcc*/ 	.word	0x00019750
        /*0fd0*/ 	.word	0x00000009
        /*0fd4*/ 	.word	0x00030820
        /*0fd8*/ 	.short	0x010a
        /*0fda*/ 	.byte	0x3f
	.zero		1


	//   ....[63]....
        /*0fdc*/ 	.word	0x000198e0
        /*0fe0*/ 	.word	0x00000007
        /*0fe4*/ 	.word	0x00000000
        /*0fe8*/ 	.short	0x010a
        /*0fea*/ 	.byte	0x3f
	.zero		1


	//   ....[64]....
        /*0fec*/ 	.word	0x00019950
        /*0ff0*/ 	.word	0x00000003
        /*0ff4*/ 	.word	0x00000000
        /*0ff8*/ 	.short	0x010a
        /*0ffa*/ 	.byte	0x3f
	.zero		1


	//   ....[65]....
        /*0ffc*/ 	.word	0x000199b0
        /*1000*/ 	.word	0x00000005
        /*1004*/ 	.word	0x00000000
        /*1008*/ 	.short	0x010a
        /*100a*/ 	.byte	0x3f
	.zero		1


	//   ....[66]....
        /*100c*/ 	.word	0x000199e0
        /*1010*/ 	.word	0x00000003
        /*1014*/ 	.word	0x00000000
        /*1018*/ 	.short	0x010a
        /*101a*/ 	.byte	0x3f
	.zero		1


	//   ....[67]....
        /*101c*/ 	.word	0x00019a40
        /*1020*/ 	.word	0x00000053
        /*1024*/ 	.word	0x00030890
        /*1028*/ 	.short	0x010a
        /*102a*/ 	.byte	0x3f
	.zero		1


	//   ....[68]....
        /*102c*/ 	.word	0x00019a90
        /*1030*/ 	.word	0x00000053
        /*1034*/ 	.word	0x00030890
        /*1038*/ 	.short	0x010a
        /*103a*/ 	.byte	0x3f
	.zero		1


	//   ....[69]....
        /*103c*/ 	.word	0x00019ae0
        /*1040*/ 	.word	0x00000053
        /*1044*/ 	.word	0x00030890
        /*1048*/ 	.short	0x010a
        /*104a*/ 	.byte	0x3f
	.zero		1


	//   ....[70]....
        /*104c*/ 	.word	0x00019b30
        /*1050*/ 	.word	0x00000053
        /*1054*/ 	.word	0x000308b0
        /*1058*/ 	.short	0x010a
        /*105a*/ 	.byte	0x3f
	.zero		1


	//   ....[71]....
        /*105c*/ 	.word	0x00019e40
        /*1060*/ 	.word	0x00000002
        /*1064*/ 	.word	0x00030800
        /*1068*/ 	.short	0x010a
        /*106a*/ 	.byte	0x3f
	.zero		1


	//   ....[72]....
        /*106c*/ 	.word	0x0001a050
        /*1070*/ 	.word	0x00000002
        /*1074*/ 	.word	0x00030800
        /*1078*/ 	.short	0x010a
        /*107a*/ 	.byte	0x3f
	.zero		1


	//   ....[73]....
        /*107c*/ 	.word	0x0001a0a0
        /*1080*/ 	.word	0x00000000
        /*1084*/ 	.word	0x00030830
        /*1088*/ 	.short	0x010a
        /*108a*/ 	.byte	0x3f
	.zero		1


	//   ....[74]....
        /*108c*/ 	.word	0x0001a0f0
        /*1090*/ 	.word	0x00000005
        /*1094*/ 	.word	0x00030830
        /*1098*/ 	.short	0x010a
        /*109a*/ 	.byte	0x3f
	.zero		1


	//   ....[75]....
        /*109c*/ 	.word	0x0001a140
        /*10a0*/ 	.word	0x00000006
        /*10a4*/ 	.word	0x00030850
        /*10a8*/ 	.short	0x010a
        /*10aa*/ 	.byte	0x3f
	.zero		1


	//   ....[76]....
        /*10ac*/ 	.word	0x0001a190
        /*10b0*/ 	.word	0x0000000b
        /*10b4*/ 	.word	0x00030850
        /*10b8*/ 	.short	0x010a
        /*10ba*/ 	.byte	0x3f
	.zero		1


	//   ....[77]....
        /*10bc*/ 	.word	0x0001ad40
        /*10c0*/ 	.word	0x00000010
        /*10c4*/ 	.word	0x00030820
        /*10c8*/ 	.short	0x010a
        /*10ca*/ 	.byte	0x3f
	.zero		1


	//   ....[78]....
        /*10cc*/ 	.word	0x0001ad90
        /*10d0*/ 	.word	0x00000007
        /*10d4*/ 	.word	0x000308a0
        /*10d8*/ 	.short	0x010a
        /*10da*/ 	.byte	0x3f
	.zero		1


	//   ....[79]....
        /*10dc*/ 	.word	0x0001ade0
        /*10e0*/ 	.word	0x00000007
        /*10e4*/ 	.word	0x000308c0
        /*10e8*/ 	.short	0x010a
        /*10ea*/ 	.byte	0x3f
	.zero		1


	//   ....[80]....
        /*10ec*/ 	.word	0x0001ae30
        /*10f0*/ 	.word	0x00000006
        /*10f4*/ 	.word	0x000308a0
        /*10f8*/ 	.short	0x010a
        /*10fa*/ 	.byte	0x3f
	.zero		1


	//   ....[81]....
        /*10fc*/ 	.word	0x0001ae80
        /*1100*/ 	.word	0x00000006
        /*1104*/ 	.word	0x000308c0
        /*1108*/ 	.short	0x010a
        /*110a*/ 	.byte	0x3f
	.zero		1


	//   ....[82]....
        /*110c*/ 	.word	0x0001b020
        /*1110*/ 	.word	0x00000000
        /*1114*/ 	.word	0x00030840
        /*1118*/ 	.short	0x010a
        /*111a*/ 	.byte	0x3f
	.zero		1


	//   ....[83]....
        /*111c*/ 	.word	0x0001bff0
        /*1120*/ 	.word	0x00000010
        /*1124*/ 	.word	0x00030820
        /*1128*/ 	.short	0x010a
        /*112a*/ 	.byte	0x3f
	.zero		1


	//   ....[84]....
        /*112c*/ 	.word	0x0001c040
        /*1130*/ 	.word	0x00000002
        /*1134*/ 	.word	0x00030840
        /*1138*/ 	.short	0x010a
        /*113a*/ 	.byte	0x3f
	.zero		1


	//   ....[85]....
        /*113c*/ 	.word	0x0001c090
        /*1140*/ 	.word	0x00000003
        /*1144*/ 	.word	0x00000060
        /*1148*/ 	.short	0x010a
        /*114a*/ 	.byte	0x3f
	.zero		1


	//   ....[86]....
        /*114c*/ 	.word	0x0001c0e0
        /*1150*/ 	.word	0x00000002
        /*1154*/ 	.word	0x00030840
        /*1158*/ 	.short	0x010a
        /*115a*/ 	.byte	0x3f
	.zero		1


	//   ....[87]....
        /*115c*/ 	.word	0x0001c130
        /*1160*/ 	.word	0x0000000a
        /*1164*/ 	.word	0x00000060
        /*1168*/ 	.short	0x010a
        /*116a*/ 	.byte	0x3f
	.zero		1


	//   ....[88]....
        /*116c*/ 	.word	0x0001c180
        /*1170*/ 	.word	0x00000002
        /*1174*/ 	.word	0x00030840
        /*1178*/ 	.short	0x010a
        /*117a*/ 	.byte	0x3f
	.zero		1


	//   ....[89]....
        /*117c*/ 	.word	0x0001c1d0
        /*1180*/ 	.word	0x00000003
        /*1184*/ 	.word	0x00000060
        /*1188*/ 	.short	0x010a
        /*118a*/ 	.byte	0x3f
	.zero		1


	//   ....[90]....
        /*118c*/ 	.word	0x0001c220
        /*1190*/ 	.word	0x00000003
        /*1194*/ 	.word	0x00030860
        /*1198*/ 	.short	0x010a
        /*119a*/ 	.byte	0x3f
	.zero		1


	//   ....[91]....
        /*119c*/ 	.word	0x0001cc50
        /*11a0*/ 	.word	0x00000009
        /*11a4*/ 	.word	0x00030820
        /*11a8*/ 	.short	0x010a
        /*11aa*/ 	.byte	0x3f
	.zero		1


	//   ....[92]....
        /*11ac*/ 	.word	0x0001cdf0
        /*11b0*/ 	.word	0x00000007
        /*11b4*/ 	.word	0x00000000
        /*11b8*/ 	.short	0x010a
        /*11ba*/ 	.byte	0x3f
	.zero		1


	//   ....[93]....
        /*11bc*/ 	.word	0x0001ce40
        /*11c0*/ 	.word	0x00000003
        /*11c4*/ 	.word	0x00000000
        /*11c8*/ 	.short	0x010a
        /*11ca*/ 	.byte	0x3f
	.zero		1


	//   ....[94]....
        /*11cc*/ 	.word	0x0001ce90
        /*11d0*/ 	.word	0x00000005
        /*11d4*/ 	.word	0x00000000
        /*11d8*/ 	.short	0x010a
        /*11da*/ 	.byte	0x3f
	.zero		1


	//----- nvinfo : EIATTR_NUM_MBARRIERS
	.align		4
.L_153:
        /*11dc*/ 	.byte	0x03, 0x38
        /*11de*/ 	.short	0x0016


	//----- nvinfo : EIATTR_EXIT_INSTR_OFFSETS
	.align		4
        /*11e0*/ 	.byte	0x04, 0x1c
        /*11e2*/ 	.short	(.L_155 - .L_154)


	//   ....[0]....
.L_154:
        /*11e4*/ 	.word	0x00019a30


	//----- nvinfo : EIATTR_MAX_THREADS
	.align		4
.L_155:
        /*11e8*/ 	.byte	0x04, 0x05
        /*11ea*/ 	.short	(.L_157 - .L_156)
.L_156:
        /*11ec*/ 	.word	0x00000200
        /*11f0*/ 	.word	0x00000001
        /*11f4*/ 	.word	0x00000001


	//----- nvinfo : EIATTR_CRS_STACK_SIZE
	.align		4
.L_157:
        /*11f8*/ 	.byte	0x04, 0x1e
        /*11fa*/ 	.short	(.L_159 - .L_158)
.L_158:
        /*11fc*/ 	.word	0x00000000


	//----- nvinfo : EIATTR_CBANK_PARAM_SIZE
	.align		4
.L_159:
        /*1200*/ 	.byte	0x03, 0x19
        /*1202*/ 	.short	0x0af0


	//----- nvinfo : EIATTR_PARAM_CBANK
	.align		4
        /*1204*/ 	.byte	0x04, 0x0a
        /*1206*/ 	.short	(.L_161 - .L_160)
	.align		4
.L_160:
        /*1208*/ 	.word	index@(.nv.constant0._ZN7cutlass13device_kernelIN5flash11enable_sm90INS1_16FlashAttnFwdSm90INS1_25CollectiveMainloopFwdSm90ILi2EN4cute5tupleIJNS5_1CILi1EEES8_S8_EEENS6_IJNS7_ILi192EEESA_NS7_ILi64EEEEEELi64ENS_10bfloat16_tEfNS_4arch4Sm90ELb0ELb0ELb1ELb1ELb0ELb1ELb0ELb0ELb1ELb1ELb1ELb0EEENS1_21CollectiveEpilogueFwdINS6_IJSA_SB_SA_EEES9_SD_SF_Li384ELb1ELb1ELb1ELb0EEENS1_36VarlenDynamicPersistentTileSchedulerILi192ELi192ELi384ELi128ELb1ELb1ELb1ELb0ELb1ELb1EEEEEEEEEvNT_6ParamsE)
        /*120c*/ 	.short	0x0210
        /*120e*/ 	.short	0x0af0


	//----- nvinfo : EIATTR_SW_WAR
	.align		4
.L_161:
        /*1210*/ 	.byte	0x04, 0x36
        /*1212*/ 	.short	(.L_163 - .L_162)
.L_162:
        /*1214*/ 	.word	0x00000008
.L_163:


//--------------------- .nv.info._ZN7cutlass13device_kernelIN5flash11enable_sm90INS1_16FlashAttnFwdSm90INS1_25CollectiveMainloopFwdSm90ILi2EN4cute5tupleIJNS5_1CILi1EEES8_S8_EEENS6_IJNS7_ILi192EEENS7_ILi128EEENS7_ILi64EEEEEELi64ENS_10bfloat16_tEfNS_4arch4Sm90ELb0ELb1ELb1ELb0ELb0ELb0ELb0ELb1ELb1ELb1ELb1ELb0EEENS1_21CollectiveEpilogueFwdINS6_IJSA_SC_SB_EEES9_SE_SG_Li384ELb0ELb1ELb1ELb0EEENS1_19SingleTileSchedulerILb0ELb1ELb1ELi192EEEEEEEEEvNT_6ParamsE --------------------------
	.section	.nv.info._ZN7cutlass13device_kernelIN5flash11enable_sm90INS1_16FlashAttnFwdSm90INS1_25CollectiveMainloopFwdSm90ILi2EN4cute5tupleIJNS5_1CILi1EEES8_S8_EEENS6_IJNS7_ILi192EEENS7_ILi128EEENS7_ILi64EEEEEELi64ENS_10bfloat16_tEfNS_4arch4Sm90ELb0ELb1ELb1ELb0ELb0ELb0ELb0ELb1ELb1ELb1ELb1ELb0EEENS1_21CollectiveEpilogueFwdINS6_IJSA_SC_SB_EEES9_SE_SG_Li384ELb0ELb1ELb1ELb0EEENS1_19SingleTileSchedulerILb0ELb1ELb1ELi192EEEEEEEEEvNT_6ParamsE,"",@"SHT_CUDA_INFO"
	.sectionflags	@""
	.align	4


	//----- nvinfo : EIATTR_CUDA_API_VERSION
	.align		4
        /*0000*/ 	.byte	0x04, 0x37
        /*0002*/ 	.short	(.L_165 - .L_164)
.L_164:
        /*0004*/ 	.word	0x00000082


	//----- nvinfo : EIATTR_KPARAM_INFO
	.align		4
.L_165:
        /*0008*/ 	.byte	0x04, 0x17
        /*000a*/ 	.short	(.L_167 - .L_166)
.L_166:
        /*000c*/ 	.word	0x00000000
        /*0010*/ 	.short	0x0000
        /*0012*/ 	.short	0x0070
        /*0014*/ 	.byte	0x00, 0xf0, 0x01, 0x28


	//----- nvinfo : EIATTR_SPARSE_MMA_MASK
	.align		4
.L_167:
        /*0018*/ 	.byte	0x03, 0x50
        /*001a*/ 	.short	0x0000


	//----- nvinfo : EIATTR_MAXREG_COUNT
	.align		4
        /*001c*/ 	.byte	0x03, 0x1b
        /*001e*/ 	.short	0x0080


	//----- nvinfo : EIATTR_NUM_BARRIERS
	.align		4
        /*0020*/ 	.byte	0x02, 0x4c
        /*0022*/ 	.byte	0x10
	.zero		1


	//----- nvinfo : EIATTR_EXTERNS
	.align		4
        /*0024*/ 	.byte	0x04, 0x0f
        /*0026*/ 	.short	(.L_169 - .L_168)


	//   ....[0]....
	.align		4
.L_168:
        /*0028*/ 	.word	index@(__assertfail)


	//----- nvinfo : EIATTR_MERCURY_ISA_VERSION
	.align		4
.L_169:
        /*002c*/ 	.byte	0x03, 0x5f
        /*002e*/ 	.short	0x0101


	//----- nvinfo : EIATTR_INT_WARP_WIDE_INSTR_OFFSETS
	.align		4
        /*0030*/ 	.byte	0x04, 0x31
        /*0032*/ 	.short	(.L_171 - .L_170)


	//   ....[0]....
.L_170:
        /*0034*/ 	.word	0x00000120


	//   ....[1]....
        /*0038*/ 	.word	0x00000160


	//   ....[2]....
        /*003c*/ 	.word	0x000001d0


	//----- nvinfo : EIATTR_COOP_GROUP_MASK_REGIDS
	.align		4
.L_171:
        /*0040*/ 	.byte	0x04, 0x29
        /*0042*/ 	.short	(.L_173 - .L_172)


	//   ....[0]....
.L_172:
        /*0044*/ 	.word	0xffffffff


	//   ....[1]....
        /*0048*/ 	.word	0xffffffff


	//   ....[2]....
        /*004c*/ 	.word	0xffffffff


	//   ....[3]....
        /*0050*/ 	.word	0xffffffff


	//   ....[4]....
        /*0054*/ 	.word	0xffffffff


	//   ....[5]....
        /*0058*/ 	.word	0xffffffff


	//   ....[6]....
        /*005c*/ 	.word	0xffffffff


	//   ....[7]....
        /*0060*/ 	.word	0xffffffff


	//   ....[8]....
        /*0064*/ 	.word	0xffffffff


	//   ....[9]....
        /*0068*/ 	.word	0xffffffff


	//   ....[10]....
        /*006c*/ 	.word	0xffffffff


	//   ....[11]....
        /*0070*/ 	.word	0xffffffff


	//   ....[12]....
        /*0074*/ 	.word	0xffffffff


	//   ....[13]....
        /*0078*/ 	.word	0xffffffff


	//   ....[14]....
        /*007c*/ 	.word	0xffffffff


	//   ....[15]....
        /*0080*/ 	.word	0xffffffff


	//   ....[16]....
        /*0084*/ 	.word	0xffffffff


	//   ....[17]....
        /*0088*/ 	.word	0xffffffff


	//   ....[18]....
        /*008c*/ 	.word	0xffffffff


	//   ....[19]....
        /*0090*/ 	.word	0xffffffff


	//   ....[20]....
        /*0094*/ 	.word	0xffffffff


	//   ....[21]....
        /*0098*/ 	.word	0xffffffff


	//   ....[22]....
        /*009c*/ 	.word	0xffffffff


	//   ....[23]....
        /*00a0*/ 	.word	0xffffffff


	//   ....[24]....
        /*00a4*/ 	.word	0xffffffff


	//   ....[25]....
        /*00a8*/ 	.word	0xffffffff


	//   ....[26]....
        /*00ac*/ 	.word	0xffffffff


	//   ....[27]....
        /*00b0*/ 	.word	0xffffffff


	//   ....[28]....
        /*00b4*/ 	.word	0xffffffff


	//   ....[29]....
        /*00b8*/ 	.word	0xffffffff


	//   ....[30]....
        /*00bc*/ 	.word	0xffffffff


	//   ....[31]....
        /*00c0*/ 	.word	0xffffffff


	//   ....[32]....
        /*00c4*/ 	.word	0xffffffff


	//   ....[33]....
        /*00c8*/ 	.word	0xffffffff


	//   ....[34]....
        /*00cc*/ 	.word	0xffffffff


	//   ....[35]....
        /*00d0*/ 	.word	0xffffffff


	//   ....[36]....
        /*00d4*/ 	.word	0xffffffff


	//   ....[37]....
        /*00d8*/ 	.word	0xffffffff


	//   ....[38]....
        /*00dc*/ 	.word	0xffffffff


	//   ....[39]....
        /*00e0*/ 	.word	0xffffffff


	//   ....[40]....
        /*00e4*/ 	.word	0xffffffff


	//   ....[41]....
        /*00e8*/ 	.word	0xffffffff


	//   ....[42]....
        /*00ec*/ 	.word	0xffffffff


	//   ....[43]....
        /*00f0*/ 	.word	0xffffffff


	//   ....[44]....
        /*00f4*/ 	.word	0xffffffff


	//   ....[45]....
        /*00f8*/ 	.word	0xffffffff


	//   ....[46]....
        /*00fc*/ 	.word	0xffffffff


	//   ....[47]....
        /*0100*/ 	.word	0xffffffff


	//   ....[48]....
        /*0104*/ 	.word	0xffffffff


	//   ....[49]....
        /*0108*/ 	.word	0xffffffff


	//   ....[50]....
        /*010c*/ 	.word	0xffffffff


	//   ....[51]....
        /*0110*/ 	.word	0xffffffff


	//   ....[52]....
        /*0114*/ 	.word	0xffffffff


	//   ....[53]....
        /*0118*/ 	.word	0xffffffff


	//   ....[54]....
        /*011c*/ 	.word	0xffffffff


	//   ....[55]....
        /*0120*/ 	.word	0xffffffff


	//   ....[56]....
        /*0124*/ 	.word	0xffffffff


	//   ....[57]....
        /*0128*/ 	.word	0xffffffff


	//   ....[58]....
        /*012c*/ 	.word	0xffffffff


	//   ....[59]....
        /*0130*/ 	.word	0xffffffff


	//   ....[60]....
        /*0134*/ 	.word	0xffffffff


	//   ....[61]....
        /*0138*/ 	.word	0xffffffff


	//   ....[62]....
        /*013c*/ 	.word	0xffffffff


	//   ....[63]....
        /*0140*/ 	.word	0xffffffff


	//   ....[64]....
        /*0144*/ 	.word	0xffffffff


	//   ....[65]....
        /*0148*/ 	.word	0xffffffff


	//   ....[66]....
        /*014c*/ 	.word	0xffffffff


	//   ....[67]....
        /*0150*/ 	.word	0xffffffff


	//   ....[68]....
        /*0154*/ 	.word	0xffffffff


	//   ....[69]....
        /*0158*/ 	.word	0x0500000f


	//   ....[70]....
        /*015c*/ 	.word	0x0500000f


	//   ....[71]....
        /*0160*/ 	.word	0x0500000f


	//   ....[72]....
        /*0164*/ 	.word	0x0500000f


	//   ....[73]....
        /*0168*/ 	.word	0x0500000f


	//   ....[74]....
        /*016c*/ 	.word	0x0500000f


	//   ....[75]....
        /*0170*/ 	.word	0x0500000f


	//   ....[76]....
        /*0174*/ 	.word	0x0500000f


	//   ....[77]....
        /*0178*/ 	.word	0x0500000f


	//   ....[78]....
        /*017c*/ 	.word	0x0500000f


	//   ....[79]....
        /*0180*/ 	.word	0x0500000f


	//   ....[80]....
        /*0184*/ 	.word	0x0500000f


	//   ....[81]....
        /*0188*/ 	.word	0x0500000f


	//   ....[82]....
        /*018c*/ 	.word	0x0500000f


	//   ....[83]....
        /*0190*/ 	.word	0x0500000f


	//   ....[84]....
        /*0194*/ 	.word	0x0500000f


	//   ....[85]....
        /*0198*/ 	.word	0x0500000f


	//   ....[86]....
        /*019c*/ 	.word	0x0500000f


	//   ....[87]....
        /*01a0*/ 	.word	0x0500000f


	//   ....[88]....
        /*01a4*/ 	.word	0x0500000f


	//   ....[89]....
        /*01a8*/ 	.word	0x0500000f


	//   ....[90]....
        /*01ac*/ 	.word	0x0500000f


	//   ....[91]....
        /*01b0*/ 	.word	0x0500000f


	//   ....[92]....
        /*01b4*/ 	.word	0x0500000f


	//   ....[93]....
        /*01b8*/ 	.word	0x0500000f


	//   ....[94]....
        /*01bc*/ 	.word	0x0500000f


	//----- nvinfo : EIATTR_COOP_GROUP_INSTR_OFFSETS
	.align		4
.L_173:
        /*01c0*/ 	.byte	0x04, 0x28
        /*01c2*/ 	.short	(.L_175 - .L_174)


	//   ....[0]....
.L_174:
        /*01c4*/ 	.word	0x00000060


	//   ....[1]....
        /*01c8*/ 	.word	0x00000130


	//   ....[2]....
        /*01cc*/ 	.word	0x00000180


	//   ....[3]....
        /*01d0*/ 	.word	0x000003b0


	//   ....[4]....
        /*01d4*/ 	.word	0x00000510


	//   ....[5]....
        /*01d8*/ 	.word	0x00000630


	//   ....[6]....
        /*01dc*/ 	.word	0x00000790


	//   ....[7]....
        /*01e0*/ 	.word	0x000014a0


	//   ....[8]....
        /*01e4*/ 	.word	0x00001da0


	//   ....[9]....
        /*01e8*/ 	.word	0x00002710


	//   ....[10]....
        /*01ec*/ 	.word	0x000039d0


	//   ....[11]....
        /*01f0*/ 	.word	0x00003af0


	//   ....[12]....
        /*01f4*/ 	.word	0x000044f0


	//   ....[13]....
        /*01f8*/ 	.word	0x00004550


	//   ....[14]....
        /*01fc*/ 	.word	0x00006170


	//   ....[15]....
        /*0200*/ 	.word	0x00006400


	//   ....[16]....
        /*0204*/ 	.word	0x00006fb0


	//   ....[17]....
        /*0208*/ 	.word	0x00006fd0


	//   ....[18]....
        /*020c*/ 	.word	0x00007a00


	//   ....[19]....
        /*0210*/ 	.word	0x00007ad0


	//   ....[20]....
        /*0214*/ 	.word	0x00009850


	//   ....[21]....
        /*0218*/ 	.word	0x000098b0


	//   ....[22]....
        /*021c*/ 	.word	0x00009fa0


	//   ....[23]....
        /*0220*/ 	.word	0x0000a040


	//   ....[24]....
        /*0224*/ 	.word	0x0000bec0


	//   ....[25]....
        /*0228*/ 	.word	0x0000c1e0


	//   ....[26]....
        /*022c*/ 	.word	0x0000cd60


	//   ....[27]....
        /*0230*/ 	.word	0x0000cd90


	//   ....[28]....
        /*0234*/ 	.word	0x0000d760


	//   ....[29]....
        /*0238*/ 	.word	0x0000d800


	//   ....[30]....
        /*023c*/ 	.word	0x0000e650


	//   ....[31]....
        /*0240*/ 	.word	0x0000e680


	//   ....[32]....
        /*0244*/ 	.word	0x0000e770


	//   ....[33]....
        /*0248*/ 	.word	0x0000e780


	//   ....[34]....
        /*024c*/ 	.word	0x0000f510


	//   ....[35]....
        /*0250*/ 	.word	0x0000f550


	//   ....[36]....
        /*0254*/ 	.word	0x0000f590


	//   ....[37]....
        /*0258*/ 	.word	0x0000f5b0


	//   ....[38]....
        /*025c*/ 	.word	0x0000f5d0


	//   ....[39]....
        /*0260*/ 	.word	0x0000f5e0


	//   ....[40]....
        /*0264*/ 	.word	0x0000f920


	//   ....[41]....
        /*0268*/ 	.word	0x0000f930


	//   ....[42]....
        /*026c*/ 	.word	0x00010050


	//   ....[43]....
        /*0270*/ 	.word	0x00010f00


	//   ....[44]....
        /*0274*/ 	.word	0x00011880


	//   ....[45]....
        /*0278*/ 	.word	0x000118b0


	//   ....[46]....
        /*027c*/ 	.word	0x000118e0


	//   ....[47]....
        /*0280*/ 	.word	0x00011900


	//   ....[48]....
        /*0284*/ 	.word	0x00011910


	//   ....[49]....
        /*0288*/ 	.word	0x00011960


	//   ....[50]....
        /*028c*/ 	.word	0x000119c0


	//   ....[51]....
        /*0290*/ 	.word	0x000119e0


	//   ....[52]....
        /*0294*/ 	.word	0x00011a40


	//   ....[53]....
        /*0298*/ 	.word	0x00011a70


	//   ....[54]....
        /*029c*/ 	.word	0x00011ae0


	//   ....[55]....
        /*02a0*/ 	.word	0x00011b10


	//   ....[56]....
        /*02a4*/ 	.word	0x00011b40


	//   ....[57]....
        /*02a8*/ 	.word	0x00011b70


	//   ....[58]....
        /*02ac*/ 	.word	0x00011bc0


	//   ....[59]....
        /*02b0*/ 	.word	0x00011be0


	//   ....[60]....
        /*02b4*/ 	.word	0x00011c20


	//   ....[61]....
        /*02b8*/ 	.word	0x00011c50


	//   ....[62]....
        /*02bc*/ 	.word	0x00011c80


	//   ....[63]....
        /*02c0*/ 	.word	0x00011cf0


	//   ....[64]....
        /*02c4*/ 	.word	0x00011d70


	//   ....[65]....
        /*02c8*/ 	.word	0x00011d80


	//   ....[66]....
        /*02cc*/ 	.word	0x00011db0


	//   ....[67]....
        /*02d0*/ 	.word	0x00011de0


	//   ....[68]....
        /*02d4*/ 	.word	0x000136a0


	//   ....[69]....
        /*02d8*/ 	.word	0x00013cc0


	//   ....[70]....
        /*02dc*/ 	.word	0x00013e30


	//   ....[71]....
        /*02e0*/ 	.word	0x00013e80


	//   ....[72]....
        /*02e4*/ 	.word	0x00013fa0


	//   ....[73]....
        /*02e8*/ 	.word	0x00013ff0


	//   ....[74]....
        /*02ec*/ 	.word	0x00014080


	//   ....[75]....
        /*02f0*/ 	.word	0x00014130


	//   ....[76]....
        /*02f4*/ 	.word	0x000141d0


	//   ....[77]....
        /*02f8*/ 	.word	0x00014270


	//   ....[78]....
        /*02fc*/ 	.word	0x00014300


	//   ....[79]....
        /*0300*/ 	.word	0x000143a0


	//   ....[80]....
        /*0304*/ 	.word	0x00014440


	//   ....[81]....
        /*0308*/ 	.word	0x000144d0


	//   ....[82]....
        /*030c*/ 	.word	0x00014560


	//   ....[83]....
        /*0310*/ 	.word	0x00014610


	//   ....[84]....
        /*0314*/ 	.word	0x00014670


	//   ....[85]....
        /*0318*/ 	.word	0x00014720


	//   ....[86]....
        /*031c*/ 	.word	0x000147b0


	//   ....[87]....
        /*0320*/ 	.word	0x00014890


	//   ....[88]....
        /*0324*/ 	.word	0x000148f0


	//   ....[89]....
        /*0328*/ 	.word	0x000149b0


	//   ....[90]....
        /*032c*/ 	.word	0x00014a10


	//   ....[91]....
        /*0330*/ 	.word	0x00014ad0


	//   ....[92]....
        /*0334*/ 	.word	0x00014b50


	//   ....[93]....
        /*0338*/ 	.word	0x00014c00


	//   ....[94]....
        /*033c*/ 	.word	0x00014fd0


	//----- nvinfo : EIATTR_REG_RECONFIG
	.align		4
.L_175:
        /*0340*/ 	.byte	0x01, 0x54
	.zero		2


	//----- nvinfo : EIATTR_SYSCALL_OFFSETS
	.align		4
        /*0344*/ 	.byte	0x04, 0x46
        /*0346*/ 	.short	(.L_177 - .L_176)


	//   ....[0]....
.L_176:
        /*0348*/ 	.word	0x00001660


	//   ....[1]....
        /*034c*/ 	.word	0x00010bb0


	//   ....[2]....
        /*0350*/ 	.word	0x00010cf0


	//   ....[3]....
        /*0354*/ 	.word	0x00010de0


	//   ....[4]....
        /*0358*/ 	.word	0x00011460


	//----- nvinfo : EIATTR_MBARRIER_INSTR_OFFSETS
	.align		4
.L_177:
        /*035c*/ 	.byte	0x04, 0x39
        /*035e*/ 	.short	(.L_179 - .L_178)


	//   ....[0]....
.L_178:
        /*0360*/ 	.word	0x00000260
        /*0364*/ 	.word	0x000000ff
        /*0368*/ 	.word	0x00016800
        /*036c*/ 	.short	0x0100
        /*036e*/ 	.byte	0x08
	.zero		1


	//   ....[1]....
        /*0370*/ 	.word	0x00000270
        /*0374*/ 	.word	0x000000ff
        /*0378*/ 	.word	0x00016820
        /*037c*/ 	.short	0x0100
        /*037e*/ 	.byte	0x08
	.zero		1


	//   ....[2]....
        /*0380*/ 	.word	0x00000360
        /*0384*/ 	.word	0x000000ff
        /*0388*/ 	.word	0x00016830
        /*038c*/ 	.short	0x0100
        /*038e*/ 	.byte	0x08
	.zero		1


	//   ....[3]....
        /*0390*/ 	.word	0x00000370
        /*0394*/ 	.word	0x000000ff
        /*0398*/ 	.word	0x00016840
        /*039c*/ 	.short	0x0100
        /*039e*/ 	.byte	0x08
	.zero		1


	//   ....[4]....
        /*03a0*/ 	.word	0x00000380
        /*03a4*/ 	.word	0x000000ff
        /*03a8*/ 	.word	0x00016838
        /*03ac*/ 	.short	0x0100
        /*03ae*/ 	.byte	0x08
	.zero		1


	//   ....[5]....
        /*03b0*/ 	.word	0x00000390
        /*03b4*/ 	.word	0x000000ff
        /*03b8*/ 	.word	0x00016848
        /*03bc*/ 	.short	0x0100
        /*03be*/ 	.byte	0x08
	.zero		1


	//   ....[6]....
        /*03c0*/ 	.word	0x000004c0
        /*03c4*/ 	.word	0x000000ff
        /*03c8*/ 	.word	0x00016850
        /*03cc*/ 	.short	0x0100
        /*03ce*/ 	.byte	0x08
	.zero		1


	//   ....[7]....
        /*03d0*/ 	.word	0x000004d0
        /*03d4*/ 	.word	0x000000ff
        /*03d8*/ 	.word	0x00016860
        /*03dc*/ 	.short	0x0100
        /*03de*/ 	.byte	0x08
	.zero		1


	//   ....[8]....
        /*03e0*/ 	.word	0x000004e0
        /*03e4*/ 	.word	0x000000ff
        /*03e8*/ 	.word	0x00016858
        /*03ec*/ 	.short	0x0100
        /*03ee*/ 	.byte	0x08
	.zero		1


	//   ....[9]....
        /*03f0*/ 	.word	0x000004f0
        /*03f4*/ 	.word	0x000000ff
        /*03f8*/ 	.word	0x00016868
        /*03fc*/ 	.short	0x0100
        /*03fe*/ 	.byte	0x08
	.zero		1


	//   ....[10]....
        /*0400*/ 	.word	0x000005e0
        /*0404*/ 	.word	0x000000ff
        /*0408*/ 	.word	0x00016870
        /*040c*/ 	.short	0x0100
        /*040e*/ 	.byte	0x06
	.zero		1


	//   ....[11]....
        /*0410*/ 	.word	0x000005f0
        /*0414*/ 	.word	0x000000ff
        /*0418*/ 	.word	0x00016880
        /*041c*/ 	.short	0x0100
        /*041e*/ 	.byte	0x06
	.zero		1


	//   ....[12]....
        /*0420*/ 	.word	0x00000600
        /*0424*/ 	.word	0x000000ff
        /*0428*/ 	.word	0x00016878
        /*042c*/ 	.short	0x0100
        /*042e*/ 	.byte	0x06
	.zero		1


	//   ....[13]....
        /*0430*/ 	.word	0x00000610
        /*0434*/ 	.word	0x000000ff
        /*0438*/ 	.word	0x00016888
        /*043c*/ 	.short	0x0100
        /*043e*/ 	.byte	0x06
	.zero		1


	//   ....[14]....
        /*0440*/ 	.word	0x00000740
        /*0444*/ 	.word	0x000000ff
        /*0448*/ 	.word	0x00016890
        /*044c*/ 	.short	0x0100
        /*044e*/ 	.byte	0x08
	.zero		1


	//   ....[15]....
        /*0450*/ 	.word	0x00000750
        /*0454*/ 	.word	0x000000ff
        /*0458*/ 	.word	0x000168a0
        /*045c*/ 	.short	0x0100
        /*045e*/ 	.byte	0x08
	.zero		1


	//   ....[16]....
        /*0460*/ 	.word	0x00000760
        /*0464*/ 	.word	0x000000ff
        /*0468*/ 	.word	0x00016898
        /*046c*/ 	.short	0x0100
        /*046e*/ 	.byte	0x08
	.zero		1


	//   ....[17]....
        /*0470*/ 	.word	0x00000770
        /*0474*/ 	.word	0x000000ff
        /*0478*/ 	.word	0x000168a8
        /*047c*/ 	.short	0x0100
        /*047e*/ 	.byte	0x08
	.zero		1


	//   ....[18]....
        /*0480*/ 	.word	0x000008a0
        /*0484*/ 	.word	0x000000ff
        /*0488*/ 	.word	0x000168b0
        /*048c*/ 	.short	0x0100
        /*048e*/ 	.byte	0x08
	.zero		1


	//   ....[19]....
        /*0490*/ 	.word	0x000008b0
        /*0494*/ 	.word	0x000000ff
        /*0498*/ 	.word	0x000168c0
        /*049c*/ 	.short	0x0100
        /*049e*/ 	.byte	0x08
	.zero		1


	//   ....[20]....
        /*04a0*/ 	.word	0x000008c0
        /*04a4*/ 	.word	0x000000ff
        /*04a8*/ 	.word	0x000168b8
        /*04ac*/ 	.short	0x0100
        /*04ae*/ 	.byte	0x08
	.zero		1


	//   ....[21]....
        /*04b0*/ 	.word	0x000008d0
        /*04b4*/ 	.word	0x000000ff
        /*04b8*/ 	.word	0x000168c8
        /*04bc*/ 	.short	0x0100
        /*04be*/ 	.byte	0x08
	.zero		1


	//   ....[22]....
        /*04c0*/ 	.word	0x00001680
        /*04c4*/ 	.word	0x000000ff
        /*04c8*/ 	.word	0x00016800
        /*04cc*/ 	.short	0x010a
        /*04ce*/ 	.byte	0x26
	.zero		1


	//   ....[23]....
        /*04d0*/ 	.word	0x000016f0
        /*04d4*/ 	.word	0x000000ff
        /*04d8*/ 	.word	0x00016830
        /*04dc*/ 	.short	0x010a
        /*04de*/ 	.byte	0x26
	.zero		1


	//   ....[24]....
        /*04e0*/ 	.word	0x00001760
        /*04e4*/ 	.word	0x000000ff
        /*04e8*/ 	.word	0x00016830
        /*04ec*/ 	.short	0x010a
        /*04ee*/ 	.byte	0x26
	.zero		1


	//   ....[25]....
        /*04f0*/ 	.word	0x00001df0
        /*04f4*/ 	.word	0x00000012
        /*04f8*/ 	.word	0x00000000
        /*04fc*/ 	.short	0x0101
        /*04fe*/ 	.byte	0x3f
	.zero		1


	//   ....[26]....
        /*0500*/ 	.word	0x00005350
        /*0504*/ 	.word	0x000000ff
        /*0508*/ 	.word	0x00016830
        /*050c*/ 	.short	0x010a
        /*050e*/ 	.byte	0x0a
	.zero		1


	//   ....[27]....
        /*0510*/ 	.word	0x00005390
        /*0514*/ 	.word	0x000000ff
        /*0518*/ 	.word	0x00016830
        /*051c*/ 	.short	0x010a
        /*051e*/ 	.byte	0x0a
	.zero		1


	//   ....[28]....
        /*0520*/ 	.word	0x00005590
        /*0524*/ 	.word	0x000000ff
        /*0528*/ 	.word	0x00016850
        /*052c*/ 	.short	0x010a
        /*052e*/ 	.byte	0x0a
	.zero		1


	//   ....[29]....
        /*0530*/ 	.word	0x000055d0
        /*0534*/ 	.word	0x000000ff
        /*0538*/ 	.word	0x00016850
        /*053c*/ 	.short	0x010a
        /*053e*/ 	.byte	0x0a
	.zero		1


	//   ....[30]....
        /*0540*/ 	.word	0x00006260
        /*0544*/ 	.word	0x00000023
        /*0548*/ 	.word	0x00000000
        /*054c*/ 	.short	0x0101
        /*054e*/ 	.byte	0x3f
	.zero		1


	//   ....[31]....
        /*0550*/ 	.word	0x00007a60
        /*0554*/ 	.word	0x00000024
        /*0558*/ 	.word	0x00000000
        /*055c*/ 	.short	0x0101
        /*055e*/ 	.byte	0x3f
	.zero		1


	//   ....[32]....
        /*0560*/ 	.word	0x00008be0
        /*0564*/ 	.word	0x000000ff
        /*0568*/ 	.word	0x00016830
        /*056c*/ 	.short	0x010a
        /*056e*/ 	.byte	0x0a
	.zero		1


	//   ....[33]....
        /*0570*/ 	.word	0x00008c20
        /*0574*/ 	.word	0x000000ff
        /*0578*/ 	.word	0x00016830
        /*057c*/ 	.short	0x010a
        /*057e*/ 	.byte	0x0a
	.zero		1


	//   ....[34]....
        /*0580*/ 	.word	0x00008e20
        /*0584*/ 	.word	0x000000ff
        /*0588*/ 	.word	0x00016850
        /*058c*/ 	.short	0x010a
        /*058e*/ 	.byte	0x0a
	.zero		1


	//   ....[35]....
        /*0590*/ 	.word	0x00008e60
        /*0594*/ 	.word	0x000000ff
        /*0598*/ 	.word	0x00016850
        /*059c*/ 	.short	0x010a
        /*059e*/ 	.byte	0x0a
	.zero		1


	//   ....[36]....
        /*05a0*/ 	.word	0x0000a490
        /*05a4*/ 	.word	0x0000001d
        /*05a8*/ 	.word	0x00000000
        /*05ac*/ 	.short	0x0101
        /*05ae*/ 	.byte	0x3f
	.zero		1


	//   ....[37]....
        /*05b0*/ 	.word	0x0000a650
        /*05b4*/ 	.word	0x0000001d
        /*05b8*/ 	.word	0x00000000
        /*05bc*/ 	.short	0x0101
        /*05be*/ 	.byte	0x3f
	.zero		1


	//   ....[38]....
        /*05c0*/ 	.word	0x0000b140
        /*05c4*/ 	.word	0x000000ff
        /*05c8*/ 	.word	0x00016830
        /*05cc*/ 	.short	0x010a
        /*05ce*/ 	.byte	0x0a
	.zero		1


	//   ....[39]....
        /*05d0*/ 	.word	0x0000b180
        /*05d4*/ 	.word	0x000000ff
        /*05d8*/ 	.word	0x00016830
        /*05dc*/ 	.short	0x010a
        /*05de*/ 	.byte	0x0a
	.zero		1


	//   ....[40]....
        /*05e0*/ 	.word	0x0000b370
        /*05e4*/ 	.word	0x000000ff
        /*05e8*/ 	.word	0x00016850
        /*05ec*/ 	.short	0x010a
        /*05ee*/ 	.byte	0x0a
	.zero		1


	//   ....[41]....
        /*05f0*/ 	.word	0x0000b3b0
        /*05f4*/ 	.word	0x000000ff
        /*05f8*/ 	.word	0x00016850
        /*05fc*/ 	.short	0x010a
        /*05fe*/ 	.byte	0x0a
	.zero		1


	//   ....[42]....
        /*0600*/ 	.word	0x0000bfc0
        /*0604*/ 	.word	0x0000003a
        /*0608*/ 	.word	0x00000000
        /*060c*/ 	.short	0x0101
        /*060e*/ 	.byte	0x3f
	.zero		1


	//   ....[43]....
        /*0610*/ 	.word	0x0000d7c0
        /*0614*/ 	.word	0x00000024
        /*0618*/ 	.word	0x00000000
        /*061c*/ 	.short	0x0101
        /*061e*/ 	.byte	0x3f
	.zero		1


	//   ....[44]....
        /*0620*/ 	.word	0x0000e5c0
        /*0624*/ 	.word	0x000000ff
        /*0628*/ 	.word	0x00016850
        /*062c*/ 	.short	0x010a
        /*062e*/ 	.byte	0x07
	.zero		1


	//   ....[45]....
        /*0630*/ 	.word	0x0000e600
        /*0634*/ 	.word	0x000000ff
        /*0638*/ 	.word	0x00016850
        /*063c*/ 	.short	0x010a
        /*063e*/ 	.byte	0x07
	.zero		1


	//   ....[46]....
        /*0640*/ 	.word	0x0000eb10
        /*0644*/ 	.word	0x0000000c
        /*0648*/ 	.word	0x00000000
        /*064c*/ 	.short	0x0101
        /*064e*/ 	.byte	0x3f
	.zero		1


	//   ....[47]....
        /*0650*/ 	.word	0x0000f5c0
        /*0654*/ 	.word	0x000000ff
        /*0658*/ 	.word	0x00000000
        /*065c*/ 	.short	0x0101
        /*065e*/ 	.byte	0x04
	.zero		1


	//   ....[48]....
        /*0660*/ 	.word	0x00011100
        /*0664*/ 	.word	0x000000ff
        /*0668*/ 	.word	0x00016840
        /*066c*/ 	.short	0x010a
        /*066e*/ 	.byte	0x26
	.zero		1


	//   ....[49]....
        /*0670*/ 	.word	0x00011f00
        /*0674*/ 	.word	0x000000ff
        /*0678*/ 	.word	0x00016800
        /*067c*/ 	.short	0x0107
        /*067e*/ 	.byte	0x26
	.zero		1


	//   ....[50]....
        /*0680*/ 	.word	0x00011f40
        /*0684*/ 	.word	0x000000ff
        /*0688*/ 	.word	0x00016800
        /*068c*/ 	.short	0x0101
        /*068e*/ 	.byte	0x26
	.zero		1


	//   ....[51]....
        /*0690*/ 	.word	0x00011f70
        /*0694*/ 	.word	0x000000ff
        /*0698*/ 	.word	0x00016820
        /*069c*/ 	.short	0x010a
        /*069e*/ 	.byte	0x26
	.zero		1


	//   ....[52]....
        /*06a0*/ 	.word	0x00012300
        /*06a4*/ 	.word	0x000000ff
        /*06a8*/ 	.word	0x00016848
        /*06ac*/ 	.short	0x010a
        /*06ae*/ 	.byte	0x26
	.zero		1


	//   ....[53]....
        /*06b0*/ 	.word	0x000124f0
        /*06b4*/ 	.word	0x000000ff
        /*06b8*/ 	.word	0x00016860
        /*06bc*/ 	.short	0x010a
        /*06be*/ 	.byte	0x26
	.zero		1


	//   ....[54]....
        /*06c0*/ 	.word	0x000128d0
        /*06c4*/ 	.word	0x000000ff
        /*06c8*/ 	.word	0x00016840
        /*06cc*/ 	.short	0x010a
        /*06ce*/ 	.byte	0x26
	.zero		1


	//   ....[55]....
        /*06d0*/ 	.word	0x00012af0
        /*06d4*/ 	.word	0x000000ff
        /*06d8*/ 	.word	0x00016868
        /*06dc*/ 	.short	0x010a
        /*06de*/ 	.byte	0x26
	.zero		1


	//   ....[56]....
        /*06e0*/ 	.word	0x00012f10
        /*06e4*/ 	.word	0x000000ff
        /*06e8*/ 	.word	0x00016848
        /*06ec*/ 	.short	0x010a
        /*06ee*/ 	.byte	0x26
	.zero		1


	//   ....[57]....
        /*06f0*/ 	.word	0x00013110
        /*06f4*/ 	.word	0x000000ff
        /*06f8*/ 	.word	0x00016860
        /*06fc*/ 	.short	0x010a
        /*06fe*/ 	.byte	0x26
	.zero		1


	//   ....[58]....
        /*0700*/ 	.word	0x000133b0
        /*0704*/ 	.word	0x00000004
        /*0708*/ 	.word	0x00016860
        /*070c*/ 	.short	0x010a
        /*070e*/ 	.byte	0x3f
	.zero		1


	//   ....[59]....
        /*0710*/ 	.word	0x00013660
        /*0714*/ 	.word	0x00000007
        /*0718*/ 	.word	0x00016820
        /*071c*/ 	.short	0x010a
        /*071e*/ 	.byte	0x3f
	.zero		1


	//   ....[60]....
        /*0720*/ 	.word	0x000137b0
        /*0724*/ 	.word	0x00000006
        /*0728*/ 	.word	0x00000000
        /*072c*/ 	.short	0x010a
        /*072e*/ 	.byte	0x3f
	.zero		1


	//   ....[61]....
        /*0730*/ 	.word	0x00013820
        /*0734*/ 	.word	0x00000003
        /*0738*/ 	.word	0x00000000
        /*073c*/ 	.short	0x010a
        /*073e*/ 	.byte	0x3f
	.zero		1


	//   ....[62]....
        /*0740*/ 	.word	0x00013880
        /*0744*/ 	.word	0x00000000
        /*0748*/ 	.word	0x00000000
        /*074c*/ 	.short	0x010a
        /*074e*/ 	.byte	0x3f
	.zero		1


	//   ....[63]....
        /*0750*/ 	.word	0x000138b0
        /*0754*/ 	.word	0x00000003
        /*0758*/ 	.word	0x00000000
        /*075c*/ 	.short	0x010a
        /*075e*/ 	.byte	0x3f
	.zero		1


	//   ....[64]....
        /*0760*/ 	.word	0x00013920
        /*0764*/ 	.word	0x00000003
        /*0768*/ 	.word	0x00016800
        /*076c*/ 	.short	0x010a
        /*076e*/ 	.byte	0x3f
	.zero		1


	//   ....[65]....
        /*0770*/ 	.word	0x00013980
        /*0774*/ 	.word	0x00000003
        /*0778*/ 	.word	0x00016830
        /*077c*/ 	.short	0x010a
        /*077e*/ 	.byte	0x3f
	.zero		1


	//   ....[66]....
        /*0780*/ 	.word	0x000139e0
        /*0784*/ 	.word	0x0000000d
        /*0788*/ 	.word	0x00016830
        /*078c*/ 	.short	0x010a
        /*078e*/ 	.byte	0x3f
	.zero		1


	//   ....[67]....
        /*0790*/ 	.word	0x00013a40
        /*0794*/ 	.word	0x0000000d
        /*0798*/ 	.word	0x00016850
        /*079c*/ 	.short	0x010a
        /*079e*/ 	.byte	0x3f
	.zero		1


	//   ....[68]....
        /*07a0*/ 	.word	0x00013aa0
        /*07a4*/ 	.word	0x0000000e
        /*07a8*/ 	.word	0x00016830
        /*07ac*/ 	.short	0x010a
        /*07ae*/ 	.byte	0x3f
	.zero		1


	//   ....[69]....
        /*07b0*/ 	.word	0x00013b00
        /*07b4*/ 	.word	0x0000000e
        /*07b8*/ 	.word	0x00016850
        /*07bc*/ 	.short	0x010a
        /*07be*/ 	.byte	0x3f
	.zero		1


	//   ....[70]....
        /*07c0*/ 	.word	0x00013b60
        /*07c4*/ 	.word	0x0000000e
        /*07c8*/ 	.word	0x00016830
        /*07cc*/ 	.short	0x010a
        /*07ce*/ 	.byte	0x3f
	.zero		1


	//   ....[71]....
        /*07d0*/ 	.word	0x00013bc0
        /*07d4*/ 	.word	0x0000000e
        /*07d8*/ 	.word	0x00016850
        /*07dc*/ 	.short	0x010a
        /*07de*/ 	.byte	0x3f
	.zero		1


	//   ....[72]....
        /*07e0*/ 	.word	0x00013c20
        /*07e4*/ 	.word	0x00000003
        /*07e8*/ 	.word	0x00016850
        /*07ec*/ 	.short	0x010a
        /*07ee*/ 	.byte	0x3f
	.zero		1


	//   ....[73]....
        /*07f0*/ 	.word	0x00013d80
        /*07f4*/ 	.word	0x00000003
        /*07f8*/ 	.word	0x00016840
        /*07fc*/ 	.short	0x010a
        /*07fe*/ 	.byte	0x3f
	.zero		1


	//   ....[74]....
        /*0800*/ 	.word	0x00014c40
        /*0804*/ 	.word	0x00000005
        /*0808*/ 	.word	0x00016820
        /*080c*/ 	.short	0x010a
        /*080e*/ 	.byte	0x3f
	.zero		1


	//   ....[75]....
        /*0810*/ 	.word	0x00014ca0
        /*0814*/ 	.word	0x00000005
        /*0818*/ 	.word	0x00016848
        /*081c*/ 	.short	0x010a
        /*081e*/ 	.byte	0x3f
	.zero		1


	//   ....[76]....
        /*0820*/ 	.word	0x00014d00
        /*0824*/ 	.word	0x00000005
        /*0828*/ 	.word	0x00016860
        /*082c*/ 	.short	0x010a
        /*082e*/ 	.byte	0x3f
	.zero		1


	//   ....[77]....
        /*0830*/ 	.word	0x00014d60
        /*0834*/ 	.word	0x00000005
        /*0838*/ 	.word	0x00016840
        /*083c*/ 	.short	0x010a
        /*083e*/ 	.byte	0x3f
	.zero		1


	//   ....[78]....
        /*0840*/ 	.word	0x00014dc0
        /*0844*/ 	.word	0x00000005
        /*0848*/ 	.word	0x00016868
        /*084c*/ 	.short	0x010a
        /*084e*/ 	.byte	0x3f
	.zero		1


	//   ....[79]....
        /*0850*/ 	.word	0x00014e20
        /*0854*/ 	.word	0x00000004
        /*0858*/ 	.word	0x00016848
        /*085c*/ 	.short	0x010a
        /*085e*/ 	.byte	0x3f
	.zero		1


	//   ....[80]....
        /*0860*/ 	.word	0x00014e80
        /*0864*/ 	.word	0x00000004
        /*0868*/ 	.word	0x00016860
        /*086c*/ 	.short	0x010a
        /*086e*/ 	.byte	0x3f
	.zero		1


	//   ....[81]....
        /*0870*/ 	.word	0x00014ed0
        /*0874*/ 	.word	0x00000004
        /*0878*/ 	.word	0x00016860
        /*087c*/ 	.short	0x010a
        /*087e*/ 	.byte	0x3f
	.zero		1


	//   ....[82]....
        /*0880*/ 	.word	0x00014f20
        /*0884*/ 	.word	0x00000007
        /*0888*/ 	.word	0x00016820
        /*088c*/ 	.short	0x010a
        /*088e*/ 	.byte	0x3f
	.zero		1


	//   ....[83]....
        /*0890*/ 	.word	0x00015090
        /*0894*/ 	.word	0x00000006
        /*0898*/ 	.word	0x00000000
        /*089c*/ 	.short	0x010a
        /*089e*/ 	.byte	0x3f
	.zero		1


	//   ....[84]....
        /*08a0*/ 	.word	0x000150e0
        /*08a4*/ 	.word	0x00000003
        /*08a8*/ 	.word	0x00000000
        /*08ac*/ 	.short	0x010a
        /*08ae*/ 	.byte	0x3f
	.zero		1


	//   ....[85]....
        /*08b0*/ 	.word	0x00015130
        /*08b4*/ 	.word	0x00000000
        /*08b8*/ 	.word	0x00000000
        /*08bc*/ 	.short	0x010a
        /*08be*/ 	.byte	0x3f
	.zero		1


	//----- nvinfo : EIATTR_NUM_MBARRIERS
	.align		4
.L_179:
        /*08c0*/ 	.byte	0x03, 0x38
        /*08c2*/ 	.short	0x0016


	//----- nvinfo : EIATTR_EXIT_INSTR_OFFSETS
	.align		4
        /*08c4*/ 	.byte	0x04, 0x1c
        /*08c6*/ 	.short	(.L_181 - .L_180)


	//   ....[0]....
.L_180:
        /*08c8*/ 	.word	0x00013900


	//----- nvinfo : EIATTR_MAX_THREADS
	.align		4
.L_181:
        /*08cc*/ 	.byte	0x04, 0x05
        /*08ce*/ 	.short	(.L_183 - .L_182)
.L_182:
        /*08d0*/ 	.word	0x00000200
        /*08d4*/ 	.word	0x00000001
        /*08d8*/ 	.word	0x00000001


	//----- nvinfo : EIATTR_CRS_STACK_SIZE
	.align		4
.L_183:
        /*08dc*/ 	.byte	0x04, 0x1e
        /*08de*/ 	.short	(.L_185 - .L_184)
.L_184:
        /*08e0*/ 	.word	0x00000000


	//----- nvinfo : EIATTR_CBANK_PARAM_SIZE
	.align		4
.L_185:
        /*08e4*/ 	.byte	0x03, 0x19
        /*08e6*/ 	.short	0x0a70


	//----- nvinfo : EIATTR_PARAM_CBANK
	.align		4
        /*08e8*/ 	.byte	0x04, 0x0a
        /*08ea*/ 	.short	(.L_187 - .L_186)
	.align		4
.L_186:
        /*08ec*/ 	.word	index@(.nv.constant0._ZN7cutlass13device_kernelIN5flash11enable_sm90INS1_16FlashAttnFwdSm90INS1_25CollectiveMainloopFwdSm90ILi2EN4cute5tupleIJNS5_1CILi1EEES8_S8_EEENS6_IJNS7_ILi192EEENS7_ILi128EEENS7_ILi64EEEEEELi64ENS_10bfloat16_tEfNS_4arch4Sm90ELb0ELb1ELb1ELb0ELb0ELb0ELb0ELb1ELb1ELb1ELb1ELb0EEENS1_21CollectiveEpilogueFwdINS6_IJSA_SC_SB_EEES9_SE_SG_Li384ELb0ELb1ELb1ELb0EEENS1_19SingleTileSchedulerILb0ELb1ELb1ELi192EEEEEEEEEvNT_6ParamsE)
        /*08f0*/ 	.short	0x0210
        /*08f2*/ 	.short	0x0a70


	//----- nvinfo : EIATTR_SW_WAR
	.align		4
.L_187:
        /*08f4*/ 	.byte	0x04, 0x36
        /*08f6*/ 	.short	(.L_189 - .L_188)
.L_188:
        /*08f8*/ 	.word	0x00000008
.L_189:


//--------------------- .nv.info._ZN7cutlass13device_kernelIN5flash11enable_sm90INS1_16FlashAttnFwdSm90INS1_25CollectiveMainloopFwdSm90ILi2EN4cute5tupleIJNS5_1CILi1EEES8_S8_EEENS6_IJNS7_ILi192EEENS7_ILi128EEENS7_ILi64EEEEEELi64ENS_10bfloat16_tEfNS_4arch4Sm90ELb0ELb1ELb1ELb1ELb0ELb0ELb0ELb1ELb1ELb1ELb1ELb0EEENS1_21CollectiveEpilogueFwdINS6_IJSA_SC_SB_EEES9_SE_SG_Li384ELb1ELb1ELb1ELb0EEENS1_36VarlenDynamicPersistentTileSchedulerILi192ELi128ELi384ELi128ELb1ELb1ELb1ELb1ELb0ELb1EEEEEEEEEvNT_6ParamsE --------------------------
	.section	.nv.info._ZN7cutlass13device_kernelIN5flash11enable_sm90INS1_16FlashAttnFwdSm90INS1_25CollectiveMainloopFwdSm90ILi2EN4cute5tupleIJNS5_1CILi1EEES8_S8_EEENS6_IJNS7_ILi192EEENS7_ILi128EEENS7_ILi64EEEEEELi64ENS_10bfloat16_tEfNS_4arch4Sm90ELb0ELb1ELb1ELb1ELb0ELb0ELb0ELb1ELb1ELb1ELb1ELb0EEENS1_21CollectiveEpilogueFwdINS6_IJSA_SC_SB_EEES9_SE_SG_Li384ELb1ELb1ELb1ELb0EEENS1_36VarlenDynamicPersistentTileSchedulerILi192ELi128ELi384ELi128ELb1ELb1ELb1ELb1ELb0ELb1EEEEEEEEEvNT_6ParamsE,"",@"SHT_CUDA_INFO"
	.sectionflags	@""
	.align	4


	//----- nvinfo : EIATTR_CUDA_API_VERSION
	.align		4
        /*0000*/ 	.byte	0x04, 0x37
        /*0002*/ 	.short	(.L_191 - .L_190)
.L_190:
        /*0004*/ 	.word	0x00000082


	//----- nvinfo : EIATTR_KPARAM_INFO
	.align		4
.L_191:
        /*0008*/ 	.byte	0x04, 0x17
        /*000a*/ 	.short	(.L_193 - .L_192)
.L_192:
        /*000c*/ 	.word	0x00000000
        /*0010*/ 	.short	0x0000
        /*0012*/ 	.short	0x0070
        /*0014*/ 	.byte	0x00, 0xf0, 0x01, 0x2a


	//----- nvinfo : EIATTR_SPARSE_MMA_MASK
	.align		4
.L_193:
        /*0018*/ 	.byte	0x03, 0x50
        /*001a*/ 	.short	0x0000


	//----- nvinfo : EIATTR_MAXREG_COUNT
	.align		4
        /*001c*/ 	.byte	0x03, 0x1b
        /*001e*/ 	.short	0x0080


	//----- nvinfo : EIATTR_NUM_BARRIERS
	.align		4
        /*0020*/ 	.byte	0x02, 0x4c
        /*0022*/ 	.byte	0x10
	.zero		1


	//----- nvinfo : EIATTR_EXTERNS
	.align		4
        /*0024*/ 	.byte	0x04, 0x0f
        /*0026*/ 	.short	(.L_195 - .L_194)


	//   ....[0]....
	.align		4
.L_194:
        /*0028*/ 	.word	index@(__assertfail)


	//----- nvinfo : EIATTR_ANNOTATIONS
	.align		4
.L_195:
        /*002c*/ 	.byte	0x04, 0x55
        /*002e*/ 	.short	(.L_197 - .L_196)


	//   ....[0]....
.L_196:
        /* <DEDUP_REMOVED lines=28> */
        /*01e4*/ 	.byte	0x80, 0x82, 0x01, 0x00


	//----- nvinfo : EIATTR_MERCURY_ISA_VERSION
	.align		4
.L_197:
        /*01e8*/ 	.byte	0x03, 0x5f
        /*01ea*/ 	.short	0x0101


	//----- nvinfo : EIATTR_UNUSED_LOAD_BYTE_OFFSET
	.align		4
        /*01ec*/ 	.byte	0x04, 0x44
        /*01ee*/ 	.short	(.L_199 - .L_198)


	//   ....[0]....
.L_198:
        /*01f0*/ 	.word	0x00000a40
        /*01f4*/ 	.word	0x0000fff0


	//   ....[1]....
        /*01f8*/ 	.word	0x0000f400
        /*01fc*/ 	.word	0x0000fff0


	//----- nvinfo : EIATTR_INT_WARP_WIDE_INSTR_OFFSETS
	.align		4
.L_199:
        /*0200*/ 	.byte	0x04, 0x31
        /*0202*/ 	.short	(.L_201 - .L_200)


	//   ....[0]....
.L_200:
        /*0204*/ 	.word	0x00000130


	//   ....[1]....
        /*0208*/ 	.word	0x00000170


	//   ....[2]....
        /*020c*/ 	.word	0x000001e0


	//   ....[3]....
        /*0210*/ 	.word	0x00013500


	//   ....[4]....
        /*0214*/ 	.word	0x00013590


	//   ....[5]....
        /*0218*/ 	.word	0x000165e0


	//   ....[6]....
        /*021c*/ 	.word	0x00016670


	//----- nvinfo : EIATTR_COOP_GROUP_MASK_REGIDS
	.align		4
.L_201:
        /*0220*/ 	.byte	0x04, 0x29
        /*0222*/ 	.short	(.L_203 - .L_202)


	//   ....[0]....
.L_202:
        /*0224*/ 	.word	0xffffffff


	//   ....[1]....
        /*0228*/ 	.word	0xffffffff


	//   ....[2]....
        /*022c*/ 	.word	0xffffffff


	//   ....[3]....
        /*0230*/ 	.word	0xffffffff


	//   ....[4]....
        /*0234*/ 	.word	0xffffffff


	//   ....[5]....
        /*0238*/ 	.word	0xffffffff


	//   ....[6]....
        /*023c*/ 	.word	0xffffffff


	//   ....[7]....
        /*0240*/ 	.word	0xffffffff


	//   ....[8]....
        /*0244*/ 	.word	0xffffffff


	//   ....[9]....
        /*0248*/ 	.word	0xffffffff


	//   ....[10]....
        /*024c*/ 	.word	0xffffffff


	//   ....[11]....
        /*0250*/ 	.word	0xffffffff


	//   ....[12]....
        /*0254*/ 	.word	0xffffffff


	//   ....[13]....
        /*0258*/ 	.word	0xffffffff


	//   ....[14]....
        /*025c*/ 	.word	0xffffffff


	//   ....[15]....
        /*0260*/ 	.word	0xffffffff


	//   ....[16]....
        /*0264*/ 	.word	0xffffffff


	//   ....[17]....
        /*0268*/ 	.word	0xffffffff


	//   ....[18]....
        /*026c*/ 	.word	0xffffffff


	//   ....[19]....
        /*0270*/ 	.word	0xffffffff


	//   ....[20]....
        /*0274*/ 	.word	0xffffffff


	//   ....[21]....
        /*0278*/ 	.word	0xffffffff


	//   ....[22]....
        /*027c*/ 	.word	0xffffffff


	//   ....[23]....
        /*0280*/ 	.word	0xffffffff


	//   ....[24]....
        /*0284*/ 	.word	0xffffffff


	//   ....[25]....
        /*0288*/ 	.word	0xffffffff


	//   ....[26]....
        /*028c*/ 	.word	0xffffffff


	//   ....[27]....
        /*0290*/ 	.word	0xffffffff


	//   ....[28]....
        /*0294*/ 	.word	0xffffffff


	//   ....[29]....
        /*0298*/ 	.word	0xffffffff


	//   ....[30]....
        /*029c*/ 	.word	0xffffffff


	//   ....[31]....
        /*02a0*/ 	.word	0xffffffff


	//   ....[32]....
        /*02a4*/ 	.word	0xffffffff


	//   ....[33]....
        /*02a8*/ 	.word	0xffffffff


	//   ....[34]....
        /*02ac*/ 	.word	0xffffffff


	//   ....[35]....
        /*02b0*/ 	.word	0xffffffff


	//   ....[36]....
        /*02b4*/ 	.word	0xffffffff


	//   ....[37]....
        /*02b8*/ 	.word	0xffffffff


	//   ....[38]....
        /*02bc*/ 	.word	0xffffffff


	//   ....[39]....
        /*02c0*/ 	.word	0xffffffff


	//   ....[40]....
        /*02c4*/ 	.word	0xffffffff


	//   ....[41]....
        /*02c8*/ 	.word	0xffffffff


	//   ....[42]....
        /*02cc*/ 	.word	0xffffffff


	//   ....[43]....
        /*02d0*/ 	.word	0xffffffff


	//   ....[44]....
        /*02d4*/ 	.word	0xffffffff


	//   ....[45]....
        /*02d8*/ 	.word	0xffffffff


	//   ....[46]....
        /*02dc*/ 	.word	0xffffffff


	//   ....[47]....
        /*02e0*/ 	.word	0xffffffff


	//   ....[48]....
        /*02e4*/ 	.word	0xffffffff


	//   ....[49]....
        /*02e8*/ 	.word	0xffffffff


	//   ....[50]....
        /*02ec*/ 	.word	0xffffffff


	//   ....[51]....
        /*02f0*/ 	.word	0xffffffff


	//   ....[52]....
        /*02f4*/ 	.word	0xffffffff


	//   ....[53]....
        /*02f8*/ 	.word	0xffffffff


	//   ....[54]....
        /*02fc*/ 	.word	0xffffffff


	//   ....[55]....
        /*0300*/ 	.word	0xffffffff


	//   ....[56]....
        /*0304*/ 	.word	0xffffffff


	//   ....[57]....
        /*0308*/ 	.word	0xffffffff


	//   ....[58]....
        /*030c*/ 	.word	0xffffffff


	//   ....[59]....
        /*0310*/ 	.word	0xffffffff


	//   ....[60]....
        /*0314*/ 	.word	0xffffffff


	//   ....[61]....
        /*0318*/ 	.word	0xffffffff


	//   ....[62]....
        /*031c*/ 	.word	0xffffffff


	//   ....[63]....
        /*0320*/ 	.word	0xffffffff


	//   ....[64]....
        /*0324*/ 	.word	0xffffffff


	//   ....[65]....
        /*0328*/ 	.word	0xffffffff


	//   ....[66]....
        /*032c*/ 	.word	0xffffffff


	//   ....[67]....
        /*0330*/ 	.word	0xffffffff


	//   ....[68]....
        /*0334*/ 	.word	0xffffffff


	//   ....[69]....
        /*0338*/ 	.word	0xffffffff


	//   ....[70]....
        /*033c*/ 	.word	0xffffffff


	//   ....[71]....
        /*0340*/ 	.word	0xffffffff


	//   ....[72]....
        /*0344*/ 	.word	0xffffffff


	//   ....[73]....
        /*0348*/ 	.word	0xffffffff


	//   ....[74]....
        /*034c*/ 	.word	0xffffffff


	//   ....[75]....
        /*0350*/ 	.word	0xffffffff


	//   ....[76]....
        /*0354*/ 	.word	0xffffffff


	//   ....[77]....
        /*0358*/ 	.word	0xffffffff


	//   ....[78]....
        /*035c*/ 	.word	0xffffffff


	//   ....[79]....
        /*0360*/ 	.word	0xffffffff


	//   ....[80]....
        /*0364*/ 	.word	0xffffffff


	//   ....[81]....
        /*0368*/ 	.word	0xffffffff


	//   ....[82]....
        /*036c*/ 	.word	0xffffffff


	//   ....[83]....
        /*0370*/ 	.word	0xffffffff


	//   ....[84]....
        /*0374*/ 	.word	0xffffffff


	//   ....[85]....
        /*0378*/ 	.word	0xffffffff


	//   ....[86]....
        /*037c*/ 	.word	0xffffffff


	//   ....[87]....
        /*0380*/ 	.word	0xffffffff


	//   ....[88]....
        /*0384*/ 	.word	0xffffffff


	//   ....[89]....
        /*0388*/ 	.word	0xffffffff


	//   ....[90]....
        /*038c*/ 	.word	0xffffffff


	//   ....[91]....
        /*0390*/ 	.word	0xffffffff


	//   ....[92]....
        /*0394*/ 	.word	0xffffffff


	//   ....[93]....
        /*0398*/ 	.word	0xffffffff


	//   ....[94]....
        /*039c*/ 	.word	0xffffffff


	//   ....[95]....
        /*03a0*/ 	.word	0xffffffff


	//   ....[96]....
        /*03a4*/ 	.word	0xffffffff


	//   ....[97]....
        /*03a8*/ 	.word	0xffffffff


	//   ....[98]....
        /*03ac*/ 	.word	0xffffffff


	//   ....[99]....
        /*03b0*/ 	.word	0xffffffff


	//   ....[100]....
        /*03b4*/ 	.word	0xffffffff


	//   ....[101]....
        /*03b8*/ 	.word	0xffffffff


	//   ....[102]....
        /*03bc*/ 	.word	0xffffffff


	//   ....[103]....
        /*03c0*/ 	.word	0xffffffff


	//   ....[104]....
        /*03c4*/ 	.word	0xffffffff


	//   ....[105]....
        /*03c8*/ 	.word	0xffffffff


	//   ....[106]....
        /*03cc*/ 	.word	0xffffffff


	//   ....[107]....
        /*03d0*/ 	.word	0xffffffff


	//   ....[108]....
        /*03d4*/ 	.word	0xffffffff


	//   ....[109]....
        /*03d8*/ 	.word	0xffffffff


	//   ....[110]....
        /*03dc*/ 	.word	0xffffffff


	//   ....[111]....
        /*03e0*/ 	.word	0xffffffff


	//   ....[112]....
        /*03e4*/ 	.word	0xffffffff


	//   ....[113]....
        /*03e8*/ 	.word	0xffffffff


	//   ....[114]....
        /*03ec*/ 	.word	0xffffffff


	//   ....[115]....
        /*03f0*/ 	.word	0xffffffff


	//   ....[116]....
        /*03f4*/ 	.word	0xffffffff


	//   ....[117]....
        /*03f8*/ 	.word	0xffffffff


	//   ....[118]....
        /*03fc*/ 	.word	0xffffffff


	//   ....[119]....
        /*0400*/ 	.word	0x0500000f


	//   ....[120]....
        /*0404*/ 	.word	0x0500000f


	//   ....[121]....
        /*0408*/ 	.word	0x0500000f


	//   ....[122]....
        /*040c*/ 	.word	0x0500000f


	//   ....[123]....
        /*0410*/ 	.word	0x0500000f


	//   ....[124]....
        /*0414*/ 	.word	0x0500000f


	//   ....[125]....
        /*0418*/ 	.word	0x0500000f


	//   ....[126]....
        /*041c*/ 	.word	0x0500000f


	//   ....[127]....
        /*0420*/ 	.word	0x0500000f


	//   ....[128]....
        /*0424*/ 	.word	0x0500000f


	//   ....[129]....
        /*0428*/ 	.word	0x0500000f


	//   ....[130]....
        /*042c*/ 	.word	0x0500000f


	//   ....[131]....
        /*0430*/ 	.word	0x0500000f


	//   ....[132]....
        /*0434*/ 	.word	0x0500000f


	//   ....[133]....
        /*0438*/ 	.word	0x0500000f


	//   ....[134]....
        /*043c*/ 	.word	0x0500000f


	//   ....[135]....
        /*0440*/ 	.word	0x0500000f


	//   ....[136]....
        /*0444*/ 	.word	0x0500000f


	//   ....[137]....
        /*0448*/ 	.word	0x0500000f


	//   ....[138]....
        /*044c*/ 	.word	0x0500000f


	//   ....[139]....
        /*0450*/ 	.word	0x0500000f


	//   ....[140]....
        /*0454*/ 	.word	0x0500000f


	//   ....[141]....
        /*0458*/ 	.word	0x0500000f


	//   ....[142]....
        /*045c*/ 	.word	0x0500000f


	//   ....[143]....
        /*0460*/ 	.word	0x0500000f


	//   ....[144]....
        /*0464*/ 	.word	0x0500000f


	//   ....[145]....
        /*0468*/ 	.word	0x0500000f


	//   ....[146]....
        /*046c*/ 	.word	0x0500000f


	//   ....[147]....
        /*0470*/ 	.word	0x0500000f


	//   ....[148]....
        /*0474*/ 	.word	0x0500000f


	//   ....[149]....
        /*0478*/ 	.word	0x0500000f


	//   ....[150]....
        /*047c*/ 	.word	0x0500000f


	//   ....[151]....
        /*0480*/ 	.word	0x0500000f


	//   ....[152]....
        /*0484*/ 	.word	0x0500000f


	//   ....[153]....
        /*0488*/ 	.word	0x0500000f


	//   ....[154]....
        /*048c*/ 	.word	0x0500000f


	//   ....[155]....
        /*0490*/ 	.word	0x0500000f


	//   ....[156]....
        /*0494*/ 	.word	0x0500000f


	//   ....[157]....
        /*0498*/ 	.word	0x0500000f


	//   ....[158]....
        /*049c*/ 	.word	0x0500000f


	//   ....[159]....
        /*04a0*/ 	.word	0x0500000f


	//   ....[160]....
        /*04a4*/ 	.word	0x0500000f


	//   ....[161]....
        /*04a8*/ 	.word	0x0500000f


	//   ....[162]....
        /*04ac*/ 	.word	0x0500000f


	//----- nvinfo : EIATTR_COOP_GROUP_INSTR_OFFSETS
	.align		4
.L_203:
        /*04b0*/ 	.byte	0x04, 0x28
        /*04b2*/ 	.short	(.L_205 - .L_204)


	//   ....[0]....
.L_204:
        /*04b4*/ 	.word	0x00000070


	//   ....[1]....
        /*04b8*/ 	.word	0x00000140


	//   ....[2]....
        /*04bc*/ 	.word	0x00000190


	//   ....[3]....
        /*04c0*/ 	.word	0x000003c0


	//   ....[4]....
        /*04c4*/ 	.word	0x00000520


	//   ....[5]....
        /*04c8*/ 	.word	0x00000640


	//   ....[6]....
        /*04cc*/ 	.word	0x000007a0


	//   ....[7]....
        /*04d0*/ 	.word	0x00001d00


	//   ....[8]....
        /*04d4*/ 	.word	0x00002710


	//   ....[9]....
        /*04d8*/ 	.word	0x00003250


	//   ....[10]....
        /*04dc*/ 	.word	0x000041a0


	//   ....[11]....
        /*04e0*/ 	.word	0x00004260


	//   ....[12]....
        /*04e4*/ 	.word	0x00004aa0


	//   ....[13]....
        /*04e8*/ 	.word	0x00004af0


	//   ....[14]....
        /*04ec*/ 	.word	0x00006830


	//   ....[15]....
        /*04f0*/ 	.word	0x00006a80


	//   ....[16]....
        /*04f4*/ 	.word	0x00007660


	//   ....[17]....
        /*04f8*/ 	.word	0x00007710


	//   ....[18]....
        /*04fc*/ 	.word	0x00007fc0


	//   ....[19]....
        /*0500*/ 	.word	0x00008050


	//   ....[20]....
        /*0504*/ 	.word	0x00009eb0


	//   ....[21]....
        /*0508*/ 	.word	0x00009f30


	//   ....[22]....
        /*050c*/ 	.word	0x0000a620


	//   ....[23]....
        /*0510*/ 	.word	0x0000a680


	//   ....[24]....
        /*0514*/ 	.word	0x0000c5a0


	//   ....[25]....
        /*0518*/ 	.word	0x0000c860


	//   ....[26]....
        /*051c*/ 	.word	0x0000d380


	//   ....[27]....
        /*0520*/ 	.word	0x0000d3a0


	//   ....[28]....
        /*0524*/ 	.word	0x0000dda0


	//   ....[29]....
        /*0528*/ 	.word	0x0000de90


	//   ....[30]....
        /*052c*/ 	.word	0x0000ecc0


	//   ....[31]....
        /*0530*/ 	.word	0x0000ed00


	//   ....[32]....
        /*0534*/ 	.word	0x0000edf0


	//   ....[33]....
        /*0538*/ 	.word	0x0000ee00


	//   ....[34]....
        /*053c*/ 	.word	0x0000fca0


	//   ....[35]....
        /*0540*/ 	.word	0x0000fcb0


	//   ....[36]....
        /*0544*/ 	.word	0x0000fcc0


	//   ....[37]....
        /*0548*/ 	.word	0x0000fd00


	//   ....[38]....
        /*054c*/ 	.word	0x000102b0


	//   ....[39]....
        /*0550*/ 	.word	0x000102f0


	//   ....[40]....
        /*0554*/ 	.word	0x00010310


	//   ....[41]....
        /*0558*/ 	.word	0x00010350


	//   ....[42]....
        /*055c*/ 	.word	0x00010370


	//   ....[43]....
        /*0560*/ 	.word	0x00010380


	//   ....[44]....
        /*0564*/ 	.word	0x000103a0


	//   ....[45]....
        /*0568*/ 	.word	0x000103c0


	//   ....[46]....
        /*056c*/ 	.word	0x000107e0


	//   ....[47]....
        /*0570*/ 	.word	0x00010810


	//   ....[48]....
        /*0574*/ 	.word	0x00010a60


	//   ....[49]....
        /*0578*/ 	.word	0x00010a70


	//   ....[50]....
        /*057c*/ 	.word	0x000115a0


	//   ....[51]....
        /*0580*/ 	.word	0x000115d0


	//   ....[52]....
        /*0584*/ 	.word	0x00011610


	//   ....[53]....
        /*0588*/ 	.word	0x00011640


	//   ....[54]....
        /*058c*/ 	.word	0x00011650


	//   ....[55]....
        /*0590*/ 	.word	0x00011660


	//   ....[56]....
        /*0594*/ 	.word	0x00011670


	//   ....[57]....
        /*0598*/ 	.word	0x00011690


	//   ....[58]....
        /*059c*/ 	.word	0x00011800


	//   ....[59]....
        /*05a0*/ 	.word	0x00011a20


	//   ....[60]....
        /*05a4*/ 	.word	0x00011a50


	//   ....[61]....
        /*05a8*/ 	.word	0x00011a80


	//   ....[62]....
        /*05ac*/ 	.word	0x00011ab0


	//   ....[63]....
        /*05b0*/ 	.word	0x00011ae0


	//   ....[64]....
        /*05b4*/ 	.word	0x00011b10


	//   ....[65]....
        /*05b8*/ 	.word	0x00011ca0


	//   ....[66]....
        /*05bc*/ 	.word	0x00011cd0


	//   ....[67]....
        /*05c0*/ 	.word	0x00011d00


	//   ....[68]....
        /*05c4*/ 	.word	0x00011d30


	//   ....[69]....
        /*05c8*/ 	.word	0x00011d60


	//   ....[70]....
        /*05cc*/ 	.word	0x00011d90


	//   ....[71]....
        /*05d0*/ 	.word	0x00011e20


	//   ....[72]....
        /*05d4*/ 	.word	0x00011e50


	//   ....[73]....
        /*05d8*/ 	.word	0x00011e60


	//   ....[74]....
        /*05dc*/ 	.word	0x00011ea0


	//   ....[75]....
        /*05e0*/ 	.word	0x00013a80


	//   ....[76]....
        /*05e4*/ 	.word	0x00014620


	//   ....[77]....
        /*05e8*/ 	.word	0x00014640


	//   ....[78]....
        /*05ec*/ 	.word	0x000146e0


	//   ....[79]....
        /*05f0*/ 	.word	0x000146f0


	//   ....[80]....
        /*05f4*/ 	.word	0x00014760


	//   ....[81]....
        /*05f8*/ 	.word	0x00014770


	//   ....[82]....
        /*05fc*/ 	.word	0x000147e0


	//   ....[83]....
        /*0600*/ 	.word	0x000147f0


	//   ....[84]....
        /*0604*/ 	.word	0x00014860


	//   ....[85]....
        /*0608*/ 	.word	0x00014870


	//   ....[86]....
        /*060c*/ 	.word	0x000148e0


	//   ....[87]....
        /*0610*/ 	.word	0x000148f0


	//   ....[88]....
        /*0614*/ 	.word	0x00014960


	//   ....[89]....
        /*0618*/ 	.word	0x00014970


	//   ....[90]....
        /*061c*/ 	.word	0x00014980


	//   ....[91]....
        /*0620*/ 	.word	0x000149c0


	//   ....[92]....
        /*0624*/ 	.word	0x000149e0


	//   ....[93]....
        /*0628*/ 	.word	0x00014a30


	//   ....[94]....
        /*062c*/ 	.word	0x00014af0


	//   ....[95]....
        /*0630*/ 	.word	0x00014b00


	//   ....[96]....
        /*0634*/ 	.word	0x00014b70


	//   ....[97]....
        /*0638*/ 	.word	0x00014b80


	//   ....[98]....
        /*063c*/ 	.word	0x00014bc0


	//   ....[99]....
        /*0640*/ 	.word	0x00014be0


	//   ....[100]....
        /*0644*/ 	.word	0x00016ba0


	//   ....[101]....
        /*0648*/ 	.word	0x00016bb0


	//   ....[102]....
        /*064c*/ 	.word	0x00016c00


	//   ....[103]....
        /*0650*/ 	.word	0x00016c40


	//   ....[104]....
        /*0654*/ 	.word	0x00016c70


	//   ....[105]....
        /*0658*/ 	.word	0x00016ca0


	//   ....[106]....
        /*065c*/ 	.word	0x00016cd0


	//   ....[107]....
        /*0660*/ 	.word	0x00016d00


	//   ....[108]....
        /*0664*/ 	.word	0x00016ea0


	//   ....[109]....
        /*0668*/ 	.word	0x00016ed0


	//   ....[110]....
        /*066c*/ 	.word	0x00016f00


	//   ....[111]....
        /*0670*/ 	.word	0x00016f30


	//   ....[112]....
        /*0674*/ 	.word	0x00016f60


	//   ....[113]....
        /*0678*/ 	.word	0x00016f90


	//   ....[114]....
        /*067c*/ 	.word	0x00017050


	//   ....[115]....
        /*0680*/ 	.word	0x00017070


	//   ....[116]....
        /*0684*/ 	.word	0x00017090


	//   ....[117]....
        /*0688*/ 	.word	0x000170f0


	//   ....[118]....
        /*068c*/ 	.word	0x00017b10


	//   ....[119]....
        /*0690*/ 	.word	0x00018170


	//   ....[120]....
        /*0694*/ 	.word	0x00018350


	//   ....[121]....
        /*0698*/ 	.word	0x000183a0


	//   ....[122]....
        /*069c*/ 	.word	0x00018400


	//   ....[123]....
        /*06a0*/ 	.word	0x000184d0


	//   ....[124]....
        /*06a4*/ 	.word	0x00018530


	//   ....[125]....
        /*06a8*/ 	.word	0x00018610


	//   ....[126]....
        /*06ac*/ 	.word	0x00018670


	//   ....[127]....
        /*06b0*/ 	.word	0x00018750


	//   ....[128]....
        /*06b4*/ 	.word	0x000187b0


	//   ....[129]....
        /*06b8*/ 	.word	0x00018890


	//   ....[130]....
        /*06bc*/ 	.word	0x000188f0


	//   ....[131]....
        /*06c0*/ 	.word	0x000189d0


	//   ....[132]....
        /*06c4*/ 	.word	0x00018a30


	//   ....[133]....
        /*06c8*/ 	.word	0x00018b10


	//   ....[134]....
        /*06cc*/ 	.word	0x00018b70


	//   ....[135]....
        /*06d0*/ 	.word	0x00018c60


	//   ....[136]....
        /*06d4*/ 	.word	0x00018cd0


	//   ....[137]....
        /*06d8*/ 	.word	0x00018da0


	//   ....[138]....
        /*06dc*/ 	.word	0x00018e00


	//   ....[139]....
        /*06e0*/ 	.word	0x00018ef0


	//   ....[140]....
        /*06e4*/ 	.word	0x00018f50


	//   ....[141]....
        /*06e8*/ 	.word	0x00019020


	//   ....[142]....
        /*06ec*/ 	.word	0x00019080


	//   ....[143]....
        /*06f0*/ 	.word	0x00019140


	//   ....[144]....
        /*06f4*/ 	.word	0x00019460


	//   ....[145]....
        /*06f8*/ 	.word	0x00019500


	//   ....[146]....
        /*06fc*/ 	.word	0x00019670


	//   ....[147]....
        /*0700*/ 	.word	0x000196e0


	//   ....[148]....
        /*0704*/ 	.word	0x00019750


	//   ....[149]....
        /*0708*/ 	.word	0x000197c0


	//   ....[150]....
        /*070c*/ 	.word	0x00019830


	//   ....[151]....
        /*0710*/ 	.word	0x000198b0


	//   ....[152]....
        /*0714*/ 	.word	0x00019930


	//   ....[153]....
        /*0718*/ 	.word	0x000199c0


	//   ....[154]....
        /*071c*/ 	.word	0x00019a30


	//   ....[155]....
        /*0720*/ 	.word	0x00019aa0


	//   ....[156]....
        /*0724*/ 	.word	0x00019b10


	//   ....[157]....
        /*0728*/ 	.word	0x00019b90


	//   ....[158]....
        /*072c*/ 	.word	0x00019c00


	//   ....[159]....
        /*0730*/ 	.word	0x00019c90


	//   ....[160]....
        /*0734*/ 	.word	0x00019cf0


	//   ....[161]....
        /*0738*/ 	.word	0x00019d80


	//   ....[162]....
        /*073c*/ 	.word	0x00019eb0


	//----- nvinfo : EIATTR_REG_RECONFIG
	.align		4
.L_205:
        /*0740*/ 	.byte	0x01, 0x54
	.zero		2


	//----- nvinfo : EIATTR_SYSCALL_OFFSETS
	.align		4
        /*0744*/ 	.byte	0x04, 0x46
        /*0746*/ 	.short	(.L_207 - .L_206)


	//   ....[0]....
.L_206:
        /*0748*/ 	.word	0x00001eb0


	//   ....[1]....
        /*074c*/ 	.word	0x000136f0


	//   ....[2]....
        /*0750*/ 	.word	0x00013840


	//   ....[3]....
        /*0754*/ 	.word	0x00013930


	//   ....[4]....
        /*0758*/ 	.word	0x00014130


	//----- nvinfo : EIATTR_MBARRIER_INSTR_OFFSETS
	.align		4
.L_207:
        /*075c*/ 	.byte	0x04, 0x39
        /*075e*/ 	.short	(.L_209 - .L_208)


	//   ....[0]....
.L_208:
        /*0760*/ 	.word	0x00000270
        /*0764*/ 	.word	0x000000ff
        /*0768*/ 	.word	0x00016800
        /*076c*/ 	.short	0x0100
        /*076e*/ 	.byte	0x08
	.zero		1


	//   ....[1]....
        /*0770*/ 	.word	0x00000280
        /*0774*/ 	.word	0x000000ff
        /*0778*/ 	.word	0x00016820
        /*077c*/ 	.short	0x0100
        /*077e*/ 	.byte	0x08
	.zero		1


	//   ....[2]....
        /*0780*/ 	.word	0x00000370
        /*0784*/ 	.word	0x000000ff
        /*0788*/ 	.word	0x00016830
        /*078c*/ 	.short	0x0100
        /*078e*/ 	.byte	0x08
	.zero		1


	//   ....[3]....
        /*0790*/ 	.word	0x00000380
        /*0794*/ 	.word	0x000000ff
        /*0798*/ 	.word	0x00016840
        /*079c*/ 	.short	0x0100
        /*079e*/ 	.byte	0x08
	.zero		1


	//   ....[4]....
        /*07a0*/ 	.word	0x00000390
        /*07a4*/ 	.word	0x000000ff
        /*07a8*/ 	.word	0x00016838
        /*07ac*/ 	.short	0x0100
        /*07ae*/ 	.byte	0x08
	.zero		1


	//   ....[5]....
        /*07b0*/ 	.word	0x000003a0
        /*07b4*/ 	.word	0x000000ff
        /*07b8*/ 	.word	0x00016848
        /*07bc*/ 	.short	0x0100
        /*07be*/ 	.byte	0x08
	.zero		1


	//   ....[6]....
        /*07c0*/ 	.word	0x000004d0
        /*07c4*/ 	.word	0x000000ff
        /*07c8*/ 	.word	0x00016850
        /*07cc*/ 	.short	0x0100
        /*07ce*/ 	.byte	0x08
	.zero		1


	//   ....[7]....
        /*07d0*/ 	.word	0x000004e0
        /*07d4*/ 	.word	0x000000ff
        /*07d8*/ 	.word	0x00016860
        /*07dc*/ 	.short	0x0100
        /*07de*/ 	.byte	0x08
	.zero		1


	//   ....[8]....
        /*07e0*/ 	.word	0x000004f0
        /*07e4*/ 	.word	0x000000ff
        /*07e8*/ 	.word	0x00016858
        /*07ec*/ 	.short	0x0100
        /*07ee*/ 	.byte	0x08
	.zero		1


	//   ....[9]....
        /*07f0*/ 	.word	0x00000500
        /*07f4*/ 	.word	0x000000ff
        /*07f8*/ 	.word	0x00016868
        /*07fc*/ 	.short	0x0100
        /*07fe*/ 	.byte	0x08
	.zero		1


	//   ....[10]....
        /*0800*/ 	.word	0x000005f0
        /*0804*/ 	.word	0x000000ff
        /*0808*/ 	.word	0x00016870
        /*080c*/ 	.short	0x0100
        /*080e*/ 	.byte	0x06
	.zero		1


	//   ....[11]....
        /*0810*/ 	.word	0x00000600
        /*0814*/ 	.word	0x000000ff
        /*0818*/ 	.word	0x00016880
        /*081c*/ 	.short	0x0100
        /*081e*/ 	.byte	0x06
	.zero		1


	//   ....[12]....
        /*0820*/ 	.word	0x00000610
        /*0824*/ 	.word	0x000000ff
        /*0828*/ 	.word	0x00016878
        /*082c*/ 	.short	0x0100
        /*082e*/ 	.byte	0x06
	.zero		1


	//   ....[13]....
        /*0830*/ 	.word	0x00000620
        /*0834*/ 	.word	0x000000ff
        /*0838*/ 	.word	0x00016888
        /*083c*/ 	.short	0x0100
        /*083e*/ 	.byte	0x06
	.zero		1


	//   ....[14]....
        /*0840*/ 	.word	0x00000750
        /*0844*/ 	.word	0x000000ff
        /*0848*/ 	.word	0x00016890
        /*084c*/ 	.short	0x0100
        /*084e*/ 	.byte	0x08
	.zero		1


	//   ....[15]....
        /*0850*/ 	.word	0x00000760
        /*0854*/ 	.word	0x000000ff
        /*0858*/ 	.word	0x000168a0
        /*085c*/ 	.short	0x0100
        /*085e*/ 	.byte	0x08
	.zero		1


	//   ....[16]....
        /*0860*/ 	.word	0x00000770
        /*0864*/ 	.word	0x000000ff
        /*0868*/ 	.word	0x00016898
        /*086c*/ 	.short	0x0100
        /*086e*/ 	.byte	0x08
	.zero		1


	//   ....[17]....
        /*0870*/ 	.word	0x00000780
        /*0874*/ 	.word	0x000000ff
        /*0878*/ 	.word	0x000168a8
        /*087c*/ 	.short	0x0100
        /*087e*/ 	.byte	0x08
	.zero		1


	//   ....[18]....
        /*0880*/ 	.word	0x000008b0
        /*0884*/ 	.word	0x000000ff
        /*0888*/ 	.word	0x000168b0
        /*088c*/ 	.short	0x0100
        /*088e*/ 	.byte	0x08
	.zero		1


	//   ....[19]....
        /*0890*/ 	.word	0x000008c0
        /*0894*/ 	.word	0x000000ff
        /*0898*/ 	.word	0x000168c0
        /*089c*/ 	.short	0x0100
        /*089e*/ 	.byte	0x08
	.zero		1


	//   ....[20]....
        /*08a0*/ 	.word	0x000008d0
        /*08a4*/ 	.word	0x000000ff
        /*08a8*/ 	.word	0x000168b8
        /*08ac*/ 	.short	0x0100
        /*08ae*/ 	.byte	0x08
	.zero		1


	//   ....[21]....
        /*08b0*/ 	.word	0x000008e0
        /*08b4*/ 	.word	0x000000ff
        /*08b8*/ 	.word	0x000168c8
        /*08bc*/ 	.short	0x0100
        /*08be*/ 	.byte	0x08
	.zero		1


	//   ....[22]....
        /*08c0*/ 	.word	0x00001f30
        /*08c4*/ 	.word	0x000000ff
        /*08c8*/ 	.word	0x00016800
        /*08cc*/ 	.short	0x010a
        /*08ce*/ 	.byte	0x2d
	.zero		1


	//   ....[23]....
        /*08d0*/ 	.word	0x00001fb0
        /*08d4*/ 	.word	0x0000005a
        /*08d8*/ 	.word	0x00016830
        /*08dc*/ 	.short	0x010a
        /*08de*/ 	.byte	0x3f
	.zero		1


	//   ....[24]....
        /*08e0*/ 	.word	0x00002010
        /*08e4*/ 	.word	0x0000005a
        /*08e8*/ 	.word	0x00016830
        /*08ec*/ 	.short	0x010a
        /*08ee*/ 	.byte	0x3f
	.zero		1


	//   ....[25]....
        /*08f0*/ 	.word	0x00002790
        /*08f4*/ 	.word	0x0000005a
        /*08f8*/ 	.word	0x00000000
        /*08fc*/ 	.short	0x0101
        /*08fe*/ 	.byte	0x3f
	.zero		1


	//   ....[26]....
        /*0900*/ 	.word	0x000059d0
        /*0904*/ 	.word	0x000000ff
        /*0908*/ 	.word	0x00016830
        /*090c*/ 	.short	0x010a
        /*090e*/ 	.byte	0x06
	.zero		1


	//   ....[27]....
        /*0910*/ 	.word	0x00005a10
        /*0914*/ 	.word	0x000000ff
        /*0918*/ 	.word	0x00016830
        /*091c*/ 	.short	0x010a
        /*091e*/ 	.byte	0x06
	.zero		1


	//   ....[28]....
        /*0920*/ 	.word	0x00005c10
        /*0924*/ 	.word	0x000000ff
        /*0928*/ 	.word	0x00016850
        /*092c*/ 	.short	0x010a
        /*092e*/ 	.byte	0x06
	.zero		1


	//   ....[29]....
        /*0930*/ 	.word	0x00005c50
        /*0934*/ 	.word	0x000000ff
        /*0938*/ 	.word	0x00016850
        /*093c*/ 	.short	0x010a
        /*093e*/ 	.byte	0x06
	.zero		1


	//   ....[30]....
        /*0940*/ 	.word	0x00006880
        /*0944*/ 	.word	0x00000021
        /*0948*/ 	.word	0x00000000
        /*094c*/ 	.short	0x0101
        /*094e*/ 	.byte	0x3f
	.zero		1


	//   ....[31]....
        /*0950*/ 	.word	0x00008440
        /*0954*/ 	.word	0x00000003
        /*0958*/ 	.word	0x00000000
        /*095c*/ 	.short	0x0101
        /*095e*/ 	.byte	0x3f
	.zero		1


	//   ....[32]....
        /*0960*/ 	.word	0x00009240
        /*0964*/ 	.word	0x000000ff
        /*0968*/ 	.word	0x00016830
        /*096c*/ 	.short	0x010a
        /*096e*/ 	.byte	0x06
	.zero		1


	//   ....[33]....
        /*0970*/ 	.word	0x00009280
        /*0974*/ 	.word	0x000000ff
        /*0978*/ 	.word	0x00016830
        /*097c*/ 	.short	0x010a
        /*097e*/ 	.byte	0x06
	.zero		1


	//   ....[34]....
        /*0980*/ 	.word	0x00009480
        /*0984*/ 	.word	0x000000ff
        /*0988*/ 	.word	0x00016850
        /*098c*/ 	.short	0x010a
        /*098e*/ 	.byte	0x06
	.zero		1


	//   ....[35]....
        /*0990*/ 	.word	0x000094c0
        /*0994*/ 	.word	0x000000ff
        /*0998*/ 	.word	0x00016850
        /*099c*/ 	.short	0x010a
        /*099e*/ 	.byte	0x06
	.zero		1


	//   ....[36]....
        /*09a0*/ 	.word	0x0000ab60
        /*09a4*/ 	.word	0x00000015
        /*09a8*/ 	.word	0x00000000
        /*09ac*/ 	.short	0x0101
        /*09ae*/ 	.byte	0x3f
	.zero		1


	//   ....[37]....
        /*09b0*/ 	.word	0x0000ad10
        /*09b4*/ 	.word	0x0000001f
        /*09b8*/ 	.word	0x00000000
        /*09bc*/ 	.short	0x0101
        /*09be*/ 	.byte	0x3f
	.zero		1


	//   ....[38]....
        /*09c0*/ 	.word	0x0000b770
        /*09c4*/ 	.word	0x000000ff
        /*09c8*/ 	.word	0x00016830
        /*09cc*/ 	.short	0x010a
        /*09ce*/ 	.byte	0x06
	.zero		1


	//   ....[39]....
        /*09d0*/ 	.word	0x0000b7b0
        /*09d4*/ 	.word	0x000000ff
        /*09d8*/ 	.word	0x00016830
        /*09dc*/ 	.short	0x010a
        /*09de*/ 	.byte	0x06
	.zero		1


	//   ....[40]....
        /*09e0*/ 	.word	0x0000b9b0
        /*09e4*/ 	.word	0x000000ff
        /*09e8*/ 	.word	0x00016850
        /*09ec*/ 	.short	0x010a
        /*09ee*/ 	.byte	0x06
	.zero		1


	//   ....[41]....
        /*09f0*/ 	.word	0x0000b9f0
        /*09f4*/ 	.word	0x000000ff
        /*09f8*/ 	.word	0x00016850
        /*09fc*/ 	.short	0x010a
        /*09fe*/ 	.byte	0x06
	.zero		1


	//   ....[42]....
        /*0a00*/ 	.word	0x0000c640
        /*0a04*/ 	.word	0x0000004b
        /*0a08*/ 	.word	0x00000000
        /*0a0c*/ 	.short	0x0101
        /*0a0e*/ 	.byte	0x3f
	.zero		1


	//   ....[43]....
        /*0a10*/ 	.word	0x0000e210
        /*0a14*/ 	.word	0x00000003
        /*0a18*/ 	.word	0x00000000
        /*0a1c*/ 	.short	0x0101
        /*0a1e*/ 	.byte	0x3f
	.zero		1


	//   ....[44]....
        /*0a20*/ 	.word	0x0000ec30
        /*0a24*/ 	.word	0x000000ff
        /*0a28*/ 	.word	0x00016850
        /*0a2c*/ 	.short	0x010a
        /*0a2e*/ 	.byte	0x05
	.zero		1


	//   ....[45]....
        /*0a30*/ 	.word	0x0000ec70
        /*0a34*/ 	.word	0x000000ff
        /*0a38*/ 	.word	0x00016850
        /*0a3c*/ 	.short	0x010a
        /*0a3e*/ 	.byte	0x05
	.zero		1


	//   ....[46]....
        /*0a40*/ 	.word	0x0000f1a0
        /*0a44*/ 	.word	0x00000006
        /*0a48*/ 	.word	0x00000000
        /*0a4c*/ 	.short	0x0101
        /*0a4e*/ 	.byte	0x3f
	.zero		1


	//   ....[47]....
        /*0a50*/ 	.word	0x00010170
        /*0a54*/ 	.word	0x00000000
        /*0a58*/ 	.word	0x00000000
        /*0a5c*/ 	.short	0x0101
        /*0a5e*/ 	.byte	0x3f
	.zero		1


	//   ....[48]....
        /*0a60*/ 	.word	0x00010800
        /*0a64*/ 	.word	0x00000006
        /*0a68*/ 	.word	0x00000000
        /*0a6c*/ 	.short	0x0101
        /*0a6e*/ 	.byte	0x3f
	.zero		1


	//   ....[49]....
        /*0a70*/ 	.word	0x00013ca0
        /*0a74*/ 	.word	0x00000000
        /*0a78*/ 	.word	0x00016840
        /*0a7c*/ 	.short	0x010a
        /*0a7e*/ 	.byte	0x3f
	.zero		1


	//   ....[50]....
        /*0a80*/ 	.word	0x00014c90
        /*0a84*/ 	.word	0x00000011
        /*0a88*/ 	.word	0x00016800
        /*0a8c*/ 	.short	0x0107
        /*0a8e*/ 	.byte	0x3f
	.zero		1


	//   ....[51]....
        /*0a90*/ 	.word	0x00014d80
        /*0a94*/ 	.word	0x00000011
        /*0a98*/ 	.word	0x00016800
        /*0a9c*/ 	.short	0x0101
        /*0a9e*/ 	.byte	0x3f
	.zero		1


	//   ....[52]....
        /*0aa0*/ 	.word	0x00014da0
        /*0aa4*/ 	.word	0x00000011
        /*0aa8*/ 	.word	0x00016820
        /*0aac*/ 	.short	0x010a
        /*0aae*/ 	.byte	0x3f
	.zero		1


	//   ....[53]....
        /*0ab0*/ 	.word	0x00015180
        /*0ab4*/ 	.word	0x00000002
        /*0ab8*/ 	.word	0x00016840
        /*0abc*/ 	.short	0x010a
        /*0abe*/ 	.byte	0x3f
	.zero		1


	//   ....[54]....
        /*0ac0*/ 	.word	0x00015400
        /*0ac4*/ 	.word	0x00000003
        /*0ac8*/ 	.word	0x00000060
        /*0acc*/ 	.short	0x010a
        /*0ace*/ 	.byte	0x3f
	.zero		1


	//   ....[55]....
        /*0ad0*/ 	.word	0x00015940
        /*0ad4*/ 	.word	0x00000002
        /*0ad8*/ 	.word	0x00016840
        /*0adc*/ 	.short	0x010a
        /*0ade*/ 	.byte	0x3f
	.zero		1


	//   ....[56]....
        /*0ae0*/ 	.word	0x00015bc0
        /*0ae4*/ 	.word	0x0000000a
        /*0ae8*/ 	.word	0x00000060
        /*0aec*/ 	.short	0x010a
        /*0aee*/ 	.byte	0x3f
	.zero		1


	//   ....[57]....
        /*0af0*/ 	.word	0x00016050
        /*0af4*/ 	.word	0x00000002
        /*0af8*/ 	.word	0x00016840
        /*0afc*/ 	.short	0x010a
        /*0afe*/ 	.byte	0x3f
	.zero		1


	//   ....[58]....
        /*0b00*/ 	.word	0x000162e0
        /*0b04*/ 	.word	0x00000007
        /*0b08*/ 	.word	0x00000060
        /*0b0c*/ 	.short	0x010a
        /*0b0e*/ 	.byte	0x3f
	.zero		1


	//   ....[59]....
        /*0b10*/ 	.word	0x00016720
        /*0b14*/ 	.word	0x00000003
        /*0b18*/ 	.word	0x00016860
        /*0b1c*/ 	.short	0x010a
        /*0b1e*/ 	.byte	0x3f
	.zero		1


	//   ....[60]....
        /*0b20*/ 	.word	0x00017a90
        /*0b24*/ 	.word	0x00000009
        /*0b28*/ 	.word	0x00016820
        /*0b2c*/ 	.short	0x010a
        /*0b2e*/ 	.byte	0x3f
	.zero		1


	//   ....[61]....
        /*0b30*/ 	.word	0x00017c30
        /*0b34*/ 	.word	0x00000007
        /*0b38*/ 	.word	0x00000000
        /*0b3c*/ 	.short	0x010a
        /*0b3e*/ 	.byte	0x3f
	.zero		1


	//   ....[62]....
        /*0b40*/ 	.word	0x00017ca0
        /*0b44*/ 	.word	0x00000003
        /*0b48*/ 	.word	0x00000000
        /*0b4c*/ 	.short	0x010a
        /*0b4e*/ 	.byte	0x3f
	.zero		1


	//   ....[63]....
        /*0b50*/ 	.word	0x00017d00
        /*0b54*/ 	.word	0x00000005
        /*0b58*/ 	.word	0x00000000
        /*0b5c*/ 	.short	0x010a
        /*0b5e*/ 	.byte	0x3f
	.zero		1


	//   ....[64]....
        /*0b60*/ 	.word	0x00017d30
        /*0b64*/ 	.word	0x00000003
        /*0b68*/ 	.word	0x00000000
        /*0b6c*/ 	.short	0x010a
        /*0b6e*/ 	.byte	0x3f
	.zero		1


	//   ....[65]....
        /*0b70*/ 	.word	0x00017da0
        /*0b74*/ 	.word	0x00000003
        /*0b78*/ 	.word	0x00016800
        /*0b7c*/ 	.short	0x010a
        /*0b7e*/ 	.byte	0x3f
	.zero		1


	//   ....[66]....
        /*0b80*/ 	.word	0x00017df0
        /*0b84*/ 	.word	0x0000005a
        /*0b88*/ 	.word	0x00016830
        /*0b8c*/ 	.short	0x010a
        /*0b8e*/ 	.byte	0x3f
	.zero		1


	//   ....[67]....
        /*0b90*/ 	.word	0x00017e50
        /*0b94*/ 	.word	0x00000006
        /*0b98*/ 	.word	0x00016830
        /*0b9c*/ 	.short	0x010a
        /*0b9e*/ 	.byte	0x3f
	.zero		1


	//   ....[68]....
        /*0ba0*/ 	.word	0x00017eb0
        /*0ba4*/ 	.word	0x00000006
        /*0ba8*/ 	.word	0x00016850
        /*0bac*/ 	.short	0x010a
        /*0bae*/ 	.byte	0x3f
	.zero		1


	//   ....[69]....
        /*0bb0*/ 	.word	0x00017f10
        /*0bb4*/ 	.word	0x00000007
        /*0bb8*/ 	.word	0x00016830
        /*0bbc*/ 	.short	0x010a
        /*0bbe*/ 	.byte	0x3f
	.zero		1


	//   ....[70]....
        /*0bc0*/ 	.word	0x00017f70
        /*0bc4*/ 	.word	0x00000007
        /*0bc8*/ 	.word	0x00016850
        /*0bcc*/ 	.short	0x010a
        /*0bce*/ 	.byte	0x3f
	.zero		1


	//   ....[71]....
        /*0bd0*/ 	.word	0x00017fd0
        /*0bd4*/ 	.word	0x00000007
        /*0bd8*/ 	.word	0x00016830
        /*0bdc*/ 	.short	0x010a
        /*0bde*/ 	.byte	0x3f
	.zero		1


	//   ....[72]....
        /*0be0*/ 	.word	0x00018030
        /*0be4*/ 	.word	0x00000007
        /*0be8*/ 	.word	0x00016850
        /*0bec*/ 	.short	0x010a
        /*0bee*/ 	.byte	0x3f
	.zero		1


	//   ....[73]....
        /*0bf0*/ 	.word	0x00018090
        /*0bf4*/ 	.word	0x00000005
        /*0bf8*/ 	.word	0x00016850
        /*0bfc*/ 	.short	0x010a
        /*0bfe*/ 	.byte	0x3f
	.zero		1


	//   ....[74]....
        /*0c00*/ 	.word	0x00018230
        /*0c04*/ 	.word	0x00000000
        /*0c08*/ 	.word	0x00016840
        /*0c0c*/ 	.short	0x010a
        /*0c0e*/ 	.byte	0x3f
	.zero		1


	//   ....[75]....
        /*0c10*/ 	.word	0x00019180
        /*0c14*/ 	.word	0x00000011
        /*0c18*/ 	.word	0x00016820
        /*0c1c*/ 	.short	0x010a
        /*0c1e*/ 	.byte	0x3f
	.zero		1


	//   ....[76]....
        /*0c20*/ 	.word	0x000191d0
        /*0c24*/ 	.word	0x00000002
        /*0c28*/ 	.word	0x00016840
        /*0c2c*/ 	.short	0x010a
        /*0c2e*/ 	.byte	0x3f
	.zero		1


	//   ....[77]....
        /*0c30*/ 	.word	0x00019220
        /*0c34*/ 	.word	0x00000003
        /*0c38*/ 	.word	0x00000060
        /*0c3c*/ 	.short	0x010a
        /*0c3e*/ 	.byte	0x3f
	.zero		1


	//   ....[78]....
        /*0c40*/ 	.word	0x00019270
        /*0c44*/ 	.word	0x00000002
        /*0c48*/ 	.word	0x00016840
        /*0c4c*/ 	.short	0x010a
        /*0c4e*/ 	.byte	0x3f
	.zero		1


	//   ....[79]....
        /*0c50*/ 	.word	0x000192c0
        /*0c54*/ 	.word	0x0000000a
        /*0c58*/ 	.word	0x00000060
        /*0c5c*/ 	.short	0x010a
        /*0c5e*/ 	.byte	0x3f
	.zero		1


	//   ....[80]....
        /*0c60*/ 	.word	0x00019310
        /*0c64*/ 	.word	0x00000002
        /*0c68*/ 	.word	0x00016840
        /*0c6c*/ 	.short	0x010a
        /*0c6e*/ 	.byte	0x3f
	.zero		1


	//   ....[81]....
        /*0c70*/ 	.word	0x00019360
        /*0c74*/ 	.word	0x00000007
        /*0c78*/ 	.word	0x00000060
        /*0c7c*/ 	.short	0x010a
        /*0c7e*/ 	.byte	0x3f
	.zero		1


	//   ....[82]....
        /*0c80*/ 	.word	0x000193b0
        /*0c84*/ 	.word	0x00000003
        /*0c88*/ 	.word	0x00016860
        /*0c8c*/ 	.short	0x010a
        /*0c8e*/ 	.byte	0x3f
	.zero		1


	//   ....[83]....
        /*0c90*/ 	.word	0x00019dd0
        /*0c94*/ 	.word	0x00000009
        /*0c98*/ 	.word	0x00016820
        /*0c9c*/ 	.short	0x010a
        /*0c9e*/ 	.byte	0x3f
	.zero		1


	//   ....[84]....
        /*0ca0*/ 	.word	0x00019f70
        /*0ca4*/ 	.word	0x00000007
        /*0ca8*/ 	.word	0x00000000
        /*0cac*/ 	.short	0x010a
        /*0cae*/ 	.byte	0x3f
	.zero		1


	//   ....[85]....
        /*0cb0*/ 	.word	0x00019fc0
        /*0cb4*/ 	.word	0x00000003
        /*0cb8*/ 	.word	0x00000000
        /*0cbc*/ 	.short	0x010a
        /*0cbe*/ 	.byte	0x3f
	.zero		1


	//   ....[86]....
        /*0cc0*/ 	.word	0x0001a010
        /*0cc4*/ 	.word	0x00000005
        /*0cc8*/ 	.word	0x00000000
        /*0ccc*/ 	.short	0x010a
        /*0cce*/ 	.byte	0x3f
	.zero		1


	//----- nvinfo : EIATTR_NUM_MBARRIERS
	.align		4
.L_209:
        /*0cd0*/ 	.byte	0x03, 0x38
        /*0cd2*/ 	.short	0x0016


	//----- nvinfo : EIATTR_EXIT_INSTR_OFFSETS
	.align		4
        /*0cd4*/ 	.byte	0x04, 0x1c
        /*0cd6*/ 	.short	(.L_211 - .L_210)


	//   ....[0]....
.L_210:
        /*0cd8*/ 	.word	0x00000a80


	//   ....[1]....
        /*0cdc*/ 	.word	0x000117a0


	//   ....[2]....
        /*0ce0*/ 	.word	0x00017d80


	//----- nvinfo : EIATTR_MAX_THREADS
	.align		4
.L_211:
        /*0ce4*/ 	.byte	0x04, 0x05
        /*0ce6*/ 	.short	(.L_213 - .L_212)
.L_212:
        /*0ce8*/ 	.word	0x00000200
        /*0cec*/ 	.word	0x00000001
        /*0cf0*/ 	.word	0x00000001


	//----- nvinfo : EIATTR_CRS_STACK_SIZE
	.align		4
.L_213:
        /*0cf4*/ 	.byte	0x04, 0x1e
        /*0cf6*/ 	.short	(.L_215 - .L_214)
.L_214:
        /*0cf8*/ 	.word	0x00000000


	//----- nvinfo : EIATTR_CBANK_PARAM_SIZE
	.align		4
.L_215:
        /*0cfc*/ 	.byte	0x03, 0x19
        /*0cfe*/ 	.short	0x0af0


	//----- nvinfo : EIATTR_PARAM_CBANK
	.align		4
        /*0d00*/ 	.byte	0x04, 0x0a
        /*0d02*/ 	.short	(.L_217 - .L_216)
	.align		4
.L_216:
        /*0d04*/ 	.word	index@(.nv.constant0._ZN7cutlass13device_kernelIN5flash11enable_sm90INS1_16FlashAttnFwdSm90INS1_25CollectiveMainloopFwdSm90ILi2EN4cute5tupleIJNS5_1CILi1EEES8_S8_EEENS6_IJNS7_ILi192EEENS7_ILi128EEENS7_ILi64EEEEEELi64ENS_10bfloat16_tEfNS_4arch4Sm90ELb0ELb1ELb1ELb1ELb0ELb0ELb0ELb1ELb1ELb1ELb1ELb0EEENS1_21CollectiveEpilogueFwdINS6_IJSA_SC_SB_EEES9_SE_SG_Li384ELb1ELb1ELb1ELb0EEENS1_36VarlenDynamicPersistentTileSchedulerILi192ELi128ELi384ELi128ELb1ELb1ELb1ELb1ELb0ELb1EEEEEEEEEvNT_6ParamsE)
        /*0d08*/ 	.short	0x0210
        /*0d0a*/ 	.short	0x0af0


	//----- nvinfo : EIATTR_SW_WAR
	.align		4
.L_217:
        /*0d0c*/ 	.byte	0x04, 0x36
        /*0d0e*/ 	.short	(.L_219 - .L_218)
.L_218:
        /*0d10*/ 	.word	0x00000008
.L_219:


//--------------------- .nv.info._ZN7cutlass13device_kernelIN5flash11enable_sm90INS1_16FlashAttnFwdSm90INS1_25CollectiveMainloopFwdSm90ILi2EN4cute5tupleIJNS5_1CILi1EEES8_S8_EEENS6_IJNS7_ILi192EEENS7_ILi128EEENS7_ILi64EEEEEELi64ENS_10bfloat16_tEfNS_4arch4Sm90ELb0ELb1ELb1ELb1ELb0ELb1ELb0ELb1ELb1ELb1ELb1ELb0EEENS1_21CollectiveEpilogueFwdINS6_IJSA_SC_SB_EEES9_SE_SG_Li384ELb1ELb1ELb1ELb0EEENS1_36VarlenDynamicPersistentTileSchedulerILi192ELi128ELi384ELi128ELb1ELb1ELb1ELb1ELb0ELb1EEEEEEEEEvNT_6ParamsE --------------------------
	.section	.nv.info._ZN7cutlass13device_kernelIN5flash11enable_sm90INS1_16FlashAttnFwdSm90INS1_25CollectiveMainloopFwdSm90ILi2EN4cute5tupleIJNS5_1CILi1EEES8_S8_EEENS6_IJNS7_ILi192EEENS7_ILi128EEENS7_ILi64EEEEEELi64ENS_10bfloat16_tEfNS_4arch4Sm90ELb0ELb1ELb1ELb1ELb0ELb1ELb0ELb1ELb1ELb1ELb1ELb0EEENS1_21CollectiveEpilogueFwdINS6_IJSA_SC_SB_EEES9_SE_SG_Li384ELb1ELb1ELb1ELb0EEENS1_36VarlenDynamicPersistentTileSchedulerILi192ELi128ELi384ELi128ELb1ELb1ELb1ELb1ELb0ELb1EEEEEEEEEvNT_6ParamsE,"",@"SHT_CUDA_INFO"
	.sectionflags	@""
	.align	4


	//----- nvinfo : EIATTR_CUDA_API_VERSION
	.align		4
        /*0000*/ 	.byte	0x04, 0x37
        /*0002*/ 	.short	(.L_221 - .L_220)
.L_220:
        /*0004*/ 	.word	0x00000082


	//----- nvinfo : EIATTR_KPARAM_INFO
	.align		4
.L_221:
        /*0008*/ 	.byte	0x04, 0x17
        /*000a*/ 	.short	(.L_223 - .L_222)
.L_222:
        /*000c*/ 	.word	0x00000000
        /*0010*/ 	.short	0x0000
        /*0012*/ 	.short	0x0070
        /*0014*/ 	.byte	0x00, 0xf0, 0x01, 0x2a


	//----- nvinfo : EIATTR_SPARSE_MMA_MASK
	.align		4
.L_223:
        /*0018*/ 	.byte	0x03, 0x50
        /*001a*/ 	.short	0x0000


	//----- nvinfo : EIATTR_MAXREG_COUNT
	.align		4
        /*001c*/ 	.byte	0x03, 0x1b
        /*001e*/ 	.short	0x0080


	//----- nvinfo : EIATTR_NUM_BARRIERS
	.align		4
        /*0020*/ 	.byte	0x02, 0x4c
        /*0022*/ 	.byte	0x10
	.zero		1


	//----- nvinfo : EIATTR_EXTERNS
	.align		4
        /*0024*/ 	.byte	0x04, 0x0f
        /*0026*/ 	.short	(.L_225 - .L_224)


	//   ....[0]....
	.align		4
.L_224:
        /*0028*/ 	.word	index@(__assertfail)


	//----- nvinfo : EIATTR_ANNOTATIONS
	.align		4
.L_225:
        /*002c*/ 	.byte	0x04, 0x55
        /*002e*/ 	.short	(.L_227 - .L_226)


	//   ....[0]....
.L_226:
        /* <DEDUP_REMOVED lines=84> */


	//----- nvinfo : EIATTR_MERCURY_ISA_VERSION
	.align		4
.L_227:
        /*0558*/ 	.byte	0x03, 0x5f
        /*055a*/ 	.short	0x0101


	//----- nvinfo : EIATTR_UNUSED_LOAD_BYTE_OFFSET
	.align		4
        /*055c*/ 	.byte	0x04, 0x44
        /*055e*/ 	.short	(.L_229 - .L_228)


	//   ....[0]....
.L_228:
        /*0560*/ 	.word	0x00000ae0
        /*0564*/ 	.word	0x0000fff0


	//   ....[1]....
        /*0568*/ 	.word	0x00017930
        /*056c*/ 	.word	0x0000fff0


	//----- nvinfo : EIATTR_INT_WARP_WIDE_INSTR_OFFSETS
	.align		4
.L_229:
        /*0570*/ 	.byte	0x04, 0x31
        /*0572*/ 	.short	(.L_231 - .L_230)


	//   ....[0]....
.L_230:
        /*0574*/ 	.word	0x00000180


	//   ....[1]....
        /*0578*/ 	.word	0x00000220


	//   ....[2]....
        /*057c*/ 	.word	0x00000290


	//   ....[3]....
        /*0580*/ 	.word	0x0001cf60


	//   ....[4]....
        /*0584*/ 	.word	0x0001cff0


	//   ....[5]....
        /*0588*/ 	.word	0x00020050


	//   ....[6]....
        /*058c*/ 	.word	0x000200e0


	//----- nvinfo : EIATTR_COOP_GROUP_MASK_REGIDS
	.align		4
.L_231:
        /*0590*/ 	.byte	0x04, 0x29
        /*0592*/ 	.short	(.L_233 - .L_232)


	//   ....[0]....
.L_232:
        /*0594*/ 	.word	0xffffffff


	//   ....[1]....
        /*0598*/ 	.word	0xffffffff


	//   ....[2]....
        /*059c*/ 	.word	0xffffffff


	//   ....[3]....
        /*05a0*/ 	.word	0xffffffff


	//   ....[4]....
        /*05a4*/ 	.word	0xffffffff


	//   ....[5]....
        /*05a8*/ 	.word	0xffffffff


	//   ....[6]....
        /*05ac*/ 	.word	0xffffffff


	//   ....[7]....
        /*05b0*/ 	.word	0xffffffff


	//   ....[8]....
        /*05b4*/ 	.word	0xffffffff


	//   ....[9]....
        /*05b8*/ 	.word	0xffffffff


	//   ....[10]....
        /*05bc*/ 	.word	0xffffffff


	//   ....[11]....
        /*05c0*/ 	.word	0xffffffff


	//   ....[12]....
        /*05c4*/ 	.word	0xffffffff


	//   ....[13]....
        /*05c8*/ 	.word	0xffffffff


	//   ....[14]....
        /*05cc*/ 	.word	0xffffffff


	//   ....[15]....
        /*05d0*/ 	.word	0xffffffff


	//   ....[16]....
        /*05d4*/ 	.word	0xffffffff


	//   ....[17]....
        /*05d8*/ 	.word	0xffffffff


	//   ....[18]....
        /*05dc*/ 	.word	0xffffffff


	//   ....[19]....
        /*05e0*/ 	.word	0xffffffff


	//   ....[20]....
        /*05e4*/ 	.word	0xffffffff


	//   ....[21]....
        /*05e8*/ 	.word	0xffffffff


	//   ....[22]....
        /*05ec*/ 	.word	0xffffffff


	//   ....[23]....
        /*05f0*/ 	.word	0xffffffff


	//   ....[24]....
        /*05f4*/ 	.word	0xffffffff


	//   ....[25]....
        /*05f8*/ 	.word	0xffffffff


	//   ....[26]....
        /*05fc*/ 	.word	0xffffffff


	//   ....[27]....
        /*0600*/ 	.word	0xffffffff


	//   ....[28]....
        /*0604*/ 	.word	0xffffffff


	//   ....[29]....
        /*0608*/ 	.word	0xffffffff


	//   ....[30]....
        /*060c*/ 	.word	0xffffffff


	//   ....[31]....
        /*0610*/ 	.word	0xffffffff


	//   ....[32]....
        /*0614*/ 	.word	0xffffffff


	//   ....[33]....
        /*0618*/ 	.word	0xffffffff


	//   ....[34]....
        /*061c*/ 	.word	0xffffffff


	//   ....[35]....
        /*0620*/ 	.word	0xffffffff


	//   ....[36]....
        /*0624*/ 	.word	0xffffffff


	//   ....[37]....
        /*0628*/ 	.word	0xffffffff


	//   ....[38]....
        /*062c*/ 	.word	0xffffffff


	//   ....[39]....
        /*0630*/ 	.word	0xffffffff


	//   ....[40]....
        /*0634*/ 	.word	0xffffffff


	//   ....[41]....
        /*0638*/ 	.word	0xffffffff


	//   ....[42]....
        /*063c*/ 	.word	0xffffffff


	//   ....[43]....
        /*0640*/ 	.word	0xffffffff


	//   ....[44]....
        /*0644*/ 	.word	0xffffffff


	//   ....[45]....
        /*0648*/ 	.word	0xffffffff


	//   ....[46]....
        /*064c*/ 	.word	0xffffffff


	//   ....[47]....
        /*0650*/ 	.word	0xffffffff


	//   ....[48]....
        /*0654*/ 	.word	0xffffffff


	//   ....[49]....
        /*0658*/ 	.word	0xffffffff


	//   ....[50]....
        /*065c*/ 	.word	0xffffffff


	//   ....[51]....
        /*0660*/ 	.word	0xffffffff


	//   ....[52]....
        /*0664*/ 	.word	0xffffffff


	//   ....[53]....
        /*0668*/ 	.word	0xffffffff


	//   ....[54]....
        /*066c*/ 	.word	0xffffffff


	//   ....[55]....
        /*0670*/ 	.word	0xffffffff


	//   ....[56]....
        /*0674*/ 	.word	0xffffffff


	//   ....[57]....
        /*0678*/ 	.word	0xffffffff


	//   ....[58]....
        /*067c*/ 	.word	0xffffffff


	//   ....[59]....
        /*0680*/ 	.word	0xffffffff


	//   ....[60]....
        /*0684*/ 	.word	0xffffffff


	//   ....[61]....
        /*0688*/ 	.word	0xffffffff


	//   ....[62]....
        /*068c*/ 	.word	0xffffffff


	//   ....[63]....
        /*0690*/ 	.word	0xffffffff


	//   ....[64]....
        /*0694*/ 	.word	0xffffffff


	//   ....[65]....
        /*0698*/ 	.word	0xffffffff


	//   ....[66]....
        /*069c*/ 	.word	0xffffffff


	//   ....[67]....
        /*06a0*/ 	.word	0xffffffff


	//   ....[68]....
        /*06a4*/ 	.word	0xffffffff


	//   ....[69]....
        /*06a8*/ 	.word	0xffffffff


	//   ....[70]....
        /*06ac*/ 	.word	0xffffffff


	//   ....[71]....
        /*06b0*/ 	.word	0xffffffff


	//   ....[72]....
        /*06b4*/ 	.word	0xffffffff


	//   ....[73]....
        /*06b8*/ 	.word	0xffffffff


	//   ....[74]....
        /*06bc*/ 	.word	0xffffffff


	//   ....[75]....
        /*06c0*/ 	.word	0xffffffff


	//   ....[76]....
        /*06c4*/ 	.word	0xffffffff


	//   ....[77]....
        /*06c8*/ 	.word	0xffffffff


	//   ....[78]....
        /*06cc*/ 	.word	0xffffffff


	//   ....[79]....
        /*06d0*/ 	.word	0xffffffff


	//   ....[80]....
        /*06d4*/ 	.word	0xffffffff


	//   ....[81]....
        /*06d8*/ 	.word	0xffffffff


	//   ....[82]....
        /*06dc*/ 	.word	0xffffffff


	//   ....[83]....
        /*06e0*/ 	.word	0xffffffff


	//   ....[84]....
        /*06e4*/ 	.word	0xffffffff


	//   ....[85]....
        /*06e8*/ 	.word	0xffffffff


	//   ....[86]....
        /*06ec*/ 	.word	0xffffffff


	//   ....[87]....
        /*06f0*/ 	.word	0xffffffff


	//   ....[88]....
        /*06f4*/ 	.word	0xffffffff


	//   ....[89]....
        /*06f8*/ 	.word	0xffffffff


	//   ....[90]....
        /*06fc*/ 	.word	0xffffffff


	//   ....[91]....
        /*0700*/ 	.word	0xffffffff


	//   ....[92]....
        /*0704*/ 	.word	0xffffffff


	//   ....[93]....
        /*0708*/ 	.word	0xffffffff


	//   ....[94]....
        /*070c*/ 	.word	0xffffffff


	//   ....[95]....
        /*0710*/ 	.word	0xffffffff


	//   ....[96]....
        /*0714*/ 	.word	0xffffffff


	//   ....[97]....
        /*0718*/ 	.word	0xffffffff


	//   ....[98]....
        /*071c*/ 	.word	0xffffffff


	//   ....[99]....
        /*0720*/ 	.word	0xffffffff


	//   ....[100]....
        /*0724*/ 	.word	0xffffffff


	//   ....[101]....
        /*0728*/ 	.word	0xffffffff


	//   ....[102]....
        /*072c*/ 	.word	0xffffffff


	//   ....[103]....
        /*0730*/ 	.word	0xffffffff


	//   ....[104]....
        /*0734*/ 	.word	0xffffffff


	//   ....[105]....
        /*0738*/ 	.word	0xffffffff


	//   ....[106]....
        /*073c*/ 	.word	0xffffffff


	//   ....[107]....
        /*0740*/ 	.word	0xffffffff


	//   ....[108]....
        /*0744*/ 	.word	0xffffffff


	//   ....[109]....
        /*0748*/ 	.word	0xffffffff


	//   ....[110]....
        /*074c*/ 	.word	0xffffffff


	//   ....[111]....
        /*0750*/ 	.word	0xffffffff


	//   ....[112]....
        /*0754*/ 	.word	0xffffffff


	//   ....[113]....
        /*0758*/ 	.word	0xffffffff


	//   ....[114]....
        /*075c*/ 	.word	0xffffffff


	//   ....[115]....
        /*0760*/ 	.word	0xffffffff


	//   ....[116]....
        /*0764*/ 	.word	0xffffffff


	//   ....[117]....
        /*0768*/ 	.word	0xffffffff


	//   ....[118]....
        /*076c*/ 	.word	0xffffffff


	//   ....[119]....
        /*0770*/ 	.word	0xffffffff


	//   ....[120]....
        /*0774*/ 	.word	0xffffffff


	//   ....[121]....
        /*0778*/ 	.word	0xffffffff


	//   ....[122]....
        /*077c*/ 	.word	0xffffffff


	//   ....[123]....
        /*0780*/ 	.word	0xffffffff


	//   ....[124]....
        /*0784*/ 	.word	0xffffffff


	//   ....[125]....
        /*0788*/ 	.word	0xffffffff


	//   ....[126]....
        /*078c*/ 	.word	0xffffffff


	//   ....[127]....
        /*0790*/ 	.word	0xffffffff


	//   ....[128]....
        /*0794*/ 	.word	0xffffffff


	//   ....[129]....
        /*0798*/ 	.word	0xffffffff


	//   ....[130]....
        /*079c*/ 	.word	0xffffffff


	//   ....[131]....
        /*07a0*/ 	.word	0xffffffff


	//   ....[132]....
        /*07a4*/ 	.word	0xffffffff


	//   ....[133]....
        /*07a8*/ 	.word	0xffffffff


	//   ....[134]....
        /*07ac*/ 	.word	0xffffffff


	//   ....[135]....
        /*07b0*/ 	.word	0xffffffff


	//   ....[136]....
        /*07b4*/ 	.word	0x0500000f


	//   ....[137]....
        /*07b8*/ 	.word	0x0500000f


	//   ....[138]....
        /*07bc*/ 	.word	0x0500000f


	//   ....[139]....
        /*07c0*/ 	.word	0x0500000f


	//   ....[140]....
        /*07c4*/ 	.word	0x0500000f


	//   ....[141]....
        /*07c8*/ 	.word	0x0500000f


	//   ....[142]....
        /*07cc*/ 	.word	0x0500000f


	//   ....[143]....
        /*07d0*/ 	.word	0x0500000f


	//   ....[144]....
        /*07d4*/ 	.word	0x0500000f


	//   ....[145]....
        /*07d8*/ 	.word	0x0500000f


	//   ....[146]....
        /*07dc*/ 	.word	0x0500000f


	//   ....[147]....
        /*07e0*/ 	.word	0x0500000f


	//   ....[148]....
        /*07e4*/ 	.word	0x0500000f


	//   ....[149]....
        /*07e8*/ 	.word	0x0500000f


	//   ....[150]....
        /*07ec*/ 	.word	0x0500000f


	//   ....[151]....
        /*07f0*/ 	.word	0x0500000f


	//   ....[152]....
        /*07f4*/ 	.word	0x0500000f


	//   ....[153]....
        /*07f8*/ 	.word	0x0500000f


	//   ....[154]....
        /*07fc*/ 	.word	0x0500000f


	//   ....[155]....
        /*0800*/ 	.word	0x0500000f


	//   ....[156]....
        /*0804*/ 	.word	0x0500000f


	//   ....[157]....
        /*0808*/ 	.word	0x0500000f


	//   ....[158]....
        /*080c*/ 	.word	0x0500000f


	//   ....[159]....
        /*0810*/ 	.word	0x0500000f


	//   ....[160]....
        /*0814*/ 	.word	0x0500000f


	//   ....[161]....
        /*0818*/ 	.word	0x0500000f


	//   ....[162]....
        /*081c*/ 	.word	0x0500000f


	//   ....[163]....
        /*0820*/ 	.word	0x0500000f


	//   ....[164]....
        /*0824*/ 	.word	0x0500000f


	//   ....[165]....
        /*0828*/ 	.word	0x0500000f


	//   ....[166]....
        /*082c*/ 	.word	0x0500000f


	//   ....[167]....
        /*0830*/ 	.word	0x0500000f


	//   ....[168]....
        /*0834*/ 	.word	0x0500000f


	//   ....[169]....
        /*0838*/ 	.word	0x0500000f


	//   ....[170]....
        /*083c*/ 	.word	0x0500000f


	//   ....[171]....
        /*0840*/ 	.word	0x0500000f


	//   ....[172]....
        /*0844*/ 	.word	0x0500000f


	//   ....[173]....
        /*0848*/ 	.word	0x0500000f


	//   ....[174]....
        /*084c*/ 	.word	0x0500000f


	//   ....[175]....
        /*0850*/ 	.word	0x0500000f


	//   ....[176]....
        /*0854*/ 	.word	0x0500000f


	//   ....[177]....
        /*0858*/ 	.word	0x0500000f


	//   ....[178]....
        /*085c*/ 	.word	0x0500000f


	//   ....[179]....
        /*0860*/ 	.word	0x0500000f


	//   ....[180]....
        /*0864*/ 	.word	0x0500000f


	//   ....[181]....
        /*0868*/ 	.word	0x0500000f


	//   ....[182]....
        /*086c*/ 	.word	0x0500000f


	//   ....[183]....
        /*0870*/ 	.word	0x0500000f


	//   ....[184]....
        /*0874*/ 	.word	0x0500000f


	//   ....[185]....
        /*0878*/ 	.word	0x0500000f


	//   ....[186]....
        /*087c*/ 	.word	0x0500000f


	//   ....[187]....
        /*0880*/ 	.word	0x0500000f


	//   ....[188]....
        /*0884*/ 	.word	0x0500000f


	//   ....[189]....
        /*0888*/ 	.word	0x0500000f


	//   ....[190]....
        /*088c*/ 	.word	0x0500000f


	//   ....[191]....
        /*0890*/ 	.word	0x0500000f


	//   ....[192]....
        /*0894*/ 	.word	0x0500000f


	//   ....[193]....
        /*0898*/ 	.word	0x0500000f


	//   ....[194]....
        /*089c*/ 	.word	0x0500000f


	//   ....[195]....
        /*08a0*/ 	.word	0x0500000f


	//   ....[196]....
        /*08a4*/ 	.word	0x0500000f


	//   ....[197]....
        /*08a8*/ 	.word	0x0500000f


	//   ....[198]....
        /*08ac*/ 	.word	0x0500000f


	//   ....[199]....
        /*08b0*/ 	.word	0x0500000f


	//   ....[200]....
        /*08b4*/ 	.word	0x0500000f


	//   ....[201]....
        /*08b8*/ 	.word	0x0500000f


	//   ....[202]....
        /*08bc*/ 	.word	0x0500000f


	//   ....[203]....
        /*08c0*/ 	.word	0x0500000f


	//   ....[204]....
        /*08c4*/ 	.word	0x0500000f


	//   ....[205]....
        /*08c8*/ 	.word	0x0500000f


	//   ....[206]....
        /*08cc*/ 	.word	0x0500000f


	//   ....[207]....
        /*08d0*/ 	.word	0x0500000f


	//   ....[208]....
        /*08d4*/ 	.word	0x0500000f


	//   ....[209]....
        /*08d8*/ 	.word	0x0500000f


	//   ....[210]....
        /*08dc*/ 	.word	0x0500000f


	//   ....[211]....
        /*08e0*/ 	.word	0x0500000f


	//   ....[212]....
        /*08e4*/ 	.word	0x0500000f


	//   ....[213]....
        /*08e8*/ 	.word	0x0500000f


	//   ....[214]....
        /*08ec*/ 	.word	0x0500000f


	//   ....[215]....
        /*08f0*/ 	.word	0x0500000f


	//   ....[216]....
        /*08f4*/ 	.word	0x0500000f


	//   ....[217]....
        /*08f8*/ 	.word	0x0500000f


	//----- nvinfo : EIATTR_COOP_GROUP_INSTR_OFFSETS
	.align		4
.L_233:
        /*08fc*/ 	.byte	0x04, 0x28
        /*08fe*/ 	.short	(.L_235 - .L_234)


	//   ....[0]....
.L_234:
        /*0900*/ 	.word	0x00000060


	//   ....[1]....
        /*0904*/ 	.word	0x00000190


	//   ....[2]....
        /*0908*/ 	.word	0x00000240


	//   ....[3]....
        /*090c*/ 	.word	0x00000400


	//   ....[4]....
        /*0910*/ 	.word	0x00000560


	//   ....[5]....
        /*0914*/ 	.word	0x00000680


	//   ....[6]....
        /*0918*/ 	.word	0x000007e0


	//   ....[7]....
        /*091c*/ 	.word	0x000066c0


	//   ....[8]....
        /*0920*/ 	.word	0x00006e90


	//   ....[9]....
        /*0924*/ 	.word	0x00006ea0


	//   ....[10]....
        /*0928*/ 	.word	0x00006eb0


	//   ....[11]....
        /*092c*/ 	.word	0x00006ec0


	//   ....[12]....
        /*0930*/ 	.word	0x00007200


	//   ....[13]....
        /*0934*/ 	.word	0x00007210


	//   ....[14]....
        /*0938*/ 	.word	0x00007220


	//   ....[15]....
        /*093c*/ 	.word	0x00007230


	//   ....[16]....
        /*0940*/ 	.word	0x00008640


	//   ....[17]....
        /*0944*/ 	.word	0x00008650


	//   ....[18]....
        /*0948*/ 	.word	0x00008660


	//   ....[19]....
        /*094c*/ 	.word	0x00008670


	//   ....[20]....
        /*0950*/ 	.word	0x00008770


	//   ....[21]....
        /*0954*/ 	.word	0x00008790


	//   ....[22]....
        /*0958*/ 	.word	0x00008820


	//   ....[23]....
        /*095c*/ 	.word	0x00008850


	//   ....[24]....
        /*0960*/ 	.word	0x0000a220


	//   ....[25]....
        /*0964*/ 	.word	0x0000aa20


	//   ....[26]....
        /*0968*/ 	.word	0x0000bc60


	//   ....[27]....
        /*096c*/ 	.word	0x0000bd10


	//   ....[28]....
        /*0970*/ 	.word	0x0000c670


	//   ....[29]....
        /*0974*/ 	.word	0x0000c6f0


	//   ....[30]....
        /*0978*/ 	.word	0x0000e6d0


	//   ....[31]....
        /*097c*/ 	.word	0x0000e920


	//   ....[32]....
        /*0980*/ 	.word	0x0000f320


	//   ....[33]....
        /*0984*/ 	.word	0x0000f340


	//   ....[34]....
        /*0988*/ 	.word	0x00010290


	//   ....[35]....
        /*098c*/ 	.word	0x000102b0


	//   ....[36]....
        /*0990*/ 	.word	0x000120e0


	//   ....[37]....
        /*0994*/ 	.word	0x00012140


	//   ....[38]....
        /*0998*/ 	.word	0x000127b0


	//   ....[39]....
        /*099c*/ 	.word	0x00012810


	//   ....[40]....
        /*09a0*/ 	.word	0x000149d0


	//   ....[41]....
        /*09a4*/ 	.word	0x00014be0


	//   ....[42]....
        /*09a8*/ 	.word	0x000158f0


	//   ....[43]....
        /*09ac*/ 	.word	0x00015a90


	//   ....[44]....
        /*09b0*/ 	.word	0x00015e70


	//   ....[45]....
        /*09b4*/ 	.word	0x00016010


	//   ....[46]....
        /*09b8*/ 	.word	0x00017120


	//   ....[47]....
        /*09bc*/ 	.word	0x00017450


	//   ....[48]....
        /*09c0*/ 	.word	0x00017480


	//   ....[49]....
        /*09c4*/ 	.word	0x00017550


	//   ....[50]....
        /*09c8*/ 	.word	0x00018240


	//   ....[51]....
        /*09cc*/ 	.word	0x00018260


	//   ....[52]....
        /*09d0*/ 	.word	0x00018270


	//   ....[53]....
        /*09d4*/ 	.word	0x00018280


	//   ....[54]....
        /*09d8*/ 	.word	0x000187a0


	//   ....[55]....
        /*09dc*/ 	.word	0x000187e0


	//   ....[56]....
        /*09e0*/ 	.word	0x00018810


	//   ....[57]....
        /*09e4*/ 	.word	0x00018840


	//   ....[58]....
        /*09e8*/ 	.word	0x00018860


	//   ....[59]....
        /*09ec*/ 	.word	0x00018870


	//   ....[60]....
        /*09f0*/ 	.word	0x000188b0


	//   ....[61]....
        /*09f4*/ 	.word	0x000188e0


	//   ....[62]....
        /*09f8*/ 	.word	0x00018d90


	//   ....[63]....
        /*09fc*/ 	.word	0x00018da0


	//   ....[64]....
        /*0a00*/ 	.word	0x00019020


	//   ....[65]....
        /*0a04*/ 	.word	0x00019030


	//   ....[66]....
        /*0a08*/ 	.word	0x00019ae0


	//   ....[67]....
        /*0a0c*/ 	.word	0x00019b10


	//   ....[68]....
        /*0a10*/ 	.word	0x00019b30


	//   ....[69]....
        /*0a14*/ 	.word	0x00019b60


	//   ....[70]....
        /*0a18*/ 	.word	0x00019b90


	//   ....[71]....
        /*0a1c*/ 	.word	0x00019ba0


	//   ....[72]....
        /*0a20*/ 	.word	0x00019bd0


	//   ....[73]....
        /*0a24*/ 	.word	0x00019c40


	//   ....[74]....
        /*0a28*/ 	.word	0x00019d70


	//   ....[75]....
        /*0a2c*/ 	.word	0x00019f70


	//   ....[76]....
        /*0a30*/ 	.word	0x00019fa0


	//   ....[77]....
        /*0a34*/ 	.word	0x00019fd0


	//   ....[78]....
        /*0a38*/ 	.word	0x0001a000


	//   ....[79]....
        /*0a3c*/ 	.word	0x0001a030


	//   ....[80]....
        /*0a40*/ 	.word	0x0001a060


	//   ....[81]....
        /*0a44*/ 	.word	0x0001a1f0


	//   ....[82]....
        /*0a48*/ 	.word	0x0001a220


	//   ....[83]....
        /*0a4c*/ 	.word	0x0001a250


	//   ....[84]....
        /*0a50*/ 	.word	0x0001a280


	//   ....[85]....
        /*0a54*/ 	.word	0x0001a2b0


	//   ....[86]....
        /*0a58*/ 	.word	0x0001a2e0


	//   ....[87]....
        /*0a5c*/ 	.word	0x0001a370


	//   ....[88]....
        /*0a60*/ 	.word	0x0001a3a0


	//   ....[89]....
        /*0a64*/ 	.word	0x0001a3b0


	//   ....[90]....
        /*0a68*/ 	.word	0x0001a3f0


	//   ....[91]....
        /*0a6c*/ 	.word	0x0001bb80


	//   ....[92]....
        /*0a70*/ 	.word	0x0001d4f0


	//   ....[93]....
        /*0a74*/ 	.word	0x0001e060


	//   ....[94]....
        /*0a78*/ 	.word	0x0001e080


	//   ....[95]....
        /*0a7c*/ 	.word	0x0001e0a0


	//   ....[96]....
        /*0a80*/ 	.word	0x0001e130


	//   ....[97]....
        /*0a84*/ 	.word	0x0001e140


	//   ....[98]....
        /*0a88*/ 	.word	0x0001e1b0


	//   ....[99]....
        /*0a8c*/ 	.word	0x0001e1c0


	//   ....[100]....
        /*0a90*/ 	.word	0x0001e230


	//   ....[101]....
        /*0a94*/ 	.word	0x0001e240


	//   ....[102]....
        /*0a98*/ 	.word	0x0001e2b0


	//   ....[103]....
        /*0a9c*/ 	.word	0x0001e2c0


	//   ....[104]....
        /*0aa0*/ 	.word	0x0001e330


	//   ....[105]....
        /*0aa4*/ 	.word	0x0001e340


	//   ....[106]....
        /*0aa8*/ 	.word	0x0001e3b0


	//   ....[107]....
        /*0aac*/ 	.word	0x0001e3c0


	//   ....[108]....
        /*0ab0*/ 	.word	0x0001e3d0


	//   ....[109]....
        /*0ab4*/ 	.word	0x0001e410


	//   ....[110]....
        /*0ab8*/ 	.word	0x0001e470


	//   ....[111]....
        /*0abc*/ 	.word	0x0001e540


	//   ....[112]....
        /*0ac0*/ 	.word	0x0001e550


	//   ....[113]....
        /*0ac4*/ 	.word	0x0001e5c0


	//   ....[114]....
        /*0ac8*/ 	.word	0x0001e5d0


	//   ....[115]....
        /*0acc*/ 	.word	0x0001e610


	//   ....[116]....
        /*0ad0*/ 	.word	0x0001e630


	//   ....[117]....
        /*0ad4*/ 	.word	0x000205d0


	//   ....[118]....
        /*0ad8*/ 	.word	0x00020600


	//   ....[119]....
        /*0adc*/ 	.word	0x00020660


	//   ....[120]....
        /*0ae0*/ 	.word	0x00020690


	//   ....[121]....
        /*0ae4*/ 	.word	0x000206c0


	//   ....[122]....
        /*0ae8*/ 	.word	0x000206f0


	//   ....[123]....
        /*0aec*/ 	.word	0x00020720


	//   ....[124]....
        /*0af0*/ 	.word	0x00020750


	//   ....[125]....
        /*0af4*/ 	.word	0x000208f0


	//   ....[126]....
        /*0af8*/ 	.word	0x00020920


	//   ....[127]....
        /*0afc*/ 	.word	0x00020950


	//   ....[128]....
        /*0b00*/ 	.word	0x00020980


	//   ....[129]....
        /*0b04*/ 	.word	0x000209b0


	//   ....[130]....
        /*0b08*/ 	.word	0x000209e0


	//   ....[131]....
        /*0b0c*/ 	.word	0x00020aa0


	//   ....[132]....
        /*0b10*/ 	.word	0x00020ac0


	//   ....[133]....
        /*0b14*/ 	.word	0x00020ae0


	//   ....[134]....
        /*0b18*/ 	.word	0x00020b40


	//   ....[135]....
        /*0b1c*/ 	.word	0x00021560


	//   ....[136]....
        /*0b20*/ 	.word	0x000219c0


	//   ....[137]....
        /*0b24*/ 	.word	0x00021a70


	//   ....[138]....
        /*0b28*/ 	.word	0x00021b00


	//   ....[139]....
        /*0b2c*/ 	.word	0x00021b50


	//   ....[140]....
        /*0b30*/ 	.word	0x00021ba0


	//   ....[141]....
        /*0b34*/ 	.word	0x00021c30


	//   ....[142]....
        /*0b38*/ 	.word	0x00021cc0


	//   ....[143]....
        /*0b3c*/ 	.word	0x00021d10


	//   ....[144]....
        /*0b40*/ 	.word	0x00021d60


	//   ....[145]....
        /*0b44*/ 	.word	0x00021e50


	//   ....[146]....
        /*0b48*/ 	.word	0x00021f00


	//   ....[147]....
        /*0b4c*/ 	.word	0x00021f50


	//   ....[148]....
        /*0b50*/ 	.word	0x00021fa0


	//   ....[149]....
        /*0b54*/ 	.word	0x00022130


	//   ....[150]....
        /*0b58*/ 	.word	0x00022280


	//   ....[151]....
        /*0b5c*/ 	.word	0x00022330


	//   ....[152]....
        /*0b60*/ 	.word	0x00022380


	//   ....[153]....
        /*0b64*/ 	.word	0x000226e0


	//   ....[154]....
        /*0b68*/ 	.word	0x00022740


	//   ....[155]....
        /*0b6c*/ 	.word	0x00022800


	//   ....[156]....
        /*0b70*/ 	.word	0x00022870


	//   ....[157]....
        /*0b74*/ 	.word	0x000228d0


	//   ....[158]....
        /*0b78*/ 	.word	0x00022980


	//   ....[159]....
        /*0b7c*/ 	.word	0x000229e0


	//   ....[160]....
        /*0b80*/ 	.word	0x00022a70


	//   ....[161]....
        /*0b84*/ 	.word	0x00022af0


	//   ....[162]....
        /*0b88*/ 	.word	0x00022b40


	//   ....[163]....
        /*0b8c*/ 	.word	0x00022bd0


	//   ....[164]....
        /*0b90*/ 	.word	0x00022c60


	//   ....[165]....
        /*0b94*/ 	.word	0x00022d00


	//   ....[166]....
        /*0b98*/ 	.word	0x00022da0


	//   ....[167]....
        /*0b9c*/ 	.word	0x00022e00


	//   ....[168]....
        /*0ba0*/ 	.word	0x00022e70


	//   ....[169]....
        /*0ba4*/ 	.word	0x00022ed0


	//   ....[170]....
        /*0ba8*/ 	.word	0x00022f40


	//   ....[171]....
        /*0bac*/ 	.word	0x00023000


	//   ....[172]....
        /*0bb0*/ 	.word	0x00023060


	//   ....[173]....
        /*0bb4*/ 	.word	0x00023120


	//   ....[174]....
        /*0bb8*/ 	.word	0x00023400


	//   ....[175]....
        /*0bbc*/ 	.word	0x000235e0


	//   ....[176]....
        /*0bc0*/ 	.word	0x00023630


	//   ....[177]....
        /*0bc4*/ 	.word	0x00023690


	//   ....[178]....
        /*0bc8*/ 	.word	0x00023770


	//   ....[179]....
        /*0bcc*/ 	.word	0x000237d0


	//   ....[180]....
        /*0bd0*/ 	.word	0x000238b0


	//   ....[181]....
        /*0bd4*/ 	.word	0x00023910


	//   ....[182]....
        /*0bd8*/ 	.word	0x000239f0


	//   ....[183]....
        /*0bdc*/ 	.word	0x00023a50


	//   ....[184]....
        /*0be0*/ 	.word	0x00023b30


	//   ....[185]....
        /*0be4*/ 	.word	0x00023b90


	//   ....[186]....
        /*0be8*/ 	.word	0x00023c70


	//   ....[187]....
        /*0bec*/ 	.word	0x00023cd0


	//   ....[188]....
        /*0bf0*/ 	.word	0x00023db0


	//   ....[189]....
        /*0bf4*/ 	.word	0x00023e10


	//   ....[190]....
        /*0bf8*/ 	.word	0x00023f00


	//   ....[191]....
        /*0bfc*/ 	.word	0x00023f70


	//   ....[192]....
        /*0c00*/ 	.word	0x00024050


	//   ....[193]....
        /*0c04*/ 	.word	0x000240b0


	//   ....[194]....
        /*0c08*/ 	.word	0x000241a0


	//   ....[195]....
        /*0c0c*/ 	.word	0x00024200


	//   ....[196]....
        /*0c10*/ 	.word	0x000242d0


	//   ....[197]....
        /*0c14*/ 	.word	0x00024330


	//   ....[198]....
        /*0c18*/ 	.word	0x000243f0


	//   ....[199]....
        /*0c1c*/ 	.word	0x00024710


	//   ....[200]....
        /*0c20*/ 	.word	0x000247b0


	//   ....[201]....
        /*0c24*/ 	.word	0x00024920


	//   ....[202]....
        /*0c28*/ 	.word	0x00024990


	//   ....[203]....
        /*0c2c*/ 	.word	0x00024a00


	//   ....[204]....
        /*0c30*/ 	.word	0x00024a70


	//   ....[205]....
        /*0c34*/ 	.word	0x00024ae0


	//   ....[206]....
        /*0c38*/ 	.word	0x00024b60


	//   ....[207]....
        /*0c3c*/ 	.word	0x00024be0


	//   ....[208]....
        /*0c40*/ 	.word	0x00024c70


	//   ....[209]....
        /*0c44*/ 	.word	0x00024ce0


	//   ....[210]....
        /*0c48*/ 	.word	0x00024d50


	//   ....[211]....
        /*0c4c*/ 	.word	0x00024dc0


	//   ....[212]....
        /*0c50*/ 	.word	0x00024e40


	//   ....[213]....
        /*0c54*/ 	.word	0x00024eb0


	//   ....[214]....
        /*0c58*/ 	.word	0x00024f60


	//   ....[215]....
        /*0c5c*/ 	.word	0x00024fb0


	//   ....[216]....
        /*0c60*/ 	.word	0x00025040


	//   ....[217]....
        /*0c64*/ 	.word	0x00025170


	//----- nvinfo : EIATTR_REG_RECONFIG
	.align		4
.L_235:
        /*0c68*/ 	.byte	0x01, 0x54
	.zero		2


	//----- nvinfo : EIATTR_SYSCALL_OFFSETS
	.align		4
        /*0c6c*/ 	.byte	0x04, 0x46
        /*0c6e*/ 	.short	(.L_237 - .L_236)


	//   ....[0]....
.L_236:
        /*0c70*/ 	.word	0x00001eb0


	//   ....[1]....
        /*0c74*/ 	.word	0x00002000


	//   ....[2]....
        /*0c78*/ 	.word	0x00006890


	//   ....[3]....
        /*0c7c*/ 	.word	0x00006bb0


	//   ....[4]....
        /*0c80*/ 	.word	0x0001d150


	//   ....[5]....
        /*0c84*/ 	.word	0x0001d2a0


	//   ....[6]....
        /*0c88*/ 	.word	0x0001d390


	//   ....[7]....
        /*0c8c*/ 	.word	0x0001db70


	//----- nvinfo : EIATTR_MBARRIER_INSTR_OFFSETS
	.align		4
.L_237:
        /*0c90*/ 	.byte	0x04, 0x39
        /*0c92*/ 	.short	(.L_239 - .L_238)


	//   ....[0]....
.L_238:
        /*0c94*/ 	.word	0x000002b0
        /*0c98*/ 	.word	0x000000ff
        /*0c9c*/ 	.word	0x00016800
        /*0ca0*/ 	.short	0x0100
        /*0ca2*/ 	.byte	0x08
	.zero		1


	//   ....[1]....
        /*0ca4*/ 	.word	0x000002c0
        /*0ca8*/ 	.word	0x000000ff
        /*0cac*/ 	.word	0x00016820
        /*0cb0*/ 	.short	0x0100
        /*0cb2*/ 	.byte	0x08
	.zero		1


	//   ....[2]....
        /*0cb4*/ 	.word	0x000003b0
        /*0cb8*/ 	.word	0x000000ff
        /*0cbc*/ 	.word	0x00016830
        /*0cc0*/ 	.short	0x0100
        /*0cc2*/ 	.byte	0x08
	.zero		1


	//   ....[3]....
        /*0cc4*/ 	.word	0x000003c0
        /*0cc8*/ 	.word	0x000000ff
        /*0ccc*/ 	.word	0x00016840
        /*0cd0*/ 	.short	0x0100
        /*0cd2*/ 	.byte	0x08
	.zero		1


	//   ....[4]....
        /*0cd4*/ 	.word	0x000003d0
        /*0cd8*/ 	.word	0x000000ff
        /*0cdc*/ 	.word	0x00016838
        /*0ce0*/ 	.short	0x0100
        /*0ce2*/ 	.byte	0x08
	.zero		1


	//   ....[5]....
        /*0ce4*/ 	.word	0x000003e0
        /*0ce8*/ 	.word	0x000000ff
        /*0cec*/ 	.word	0x00016848
        /*0cf0*/ 	.short	0x0100
        /*0cf2*/ 	.byte	0x08
	.zero		1


	//   ....[6]....
        /*0cf4*/ 	.word	0x00000510
        /*0cf8*/ 	.word	0x000000ff
        /*0cfc*/ 	.word	0x00016850
        /*0d00*/ 	.short	0x0100
        /*0d02*/ 	.byte	0x08
	.zero		1


	//   ....[7]....
        /*0d04*/ 	.word	0x00000520
        /*0d08*/ 	.word	0x000000ff
        /*0d0c*/ 	.word	0x00016860
        /*0d10*/ 	.short	0x0100
        /*0d12*/ 	.byte	0x08
	.zero		1


	//   ....[8]....
        /*0d14*/ 	.word	0x00000530
        /*0d18*/ 	.word	0x000000ff
        /*0d1c*/ 	.word	0x00016858
        /*0d20*/ 	.short	0x0100
        /*0d22*/ 	.byte	0x08
	.zero		1


	//   ....[9]....
        /*0d24*/ 	.word	0x00000540
        /*0d28*/ 	.word	0x000000ff
        /*0d2c*/ 	.word	0x00016868
        /*0d30*/ 	.short	0x0100
        /*0d32*/ 	.byte	0x08
	.zero		1


	//   ....[10]....
        /*0d34*/ 	.word	0x00000630
        /*0d38*/ 	.word	0x000000ff
        /*0d3c*/ 	.word	0x00016870
        /*0d40*/ 	.short	0x0100
        /*0d42*/ 	.byte	0x06
	.zero		1


	//   ....[11]....
        /*0d44*/ 	.word	0x00000640
        /*0d48*/ 	.word	0x000000ff
        /*0d4c*/ 	.word	0x00016880
        /*0d50*/ 	.short	0x0100
        /*0d52*/ 	.byte	0x06
	.zero		1


	//   ....[12]....
        /*0d54*/ 	.word	0x00000650
        /*0d58*/ 	.word	0x000000ff
        /*0d5c*/ 	.word	0x00016878
        /*0d60*/ 	.short	0x0100
        /*0d62*/ 	.byte	0x06
	.zero		1


	//   ....[13]....
        /*0d64*/ 	.word	0x00000660
        /*0d68*/ 	.word	0x000000ff
        /*0d6c*/ 	.word	0x00016888
        /*0d70*/ 	.short	0x0100
        /*0d72*/ 	.byte	0x06
	.zero		1


	//   ....[14]....
        /*0d74*/ 	.word	0x00000790
        /*0d78*/ 	.word	0x000000ff
        /*0d7c*/ 	.word	0x00016890
        /*0d80*/ 	.short	0x0100
        /*0d82*/ 	.byte	0x08
	.zero		1


	//   ....[15]....
        /*0d84*/ 	.word	0x000007a0
        /*0d88*/ 	.word	0x000000ff
        /*0d8c*/ 	.word	0x000168a0
        /*0d90*/ 	.short	0x0100
        /*0d92*/ 	.byte	0x08
	.zero		1


	//   ....[16]....
        /*0d94*/ 	.word	0x000007b0
        /*0d98*/ 	.word	0x000000ff
        /*0d9c*/ 	.word	0x00016898
        /*0da0*/ 	.short	0x0100
        /*0da2*/ 	.byte	0x08
	.zero		1


	//   ....[17]....
        /*0da4*/ 	.word	0x000007c0
        /*0da8*/ 	.word	0x000000ff
        /*0dac*/ 	.word	0x000168a8
        /*0db0*/ 	.short	0x0100
        /*0db2*/ 	.byte	0x08
	.zero		1


	//   ....[18]....
        /*0db4*/ 	.word	0x000008f0
        /*0db8*/ 	.word	0x000000ff
        /*0dbc*/ 	.word	0x000168b0
        /*0dc0*/ 	.short	0x0100
        /*0dc2*/ 	.byte	0x08
	.zero		1


	//   ....[19]....
        /*0dc4*/ 	.word	0x00000900
        /*0dc8*/ 	.word	0x000000ff
        /*0dcc*/ 	.word	0x000168c0
        /*0dd0*/ 	.short	0x0100
        /*0dd2*/ 	.byte	0x08
	.zero		1


	//   ....[20]....
        /*0dd4*/ 	.word	0x00000910
        /*0dd8*/ 	.word	0x000000ff
        /*0ddc*/ 	.word	0x000168b8
        /*0de0*/ 	.short	0x0100
        /*0de2*/ 	.byte	0x08
	.zero		1


	//   ....[21]....
        /*0de4*/ 	.word	0x00000920
        /*0de8*/ 	.word	0x000000ff
        /*0dec*/ 	.word	0x000168c8
        /*0df0*/ 	.short	0x0100
        /*0df2*/ 	.byte	0x08
	.zero		1


	//   ....[22]....
        /*0df4*/ 	.word	0x000031d0
        /*0df8*/ 	.word	0x0000004e
        /*0dfc*/ 	.word	0x00016890
        /*0e00*/ 	.short	0x010a
        /*0e02*/ 	.byte	0x3f
	.zero		1


	//   ....[23]....
        /*0e04*/ 	.word	0x00004580
        /*0e08*/ 	.word	0x0000004e
        /*0e0c*/ 	.word	0x00016890
        /*0e10*/ 	.short	0x010a
        /*0e12*/ 	.byte	0x3f
	.zero		1


	//   ....[24]....
        /*0e14*/ 	.word	0x00005750
        /*0e18*/ 	.word	0x0000004e
        /*0e1c*/ 	.word	0x00016890
        /*0e20*/ 	.short	0x010a
        /*0e22*/ 	.byte	0x3f
	.zero		1


	//   ....[25]....
        /*0e24*/ 	.word	0x00005960
        /*0e28*/ 	.word	0x0000000c
        /*0e2c*/ 	.word	0x00000000
        /*0e30*/ 	.short	0x0101
        /*0e32*/ 	.byte	0x3f
	.zero		1


	//   ....[26]....
        /*0e34*/ 	.word	0x000059a0
        /*0e38*/ 	.word	0x0000004e
        /*0e3c*/ 	.word	0x000168b0
        /*0e40*/ 	.short	0x010a
        /*0e42*/ 	.byte	0x3f
	.zero		1


	//   ....[27]....
        /*0e44*/ 	.word	0x00005d80
        /*0e48*/ 	.word	0x0000004e
        /*0e4c*/ 	.word	0x00000000
        /*0e50*/ 	.short	0x0101
        /*0e52*/ 	.byte	0x3f
	.zero		1


	//   ....[28]....
        /*0e54*/ 	.word	0x00006930
        /*0e58*/ 	.word	0x00000002
        /*0e5c*/ 	.word	0x00016800
        /*0e60*/ 	.short	0x010a
        /*0e62*/ 	.byte	0x3f
	.zero		1


	//   ....[29]....
        /*0e64*/ 	.word	0x00006980
        /*0e68*/ 	.word	0x00000002
        /*0e6c*/ 	.word	0x00016800
        /*0e70*/ 	.short	0x010a
        /*0e72*/ 	.byte	0x3f
	.zero		1


	//   ....[30]....
        /*0e74*/ 	.word	0x000074a0
        /*0e78*/ 	.word	0x00000002
        /*0e7c*/ 	.word	0x00016800
        /*0e80*/ 	.short	0x010a
        /*0e82*/ 	.byte	0x3f
	.zero		1


	//   ....[31]....
        /*0e84*/ 	.word	0x00008ae0
        /*0e88*/ 	.word	0x00000002
        /*0e8c*/ 	.word	0x00016800
        /*0e90*/ 	.short	0x010a
        /*0e92*/ 	.byte	0x3f
	.zero		1


	//   ....[32]....
        /*0e94*/ 	.word	0x00009b20
        /*0e98*/ 	.word	0x00000000
        /*0e9c*/ 	.word	0x00016830
        /*0ea0*/ 	.short	0x010a
        /*0ea2*/ 	.byte	0x3f
	.zero		1


	//   ....[33]....
        /*0ea4*/ 	.word	0x00009b90
        /*0ea8*/ 	.word	0x00000000
        /*0eac*/ 	.word	0x00016830
        /*0eb0*/ 	.short	0x010a
        /*0eb2*/ 	.byte	0x3f
	.zero		1


	//   ....[34]....
        /*0eb4*/ 	.word	0x0000a420
        /*0eb8*/ 	.word	0x00000004
        /*0ebc*/ 	.word	0x00000000
        /*0ec0*/ 	.short	0x0101
        /*0ec2*/ 	.byte	0x3f
	.zero		1


	//   ....[35]....
        /*0ec4*/ 	.word	0x0000d660
        /*0ec8*/ 	.word	0x00000009
        /*0ecc*/ 	.word	0x00016830
        /*0ed0*/ 	.short	0x010a
        /*0ed2*/ 	.byte	0x3f
	.zero		1


	//   ....[36]....
        /*0ed4*/ 	.word	0x0000d6b0
        /*0ed8*/ 	.word	0x00000009
        /*0edc*/ 	.word	0x00016830
        /*0ee0*/ 	.short	0x010a
        /*0ee2*/ 	.byte	0x3f
	.zero		1


	//   ....[37]....
        /*0ee4*/ 	.word	0x0000d9d0
        /*0ee8*/ 	.word	0x00000009
        /*0eec*/ 	.word	0x00016850
        /*0ef0*/ 	.short	0x010a
        /*0ef2*/ 	.byte	0x3f
	.zero		1


	//   ....[38]....
        /*0ef4*/ 	.word	0x0000da10
        /*0ef8*/ 	.word	0x00000009
        /*0efc*/ 	.word	0x00016850
        /*0f00*/ 	.short	0x010a
        /*0f02*/ 	.byte	0x3f
	.zero		1


	//   ....[39]....
        /*0f04*/ 	.word	0x0000e790
        /*0f08*/ 	.word	0x0000000d
        /*0f0c*/ 	.word	0x00000000
        /*0f10*/ 	.short	0x0101
        /*0f12*/ 	.byte	0x3f
	.zero		1


	//   ....[40]....
        /*0f14*/ 	.word	0x0000f110
        /*0f18*/ 	.word	0x0000000c
        /*0f1c*/ 	.word	0x00000000
        /*0f20*/ 	.short	0x0101
        /*0f22*/ 	.byte	0x3f
	.zero		1


	//   ....[41]....
        /*0f24*/ 	.word	0x000110f0
        /*0f28*/ 	.word	0x00000005
        /*0f2c*/ 	.word	0x00016830
        /*0f30*/ 	.short	0x010a
        /*0f32*/ 	.byte	0x3f
	.zero		1


	//   ....[42]....
        /*0f34*/ 	.word	0x00011140
        /*0f38*/ 	.word	0x00000005
        /*0f3c*/ 	.word	0x00016830
        /*0f40*/ 	.short	0x010a
        /*0f42*/ 	.byte	0x3f
	.zero		1


	//   ....[43]....
        /*0f44*/ 	.word	0x00011460
        /*0f48*/ 	.word	0x00000008
        /*0f4c*/ 	.word	0x00016850
        /*0f50*/ 	.short	0x010a
        /*0f52*/ 	.byte	0x3f
	.zero		1


	//   ....[44]....
        /*0f54*/ 	.word	0x000114a0
        /*0f58*/ 	.word	0x00000008
        /*0f5c*/ 	.word	0x00016850
        /*0f60*/ 	.short	0x010a
        /*0f62*/ 	.byte	0x3f
	.zero		1


	//   ....[45]....
        /*0f64*/ 	.word	0x00012d40
        /*0f68*/ 	.word	0x00000019
        /*0f6c*/ 	.word	0x00000000
        /*0f70*/ 	.short	0x0101
        /*0f72*/ 	.byte	0x3f
	.zero		1


	//   ....[46]....
        /*0f74*/ 	.word	0x00012d70
        /*0f78*/ 	.word	0x00000014
        /*0f7c*/ 	.word	0x00000000
        /*0f80*/ 	.short	0x0101
        /*0f82*/ 	.byte	0x3f
	.zero		1


	//   ....[47]....
        /*0f84*/ 	.word	0x00013920
        /*0f88*/ 	.word	0x00000005
        /*0f8c*/ 	.word	0x00016830
        /*0f90*/ 	.short	0x010a
        /*0f92*/ 	.byte	0x3f
	.zero		1


	//   ....[48]....
        /*0f94*/ 	.word	0x00013970
        /*0f98*/ 	.word	0x00000005
        /*0f9c*/ 	.word	0x00016830
        /*0fa0*/ 	.short	0x010a
        /*0fa2*/ 	.byte	0x3f
	.zero		1


	//   ....[49]....
        /*0fa4*/ 	.word	0x00013c90
        /*0fa8*/ 	.word	0x00000008
        /*0fac*/ 	.word	0x00016850
        /*0fb0*/ 	.short	0x010a
        /*0fb2*/ 	.byte	0x3f
	.zero		1


	//   ....[50]....
        /*0fb4*/ 	.word	0x00013cd0
        /*0fb8*/ 	.word	0x00000008
        /*0fbc*/ 	.word	0x00016850
        /*0fc0*/ 	.short	0x010a
        /*0fc2*/ 	.byte	0x3f
	.zero		1


	//   ....[51]....
        /*0fc4*/ 	.word	0x00014a10
        /*0fc8*/ 	.word	0x00000050
        /*0fcc*/ 	.word	0x00000000
        /*0fd0*/ 	.short	0x0101
        /*0fd2*/ 	.byte	0x3f
	.zero		1


	//   ....[52]....
        /*0fd4*/ 	.word	0x00015430
        /*0fd8*/ 	.word	0x0000000c
        /*0fdc*/ 	.word	0x00000000
        /*0fe0*/ 	.short	0x0101
        /*0fe2*/ 	.byte	0x3f
	.zero		1


	//   ....[53]....
        /*0fe4*/ 	.word	0x00017010
        /*0fe8*/ 	.word	0x0000000b
        /*0fec*/ 	.word	0x00016850
        /*0ff0*/ 	.short	0x010a
        /*0ff2*/ 	.byte	0x3f
	.zero		1


	//   ....[54]....
        /*0ff4*/ 	.word	0x00017080
        /*0ff8*/ 	.word	0x0000000b
        /*0ffc*/ 	.word	0x00016850
        /*1000*/ 	.short	0x010a
        /*1002*/ 	.byte	0x3f
	.zero		1


	//   ....[55]....
        /*1004*/ 	.word	0x00017660
        /*1008*/ 	.word	0x00000009
        /*100c*/ 	.word	0x00000000
        /*1010*/ 	.short	0x0101
        /*1012*/ 	.byte	0x3f
	.zero		1


	//   ....[56]....
        /*1014*/ 	.word	0x000186b0
        /*1018*/ 	.word	0x00000000
        /*101c*/ 	.word	0x00000000
        /*1020*/ 	.short	0x0101
        /*1022*/ 	.byte	0x3f
	.zero		1


	//   ....[57]....
        /*1024*/ 	.word	0x00018cd0
        /*1028*/ 	.word	0x00000008
        /*102c*/ 	.word	0x00000000
        /*1030*/ 	.short	0x0101
        /*1032*/ 	.byte	0x3f
	.zero		1


	//   ....[58]....
        /*1034*/ 	.word	0x0001bc60
        /*1038*/ 	.word	0x00000011
        /*103c*/ 	.word	0x00016820
        /*1040*/ 	.short	0x010a
        /*1042*/ 	.byte	0x3f
	.zero		1


	//   ....[59]....
        /*1044*/ 	.word	0x0001bd20
        /*1048*/ 	.word	0x00000005
        /*104c*/ 	.word	0x000168a0
        /*1050*/ 	.short	0x010a
        /*1052*/ 	.byte	0x3f
	.zero		1


	//   ....[60]....
        /*1054*/ 	.word	0x0001bf60
        /*1058*/ 	.word	0x00000005
        /*105c*/ 	.word	0x000168c0
        /*1060*/ 	.short	0x010a
        /*1062*/ 	.byte	0x3f
	.zero		1


	//   ....[61]....
        /*1064*/ 	.word	0x0001c2f0
        /*1068*/ 	.word	0x00000005
        /*106c*/ 	.word	0x000168a0
        /*1070*/ 	.short	0x010a
        /*1072*/ 	.byte	0x3f
	.zero		1


	//   ....[62]....
        /*1074*/ 	.word	0x0001c510
        /*1078*/ 	.word	0x00000005
        /*107c*/ 	.word	0x000168c0
        /*1080*/ 	.short	0x010a
        /*1082*/ 	.byte	0x3f
	.zero		1


	//   ....[63]....
        /*1084*/ 	.word	0x0001d700
        /*1088*/ 	.word	0x00000000
        /*108c*/ 	.word	0x00016840
        /*1090*/ 	.short	0x010a
        /*1092*/ 	.byte	0x3f
	.zero		1


	//   ....[64]....
        /*1094*/ 	.word	0x0001e6e0
        /*1098*/ 	.word	0x00000011
        /*109c*/ 	.word	0x00016800
        /*10a0*/ 	.short	0x0107
        /*10a2*/ 	.byte	0x3f
	.zero		1


	//   ....[65]....
        /*10a4*/ 	.word	0x0001e7d0
        /*10a8*/ 	.word	0x00000011
        /*10ac*/ 	.word	0x00016800
        /*10b0*/ 	.short	0x0101
        /*10b2*/ 	.byte	0x3f
	.zero		1


	//   ....[66]....
        /*10b4*/ 	.word	0x0001e7f0
        /*10b8*/ 	.word	0x00000011
        /*10bc*/ 	.word	0x00016820
        /*10c0*/ 	.short	0x010a
        /*10c2*/ 	.byte	0x3f
	.zero		1


	//   ....[67]....
        /*10c4*/ 	.word	0x0001ebe0
        /*10c8*/ 	.word	0x00000002
        /*10cc*/ 	.word	0x00016840
        /*10d0*/ 	.short	0x010a
        /*10d2*/ 	.byte	0x3f
	.zero		1


	//   ....[68]....
        /*10d4*/ 	.word	0x0001ee60
        /*10d8*/ 	.word	0x00000003
        /*10dc*/ 	.word	0x00000060
        /*10e0*/ 	.short	0x010a
        /*10e2*/ 	.byte	0x3f
	.zero		1


	//   ....[69]....
        /*10e4*/ 	.word	0x0001f3a0
        /*10e8*/ 	.word	0x00000002
        /*10ec*/ 	.word	0x00016840
        /*10f0*/ 	.short	0x010a
        /*10f2*/ 	.byte	0x3f
	.zero		1


	//   ....[70]....
        /*10f4*/ 	.word	0x0001f620
        /*10f8*/ 	.word	0x0000000a
        /*10fc*/ 	.word	0x00000060
        /*1100*/ 	.short	0x010a
        /*1102*/ 	.byte	0x3f
	.zero		1


	//   ....[71]....
        /*1104*/ 	.word	0x0001fab0
        /*1108*/ 	.word	0x00000002
        /*110c*/ 	.word	0x00016840
        /*1110*/ 	.short	0x010a
        /*1112*/ 	.byte	0x3f
	.zero		1


	//   ....[72]....
        /*1114*/ 	.word	0x0001fd40
        /*1118*/ 	.word	0x00000003
        /*111c*/ 	.word	0x00000060
        /*1120*/ 	.short	0x010a
        /*1122*/ 	.byte	0x3f
	.zero		1


	//   ....[73]....
        /*1124*/ 	.word	0x00020180
        /*1128*/ 	.word	0x00000003
        /*112c*/ 	.word	0x00016860
        /*1130*/ 	.short	0x010a
        /*1132*/ 	.byte	0x3f
	.zero		1


	//   ....[74]....
        /*1134*/ 	.word	0x000214e0
        /*1138*/ 	.word	0x00000009
        /*113c*/ 	.word	0x00016820
        /*1140*/ 	.short	0x010a
        /*1142*/ 	.byte	0x3f
	.zero		1


	//   ....[75]....
        /*1144*/ 	.word	0x00021670
        /*1148*/ 	.word	0x00000007
        /*114c*/ 	.word	0x00000000
        /*1150*/ 	.short	0x010a
        /*1152*/ 	.byte	0x3f
	.zero		1


	//   ....[76]....
        /*1154*/ 	.word	0x000216e0
        /*1158*/ 	.word	0x00000003
        /*115c*/ 	.word	0x00000000
        /*1160*/ 	.short	0x010a
        /*1162*/ 	.byte	0x3f
	.zero		1


	//   ....[77]....
        /*1164*/ 	.word	0x00021740
        /*1168*/ 	.word	0x00000005
        /*116c*/ 	.word	0x00000000
        /*1170*/ 	.short	0x010a
        /*1172*/ 	.byte	0x3f
	.zero		1


	//   ....[78]....
        /*1174*/ 	.word	0x00021770
        /*1178*/ 	.word	0x00000003
        /*117c*/ 	.word	0x00000000
        /*1180*/ 	.short	0x010a
        /*1182*/ 	.byte	0x3f
	.zero		1


	//   ....[79]....
        /*1184*/ 	.word	0x000217d0
        /*1188*/ 	.word	0x0000004e
        /*118c*/ 	.word	0x00016890
        /*1190*/ 	.short	0x010a
        /*1192*/ 	.byte	0x3f
	.zero		1


	//   ....[80]....
        /*1194*/ 	.word	0x00021820
        /*1198*/ 	.word	0x0000004e
        /*119c*/ 	.word	0x00016890
        /*11a0*/ 	.short	0x010a
        /*11a2*/ 	.byte	0x3f
	.zero		1


	//   ....[81]....
        /*11a4*/ 	.word	0x00021870
        /*11a8*/ 	.word	0x0000004e
        /*11ac*/ 	.word	0x00016890
        /*11b0*/ 	.short	0x010a
        /*11b2*/ 	.byte	0x3f
	.zero		1


	//   ....[82]....
        /*11b4*/ 	.word	0x000218c0
        /*11b8*/ 	.word	0x0000004e
        /*11bc*/ 	.word	0x000168b0
        /*11c0*/ 	.short	0x010a
        /*11c2*/ 	.byte	0x3f
	.zero		1


	//   ....[83]....
        /*11c4*/ 	.word	0x00021d90
        /*11c8*/ 	.word	0x00000002
        /*11cc*/ 	.word	0x00016800
        /*11d0*/ 	.short	0x010a
        /*11d2*/ 	.byte	0x3f
	.zero		1


	//   ....[84]....
        /*11d4*/ 	.word	0x000223b0
        /*11d8*/ 	.word	0x00000002
        /*11dc*/ 	.word	0x00016800
        /*11e0*/ 	.short	0x010a
        /*11e2*/ 	.byte	0x3f
	.zero		1


	//   ....[85]....
        /*11e4*/ 	.word	0x00022400
        /*11e8*/ 	.word	0x00000000
        /*11ec*/ 	.word	0x00016830
        /*11f0*/ 	.short	0x010a
        /*11f2*/ 	.byte	0x3f
	.zero		1


	//   ....[86]....
        /*11f4*/ 	.word	0x00022450
        /*11f8*/ 	.word	0x00000009
        /*11fc*/ 	.word	0x00016830
        /*1200*/ 	.short	0x010a
        /*1202*/ 	.byte	0x3f
	.zero		1


	//   ....[87]....
        /*1204*/ 	.word	0x000224a0
        /*1208*/ 	.word	0x00000009
        /*120c*/ 	.word	0x00016850
        /*1210*/ 	.short	0x010a
        /*1212*/ 	.byte	0x3f
	.zero		1


	//   ....[88]....
        /*1214*/ 	.word	0x000224f0
        /*1218*/ 	.word	0x00000005
        /*121c*/ 	.word	0x00016830
        /*1220*/ 	.short	0x010a
        /*1222*/ 	.byte	0x3f
	.zero		1


	//   ....[89]....
        /*1224*/ 	.word	0x00022540
        /*1228*/ 	.word	0x00000008
        /*122c*/ 	.word	0x00016850
        /*1230*/ 	.short	0x010a
        /*1232*/ 	.byte	0x3f
	.zero		1


	//   ....[90]....
        /*1234*/ 	.word	0x00022590
        /*1238*/ 	.word	0x00000005
        /*123c*/ 	.word	0x00016830
        /*1240*/ 	.short	0x010a
        /*1242*/ 	.byte	0x3f
	.zero		1


	//   ....[91]....
        /*1244*/ 	.word	0x000225e0
        /*1248*/ 	.word	0x00000008
        /*124c*/ 	.word	0x00016850
        /*1250*/ 	.short	0x010a
        /*1252*/ 	.byte	0x3f
	.zero		1


	//   ....[92]....
        /*1254*/ 	.word	0x00022630
        /*1258*/ 	.word	0x0000000b
        /*125c*/ 	.word	0x00016850
        /*1260*/ 	.short	0x010a
        /*1262*/ 	.byte	0x3f
	.zero		1


	//   ....[93]....
        /*1264*/ 	.word	0x000231e0
        /*1268*/ 	.word	0x00000011
        /*126c*/ 	.word	0x00016820
        /*1270*/ 	.short	0x010a
        /*1272*/ 	.byte	0x3f
	.zero		1


	//   ....[94]....
        /*1274*/ 	.word	0x00023230
        /*1278*/ 	.word	0x00000005
        /*127c*/ 	.word	0x000168a0
        /*1280*/ 	.short	0x010a
        /*1282*/ 	.byte	0x3f
	.zero		1


	//   ....[95]....
        /*1284*/ 	.word	0x00023280
        /*1288*/ 	.word	0x00000005
        /*128c*/ 	.word	0x000168c0
        /*1290*/ 	.short	0x010a
        /*1292*/ 	.byte	0x3f
	.zero		1


	//   ....[96]....
        /*1294*/ 	.word	0x000232d0
        /*1298*/ 	.word	0x00000005
        /*129c*/ 	.word	0x000168a0
        /*12a0*/ 	.short	0x010a
        /*12a2*/ 	.byte	0x3f
	.zero		1


	//   ....[97]....
        /*12a4*/ 	.word	0x00023320
        /*12a8*/ 	.word	0x00000005
        /*12ac*/ 	.word	0x000168c0
        /*12b0*/ 	.short	0x010a
        /*12b2*/ 	.byte	0x3f
	.zero		1


	//   ....[98]....
        /*12b4*/ 	.word	0x000234c0
        /*12b8*/ 	.word	0x00000000
        /*12bc*/ 	.word	0x00016840
        /*12c0*/ 	.short	0x010a
        /*12c2*/ 	.byte	0x3f
	.zero		1


	//   ....[99]....
        /*12c4*/ 	.word	0x00024430
        /*12c8*/ 	.word	0x00000011
        /*12cc*/ 	.word	0x00016820
        /*12d0*/ 	.short	0x010a
        /*12d2*/ 	.byte	0x3f
	.zero		1


	//   ....[100]....
        /*12d4*/ 	.word	0x00024480
        /*12d8*/ 	.word	0x00000002
        /*12dc*/ 	.word	0x00016840
        /*12e0*/ 	.short	0x010a
        /*12e2*/ 	.byte	0x3f
	.zero		1


	//   ....[101]....
        /*12e4*/ 	.word	0x000244d0
        /*12e8*/ 	.word	0x00000003
        /*12ec*/ 	.word	0x00000060
        /*12f0*/ 	.short	0x010a
        /*12f2*/ 	.byte	0x3f
	.zero		1


	//   ....[102]....
        /*12f4*/ 	.word	0x00024520
        /*12f8*/ 	.word	0x00000002
        /*12fc*/ 	.word	0x00016840
        /*1300*/ 	.short	0x010a
        /*1302*/ 	.byte	0x3f
	.zero		1


	//   ....[103]....
        /*1304*/ 	.word	0x00024570
        /*1308*/ 	.word	0x0000000a
        /*130c*/ 	.word	0x00000060
        /*1310*/ 	.short	0x010a
        /*1312*/ 	.byte	0x3f
	.zero		1


	//   ....[104]....
        /*1314*/ 	.word	0x000245c0
        /*1318*/ 	.word	0x00000002
        /*131c*/ 	.word	0x00016840
        /*1320*/ 	.short	0x010a
        /*1322*/ 	.byte	0x3f
	.zero		1


	//   ....[105]....
        /*1324*/ 	.word	0x00024610
        /*1328*/ 	.word	0x00000003
        /*132c*/ 	.word	0x00000060
        /*1330*/ 	.short	0x010a
        /*1332*/ 	.byte	0x3f
	.zero		1


	//   ....[106]....
        /*1334*/ 	.word	0x00024660
        /*1338*/ 	.word	0x00000003
        /*133c*/ 	.word	0x00016860
        /*1340*/ 	.short	0x010a
        /*1342*/ 	.byte	0x3f
	.zero		1


	//   ....[107]....
        /*1344*/ 	.word	0x00025090
        /*1348*/ 	.word	0x00000009
        /*134c*/ 	.word	0x00016820
        /*1350*/ 	.short	0x010a
        /*1352*/ 	.byte	0x3f
	.zero		1


	//   ....[108]....
        /*1354*/ 	.word	0x00025230
        /*1358*/ 	.word	0x00000007
        /*135c*/ 	.word	0x00000000
        /*1360*/ 	.short	0x010a
        /*1362*/ 	.byte	0x3f
	.zero		1


	//   ....[109]....
        /*1364*/ 	.word	0x00025280
        /*1368*/ 	.word	0x00000003
        /*136c*/ 	.word	0x00000000
        /*1370*/ 	.short	0x010a
        /*1372*/ 	.byte	0x3f
	.zero		1


	//   ....[110]....
        /*1374*/ 	.word	0x000252d0
        /*1378*/ 	.word	0x00000005
        /*137c*/ 	.word	0x00000000
        /*1380*/ 	.short	0x010a
        /*1382*/ 	.byte	0x3f
	.zero		1


	//----- nvinfo : EIATTR_NUM_MBARRIERS
	.align		4
.L_239:
        /*1384*/ 	.byte	0x03, 0x38
        /*1386*/ 	.short	0x0016


	//----- nvinfo : EIATTR_EXIT_INSTR_OFFSETS
	.align		4
        /*1388*/ 	.byte	0x04, 0x1c
        /*138a*/ 	.short	(.L_241 - .L_240)


	//   ....[0]....
.L_240:
        /*138c*/ 	.word	0x000217c0


	//----- nvinfo : EIATTR_MAX_THREADS
	.align		4
.L_241:
        /*1390*/ 	.byte	0x04, 0x05
        /*1392*/ 	.short	(.L_243 - .L_242)
.L_242:
        /*1394*/ 	.word	0x00000200
        /*1398*/ 	.word	0x00000001
        /*139c*/ 	.word	0x00000001


	//----- nvinfo : EIATTR_CRS_STACK_SIZE
	.align		4
.L_243:
        /*13a0*/ 	.byte	0x04, 0x1e
        /*13a2*/ 	.short	(.L_245 - .L_244)
.L_244:
        /*13a4*/ 	.word	0x00000000


	//----- nvinfo : EIATTR_CBANK_PARAM_SIZE
	.align		4
.L_245:
        /*13a8*/ 	.byte	0x03, 0x19
        /*13aa*/ 	.short	0x0af0


	//----- nvinfo : EIATTR_PARAM_CBANK
	.align		4
        /*13ac*/ 	.byte	0x04, 0x0a
        /*13ae*/ 	.short	(.L_247 - .L_246)
	.align		4
.L_246:
        /*13b0*/ 	.word	index@(.nv.constant0._ZN7cutlass13device_kernelIN5flash11enable_sm90INS1_16FlashAttnFwdSm90INS1_25CollectiveMainloopFwdSm90ILi2EN4cute5tupleIJNS5_1CILi1EEES8_S8_EEENS6_IJNS7_ILi192EEENS7_ILi128EEENS7_ILi64EEEEEELi64ENS_10bfloat16_tEfNS_4arch4Sm90ELb0ELb1ELb1ELb1ELb0ELb1ELb0ELb1ELb1ELb1ELb1ELb0EEENS1_21CollectiveEpilogueFwdINS6_IJSA_SC_SB_EEES9_SE_SG_Li384ELb1ELb1ELb1ELb0EEENS1_36VarlenDynamicPersistentTileSchedulerILi192ELi128ELi384ELi128ELb1ELb1ELb1ELb1ELb0ELb1EEEEEEEEEvNT_6ParamsE)
        /*13b4*/ 	.short	0x0210
        /*13b6*/ 	.short	0x0af0


	//----- nvinfo : EIATTR_SW_WAR
	.align		4
.L_247:
        /*13b8*/ 	.byte	0x04, 0x36
        /*13ba*/ 	.short	(.L_249 - .L_248)
.L_248:
        /*13bc*/ 	.word	0x00000008
.L_249:


//--------------------- .nv.info._ZN7cutlass13device_kernelIN5flash11enable_sm90INS1_16FlashAttnFwdSm90INS1_25CollectiveMainloopFwdSm90ILi2EN4cute5tupleIJNS5_1CILi1EEES8_S8_EEENS6_IJNS7_ILi192EEENS7_ILi128EEENS7_ILi64EEEEEELi64ENS_10bfloat16_tEfNS_4arch4Sm90ELb1ELb0ELb1ELb0ELb0ELb0ELb0ELb1ELb1ELb1ELb1ELb0EEENS1_21CollectiveEpilogueFwdINS6_IJSA_SC_SB_EEES9_SE_SG_Li384ELb0ELb1ELb1ELb0EEENS1_19SingleTileSchedulerILb0ELb1ELb1ELi192EEEEEEEEEvNT_6ParamsE --------------------------
	.section	.nv.info._ZN7cutlass13device_kernelIN5flash11enable_sm90INS1_16FlashAttnFwdSm90INS1_25CollectiveMainloopFwdSm90ILi2EN4cute5tupleIJNS5_1CILi1EEES8_S8_EEENS6_IJNS7_ILi192EEENS7_ILi128EEENS7_ILi64EEEEEELi64ENS_10bfloat16_tEfNS_4arch4Sm90ELb1ELb0ELb1ELb0ELb0ELb0ELb0ELb1ELb1ELb1ELb1ELb0EEENS1_21CollectiveEpilogueFwdINS6_IJSA_SC_SB_EEES9_SE_SG_Li384ELb0ELb1ELb1ELb0EEENS1_19SingleTileSchedulerILb0ELb1ELb1ELi192EEEEEEEEEvNT_6ParamsE,"",@"SHT_CUDA_INFO"
	.sectionflags	@""
	.align	4


	//----- nvinfo : EIATTR_CUDA_API_VERSION
	.align		4
        /*0000*/ 	.byte	0x04, 0x37
        /*0002*/ 	.short	(.L_251 - .L_250)
.L_250:
        /*0004*/ 	.word	0x00000082


	//----- nvinfo : EIATTR_KPARAM_INFO
	.align		4
.L_251:
        /*0008*/ 	.byte	0x04, 0x17
        /*000a*/ 	.short	(.L_253 - .L_252)
.L_252:
        /*000c*/ 	.word	0x00000000
        /*0010*/ 	.short	0x0000
        /*0012*/ 	.short	0x0070
        /*0014*/ 	.byte	0x00, 0xf0, 0x01, 0x28


	//----- nvinfo : EIATTR_SPARSE_MMA_MASK
	.align		4
.L_253:
        /*0018*/ 	.byte	0x03, 0x50
        /*001a*/ 	.short	0x0000


	//----- nvinfo : EIATTR_MAXREG_COUNT
	.align		4
        /*001c*/ 	.byte	0x03, 0x1b
        /*001e*/ 	.short	0x0080


	//----- nvinfo : EIATTR_NUM_BARRIERS
	.align		4
        /*0020*/ 	.byte	0x02, 0x4c
        /*0022*/ 	.byte	0x10
	.zero		1


	//----- nvinfo : EIATTR_EXTERNS
	.align		4
        /*0024*/ 	.byte	0x04, 0x0f
        /*0026*/ 	.short	(.L_255 - .L_254)


	//   ....[0]....
	.align		4
.L_254:
        /*0028*/ 	.word	index@(__assertfail)


	//----- nvinfo : EIATTR_MERCURY_ISA_VERSION
	.align		4
.L_255:
        /*002c*/ 	.byte	0x03, 0x5f
        /*002e*/ 	.short	0x0101


	//----- nvinfo : EIATTR_INT_WARP_WIDE_INSTR_OFFSETS
	.align		4
        /*0030*/ 	.byte	0x04, 0x31
        /*0032*/ 	.short	(.L_257 - .L_256)


	//   ....[0]....
.L_256:
        /*0034*/ 	.word	0x00000120


	//   ....[1]....
        /*0038*/ 	.word	0x00000160


	//   ....[2]....
        /*003c*/ 	.word	0x000001d0


	//----- nvinfo : EIATTR_COOP_GROUP_MASK_REGIDS
	.align		4
.L_257:
        /*0040*/ 	.byte	0x04, 0x29
        /*0042*/ 	.short	(.L_259 - .L_258)


	//   ....[0]....
.L_258:
        /*0044*/ 	.word	0xffffffff


	//   ....[1]....
        /*0048*/ 	.word	0xffffffff


	//   ....[2]....
        /*004c*/ 	.word	0xffffffff


	//   ....[3]....
        /*0050*/ 	.word	0xffffffff


	//   ....[4]....
        /*0054*/ 	.word	0xffffffff


	//   ....[5]....
        /*0058*/ 	.word	0xffffffff


	//   ....[6]....
        /*005c*/ 	.word	0xffffffff


	//   ....[7]....
        /*0060*/ 	.word	0xffffffff


	//   ....[8]....
        /*0064*/ 	.word	0xffffffff


	//   ....[9]....
        /*0068*/ 	.word	0xffffffff


	//   ....[10]....
        /*006c*/ 	.word	0xffffffff


	//   ....[11]....
        /*0070*/ 	.word	0xffffffff


	//   ....[12]....
        /*0074*/ 	.word	0xffffffff


	//   ....[13]....
        /*0078*/ 	.word	0xffffffff


	//   ....[14]....
        /*007c*/ 	.word	0xffffffff


	//   ....[15]....
        /*0080*/ 	.word	0xffffffff


	//   ....[16]....
        /*0084*/ 	.word	0xffffffff


	//   ....[17]....
        /*0088*/ 	.word	0xffffffff


	//   ....[18]....
        /*008c*/ 	.word	0xffffffff


	//   ....[19]....
        /*0090*/ 	.word	0xffffffff


	//   ....[20]....
        /*0094*/ 	.word	0xffffffff


	//   ....[21]....
        /*0098*/ 	.word	0xffffffff


	//   ....[22]....
        /*009c*/ 	.word	0xffffffff


	//   ....[23]....
        /*00a0*/ 	.word	0xffffffff


	//   ....[24]....
        /*00a4*/ 	.word	0xffffffff


	//   ....[25]....
        /*00a8*/ 	.word	0xffffffff


	//   ....[26]....
        /*00ac*/ 	.word	0xffffffff


	//   ....[27]....
        /*00b0*/ 	.word	0xffffffff


	//   ....[28]....
        /*00b4*/ 	.word	0xffffffff


	//   ....[29]....
        /*00b8*/ 	.word	0xffffffff


	//   ....[30]....
        /*00bc*/ 	.word	0xffffffff


	//   ....[31]....
        /*00c0*/ 	.word	0xffffffff


	//   ....[32]....
        /*00c4*/ 	.word	0xffffffff


	//   ....[33]....
        /*00c8*/ 	.word	0xffffffff


	//   ....[34]....
        /*00cc*/ 	.word	0xffffffff


	//   ....[35]....
        /*00d0*/ 	.word	0xffffffff


	//   ....[36]....
        /*00d4*/ 	.word	0xffffffff


	//   ....[37]....
        /*00d8*/ 	.word	0xffffffff


	//   ....[38]....
        /*00dc*/ 	.word	0xffffffff


	//   ....[39]....
        /*00e0*/ 	.word	0xffffffff


	//   ....[40]....
        /*00e4*/ 	.word	0xffffffff


	//   ....[41]....
        /*00e8*/ 	.word	0xffffffff


	//   ....[42]....
        /*00ec*/ 	.word	0xffffffff


	//   ....[43]....
        /*00f0*/ 	.word	0xffffffff


	//   ....[44]....
        /*00f4*/ 	.word	0xffffffff


	//   ....[45]....
        /*00f8*/ 	.word	0xffffffff


	//   ....[46]....
        /*00fc*/ 	.word	0xffffffff


	//   ....[47]....
        /*0100*/ 	.word	0xffffffff


	//   ....[48]....
        /*0104*/ 	.word	0xffffffff


	//   ....[49]....
        /*0108*/ 	.word	0xffffffff


	//   ....[50]....
        /*010c*/ 	.word	0xffffffff


	//   ....[51]....
        /*0110*/ 	.word	0xffffffff


	//   ....[52]....
        /*0114*/ 	.word	0xffffffff


	//   ....[53]....
        /*0118*/ 	.word	0xffffffff


	//   ....[54]....
        /*011c*/ 	.word	0xffffffff


	//   ....[55]....
        /*0120*/ 	.word	0xffffffff


	//   ....[56]....
        /*0124*/ 	.word	0xffffffff


	//   ....[57]....
        /*0128*/ 	.word	0xffffffff


	//   ....[58]....
        /*012c*/ 	.word	0xffffffff


	//   ....[59]....
        /*0130*/ 	.word	0xffffffff


	//   ....[60]....
        /*0134*/ 	.word	0xffffffff


	//   ....[61]....
        /*0138*/ 	.word	0xffffffff


	//   ....[62]....
        /*013c*/ 	.word	0xffffffff


	//   ....[63]....
        /*0140*/ 	.word	0x0500000f


	//   ....[64]....
        /*0144*/ 	.word	0x0500000f


	//   ....[65]....
        /*0148*/ 	.word	0x0500000f


	//   ....[66]....
        /*014c*/ 	.word	0x0500000f


	//   ....[67]....
        /*0150*/ 	.word	0x0500000f


	//   ....[68]....
        /*0154*/ 	.word	0x0500000f


	//   ....[69]....
        /*0158*/ 	.word	0x0500000f


	//   ....[70]....
        /*015c*/ 	.word	0x0500000f


	//   ....[71]....
        /*0160*/ 	.word	0x0500000f


	//   ....[72]....
        /*0164*/ 	.word	0x0500000f


	//   ....[73]....
        /*0168*/ 	.word	0x0500000f


	//   ....[74]....
        /*016c*/ 	.word	0x0500000f


	//   ....[75]....
        /*0170*/ 	.word	0x0500000f


	//   ....[76]....
        /*0174*/ 	.word	0x0500000f


	//   ....[77]....
        /*0178*/ 	.word	0x0500000f


	//   ....[78]....
        /*017c*/ 	.word	0x0500000f


	//   ....[79]....
        /*0180*/ 	.word	0x0500000f


	//   ....[80]....
        /*0184*/ 	.word	0x0500000f


	//   ....[81]....
        /*0188*/ 	.word	0x0500000f


	//   ....[82]....
        /*018c*/ 	.word	0x0500000f


	//   ....[83]....
        /*0190*/ 	.word	0x0500000f


	//   ....[84]....
        /*0194*/ 	.word	0x0500000f


	//   ....[85]....
        /*0198*/ 	.word	0x0500000f


	//   ....[86]....
        /*019c*/ 	.word	0x0500000f


	//   ....[87]....
        /*01a0*/ 	.word	0x0500000f


	//   ....[88]....
        /*01a4*/ 	.word	0x0500000f


	//----- nvinfo : EIATTR_COOP_GROUP_INSTR_OFFSETS
	.align		4
.L_259:
        /*01a8*/ 	.byte	0x04, 0x28
        /*01aa*/ 	.short	(.L_261 - .L_260)


	//   ....[0]....
.L_260:
        /*01ac*/ 	.word	0x00000060


	//   ....[1]....
        /*01b0*/ 	.word	0x00000130


	//   ....[2]....
        /*01b4*/ 	.word	0x00000180


	//   ....[3]....
        /*01b8*/ 	.word	0x000003b0


	//   ....[4]....
        /*01bc*/ 	.word	0x00000510


	//   ....[5]....
        /*01c0*/ 	.word	0x00000630


	//   ....[6]....
        /*01c4*/ 	.word	0x00000790


	//   ....[7]....
        /*01c8*/ 	.word	0x00001140


	//   ....[8]....
        /*01cc*/ 	.word	0x00001850


	//   ....[9]....
        /*01d0*/ 	.word	0x00001890


	//   ....[10]....
        /*01d4*/ 	.word	0x00002630


	//   ....[11]....
        /*01d8*/ 	.word	0x000026a0


	//   ....[12]....
        /*01dc*/ 	.word	0x00003130


	//   ....[13]....
        /*01e0*/ 	.word	0x000031d0


	//   ....[14]....
        /*01e4*/ 	.word	0x00004740


	//   ....[15]....
        /*01e8*/ 	.word	0x00004790


	//   ....[16]....
        /*01ec*/ 	.word	0x000052a0


	//   ....[17]....
        /*01f0*/ 	.word	0x00005310


	//   ....[18]....
        /*01f4*/ 	.word	0x00005da0


	//   ....[19]....
        /*01f8*/ 	.word	0x00005e40


	//   ....[20]....
        /*01fc*/ 	.word	0x00007b00


	//   ....[21]....
        /*0200*/ 	.word	0x00007b60


	//   ....[22]....
        /*0204*/ 	.word	0x00008250


	//   ....[23]....
        /*0208*/ 	.word	0x000082f0


	//   ....[24]....
        /*020c*/ 	.word	0x000092f0


	//   ....[25]....
        /*0210*/ 	.word	0x00009320


	//   ....[26]....
        /*0214*/ 	.word	0x00009410


	//   ....[27]....
        /*0218*/ 	.word	0x00009420


	//   ....[28]....
        /*021c*/ 	.word	0x0000a1b0


	//   ....[29]....
        /*0220*/ 	.word	0x0000a1f0


	//   ....[30]....
        /*0224*/ 	.word	0x0000a230


	//   ....[31]....
        /*0228*/ 	.word	0x0000a250


	//   ....[32]....
        /*022c*/ 	.word	0x0000a270


	//   ....[33]....
        /*0230*/ 	.word	0x0000a280


	//   ....[34]....
        /*0234*/ 	.word	0x0000a5c0


	//   ....[35]....
        /*0238*/ 	.word	0x0000a5d0


	//   ....[36]....
        /*023c*/ 	.word	0x0000acf0


	//   ....[37]....
        /*0240*/ 	.word	0x0000b820


	//   ....[38]....
        /*0244*/ 	.word	0x0000c180


	//   ....[39]....
        /*0248*/ 	.word	0x0000c1b0


	//   ....[40]....
        /*024c*/ 	.word	0x0000c1e0


	//   ....[41]....
        /*0250*/ 	.word	0x0000c200


	//   ....[42]....
        /*0254*/ 	.word	0x0000c210


	//   ....[43]....
        /*0258*/ 	.word	0x0000c260


	//   ....[44]....
        /*025c*/ 	.word	0x0000c2e0


	//   ....[45]....
        /*0260*/ 	.word	0x0000c300


	//   ....[46]....
        /*0264*/ 	.word	0x0000c330


	//   ....[47]....
        /*0268*/ 	.word	0x0000c370


	//   ....[48]....
        /*026c*/ 	.word	0x0000c3e0


	//   ....[49]....
        /*0270*/ 	.word	0x0000c400


	//   ....[50]....
        /*0274*/ 	.word	0x0000c430


	//   ....[51]....
        /*0278*/ 	.word	0x0000c4b0


	//   ....[52]....
        /*027c*/ 	.word	0x0000c4d0


	//   ....[53]....
        /*0280*/ 	.word	0x0000c510


	//   ....[54]....
        /*0284*/ 	.word	0x0000c530


	//   ....[55]....
        /*0288*/ 	.word	0x0000c550


	//   ....[56]....
        /*028c*/ 	.word	0x0000c580


	//   ....[57]....
        /*0290*/ 	.word	0x0000c5f0


	//   ....[58]....
        /*0294*/ 	.word	0x0000c670


	//   ....[59]....
        /*0298*/ 	.word	0x0000c680


	//   ....[60]....
        /*029c*/ 	.word	0x0000c6b0


	//   ....[61]....
        /*02a0*/ 	.word	0x0000c6e0


	//   ....[62]....
        /*02a4*/ 	.word	0x0000dfa0


	//   ....[63]....
        /*02a8*/ 	.word	0x0000e500


	//   ....[64]....
        /*02ac*/ 	.word	0x0000e680


	//   ....[65]....
        /*02b0*/ 	.word	0x0000e6d0


	//   ....[66]....
        /*02b4*/ 	.word	0x0000e790


	//   ....[67]....
        /*02b8*/ 	.word	0x0000e860


	//   ....[68]....
        /*02bc*/ 	.word	0x0000e8c0


	//   ....[69]....
        /*02c0*/ 	.word	0x0000e960


	//   ....[70]....
        /*02c4*/ 	.word	0x0000e9c0


	//   ....[71]....
        /*02c8*/ 	.word	0x0000eac0


	//   ....[72]....
        /*02cc*/ 	.word	0x0000eb30


	//   ....[73]....
        /*02d0*/ 	.word	0x0000ebd0


	//   ....[74]....
        /*02d4*/ 	.word	0x0000ec30


	//   ....[75]....
        /*02d8*/ 	.word	0x0000ed10


	//   ....[76]....
        /*02dc*/ 	.word	0x0000eda0


	//   ....[77]....
        /*02e0*/ 	.word	0x0000ee50


	//   ....[78]....
        /*02e4*/ 	.word	0x0000eeb0


	//   ....[79]....
        /*02e8*/ 	.word	0x0000ef60


	//   ....[80]....
        /*02ec*/ 	.word	0x0000eff0


	//   ....[81]....
        /*02f0*/ 	.word	0x0000f0c0


	//   ....[82]....
        /*02f4*/ 	.word	0x0000f120


	//   ....[83]....
        /*02f8*/ 	.word	0x0000f200


	//   ....[84]....
        /*02fc*/ 	.word	0x0000f260


	//   ....[85]....
        /*0300*/ 	.word	0x0000f320


	//   ....[86]....
        /*0304*/ 	.word	0x0000f380


	//   ....[87]....
        /*0308*/ 	.word	0x0000f440


	//   ....[88]....
        /*030c*/ 	.word	0x0000f810


	//----- nvinfo : EIATTR_REG_RECONFIG
	.align		4
.L_261:
        /*0310*/ 	.byte	0x01, 0x54
	.zero		2


	//----- nvinfo : EIATTR_SYSCALL_OFFSETS
	.align		4
        /*0314*/ 	.byte	0x04, 0x46
        /*0316*/ 	.short	(.L_263 - .L_262)


	//   ....[0]....
.L_262:
        /*0318*/ 	.word	0x00001300


	//   ....[1]....
        /*031c*/ 	.word	0x0000b4e0


	//   ....[2]....
        /*0320*/ 	.word	0x0000b620


	//   ....[3]....
        /*0324*/ 	.word	0x0000b710


	//   ....[4]....
        /*0328*/ 	.word	0x0000bd60


	//----- nvinfo : EIATTR_MBARRIER_INSTR_OFFSETS
	.align		4
.L_263:
        /*032c*/ 	.byte	0x04, 0x39
        /*032e*/ 	.short	(.L_265 - .L_264)


	//   ....[0]....
.L_264:
        /*0330*/ 	.word	0x00000260
        /*0334*/ 	.word	0x000000ff
        /*0338*/ 	.word	0x00016800
        /*033c*/ 	.short	0x0100
        /*033e*/ 	.byte	0x08
	.zero		1


	//   ....[1]....
        /*0340*/ 	.word	0x00000270
        /*0344*/ 	.word	0x000000ff
        /*0348*/ 	.word	0x00016820
        /*034c*/ 	.short	0x0100
        /*034e*/ 	.byte	0x08
	.zero		1


	//   ....[2]....
        /*0350*/ 	.word	0x00000360
        /*0354*/ 	.word	0x000000ff
        /*0358*/ 	.word	0x00016830
        /*035c*/ 	.short	0x0100
        /*035e*/ 	.byte	0x08
	.zero		1


	//   ....[3]....
        /*0360*/ 	.word	0x00000370
        /*0364*/ 	.word	0x000000ff
        /*0368*/ 	.word	0x00016840
        /*036c*/ 	.short	0x0100
        /*036e*/ 	.byte	0x08
	.zero		1


	//   ....[4]....
        /*0370*/ 	.word	0x00000380
        /*0374*/ 	.word	0x000000ff
        /*0378*/ 	.word	0x00016838
        /*037c*/ 	.short	0x0100
        /*037e*/ 	.byte	0x08
	.zero		1


	//   ....[5]....
        /*0380*/ 	.word	0x00000390
        /*0384*/ 	.word	0x000000ff
        /*0388*/ 	.word	0x00016848
        /*038c*/ 	.short	0x0100
        /*038e*/ 	.byte	0x08
	.zero		1


	//   ....[6]....
        /*0390*/ 	.word	0x000004c0
        /*0394*/ 	.word	0x000000ff
        /*0398*/ 	.word	0x00016850
        /*039c*/ 	.short	0x0100
        /*039e*/ 	.byte	0x08
	.zero		1


	//   ....[7]....
        /*03a0*/ 	.word	0x000004d0
        /*03a4*/ 	.word	0x000000ff
        /*03a8*/ 	.word	0x00016860
        /*03ac*/ 	.short	0x0100
        /*03ae*/ 	.byte	0x08
	.zero		1


	//   ....[8]....
        /*03b0*/ 	.word	0x000004e0
        /*03b4*/ 	.word	0x000000ff
        /*03b8*/ 	.word	0x00016858
        /*03bc*/ 	.short	0x0100
        /*03be*/ 	.byte	0x08
	.zero		1


	//   ....[9]....
        /*03c0*/ 	.word	0x000004f0
        /*03c4*/ 	.word	0x000000ff
        /*03c8*/ 	.word	0x00016868
        /*03cc*/ 	.short	0x0100
        /*03ce*/ 	.byte	0x08
	.zero		1


	//   ....[10]....
        /*03d0*/ 	.word	0x000005e0
        /*03d4*/ 	.word	0x000000ff
        /*03d8*/ 	.word	0x00016870
        /*03dc*/ 	.short	0x0100
        /*03de*/ 	.byte	0x06
	.zero		1


	//   ....[11]....
        /*03e0*/ 	.word	0x000005f0
        /*03e4*/ 	.word	0x000000ff
        /*03e8*/ 	.word	0x00016880
        /*03ec*/ 	.short	0x0100
        /*03ee*/ 	.byte	0x06
	.zero		1


	//   ....[12]....
        /*03f0*/ 	.word	0x00000600
        /*03f4*/ 	.word	0x000000ff
        /*03f8*/ 	.word	0x00016878
        /*03fc*/ 	.short	0x0100
        /*03fe*/ 	.byte	0x06
	.zero		1


	//   ....[13]....
        /*0400*/ 	.word	0x00000610
        /*0404*/ 	.word	0x000000ff
        /*0408*/ 	.word	0x00016888
        /*040c*/ 	.short	0x0100
        /*040e*/ 	.byte	0x06
	.zero		1


	//   ....[14]....
        /*0410*/ 	.word	0x00000740
        /*0414*/ 	.word	0x000000ff
        /*0418*/ 	.word	0x00016890
        /*041c*/ 	.short	0x0100
        /*041e*/ 	.byte	0x08
	.zero		1


	//   ....[15]....
        /*0420*/ 	.word	0x00000750
        /*0424*/ 	.word	0x000000ff
        /*0428*/ 	.word	0x000168a0
        /*042c*/ 	.short	0x0100
        /*042e*/ 	.byte	0x08
	.zero		1


	//   ....[16]....
        /*0430*/ 	.word	0x00000760
        /*0434*/ 	.word	0x000000ff
        /*0438*/ 	.word	0x00016898
        /*043c*/ 	.short	0x0100
        /*043e*/ 	.byte	0x08
	.zero		1


	//   ....[17]....
        /*0440*/ 	.word	0x00000770
        /*0444*/ 	.word	0x000000ff
        /*0448*/ 	.word	0x000168a8
        /*044c*/ 	.short	0x0100
        /*044e*/ 	.byte	0x08
	.zero		1


	//   ....[18]....
        /*0450*/ 	.word	0x000008a0
        /*0454*/ 	.word	0x000000ff
        /*0458*/ 	.word	0x000168b0
        /*045c*/ 	.short	0x0100
        /*045e*/ 	.byte	0x08
	.zero		1


	//   ....[19]....
        /*0460*/ 	.word	0x000008b0
        /*0464*/ 	.word	0x000000ff
        /*0468*/ 	.word	0x000168c0
        /*046c*/ 	.short	0x0100
        /*046e*/ 	.byte	0x08
	.zero		1


	//   ....[20]....
        /*0470*/ 	.word	0x000008c0
        /*0474*/ 	.word	0x000000ff
        /*0478*/ 	.word	0x000168b8
        /*047c*/ 	.short	0x0100
        /*047e*/ 	.byte	0x08
	.zero		1


	//   ....[21]....
        /*0480*/ 	.word	0x000008d0
        /*0484*/ 	.word	0x000000ff
        /*0488*/ 	.word	0x000168c8
        /*048c*/ 	.short	0x0100
        /*048e*/ 	.byte	0x08
	.zero		1


	//   ....[22]....
        /*0490*/ 	.word	0x00001320
        /*0494*/ 	.word	0x000000ff
        /*0498*/ 	.word	0x00016800
        /*049c*/ 	.short	0x010a
        /*049e*/ 	.byte	0x27
	.zero		1


	//   ....[23]....
        /*04a0*/ 	.word	0x00001390
        /*04a4*/ 	.word	0x000000ff
        /*04a8*/ 	.word	0x00016830
        /*04ac*/ 	.short	0x010a
        /*04ae*/ 	.byte	0x27
	.zero		1


	//   ....[24]....
        /*04b0*/ 	.word	0x00001400
        /*04b4*/ 	.word	0x000000ff
        /*04b8*/ 	.word	0x00016830
        /*04bc*/ 	.short	0x010a
        /*04be*/ 	.byte	0x27
	.zero		1


	//   ....[25]....
        /*04c0*/ 	.word	0x000036b0
        /*04c4*/ 	.word	0x0000001d
        /*04c8*/ 	.word	0x00000000
        /*04cc*/ 	.short	0x0101
        /*04ce*/ 	.byte	0x3f
	.zero		1


	//   ....[26]....
        /*04d0*/ 	.word	0x00003fe0
        /*04d4*/ 	.word	0x000000ff
        /*04d8*/ 	.word	0x00016830
        /*04dc*/ 	.short	0x010a
        /*04de*/ 	.byte	0x0a
	.zero		1


	//   ....[27]....
        /*04e0*/ 	.word	0x00004020
        /*04e4*/ 	.word	0x000000ff
        /*04e8*/ 	.word	0x00016830
        /*04ec*/ 	.short	0x010a
        /*04ee*/ 	.byte	0x0a
	.zero		1


	//   ....[28]....
        /*04f0*/ 	.word	0x00004220
        /*04f4*/ 	.word	0x000000ff
        /*04f8*/ 	.word	0x00016850
        /*04fc*/ 	.short	0x010a
        /*04fe*/ 	.byte	0x0a
	.zero		1


	//   ....[29]....
        /*0500*/ 	.word	0x00004260
        /*0504*/ 	.word	0x000000ff
        /*0508*/ 	.word	0x00016850
        /*050c*/ 	.short	0x010a
        /*050e*/ 	.byte	0x0a
	.zero		1


	//   ....[30]....
        /*0510*/ 	.word	0x00006100
        /*0514*/ 	.word	0x0000002b
        /*0518*/ 	.word	0x00000000
        /*051c*/ 	.short	0x0101
        /*051e*/ 	.byte	0x3f
	.zero		1


	//   ....[31]....
        /*0520*/ 	.word	0x00006230
        /*0524*/ 	.word	0x0000002d
        /*0528*/ 	.word	0x00000000
        /*052c*/ 	.short	0x0101
        /*052e*/ 	.byte	0x3f
	.zero		1


	//   ....[32]....
        /*0530*/ 	.word	0x00006e80
        /*0534*/ 	.word	0x000000ff
        /*0538*/ 	.word	0x00016830
        /*053c*/ 	.short	0x010a
        /*053e*/ 	.byte	0x0a
	.zero		1


	//   ....[33]....
        /*0540*/ 	.word	0x00006ec0
        /*0544*/ 	.word	0x000000ff
        /*0548*/ 	.word	0x00016830
        /*054c*/ 	.short	0x010a
        /*054e*/ 	.byte	0x0a
	.zero		1


	//   ....[34]....
        /*0550*/ 	.word	0x000070b0
        /*0554*/ 	.word	0x000000ff
        /*0558*/ 	.word	0x00016850
        /*055c*/ 	.short	0x010a
        /*055e*/ 	.byte	0x0a
	.zero		1


	//   ....[35]....
        /*0560*/ 	.word	0x000070f0
        /*0564*/ 	.word	0x000000ff
        /*0568*/ 	.word	0x00016850
        /*056c*/ 	.short	0x010a
        /*056e*/ 	.byte	0x0a
	.zero		1


	//   ....[36]....
        /*0570*/ 	.word	0x00008710
        /*0574*/ 	.word	0x00000019
        /*0578*/ 	.word	0x00000000
        /*057c*/ 	.short	0x0101
        /*057e*/ 	.byte	0x3f
	.zero		1


	//   ....[37]....
        /*0580*/ 	.word	0x000088e0
        /*0584*/ 	.word	0x0000001d
        /*0588*/ 	.word	0x00000000
        /*058c*/ 	.short	0x0101
        /*058e*/ 	.byte	0x3f
	.zero		1


	//   ....[38]....
        /*0590*/ 	.word	0x00009260
        /*0594*/ 	.word	0x000000ff
        /*0598*/ 	.word	0x00016850
        /*059c*/ 	.short	0x010a
        /*059e*/ 	.byte	0x07
	.zero		1


	//   ....[39]....
        /*05a0*/ 	.word	0x000092a0
        /*05a4*/ 	.word	0x000000ff
        /*05a8*/ 	.word	0x00016850
        /*05ac*/ 	.short	0x010a
        /*05ae*/ 	.byte	0x07
	.zero		1


	//   ....[40]....
        /*05b0*/ 	.word	0x000097b0
        /*05b4*/ 	.word	0x00000009
        /*05b8*/ 	.word	0x00000000
        /*05bc*/ 	.short	0x0101
        /*05be*/ 	.byte	0x3f
	.zero		1


	//   ....[41]....
        /*05c0*/ 	.word	0x0000a260
        /*05c4*/ 	.word	0x000000ff
        /*05c8*/ 	.word	0x00000000
        /*05cc*/ 	.short	0x0101
        /*05ce*/ 	.byte	0x04
	.zero		1


	//   ....[42]....
        /*05d0*/ 	.word	0x0000ba10
        /*05d4*/ 	.word	0x000000ff
        /*05d8*/ 	.word	0x00016840
        /*05dc*/ 	.short	0x010a
        /*05de*/ 	.byte	0x26
	.zero		1


	//   ....[43]....
        /*05e0*/ 	.word	0x0000c800
        /*05e4*/ 	.word	0x000000ff
        /*05e8*/ 	.word	0x00016800
        /*05ec*/ 	.short	0x0107
        /*05ee*/ 	.byte	0x26
	.zero		1


	//   ....[44]....
        /*05f0*/ 	.word	0x0000c840
        /*05f4*/ 	.word	0x000000ff
        /*05f8*/ 	.word	0x00016800
        /*05fc*/ 	.short	0x0101
        /*05fe*/ 	.byte	0x26
	.zero		1


	//   ....[45]....
        /*0600*/ 	.word	0x0000c870
        /*0604*/ 	.word	0x000000ff
        /*0608*/ 	.word	0x00016820
        /*060c*/ 	.short	0x010a
        /*060e*/ 	.byte	0x26
	.zero		1


	//   ....[46]....
        /*0610*/ 	.word	0x0000cc00
        /*0614*/ 	.word	0x000000ff
        /*0618*/ 	.word	0x00016848
        /*061c*/ 	.short	0x010a
        /*061e*/ 	.byte	0x26
	.zero		1


	//   ....[47]....
        /*0620*/ 	.word	0x0000cdf0
        /*0624*/ 	.word	0x000000ff
        /*0628*/ 	.word	0x00016860
        /*062c*/ 	.short	0x010a
        /*062e*/ 	.byte	0x26
	.zero		1


	//   ....[48]....
        /*0630*/ 	.word	0x0000d1d0
        /*0634*/ 	.word	0x000000ff
        /*0638*/ 	.word	0x00016840
        /*063c*/ 	.short	0x010a
        /*063e*/ 	.byte	0x26
	.zero		1


	//   ....[49]....
        /*0640*/ 	.word	0x0000d3f0
        /*0644*/ 	.word	0x000000ff
        /*0648*/ 	.word	0x00016868
        /*064c*/ 	.short	0x010a
        /*064e*/ 	.byte	0x26
	.zero		1


	//   ....[50]....
        /*0650*/ 	.word	0x0000d810
        /*0654*/ 	.word	0x000000ff
        /*0658*/ 	.word	0x00016848
        /*065c*/ 	.short	0x010a
        /*065e*/ 	.byte	0x26
	.zero		1


	//   ....[51]....
        /*0660*/ 	.word	0x0000da10
        /*0664*/ 	.word	0x000000ff
        /*0668*/ 	.word	0x00016860
        /*066c*/ 	.short	0x010a
        /*066e*/ 	.byte	0x26
	.zero		1


	//   ....[52]....
        /*0670*/ 	.word	0x0000dcb0
        /*0674*/ 	.word	0x00000004
        /*0678*/ 	.word	0x00016860
        /*067c*/ 	.short	0x010a
        /*067e*/ 	.byte	0x3f
	.zero		1


	//   ....[53]....
        /*0680*/ 	.word	0x0000df60
        /*0684*/ 	.word	0x00000007
        /*0688*/ 	.word	0x00016820
        /*068c*/ 	.short	0x010a
        /*068e*/ 	.byte	0x3f
	.zero		1


	//   ....[54]....
        /*0690*/ 	.word	0x0000e0b0
        /*0694*/ 	.word	0x00000006
        /*0698*/ 	.word	0x00000000
        /*069c*/ 	.short	0x010a
        /*069e*/ 	.byte	0x3f
	.zero		1


	//   ....[55]....
        /*06a0*/ 	.word	0x0000e120
        /*06a4*/ 	.word	0x00000003
        /*06a8*/ 	.word	0x00000000
        /*06ac*/ 	.short	0x010a
        /*06ae*/ 	.byte	0x3f
	.zero		1


	//   ....[56]....
        /*06b0*/ 	.word	0x0000e180
        /*06b4*/ 	.word	0x00000000
        /*06b8*/ 	.word	0x00000000
        /*06bc*/ 	.short	0x010a
        /*06be*/ 	.byte	0x3f
	.zero		1


	//   ....[57]....
        /*06c0*/ 	.word	0x0000e1b0
        /*06c4*/ 	.word	0x00000003
        /*06c8*/ 	.word	0x00000000
        /*06cc*/ 	.short	0x010a
        /*06ce*/ 	.byte	0x3f
	.zero		1


	//   ....[58]....
        /*06d0*/ 	.word	0x0000e220
        /*06d4*/ 	.word	0x00000003
        /*06d8*/ 	.word	0x00016800
        /*06dc*/ 	.short	0x010a
        /*06de*/ 	.byte	0x3f
	.zero		1


	//   ....[59]....
        /*06e0*/ 	.word	0x0000e280
        /*06e4*/ 	.word	0x00000003
        /*06e8*/ 	.word	0x00016830
        /*06ec*/ 	.short	0x010a
        /*06ee*/ 	.byte	0x3f
	.zero		1


	//   ....[60]....
        /*06f0*/ 	.word	0x0000e2e0
        /*06f4*/ 	.word	0x0000000b
        /*06f8*/ 	.word	0x00016830
        /*06fc*/ 	.short	0x010a
        /*06fe*/ 	.byte	0x3f
	.zero		1


	//   ....[61]....
        /*0700*/ 	.word	0x0000e340
        /*0704*/ 	.word	0x0000000b
        /*0708*/ 	.word	0x00016850
        /*070c*/ 	.short	0x010a
        /*070e*/ 	.byte	0x3f
	.zero		1


	//   ....[62]....
        /*0710*/ 	.word	0x0000e3a0
        /*0714*/ 	.word	0x0000000a
        /*0718*/ 	.word	0x00016830
        /*071c*/ 	.short	0x010a
        /*071e*/ 	.byte	0x3f
	.zero		1


	//   ....[63]....
        /*0720*/ 	.word	0x0000e400
        /*0724*/ 	.word	0x0000000a
        /*0728*/ 	.word	0x00016850
        /*072c*/ 	.short	0x010a
        /*072e*/ 	.byte	0x3f
	.zero		1


	//   ....[64]....
        /*0730*/ 	.word	0x0000e460
        /*0734*/ 	.word	0x00000005
        /*0738*/ 	.word	0x00016850
        /*073c*/ 	.short	0x010a
        /*073e*/ 	.byte	0x3f
	.zero		1


	//   ....[65]....
        /*0740*/ 	.word	0x0000e5c0
        /*0744*/ 	.word	0x00000003
        /*0748*/ 	.word	0x00016840
        /*074c*/ 	.short	0x010a
        /*074e*/ 	.byte	0x3f
	.zero		1


	//   ....[66]....
        /*0750*/ 	.word	0x0000f480
        /*0754*/ 	.word	0x00000005
        /*0758*/ 	.word	0x00016820
        /*075c*/ 	.short	0x010a
        /*075e*/ 	.byte	0x3f
	.zero		1


	//   ....[67]....
        /*0760*/ 	.word	0x0000f4e0
        /*0764*/ 	.word	0x00000005
        /*0768*/ 	.word	0x00016848
        /*076c*/ 	.short	0x010a
        /*076e*/ 	.byte	0x3f
	.zero		1


	//   ....[68]....
        /*0770*/ 	.word	0x0000f540
        /*0774*/ 	.word	0x00000005
        /*0778*/ 	.word	0x00016860
        /*077c*/ 	.short	0x010a
        /*077e*/ 	.byte	0x3f
	.zero		1


	//   ....[69]....
        /*0780*/ 	.word	0x0000f5a0
        /*0784*/ 	.word	0x00000005
        /*0788*/ 	.word	0x00016840
        /*078c*/ 	.short	0x010a
        /*078e*/ 	.byte	0x3f
	.zero		1


	//   ....[70]....
        /*0790*/ 	.word	0x0000f600
        /*0794*/ 	.word	0x00000005
        /*0798*/ 	.word	0x00016868
        /*079c*/ 	.short	0x010a
        /*079e*/ 	.byte	0x3f
	.zero		1


	//   ....[71]....
        /*07a0*/ 	.word	0x0000f660
        /*07a4*/ 	.word	0x00000004
        /*07a8*/ 	.word	0x00016848
        /*07ac*/ 	.short	0x010a
        /*07ae*/ 	.byte	0x3f
	.zero		1


	//   ....[72]....
        /*07b0*/ 	.word	0x0000f6c0
        /*07b4*/ 	.word	0x00000004
        /*07b8*/ 	.word	0x00016860
        /*07bc*/ 	.short	0x010a
        /*07be*/ 	.byte	0x3f
	.zero		1


	//   ....[73]....
        /*07c0*/ 	.word	0x0000f710
        /*07c4*/ 	.word	0x00000004
        /*07c8*/ 	.word	0x00016860
        /*07cc*/ 	.short	0x010a
        /*07ce*/ 	.byte	0x3f
	.zero		1


	//   ....[74]....
        /*07d0*/ 	.word	0x0000f760
        /*07d4*/ 	.word	0x00000007
        /*07d8*/ 	.word	0x00016820
        /*07dc*/ 	.short	0x010a
        /*07de*/ 	.byte	0x3f
	.zero		1


	//   ....[75]....
        /*07e0*/ 	.word	0x0000f8d0
        /*07e4*/ 	.word	0x00000006
        /*07e8*/ 	.word	0x00000000
        /*07ec*/ 	.short	0x010a
        /*07ee*/ 	.byte	0x3f
	.zero		1


	//   ....[76]....
        /*07f0*/ 	.word	0x0000f920
        /*07f4*/ 	.word	0x00000003
        /*07f8*/ 	.word	0x00000000
        /*07fc*/ 	.short	0x010a
        /*07fe*/ 	.byte	0x3f
	.zero		1


	//   ....[77]....
        /*0800*/ 	.word	0x0000f970
        /*0804*/ 	.word	0x00000000
        /*0808*/ 	.word	0x00000000
        /*080c*/ 	.short	0x010a
        /*080e*/ 	.byte	0x3f
	.zero		1


	//----- nvinfo : EIATTR_NUM_MBARRIERS
	.align		4
.L_265:
        /*0810*/ 	.byte	0x03, 0x38
        /*0812*/ 	.short	0x0016


	//----- nvinfo : EIATTR_EXIT_INSTR_OFFSETS
	.align		4
        /*0814*/ 	.byte	0x04, 0x1c
        /*0816*/ 	.short	(.L_267 - .L_266)


	//   ....[0]....
.L_266:
        /*0818*/ 	.word	0x0000e200


	//----- nvinfo : EIATTR_MAX_THREADS
	.align		4
.L_267:
        /*081c*/ 	.byte	0x04, 0x05
        /*081e*/ 	.short	(.L_269 - .L_268)
.L_268:
        /*0820*/ 	.word	0x00000200
        /*0824*/ 	.word	0x00000001
        /*0828*/ 	.word	0x00000001


	//----- nvinfo : EIATTR_CRS_STACK_SIZE
	.align		4
.L_269:
        /*082c*/ 	.byte	0x04, 0x1e
        /*082e*/ 	.short	(.L_271 - .L_270)
.L_270:
        /*0830*/ 	.word	0x00000000


	//----- nvinfo : EIATTR_CBANK_PARAM_SIZE
	.align		4
.L_271:
        /*0834*/ 	.byte	0x03, 0x19
        /*0836*/ 	.short	0x0a70


	//----- nvinfo : EIATTR_PARAM_CBANK
	.align		4
        /*0838*/ 	.byte	0x04, 0x0a
        /*083a*/ 	.short	(.L_273 - .L_272)
	.align		4
.L_272:
        /*083c*/ 	.word	index@(.nv.constant0._ZN7cutlass13device_kernelIN5flash11enable_sm90INS1_16FlashAttnFwdSm90INS1_25CollectiveMainloopFwdSm90ILi2EN4cute5tupleIJNS5_1CILi1EEES8_S8_EEENS6_IJNS7_ILi192EEENS7_ILi128EEENS7_ILi64EEEEEELi64ENS_10bfloat16_tEfNS_4arch4Sm90ELb1ELb0ELb1ELb0ELb0ELb0ELb0ELb1ELb1ELb1ELb1ELb0EEENS1_21CollectiveEpilogueFwdINS6_IJSA_SC_SB_EEES9_SE_SG_Li384ELb0ELb1ELb1ELb0EEENS1_19SingleTileSchedulerILb0ELb1ELb1ELi192EEEEEEEEEvNT_6ParamsE)
        /*0840*/ 	.short	0x0210
        /*0842*/ 	.short	0x0a70


	//----- nvinfo : EIATTR_SW_WAR
	.align		4
.L_273:
        /*0844*/ 	.byte	0x04, 0x36
        /*0846*/ 	.short	(.L_275 - .L_274)
.L_274:
        /*0848*/ 	.word	0x00000008
.L_275:


//--------------------- .nv.info._ZN7cutlass13device_kernelIN5flash11enable_sm90INS1_16FlashAttnFwdSm90INS1_25CollectiveMainloopFwdSm90ILi2EN4cute5tupleIJNS5_1CILi1EEES8_S8_EEENS6_IJNS7_ILi192EEENS7_ILi128EEENS7_ILi64EEEEEELi64ENS_10bfloat16_tEfNS_4arch4Sm90ELb1ELb0ELb1ELb1ELb0ELb0ELb0ELb1ELb1ELb1ELb1ELb0EEENS1_21CollectiveEpilogueFwdINS6_IJSA_SC_SB_EEES9_SE_SG_Li384ELb1ELb1ELb1ELb0EEENS1_36VarlenDynamicPersistentTileSchedulerILi192ELi128ELi384ELi128ELb1ELb1ELb1ELb1ELb1ELb1EEEEEEEEEvNT_6ParamsE --------------------------
	.section	.nv.info._ZN7cutlass13device_kernelIN5flash11enable_sm90INS1_16FlashAttnFwdSm90INS1_25CollectiveMainloopFwdSm90ILi2EN4cute5tupleIJNS5_1CILi1EEES8_S8_EEENS6_IJNS7_ILi192EEENS7_ILi128EEENS7_ILi64EEEEEELi64ENS_10bfloat16_tEfNS_4arch4Sm90ELb1ELb0ELb1ELb1ELb0ELb0ELb0ELb1ELb1ELb1ELb1ELb0EEENS1_21CollectiveEpilogueFwdINS6_IJSA_SC_SB_EEES9_SE_SG_Li384ELb1ELb1ELb1ELb0EEENS1_36VarlenDynamicPersistentTileSchedulerILi192ELi128ELi384ELi128ELb1ELb1ELb1ELb1ELb1ELb1EEEEEEEEEvNT_6ParamsE,"",@"SHT_CUDA_INFO"
	.sectionflags	@""
	.align	4


	//----- nvinfo : EIATTR_CUDA_API_VERSION
	.align		4
        /*0000*/ 	.byte	0x04, 0x37
        /*0002*/ 	.short	(.L_277 - .L_276)
.L_276:
        /*0004*/ 	.word	0x00000082


	//----- nvinfo : EIATTR_KPARAM_INFO
	.align		4
.L_277:
        /*0008*/ 	.byte	0x04, 0x17
        /*000a*/ 	.short	(.L_279 - .L_278)
.L_278:
        /*000c*/ 	.word	0x00000000
        /*0010*/ 	.short	0x0000
        /*0012*/ 	.short	0x0070
        /*0014*/ 	.byte	0x00, 0xf0, 0x01, 0x2a


	//----- nvinfo : EIATTR_SPARSE_MMA_MASK
	.align		4
.L_279:
        /*0018*/ 	.byte	0x03, 0x50
        /*001a*/ 	.short	0x0000


	//----- nvinfo : EIATTR_MAXREG_COUNT
	.align		4
        /*001c*/ 	.byte	0x03, 0x1b
        /*001e*/ 	.short	0x0080


	//----- nvinfo : EIATTR_NUM_BARRIERS
	.align		4
        /*0020*/ 	.byte	0x02, 0x4c
        /*0022*/ 	.byte	0x10
	.zero		1


	//----- nvinfo : EIATTR_EXTERNS
	.align		4
        /*0024*/ 	.byte	0x04, 0x0f
        /*0026*/ 	.short	(.L_281 - .L_280)


	//   ....[0]....
	.align		4
.L_280:
        /*0028*/ 	.word	index@(__assertfail)


	//----- nvinfo : EIATTR_ANNOTATIONS
	.align		4
.L_281:
        /*002c*/ 	.byte	0x04, 0x55
        /*002e*/ 	.short	(.L_283 - .L_282)


	//   ....[0]....
.L_282:
        /* <DEDUP_REMOVED lines=33> */


	//----- nvinfo : EIATTR_MERCURY_ISA_VERSION
	.align		4
.L_283:
        /*0230*/ 	.byte	0x03, 0x5f
        /*0232*/ 	.short	0x0101


	//----- nvinfo : EIATTR_UNUSED_LOAD_BYTE_OFFSET
	.align		4
        /*0234*/ 	.byte	0x04, 0x44
        /*0236*/ 	.short	(.L_285 - .L_284)


	//   ....[0]....
.L_284:
        /*0238*/ 	.word	0x00000a30
        /*023c*/ 	.word	0x0000fff0


	//   ....[1]....
        /*0240*/ 	.word	0x00009e90
        /*0244*/ 	.word	0x0000fff0


	//----- nvinfo : EIATTR_INT_WARP_WIDE_INSTR_OFFSETS
	.align		4
.L_285:
        /*0248*/ 	.byte	0x04, 0x31
        /*024a*/ 	.short	(.L_287 - .L_286)


	//   ....[0]....
.L_286:
        /*024c*/ 	.word	0x00000120


	//   ....[1]....
        /*0250*/ 	.word	0x000001c0


	//   ....[2]....
        /*0254*/ 	.word	0x00000230


	//   ....[3]....
        /*0258*/ 	.word	0x0000db80


	//   ....[4]....
        /*025c*/ 	.word	0x0000dc10


	//   ....[5]....
        /*0260*/ 	.word	0x00010c90


	//   ....[6]....
        /*0264*/ 	.word	0x00010d20


	//----- nvinfo : EIATTR_COOP_GROUP_MASK_REGIDS
	.align		4
.L_287:
        /*0268*/ 	.byte	0x04, 0x29
        /*026a*/ 	.short	(.L_289 - .L_288)


	//   ....[0]....
.L_288:
        /*026c*/ 	.word	0xffffffff


	//   ....[1]....
        /*0270*/ 	.word	0xffffffff


	//   ....[2]....
        /*0274*/ 	.word	0xffffffff


	//   ....[3]....
        /*0278*/ 	.word	0xffffffff


	//   ....[4]....
        /*027c*/ 	.word	0xffffffff


	//   ....[5]....
        /*0280*/ 	.word	0xffffffff


	//   ....[6]....
        /*0284*/ 	.word	0xffffffff


	//   ....[7]....
        /*0288*/ 	.word	0xffffffff


	//   ....[8]....
        /*028c*/ 	.word	0xffffffff


	//   ....[9]....
        /*0290*/ 	.word	0xffffffff


	//   ....[10]....
        /*0294*/ 	.word	0xffffffff


	//   ....[11]....
        /*0298*/ 	.word	0xffffffff


	//   ....[12]....
        /*029c*/ 	.word	0xffffffff


	//   ....[13]....
        /*02a0*/ 	.word	0xffffffff


	//   ....[14]....
        /*02a4*/ 	.word	0xffffffff


	//   ....[15]....
        /*02a8*/ 	.word	0xffffffff


	//   ....[16]....
        /*02ac*/ 	.word	0xffffffff


	//   ....[17]....
        /*02b0*/ 	.word	0xffffffff


	//   ....[18]....
        /*02b4*/ 	.word	0xffffffff


	//   ....[19]....
        /*02b8*/ 	.word	0xffffffff


	//   ....[20]....
        /*02bc*/ 	.word	0xffffffff


	//   ....[21]....
        /*02c0*/ 	.word	0xffffffff


	//   ....[22]....
        /*02c4*/ 	.word	0xffffffff


	//   ....[23]....
        /*02c8*/ 	.word	0xffffffff


	//   ....[24]....
        /*02cc*/ 	.word	0xffffffff


	//   ....[25]....
        /*02d0*/ 	.word	0xffffffff


	//   ....[26]....
        /*02d4*/ 	.word	0xffffffff


	//   ....[27]....
        /*02d8*/ 	.word	0xffffffff


	//   ....[28]....
        /*02dc*/ 	.word	0xffffffff


	//   ....[29]....
        /*02e0*/ 	.word	0xffffffff


	//   ....[30]....
        /*02e4*/ 	.word	0xffffffff


	//   ....[31]....
        /*02e8*/ 	.word	0xffffffff


	//   ....[32]....
        /*02ec*/ 	.word	0xffffffff


	//   ....[33]....
        /*02f0*/ 	.word	0xffffffff


	//   ....[34]....
        /*02f4*/ 	.word	0xffffffff


	//   ....[35]....
        /*02f8*/ 	.word	0xffffffff


	//   ....[36]....
        /*02fc*/ 	.word	0xffffffff


	//   ....[37]....
        /*0300*/ 	.word	0xffffffff


	//   ....[38]....
        /*0304*/ 	.word	0xffffffff


	//   ....[39]....
        /*0308*/ 	.word	0xffffffff


	//   ....[40]....
        /*030c*/ 	.word	0xffffffff


	//   ....[41]....
        /*0310*/ 	.word	0xffffffff


	//   ....[42]....
        /*0314*/ 	.word	0xffffffff


	//   ....[43]....
        /*0318*/ 	.word	0xffffffff


	//   ....[44]....
        /*031c*/ 	.word	0xffffffff


	//   ....[45]....
        /*0320*/ 	.word	0xffffffff


	//   ....[46]....
        /*0324*/ 	.word	0xffffffff


	//   ....[47]....
        /*0328*/ 	.word	0xffffffff


	//   ....[48]....
        /*032c*/ 	.word	0xffffffff


	//   ....[49]....
        /*0330*/ 	.word	0xffffffff


	//   ....[50]....
        /*0334*/ 	.word	0xffffffff


	//   ....[51]....
        /*0338*/ 	.word	0xffffffff


	//   ....[52]....
        /*033c*/ 	.word	0xffffffff


	//   ....[53]....
        /*0340*/ 	.word	0xffffffff


	//   ....[54]....
        /*0344*/ 	.word	0xffffffff


	//   ....[55]....
        /*0348*/ 	.word	0xffffffff


	//   ....[56]....
        /*034c*/ 	.word	0xffffffff


	//   ....[57]....
        /*0350*/ 	.word	0xffffffff


	//   ....[58]....
        /*0354*/ 	.word	0xffffffff


	//   ....[59]....
        /*0358*/ 	.word	0xffffffff


	//   ....[60]....
        /*035c*/ 	.word	0xffffffff


	//   ....[61]....
        /*0360*/ 	.word	0xffffffff


	//   ....[62]....
        /*0364*/ 	.word	0xffffffff


	//   ....[63]....
        /*0368*/ 	.word	0xffffffff


	//   ....[64]....
        /*036c*/ 	.word	0xffffffff


	//   ....[65]....
        /*0370*/ 	.word	0xffffffff


	//   ....[66]....
        /*0374*/ 	.word	0xffffffff


	//   ....[67]....
        /*0378*/ 	.word	0xffffffff


	//   ....[68]....
        /*037c*/ 	.word	0xffffffff


	//   ....[69]....
        /*0380*/ 	.word	0xffffffff


	//   ....[70]....
        /*0384*/ 	.word	0xffffffff


	//   ....[71]....
        /*0388*/ 	.word	0xffffffff


	//   ....[72]....
        /*038c*/ 	.word	0xffffffff


	//   ....[73]....
        /*0390*/ 	.word	0xffffffff


	//   ....[74]....
        /*0394*/ 	.word	0xffffffff


	//   ....[75]....
        /*0398*/ 	.word	0xffffffff


	//   ....[76]....
        /*039c*/ 	.word	0xffffffff


	//   ....[77]....
        /*03a0*/ 	.word	0xffffffff


	//   ....[78]....
        /*03a4*/ 	.word	0xffffffff


	//   ....[79]....
        /*03a8*/ 	.word	0xffffffff


	//   ....[80]....
        /*03ac*/ 	.word	0xffffffff


	//   ....[81]....
        /*03b0*/ 	.word	0xffffffff


	//   ....[82]....
        /*03b4*/ 	.word	0xffffffff


	//   ....[83]....
        /*03b8*/ 	.word	0xffffffff


	//   ....[84]....
        /*03bc*/ 	.word	0xffffffff


	//   ....[85]....
        /*03c0*/ 	.word	0xffffffff


	//   ....[86]....
        /*03c4*/ 	.word	0xffffffff


	//   ....[87]....
        /*03c8*/ 	.word	0xffffffff


	//   ....[88]....
        /*03cc*/ 	.word	0xffffffff


	//   ....[89]....
        /*03d0*/ 	.word	0xffffffff


	//   ....[90]....
        /*03d4*/ 	.word	0xffffffff


	//   ....[91]....
        /*03d8*/ 	.word	0xffffffff


	//   ....[92]....
        /*03dc*/ 	.word	0xffffffff


	//   ....[93]....
        /*03e0*/ 	.word	0xffffffff


	//   ....[94]....
        /*03e4*/ 	.word	0xffffffff


	//   ....[95]....
        /*03e8*/ 	.word	0xffffffff


	//   ....[96]....
        /*03ec*/ 	.word	0xffffffff


	//   ....[97]....
        /*03f0*/ 	.word	0xffffffff


	//   ....[98]....
        /*03f4*/ 	.word	0xffffffff


	//   ....[99]....
        /*03f8*/ 	.word	0xffffffff


	//   ....[100]....
        /*03fc*/ 	.word	0xffffffff


	//   ....[101]....
        /*0400*/ 	.word	0xffffffff


	//   ....[102]....
        /*0404*/ 	.word	0xffffffff


	//   ....[103]....
        /*0408*/ 	.word	0xffffffff


	//   ....[104]....
        /*040c*/ 	.word	0xffffffff


	//   ....[105]....
        /*0410*/ 	.word	0xffffffff


	//   ....[106]....
        /*0414*/ 	.word	0xffffffff


	//   ....[107]....
        /*0418*/ 	.word	0xffffffff


	//   ....[108]....
        /*041c*/ 	.word	0xffffffff


	//   ....[109]....
        /*0420*/ 	.word	0xffffffff


	//   ....[110]....
        /*0424*/ 	.word	0xffffffff


	//   ....[111]....
        /*0428*/ 	.word	0xffffffff


	//   ....[112]....
        /*042c*/ 	.word	0xffffffff


	//   ....[113]....
        /*0430*/ 	.word	0x0500000f


	//   ....[114]....
        /*0434*/ 	.word	0x0500000f


	//   ....[115]....
        /*0438*/ 	.word	0x0500000f


	//   ....[116]....
        /*043c*/ 	.word	0x0500000f


	//   ....[117]....
        /*0440*/ 	.word	0x0500000f


	//   ....[118]....
        /*0444*/ 	.word	0x0500000f


	//   ....[119]....
        /*0448*/ 	.word	0x0500000f


	//   ....[120]....
        /*044c*/ 	.word	0x0500000f


	//   ....[121]....
        /*0450*/ 	.word	0x0500000f


	//   ....[122]....
        /*0454*/ 	.word	0x0500000f


	//   ....[123]....
        /*0458*/ 	.word	0x0500000f


	//   ....[124]....
        /*045c*/ 	.word	0x0500000f


	//   ....[125]....
        /*0460*/ 	.word	0x0500000f


	//   ....[126]....
        /*0464*/ 	.word	0x0500000f


	//   ....[127]....
        /*0468*/ 	.word	0x0500000f


	//   ....[128]....
        /*046c*/ 	.word	0x0500000f


	//   ....[129]....
        /*0470*/ 	.word	0x0500000f


	//   ....[130]....
        /*0474*/ 	.word	0x0500000f


	//   ....[131]....
        /*0478*/ 	.word	0x0500000f


	//   ....[132]....
        /*047c*/ 	.word	0x0500000f


	//   ....[133]....
        /*0480*/ 	.word	0x0500000f


	//   ....[134]....
        /*0484*/ 	.word	0x0500000f


	//   ....[135]....
        /*0488*/ 	.word	0x0500000f


	//   ....[136]....
        /*048c*/ 	.word	0x0500000f


	//   ....[137]....
        /*0490*/ 	.word	0x0500000f


	//   ....[138]....
        /*0494*/ 	.word	0x0500000f


	//   ....[139]....
        /*0498*/ 	.word	0x0500000f


	//   ....[140]....
        /*049c*/ 	.word	0x0500000f


	//   ....[141]....
        /*04a0*/ 	.word	0x0500000f


	//   ....[142]....
        /*04a4*/ 	.word	0x0500000f


	//   ....[143]....
        /*04a8*/ 	.word	0x0500000f


	//   ....[144]....
        /*04ac*/ 	.word	0x0500000f


	//   ....[145]....
        /*04b0*/ 	.word	0x0500000f


	//   ....[146]....
        /*04b4*/ 	.word	0x0500000f


	//   ....[147]....
        /*04b8*/ 	.word	0x0500000f


	//   ....[148]....
        /*04bc*/ 	.word	0x0500000f


	//   ....[149]....
        /*04c0*/ 	.word	0x0500000f


	//   ....[150]....
        /*04c4*/ 	.word	0x0500000f


	//   ....[151]....
        /*04c8*/ 	.word	0x0500000f


	//   ....[152]....
        /*04cc*/ 	.word	0x0500000f


	//   ....[153]....
        /*04d0*/ 	.word	0x0500000f


	//   ....[154]....
        /*04d4*/ 	.word	0x0500000f


	//   ....[155]....
        /*04d8*/ 	.word	0x0500000f


	//   ....[156]....
        /*04dc*/ 	.word	0x0500000f


	//----- nvinfo : EIATTR_COOP_GROUP_INSTR_OFFSETS
	.align		4
.L_289:
        /*04e0*/ 	.byte	0x04, 0x28
        /*04e2*/ 	.short	(.L_291 - .L_290)


	//   ....[0]....
.L_290:
        /*04e4*/ 	.word	0x00000060


	//   ....[1]....
        /*04e8*/ 	.word	0x00000130


	//   ....[2]....
        /*04ec*/ 	.word	0x000001e0


	//   ....[3]....
        /*04f0*/ 	.word	0x000003a0


	//   ....[4]....
        /*04f4*/ 	.word	0x00000500


	//   ....[5]....
        /*04f8*/ 	.word	0x00000620


	//   ....[6]....
        /*04fc*/ 	.word	0x00000780


	//   ....[7]....
        /*0500*/ 	.word	0x00001800


	//   ....[8]....
        /*0504*/ 	.word	0x00002040


	//   ....[9]....
        /*0508*/ 	.word	0x00002170


	//   ....[10]....
        /*050c*/ 	.word	0x00002ac0


	//   ....[11]....
        /*0510*/ 	.word	0x00002b50


	//   ....[12]....
        /*0514*/ 	.word	0x00003520


	//   ....[13]....
        /*0518*/ 	.word	0x00003580


	//   ....[14]....
        /*051c*/ 	.word	0x000049a0


	//   ....[15]....
        /*0520*/ 	.word	0x00005470


	//   ....[16]....
        /*0524*/ 	.word	0x00005610


	//   ....[17]....
        /*0528*/ 	.word	0x000056e0


	//   ....[18]....
        /*052c*/ 	.word	0x00006120


	//   ....[19]....
        /*0530*/ 	.word	0x000061b0


	//   ....[20]....
        /*0534*/ 	.word	0x00007f20


	//   ....[21]....
        /*0538*/ 	.word	0x00007f80


	//   ....[22]....
        /*053c*/ 	.word	0x00008680


	//   ....[23]....
        /*0540*/ 	.word	0x000086f0


	//   ....[24]....
        /*0544*/ 	.word	0x00009780


	//   ....[25]....
        /*0548*/ 	.word	0x000097b0


	//   ....[26]....
        /*054c*/ 	.word	0x00009890


	//   ....[27]....
        /*0550*/ 	.word	0x000098b0


	//   ....[28]....
        /*0554*/ 	.word	0x0000a6a0


	//   ....[29]....
        /*0558*/ 	.word	0x0000a6b0


	//   ....[30]....
        /*055c*/ 	.word	0x0000a6c0


	//   ....[31]....
        /*0560*/ 	.word	0x0000a700


	//   ....[32]....
        /*0564*/ 	.word	0x0000ac90


	//   ....[33]....
        /*0568*/ 	.word	0x0000acd0


	//   ....[34]....
        /*056c*/ 	.word	0x0000ad00


	//   ....[35]....
        /*0570*/ 	.word	0x0000ad30


	//   ....[36]....
        /*0574*/ 	.word	0x0000ad60


	//   ....[37]....
        /*0578*/ 	.word	0x0000ad90


	//   ....[38]....
        /*057c*/ 	.word	0x0000adb0


	//   ....[39]....
        /*0580*/ 	.word	0x0000add0


	//   ....[40]....
        /*0584*/ 	.word	0x0000b1c0


	//   ....[41]....
        /*0588*/ 	.word	0x0000b200


	//   ....[42]....
        /*058c*/ 	.word	0x0000b500


	//   ....[43]....
        /*0590*/ 	.word	0x0000b510


	//   ....[44]....
        /*0594*/ 	.word	0x0000bf60


	//   ....[45]....
        /*0598*/ 	.word	0x0000bfa0


	//   ....[46]....
        /*059c*/ 	.word	0x0000bfd0


	//   ....[47]....
        /*05a0*/ 	.word	0x0000c000


	//   ....[48]....
        /*05a4*/ 	.word	0x0000c020


	//   ....[49]....
        /*05a8*/ 	.word	0x0000c030


	//   ....[50]....
        /*05ac*/ 	.word	0x0000c040


	//   ....[51]....
        /*05b0*/ 	.word	0x0000c060


	//   ....[52]....
        /*05b4*/ 	.word	0x0000c1b0


	//   ....[53]....
        /*05b8*/ 	.word	0x0000c3c0


	//   ....[54]....
        /*05bc*/ 	.word	0x0000c3f0


	//   ....[55]....
        /*05c0*/ 	.word	0x0000c420


	//   ....[56]....
        /*05c4*/ 	.word	0x0000c450


	//   ....[57]....
        /*05c8*/ 	.word	0x0000c480


	//   ....[58]....
        /*05cc*/ 	.word	0x0000c4b0


	//   ....[59]....
        /*05d0*/ 	.word	0x0000c640


	//   ....[60]....
        /*05d4*/ 	.word	0x0000c670


	//   ....[61]....
        /*05d8*/ 	.word	0x0000c6a0


	//   ....[62]....
        /*05dc*/ 	.word	0x0000c6d0


	//   ....[63]....
        /*05e0*/ 	.word	0x0000c700


	//   ....[64]....
        /*05e4*/ 	.word	0x0000c730


	//   ....[65]....
        /*05e8*/ 	.word	0x0000c7c0


	//   ....[66]....
        /*05ec*/ 	.word	0x0000c7f0


	//   ....[67]....
        /*05f0*/ 	.word	0x0000c800


	//   ....[68]....
        /*05f4*/ 	.word	0x0000c840


	//   ....[69]....
        /*05f8*/ 	.word	0x0000e100


	//   ....[70]....
        /*05fc*/ 	.word	0x0000ec50


	//   ....[71]....
        /*0600*/ 	.word	0x0000ec60


	//   ....[72]....
        /*0604*/ 	.word	0x0000ec80


	//   ....[73]....
        /*0608*/ 	.word	0x0000ed10


	//   ....[74]....
        /*060c*/ 	.word	0x0000ed30


	//   ....[75]....
        /*0610*/ 	.word	0x0000edb0


	//   ....[76]....
        /*0614*/ 	.word	0x0000edd0


	//   ....[77]....
        /*0618*/ 	.word	0x0000ee50


	//   ....[78]....
        /*061c*/ 	.word	0x0000ee70


	//   ....[79]....
        /*0620*/ 	.word	0x0000eef0


	//   ....[80]....
        /*0624*/ 	.word	0x0000ef10


	//   ....[81]....
        /*0628*/ 	.word	0x0000ef90


	//   ....[82]....
        /*062c*/ 	.word	0x0000efb0


	//   ....[83]....
        /*0630*/ 	.word	0x0000f030


	//   ....[84]....
        /*0634*/ 	.word	0x0000f050


	//   ....[85]....
        /*0638*/ 	.word	0x0000f060


	//   ....[86]....
        /*063c*/ 	.word	0x0000f0d0


	//   ....[87]....
        /*0640*/ 	.word	0x0000f120


	//   ....[88]....
        /*0644*/ 	.word	0x0000f1d0


	//   ....[89]....
        /*0648*/ 	.word	0x0000f1e0


	//   ....[90]....
        /*064c*/ 	.word	0x0000f250


	//   ....[91]....
        /*0650*/ 	.word	0x0000f260


	//   ....[92]....
        /*0654*/ 	.word	0x0000f2a0


	//   ....[93]....
        /*0658*/ 	.word	0x0000f2c0


	//   ....[94]....
        /*065c*/ 	.word	0x00011230


	//   ....[95]....
        /*0660*/ 	.word	0x00011260


	//   ....[96]....
        /*0664*/ 	.word	0x000112c0


	//   ....[97]....
        /*0668*/ 	.word	0x000112f0


	//   ....[98]....
        /*066c*/ 	.word	0x00011320


	//   ....[99]....
        /*0670*/ 	.word	0x00011350


	//   ....[100]....
        /*0674*/ 	.word	0x00011380


	//   ....[101]....
        /*0678*/ 	.word	0x000113b0


	//   ....[102]....
        /*067c*/ 	.word	0x00011550


	//   ....[103]....
        /*0680*/ 	.word	0x00011580


	//   ....[104]....
        /*0684*/ 	.word	0x000115b0


	//   ....[105]....
        /*0688*/ 	.word	0x000115e0


	//   ....[106]....
        /*068c*/ 	.word	0x00011610


	//   ....[107]....
        /*0690*/ 	.word	0x00011640


	//   ....[108]....
        /*0694*/ 	.word	0x00011700


	//   ....[109]....
        /*0698*/ 	.word	0x00011720


	//   ....[110]....
        /*069c*/ 	.word	0x00011740


	//   ....[111]....
        /*06a0*/ 	.word	0x000117a0


	//   ....[112]....
        /*06a4*/ 	.word	0x000121c0


	//   ....[113]....
        /*06a8*/ 	.word	0x00012760


	//   ....[114]....
        /*06ac*/ 	.word	0x00012910


	//   ....[115]....
        /*06b0*/ 	.word	0x00012960


	//   ....[116]....
        /*06b4*/ 	.word	0x000129c0


	//   ....[117]....
        /*06b8*/ 	.word	0x00012ab0


	//   ....[118]....
        /*06bc*/ 	.word	0x00012b10


	//   ....[119]....
        /*06c0*/ 	.word	0x00012c10


	//   ....[120]....
        /*06c4*/ 	.word	0x00012c70


	//   ....[121]....
        /*06c8*/ 	.word	0x00012d70


	//   ....[122]....
        /*06cc*/ 	.word	0x00012dd0


	//   ....[123]....
        /*06d0*/ 	.word	0x00012ed0


	//   ....[124]....
        /*06d4*/ 	.word	0x00012f30


	//   ....[125]....
        /*06d8*/ 	.word	0x00013030


	//   ....[126]....
        /*06dc*/ 	.word	0x00013090


	//   ....[127]....
        /*06e0*/ 	.word	0x00013190


	//   ....[128]....
        /*06e4*/ 	.word	0x000131f0


	//   ....[129]....
        /*06e8*/ 	.word	0x000132a0


	//   ....[130]....
        /*06ec*/ 	.word	0x00013370


	//   ....[131]....
        /*06f0*/ 	.word	0x00013440


	//   ....[132]....
        /*06f4*/ 	.word	0x000134a0


	//   ....[133]....
        /*06f8*/ 	.word	0x00013580


	//   ....[134]....
        /*06fc*/ 	.word	0x000135e0


	//   ....[135]....
        /*0700*/ 	.word	0x000136b0


	//   ....[136]....
        /*0704*/ 	.word	0x00013710


	//   ....[137]....
        /*0708*/ 	.word	0x000137d0


	//   ....[138]....
        /*070c*/ 	.word	0x00013af0


	//   ....[139]....
        /*0710*/ 	.word	0x00013b90


	//   ....[140]....
        /*0714*/ 	.word	0x00013d00


	//   ....[141]....
        /*0718*/ 	.word	0x00013d70


	//   ....[142]....
        /*071c*/ 	.word	0x00013de0


	//   ....[143]....
        /*0720*/ 	.word	0x00013e50


	//   ....[144]....
        /*0724*/ 	.word	0x00013ec0


	//   ....[145]....
        /*0728*/ 	.word	0x00013f40


	//   ....[146]....
        /*072c*/ 	.word	0x00013fc0


	//   ....[147]....
        /*0730*/ 	.word	0x00014050


	//   ....[148]....
        /*0734*/ 	.word	0x000140c0


	//   ....[149]....
        /*0738*/ 	.word	0x00014130


	//   ....[150]....
        /*073c*/ 	.word	0x000141a0


	//   ....[151]....
        /*0740*/ 	.word	0x00014220


	//   ....[152]....
        /*0744*/ 	.word	0x00014290


	//   ....[153]....
        /*0748*/ 	.word	0x00014320


	//   ....[154]....
        /*074c*/ 	.word	0x00014380


	//   ....[155]....
        /*0750*/ 	.word	0x00014410


	//   ....[156]....
        /*0754*/ 	.word	0x00014540


	//----- nvinfo : EIATTR_REG_RECONFIG
	.align		4
.L_291:
        /*0758*/ 	.byte	0x01, 0x54
	.zero		2


	//----- nvinfo : EIATTR_SYSCALL_OFFSETS
	.align		4
        /*075c*/ 	.byte	0x04, 0x46
        /*075e*/ 	.short	(.L_293 - .L_292)


	//   ....[0]....
.L_292:
        /*0760*/ 	.word	0x000019b0


	//   ....[1]....
        /*0764*/ 	.word	0x0000dd70


	//   ....[2]....
        /*0768*/ 	.word	0x0000dec0


	//   ....[3]....
        /*076c*/ 	.word	0x0000dfb0


	//   ....[4]....
        /*0770*/ 	.word	0x0000e780


	//----- nvinfo : EIATTR_MBARRIER_INSTR_OFFSETS
	.align		4
.L_293:
        /*0774*/ 	.byte	0x04, 0x39
        /*0776*/ 	.short	(.L_295 - .L_294)


	//   ....[0]....
.L_294:
        /*0778*/ 	.word	0x00000250
        /*077c*/ 	.word	0x000000ff
        /*0780*/ 	.word	0x00016800
        /*0784*/ 	.short	0x0100
        /*0786*/ 	.byte	0x08
	.zero		1


	//   ....[1]....
        /*0788*/ 	.word	0x00000260
        /*078c*/ 	.word	0x000000ff
        /*0790*/ 	.word	0x00016820
        /*0794*/ 	.short	0x0100
        /*0796*/ 	.byte	0x08
	.zero		1


	//   ....[2]....
        /*0798*/ 	.word	0x00000350
        /*079c*/ 	.word	0x000000ff
        /*07a0*/ 	.word	0x00016830
        /*07a4*/ 	.short	0x0100
        /*07a6*/ 	.byte	0x08
	.zero		1


	//   ....[3]....
        /*07a8*/ 	.word	0x00000360
        /*07ac*/ 	.word	0x000000ff
        /*07b0*/ 	.word	0x00016840
        /*07b4*/ 	.short	0x0100
        /*07b6*/ 	.byte	0x08
	.zero		1


	//   ....[4]....
        /*07b8*/ 	.word	0x00000370
        /*07bc*/ 	.word	0x000000ff
        /*07c0*/ 	.word	0x00016838
        /*07c4*/ 	.short	0x0100
        /*07c6*/ 	.byte	0x08
	.zero		1


	//   ....[5]....
        /*07c8*/ 	.word	0x00000380
        /*07cc*/ 	.word	0x000000ff
        /*07d0*/ 	.word	0x00016848
        /*07d4*/ 	.short	0x0100
        /*07d6*/ 	.byte	0x08
	.zero		1


	//   ....[6]....
        /*07d8*/ 	.word	0x000004b0
        /*07dc*/ 	.word	0x000000ff
        /*07e0*/ 	.word	0x00016850
        /*07e4*/ 	.short	0x0100
        /*07e6*/ 	.byte	0x08
	.zero		1


	//   ....[7]....
        /*07e8*/ 	.word	0x000004c0
        /*07ec*/ 	.word	0x000000ff
        /*07f0*/ 	.word	0x00016860
        /*07f4*/ 	.short	0x0100
        /*07f6*/ 	.byte	0x08
	.zero		1


	//   ....[8]....
        /*07f8*/ 	.word	0x000004d0
        /*07fc*/ 	.word	0x000000ff
        /*0800*/ 	.word	0x00016858
        /*0804*/ 	.short	0x0100
        /*0806*/ 	.byte	0x08
	.zero		1


	//   ....[9]....
        /*0808*/ 	.word	0x000004e0
        /*080c*/ 	.word	0x000000ff
        /*0810*/ 	.word	0x00016868
        /*0814*/ 	.short	0x0100
        /*0816*/ 	.byte	0x08
	.zero		1


	//   ....[10]....
        /*0818*/ 	.word	0x000005d0
        /*081c*/ 	.word	0x000000ff
        /*0820*/ 	.word	0x00016870
        /*0824*/ 	.short	0x0100
        /*0826*/ 	.byte	0x06
	.zero		1


	//   ....[11]....
        /*0828*/ 	.word	0x000005e0
        /*082c*/ 	.word	0x000000ff
        /*0830*/ 	.word	0x00016880
        /*0834*/ 	.short	0x0100
        /*0836*/ 	.byte	0x06
	.zero		1


	//   ....[12]....
        /*0838*/ 	.word	0x000005f0
        /*083c*/ 	.word	0x000000ff
        /*0840*/ 	.word	0x00016878
        /*0844*/ 	.short	0x0100
        /*0846*/ 	.byte	0x06
	.zero		1


	//   ....[13]....
        /*0848*/ 	.word	0x00000600
        /*084c*/ 	.word	0x000000ff
        /*0850*/ 	.word	0x00016888
        /*0854*/ 	.short	0x0100
        /*0856*/ 	.byte	0x06
	.zero		1


	//   ....[14]....
        /*0858*/ 	.word	0x00000730
        /*085c*/ 	.word	0x000000ff
        /*0860*/ 	.word	0x00016890
        /*0864*/ 	.short	0x0100
        /*0866*/ 	.byte	0x08
	.zero		1


	//   ....[15]....
        /*0868*/ 	.word	0x00000740
        /*086c*/ 	.word	0x000000ff
        /*0870*/ 	.word	0x000168a0
        /*0874*/ 	.short	0x0100
        /*0876*/ 	.byte	0x08
	.zero		1


	//   ....[16]....
        /*0878*/ 	.word	0x00000750
        /*087c*/ 	.word	0x000000ff
        /*0880*/ 	.word	0x00016898
        /*0884*/ 	.short	0x0100
        /*0886*/ 	.byte	0x08
	.zero		1


	//   ....[17]....
        /*0888*/ 	.word	0x00000760
        /*088c*/ 	.word	0x000000ff
        /*0890*/ 	.word	0x000168a8
        /*0894*/ 	.short	0x0100
        /*0896*/ 	.byte	0x08
	.zero		1


	//   ....[18]....
        /*0898*/ 	.word	0x00000890
        /*089c*/ 	.word	0x000000ff
        /*08a0*/ 	.word	0x000168b0
        /*08a4*/ 	.short	0x0100
        /*08a6*/ 	.byte	0x08
	.zero		1


	//   ....[19]....
        /*08a8*/ 	.word	0x000008a0
        /*08ac*/ 	.word	0x000000ff
        /*08b0*/ 	.word	0x000168c0
        /*08b4*/ 	.short	0x0100
        /*08b6*/ 	.byte	0x08
	.zero		1


	//   ....[20]....
        /*08b8*/ 	.word	0x000008b0
        /*08bc*/ 	.word	0x000000ff
        /*08c0*/ 	.word	0x000168b8
        /*08c4*/ 	.short	0x0100
        /*08c6*/ 	.byte	0x08
	.zero		1


	//   ....[21]....
        /*08c8*/ 	.word	0x000008c0
        /*08cc*/ 	.word	0x000000ff
        /*08d0*/ 	.word	0x000168c8
        /*08d4*/ 	.short	0x0100
        /*08d6*/ 	.byte	0x08
	.zero		1


	//   ....[22]....
        /*08d8*/ 	.word	0x00001a20
        /*08dc*/ 	.word	0x000000ff
        /*08e0*/ 	.word	0x00016800
        /*08e4*/ 	.short	0x010a
        /*08e6*/ 	.byte	0x26
	.zero		1


	//   ....[23]....
        /*08e8*/ 	.word	0x00001aa0
        /*08ec*/ 	.word	0x00000000
        /*08f0*/ 	.word	0x00016830
        /*08f4*/ 	.short	0x010a
        /*08f6*/ 	.byte	0x3f
	.zero		1


	//   ....[24]....
        /*08f8*/ 	.word	0x00001b00
        /*08fc*/ 	.word	0x00000000
        /*0900*/ 	.word	0x00016830
        /*0904*/ 	.short	0x010a
        /*0906*/ 	.byte	0x3f
	.zero		1


	//   ....[25]....
        /*0908*/ 	.word	0x00002490
        /*090c*/ 	.word	0x00000000
        /*0910*/ 	.word	0x00000000
        /*0914*/ 	.short	0x0101
        /*0916*/ 	.byte	0x3f
	.zero		1


	//   ....[26]....
        /*0918*/ 	.word	0x00004420
        /*091c*/ 	.word	0x000000ff
        /*0920*/ 	.word	0x00016830
        /*0924*/ 	.short	0x010a
        /*0926*/ 	.byte	0x0a
	.zero		1


	//   ....[27]....
        /*0928*/ 	.word	0x00004460
        /*092c*/ 	.word	0x000000ff
        /*0930*/ 	.word	0x00016830
        /*0934*/ 	.short	0x010a
        /*0936*/ 	.byte	0x0a
	.zero		1


	//   ....[28]....
        /*0938*/ 	.word	0x00004680
        /*093c*/ 	.word	0x000000ff
        /*0940*/ 	.word	0x00016850
        /*0944*/ 	.short	0x010a
        /*0946*/ 	.byte	0x0a
	.zero		1


	//   ....[29]....
        /*0948*/ 	.word	0x000046c0
        /*094c*/ 	.word	0x000000ff
        /*0950*/ 	.word	0x00016850
        /*0954*/ 	.short	0x010a
        /*0956*/ 	.byte	0x0a
	.zero		1


	//   ....[30]....
        /*0958*/ 	.word	0x000065e0
        /*095c*/ 	.word	0x0000002f
        /*0960*/ 	.word	0x00000000
        /*0964*/ 	.short	0x0101
        /*0966*/ 	.byte	0x3f
	.zero		1


	//   ....[31]....
        /*0968*/ 	.word	0x00006780
        /*096c*/ 	.word	0x00000002
        /*0970*/ 	.word	0x00000000
        /*0974*/ 	.short	0x0101
        /*0976*/ 	.byte	0x3f
	.zero		1


	//   ....[32]....
        /*0978*/ 	.word	0x00007280
        /*097c*/ 	.word	0x000000ff
        /*0980*/ 	.word	0x00016830
        /*0984*/ 	.short	0x010a
        /*0986*/ 	.byte	0x0a
	.zero		1


	//   ....[33]....
        /*0988*/ 	.word	0x000072c0
        /*098c*/ 	.word	0x000000ff
        /*0990*/ 	.word	0x00016830
        /*0994*/ 	.short	0x010a
        /*0996*/ 	.byte	0x0a
	.zero		1


	//   ....[34]....
        /*0998*/ 	.word	0x000074e0
        /*099c*/ 	.word	0x000000ff
        /*09a0*/ 	.word	0x00016850
        /*09a4*/ 	.short	0x010a
        /*09a6*/ 	.byte	0x0a
	.zero		1


	//   ....[35]....
        /*09a8*/ 	.word	0x00007520
        /*09ac*/ 	.word	0x000000ff
        /*09b0*/ 	.word	0x00016850
        /*09b4*/ 	.short	0x010a
        /*09b6*/ 	.byte	0x0a
	.zero		1


	//   ....[36]....
        /*09b8*/ 	.word	0x00008b00
        /*09bc*/ 	.word	0x0000001d
        /*09c0*/ 	.word	0x00000000
        /*09c4*/ 	.short	0x0101
        /*09c6*/ 	.byte	0x3f
	.zero		1


	//   ....[37]....
        /*09c8*/ 	.word	0x00008c60
        /*09cc*/ 	.word	0x00000021
        /*09d0*/ 	.word	0x00000000
        /*09d4*/ 	.short	0x0101
        /*09d6*/ 	.byte	0x3f
	.zero		1


	//   ....[38]....
        /*09d8*/ 	.word	0x000096d0
        /*09dc*/ 	.word	0x000000ff
        /*09e0*/ 	.word	0x00016850
        /*09e4*/ 	.short	0x010a
        /*09e6*/ 	.byte	0x05
	.zero		1


	//   ....[39]....
        /*09e8*/ 	.word	0x00009710
        /*09ec*/ 	.word	0x000000ff
        /*09f0*/ 	.word	0x00016850
        /*09f4*/ 	.short	0x010a
        /*09f6*/ 	.byte	0x05
	.zero		1


	//   ....[40]....
        /*09f8*/ 	.word	0x00009c30
        /*09fc*/ 	.word	0x00000008
        /*0a00*/ 	.word	0x00000000
        /*0a04*/ 	.short	0x0101
        /*0a06*/ 	.byte	0x3f
	.zero		1


	//   ....[41]....
        /*0a08*/ 	.word	0x0000ad70
        /*0a0c*/ 	.word	0x00000011
        /*0a10*/ 	.word	0x00000000
        /*0a14*/ 	.short	0x0101
        /*0a16*/ 	.byte	0x3f
	.zero		1


	//   ....[42]....
        /*0a18*/ 	.word	0x0000afe0
        /*0a1c*/ 	.word	0x00000011
        /*0a20*/ 	.word	0x00000000
        /*0a24*/ 	.short	0x0101
        /*0a26*/ 	.byte	0x3f
	.zero		1


	//   ....[43]....
        /*0a28*/ 	.word	0x0000e300
        /*0a2c*/ 	.word	0x00000000
        /*0a30*/ 	.word	0x00016840
        /*0a34*/ 	.short	0x010a
        /*0a36*/ 	.byte	0x3f
	.zero		1


	//   ....[44]....
        /*0a38*/ 	.word	0x0000f370
        /*0a3c*/ 	.word	0x00000011
        /*0a40*/ 	.word	0x00016800
        /*0a44*/ 	.short	0x0107
        /*0a46*/ 	.byte	0x3f
	.zero		1


	//   ....[45]....
        /*0a48*/ 	.word	0x0000f460
        /*0a4c*/ 	.word	0x00000011
        /*0a50*/ 	.word	0x00016800
        /*0a54*/ 	.short	0x0101
        /*0a56*/ 	.byte	0x3f
	.zero		1


	//   ....[46]....
        /*0a58*/ 	.word	0x0000f480
        /*0a5c*/ 	.word	0x00000011
        /*0a60*/ 	.word	0x00016820
        /*0a64*/ 	.short	0x010a
        /*0a66*/ 	.byte	0x3f
	.zero		1


	//   ....[47]....
        /*0a68*/ 	.word	0x0000f810
        /*0a6c*/ 	.word	0x00000004
        /*0a70*/ 	.word	0x00016840
        /*0a74*/ 	.short	0x010a
        /*0a76*/ 	.byte	0x3f
	.zero		1


	//   ....[48]....
        /*0a78*/ 	.word	0x0000fa90
        /*0a7c*/ 	.word	0x00000003
        /*0a80*/ 	.word	0x00000060
        /*0a84*/ 	.short	0x010a
        /*0a86*/ 	.byte	0x3f
	.zero		1


	//   ....[49]....
        /*0a88*/ 	.word	0x0000ffe0
        /*0a8c*/ 	.word	0x00000002
        /*0a90*/ 	.word	0x00016840
        /*0a94*/ 	.short	0x010a
        /*0a96*/ 	.byte	0x3f
	.zero		1


	//   ....[50]....
        /*0a98*/ 	.word	0x00010260
        /*0a9c*/ 	.word	0x0000000a
        /*0aa0*/ 	.word	0x00000060
        /*0aa4*/ 	.short	0x010a
        /*0aa6*/ 	.byte	0x3f
	.zero		1


	//   ....[51]....
        /*0aa8*/ 	.word	0x000106f0
        /*0aac*/ 	.word	0x00000002
        /*0ab0*/ 	.word	0x00016840
        /*0ab4*/ 	.short	0x010a
        /*0ab6*/ 	.byte	0x3f
	.zero		1


	//   ....[52]....
        /*0ab8*/ 	.word	0x00010980
        /*0abc*/ 	.word	0x00000007
        /*0ac0*/ 	.word	0x00000060
        /*0ac4*/ 	.short	0x010a
        /*0ac6*/ 	.byte	0x3f
	.zero		1


	//   ....[53]....
        /*0ac8*/ 	.word	0x00010dd0
        /*0acc*/ 	.word	0x00000003
        /*0ad0*/ 	.word	0x00016860
        /*0ad4*/ 	.short	0x010a
        /*0ad6*/ 	.byte	0x3f
	.zero		1


	//   ....[54]....
        /*0ad8*/ 	.word	0x00012140
        /*0adc*/ 	.word	0x00000009
        /*0ae0*/ 	.word	0x00016820
        /*0ae4*/ 	.short	0x010a
        /*0ae6*/ 	.byte	0x3f
	.zero		1


	//   ....[55]....
        /*0ae8*/ 	.word	0x000122e0
        /*0aec*/ 	.word	0x00000007
        /*0af0*/ 	.word	0x00000000
        /*0af4*/ 	.short	0x010a
        /*0af6*/ 	.byte	0x3f
	.zero		1


	//   ....[56]....
        /*0af8*/ 	.word	0x00012350
        /*0afc*/ 	.word	0x00000003
        /*0b00*/ 	.word	0x00000000
        /*0b04*/ 	.short	0x010a
        /*0b06*/ 	.byte	0x3f
	.zero		1


	//   ....[57]....
        /*0b08*/ 	.word	0x000123b0
        /*0b0c*/ 	.word	0x00000005
        /*0b10*/ 	.word	0x00000000
        /*0b14*/ 	.short	0x010a
        /*0b16*/ 	.byte	0x3f
	.zero		1


	//   ....[58]....
        /*0b18*/ 	.word	0x000123e0
        /*0b1c*/ 	.word	0x00000003
        /*0b20*/ 	.word	0x00000000
        /*0b24*/ 	.short	0x010a
        /*0b26*/ 	.byte	0x3f
	.zero		1


	//   ....[59]....
        /*0b28*/ 	.word	0x00012450
        /*0b2c*/ 	.word	0x00000003
        /*0b30*/ 	.word	0x00016800
        /*0b34*/ 	.short	0x010a
        /*0b36*/ 	.byte	0x3f
	.zero		1


	//   ....[60]....
        /*0b38*/ 	.word	0x000124a0
        /*0b3c*/ 	.word	0x00000000
        /*0b40*/ 	.word	0x00016830
        /*0b44*/ 	.short	0x010a
        /*0b46*/ 	.byte	0x3f
	.zero		1


	//   ....[61]....
        /*0b48*/ 	.word	0x00012500
        /*0b4c*/ 	.word	0x00000008
        /*0b50*/ 	.word	0x00016830
        /*0b54*/ 	.short	0x010a
        /*0b56*/ 	.byte	0x3f
	.zero		1


	//   ....[62]....
        /*0b58*/ 	.word	0x00012560
        /*0b5c*/ 	.word	0x00000008
        /*0b60*/ 	.word	0x00016850
        /*0b64*/ 	.short	0x010a
        /*0b66*/ 	.byte	0x3f
	.zero		1


	//   ....[63]....
        /*0b68*/ 	.word	0x000125c0
        /*0b6c*/ 	.word	0x00000007
        /*0b70*/ 	.word	0x00016830
        /*0b74*/ 	.short	0x010a
        /*0b76*/ 	.byte	0x3f
	.zero		1


	//   ....[64]....
        /*0b78*/ 	.word	0x00012620
        /*0b7c*/ 	.word	0x00000007
        /*0b80*/ 	.word	0x00016850
        /*0b84*/ 	.short	0x010a
        /*0b86*/ 	.byte	0x3f
	.zero		1


	//   ....[65]....
        /*0b88*/ 	.word	0x00012680
        /*0b8c*/ 	.word	0x00000004
        /*0b90*/ 	.word	0x00016850
        /*0b94*/ 	.short	0x010a
        /*0b96*/ 	.byte	0x3f
	.zero		1


	//   ....[66]....
        /*0b98*/ 	.word	0x00012820
        /*0b9c*/ 	.word	0x00000000
        /*0ba0*/ 	.word	0x00016840
        /*0ba4*/ 	.short	0x010a
        /*0ba6*/ 	.byte	0x3f
	.zero		1


	//   ....[67]....
        /*0ba8*/ 	.word	0x00013810
        /*0bac*/ 	.word	0x00000011
        /*0bb0*/ 	.word	0x00016820
        /*0bb4*/ 	.short	0x010a
        /*0bb6*/ 	.byte	0x3f
	.zero		1


	//   ....[68]....
        /*0bb8*/ 	.word	0x00013860
        /*0bbc*/ 	.word	0x00000004
        /*0bc0*/ 	.word	0x00016840
        /*0bc4*/ 	.short	0x010a
        /*0bc6*/ 	.byte	0x3f
	.zero		1


	//   ....[69]....
        /*0bc8*/ 	.word	0x000138b0
        /*0bcc*/ 	.word	0x00000003
        /*0bd0*/ 	.word	0x00000060
        /*0bd4*/ 	.short	0x010a
        /*0bd6*/ 	.byte	0x3f
	.zero		1


	//   ....[70]....
        /*0bd8*/ 	.word	0x00013900
        /*0bdc*/ 	.word	0x00000002
        /*0be0*/ 	.word	0x00016840
        /*0be4*/ 	.short	0x010a
        /*0be6*/ 	.byte	0x3f
	.zero		1


	//   ....[71]....
        /*0be8*/ 	.word	0x00013950
        /*0bec*/ 	.word	0x0000000a
        /*0bf0*/ 	.word	0x00000060
        /*0bf4*/ 	.short	0x010a
        /*0bf6*/ 	.byte	0x3f
	.zero		1


	//   ....[72]....
        /*0bf8*/ 	.word	0x000139a0
        /*0bfc*/ 	.word	0x00000002
        /*0c00*/ 	.word	0x00016840
        /*0c04*/ 	.short	0x010a
        /*0c06*/ 	.byte	0x3f
	.zero		1


	//   ....[73]....
        /*0c08*/ 	.word	0x000139f0
        /*0c0c*/ 	.word	0x00000007
        /*0c10*/ 	.word	0x00000060
        /*0c14*/ 	.short	0x010a
        /*0c16*/ 	.byte	0x3f
	.zero		1


	//   ....[74]....
        /*0c18*/ 	.word	0x00013a40
        /*0c1c*/ 	.word	0x00000003
        /*0c20*/ 	.word	0x00016860
        /*0c24*/ 	.short	0x010a
        /*0c26*/ 	.byte	0x3f
	.zero		1


	//   ....[75]....
        /*0c28*/ 	.word	0x00014460
        /*0c2c*/ 	.word	0x00000009
        /*0c30*/ 	.word	0x00016820
        /*0c34*/ 	.short	0x010a
        /*0c36*/ 	.byte	0x3f
	.zero		1


	//   ....[76]....
        /*0c38*/ 	.word	0x00014600
        /*0c3c*/ 	.word	0x00000007
        /*0c40*/ 	.word	0x00000000
        /*0c44*/ 	.short	0x010a
        /*0c46*/ 	.byte	0x3f
	.zero		1


	//   ....[77]....
        /*0c48*/ 	.word	0x00014650
        /*0c4c*/ 	.word	0x00000003
        /*0c50*/ 	.word	0x00000000
        /*0c54*/ 	.short	0x010a
        /*0c56*/ 	.byte	0x3f
	.zero		1


	//   ....[78]....
        /*0c58*/ 	.word	0x000146a0
        /*0c5c*/ 	.word	0x00000005
        /*0c60*/ 	.word	0x00000000
        /*0c64*/ 	.short	0x010a
        /*0c66*/ 	.byte	0x3f
	.zero		1


	//----- nvinfo : EIATTR_NUM_MBARRIERS
	.align		4
.L_295:
        /*0c68*/ 	.byte	0x03, 0x38
        /*0c6a*/ 	.short	0x0016


	//----- nvinfo : EIATTR_EXIT_INSTR_OFFSETS
	.align		4
        /*0c6c*/ 	.byte	0x04, 0x1c
        /*0c6e*/ 	.short	(.L_297 - .L_296)


	//   ....[0]....
.L_296:
        /*0c70*/ 	.word	0x00000a70


	//   ....[1]....
        /*0c74*/ 	.word	0x0000c160


	//   ....[2]....
        /*0c78*/ 	.word	0x00012430


	//----- nvinfo : EIATTR_MAX_THREADS
	.align		4
.L_297:
        /*0c7c*/ 	.byte	0x04, 0x05
        /*0c7e*/ 	.short	(.L_299 - .L_298)
.L_298:
        /*0c80*/ 	.word	0x00000200
        /*0c84*/ 	.word	0x00000001
        /*0c88*/ 	.word	0x00000001


	//----- nvinfo : EIATTR_CRS_STACK_SIZE
	.align		4
.L_299:
        /*0c8c*/ 	.byte	0x04, 0x1e
        /*0c8e*/ 	.short	(.L_301 - .L_300)
.L_300:
        /*0c90*/ 	.word	0x00000000


	//----- nvinfo : EIATTR_CBANK_PARAM_SIZE
	.align		4
.L_301:
        /*0c94*/ 	.byte	0x03, 0x19
        /*0c96*/ 	.short	0x0af0


	//----- nvinfo : EIATTR_PARAM_CBANK
	.align		4
        /*0c98*/ 	.byte	0x04, 0x0a
        /*0c9a*/ 	.short	(.L_303 - .L_302)
	.align		4
.L_302:
        /*0c9c*/ 	.word	index@(.nv.constant0._ZN7cutlass13device_kernelIN5flash11enable_sm90INS1_16FlashAttnFwdSm90INS1_25CollectiveMainloopFwdSm90ILi2EN4cute5tupleIJNS5_1CILi1EEES8_S8_EEENS6_IJNS7_ILi192EEENS7_ILi128EEENS7_ILi64EEEEEELi64ENS_10bfloat16_tEfNS_4arch4Sm90ELb1ELb0ELb1ELb1ELb0ELb0ELb0ELb1ELb1ELb1ELb1ELb0EEENS1_21CollectiveEpilogueFwdINS6_IJSA_SC_SB_EEES9_SE_SG_Li384ELb1ELb1ELb1ELb0EEENS1_36VarlenDynamicPersistentTileSchedulerILi192ELi128ELi384ELi128ELb1ELb1ELb1ELb1ELb1ELb1EEEEEEEEEvNT_6ParamsE)
        /*0ca0*/ 	.short	0x0210
        /*0ca2*/ 	.short	0x0af0


	//----- nvinfo : EIATTR_SW_WAR
	.align		4
.L_303:
        /*0ca4*/ 	.byte	0x04, 0x36
        /*0ca6*/ 	.short	(.L_305 - .L_304)
.L_304:
        /*0ca8*/ 	.word	0x00000008
.L_305:


//--------------------- .nv.info._ZN7cutlass13device_kernelIN5flash11enable_sm90INS1_16FlashAttnFwdSm90INS1_25CollectiveMainloopFwdSm90ILi2EN4cute5tupleIJNS5_1CILi1EEES8_S8_EEENS6_IJNS7_ILi192EEENS7_ILi128EEENS7_ILi64EEEEEELi64ENS_10bfloat16_tEfNS_4arch4Sm90ELb1ELb0ELb1ELb1ELb0ELb1ELb0ELb1ELb1ELb1ELb1ELb0EEENS1_21CollectiveEpilogueFwdINS6_IJSA_SC_SB_EEES9_SE_SG_Li384ELb1ELb1ELb1ELb0EEENS1_36VarlenDynamicPersistentTileSchedulerILi192ELi128ELi384ELi128ELb1ELb1ELb1ELb1ELb1ELb1EEEEEEEEEvNT_6ParamsE --------------------------
	.section	.nv.info._ZN7cutlass13device_kernelIN5flash11enable_sm90INS1_16FlashAttnFwdSm90INS1_25CollectiveMainloopFwdSm90ILi2EN4cute5tupleIJNS5_1CILi1EEES8_S8_EEENS6_IJNS7_ILi192EEENS7_ILi128EEENS7_ILi64EEEEEELi64ENS_10bfloat16_tEfNS_4arch4Sm90ELb1ELb0ELb1ELb1ELb0ELb1ELb0ELb1ELb1ELb1ELb1ELb0EEENS1_21CollectiveEpilogueFwdINS6_IJSA_SC_SB_EEES9_SE_SG_Li384ELb1ELb1ELb1ELb0EEENS1_36VarlenDynamicPersistentTileSchedulerILi192ELi128ELi384ELi128ELb1ELb1ELb1ELb1ELb1ELb1EEEEEEEEEvNT_6ParamsE,"",@"SHT_CUDA_INFO"
	.sectionflags	@""
	.align	4


	//----- nvinfo : EIATTR_CUDA_API_VERSION
	.align		4
        /*0000*/ 	.byte	0x04, 0x37
        /*0002*/ 	.short	(.L_307 - .L_306)
.L_306:
        /*0004*/ 	.word	0x00000082


	//----- nvinfo : EIATTR_KPARAM_INFO
	.align		4
.L_307:
        /*0008*/ 	.byte	0x04, 0x17
        /*000a*/ 	.short	(.L_309 - .L_308)
.L_308:
        /*000c*/ 	.word	0x00000000
        /*0010*/ 	.short	0x0000
        /*0012*/ 	.short	0x0070
        /*0014*/ 	.byte	0x00, 0xf0, 0x01, 0x2a


	//----- nvinfo : EIATTR_SPARSE_MMA_MASK
	.align		4
.L_309:
        /*0018*/ 	.byte	0x03, 0x50
        /*001a*/ 	.short	0x0000


	//----- nvinfo : EIATTR_MAXREG_COUNT
	.align		4
        /*001c*/ 	.byte	0x03, 0x1b
        /*001e*/ 	.short	0x0080


	//----- nvinfo : EIATTR_NUM_BARRIERS
	.align		4
        /*0020*/ 	.byte	0x02, 0x4c
        /*0022*/ 	.byte	0x10
	.zero		1


	//----- nvinfo : EIATTR_EXTERNS
	.align		4
        /*0024*/ 	.byte	0x04, 0x0f
        /*0026*/ 	.short	(.L_311 - .L_310)


	//   ....[0]....
	.align		4
.L_310:
        /*0028*/ 	.word	index@(__assertfail)


	//----- nvinfo : EIATTR_ANNOTATIONS
	.align		4
.L_311:
        /*002c*/ 	.byte	0x04, 0x55
        /*002e*/ 	.short	(.L_313 - .L_312)


	//   ....[0]....
.L_312:
        /* <DEDUP_REMOVED lines=79> */


	//----- nvinfo : EIATTR_MERCURY_ISA_VERSION
	.align		4
.L_313:
        /*0508*/ 	.byte	0x03, 0x5f
        /*050a*/ 	.short	0x0101


	//----- nvinfo : EIATTR_UNUSED_LOAD_BYTE_OFFSET
	.align		4
        /*050c*/ 	.byte	0x04, 0x44
        /*050e*/ 	.short	(.L_315 - .L_314)


	//   ....[0]....
.L_314:
        /*0510*/ 	.word	0x00000ad0
        /*0514*/ 	.word	0x0000fff0


	//   ....[1]....
        /*0518*/ 	.word	0x000121c0
        /*051c*/ 	.word	0x0000fff0


	//----- nvinfo : EIATTR_INT_WARP_WIDE_INSTR_OFFSETS
	.align		4
.L_315:
        /*0520*/ 	.byte	0x04, 0x31
        /*0522*/ 	.short	(.L_317 - .L_316)


	//   ....[0]....
.L_316:
        /*0524*/ 	.word	0x00000180


	//   ....[1]....
        /*0528*/ 	.word	0x00000220


	//   ....[2]....
        /*052c*/ 	.word	0x00000290


	//   ....[3]....
        /*0530*/ 	.word	0x00017140


	//   ....[4]....
        /*0534*/ 	.word	0x000171d0


	//   ....[5]....
        /*0538*/ 	.word	0x0001a2d0


	//   ....[6]....
        /*053c*/ 	.word	0x0001a360


	//----- nvinfo : EIATTR_COOP_GROUP_MASK_REGIDS
	.align		4
.L_317:
        /*0540*/ 	.byte	0x04, 0x29
        /*0542*/ 	.short	(.L_319 - .L_318)


	//   ....[0]....
.L_318:
        /*0544*/ 	.word	0xffffffff


	//   ....[1]....
        /*0548*/ 	.word	0xffffffff


	//   ....[2]....
        /*054c*/ 	.word	0xffffffff


	//   ....[3]....
        /*0550*/ 	.word	0xffffffff


	//   ....[4]....
        /*0554*/ 	.word	0xffffffff


	//   ....[5]....
        /*0558*/ 	.word	0xffffffff


	//   ....[6]....
        /*055c*/ 	.word	0xffffffff


	//   ....[7]....
        /*0560*/ 	.word	0xffffffff


	//   ....[8]....
        /*0564*/ 	.word	0xffffffff


	//   ....[9]....
        /*0568*/ 	.word	0xffffffff


	//   ....[10]....
        /*056c*/ 	.word	0xffffffff


	//   ....[11]....
        /*0570*/ 	.word	0xffffffff


	//   ....[12]....
        /*0574*/ 	.word	0xffffffff


	//   ....[13]....
        /*0578*/ 	.word	0xffffffff


	//   ....[14]....
        /*057c*/ 	.word	0xffffffff


	//   ....[15]....
        /*0580*/ 	.word	0xffffffff


	//   ....[16]....
        /*0584*/ 	.word	0xffffffff


	//   ....[17]....
        /*0588*/ 	.word	0xffffffff


	//   ....[18]....
        /*058c*/ 	.word	0xffffffff


	//   ....[19]....
        /*0590*/ 	.word	0xffffffff


	//   ....[20]....
        /*0594*/ 	.word	0xffffffff


	//   ....[21]....
        /*0598*/ 	.word	0xffffffff


	//   ....[22]....
        /*059c*/ 	.word	0xffffffff


	//   ....[23]....
        /*05a0*/ 	.word	0xffffffff


	//   ....[24]....
        /*05a4*/ 	.word	0xffffffff


	//   ....[25]....
        /*05a8*/ 	.word	0xffffffff


	//   ....[26]....
        /*05ac*/ 	.word	0xffffffff


	//   ....[27]....
        /*05b0*/ 	.word	0xffffffff


	//   ....[28]....
        /*05b4*/ 	.word	0xffffffff


	//   ....[29]....
        /*05b8*/ 	.word	0xffffffff


	//   ....[30]....
        /*05bc*/ 	.word	0xffffffff


	//   ....[31]....
        /*05c0*/ 	.word	0xffffffff


	//   ....[32]....
        /*05c4*/ 	.word	0xffffffff


	//   ....[33]....
        /*05c8*/ 	.word	0xffffffff


	//   ....[34]....
        /*05cc*/ 	.word	0xffffffff


	//   ....[35]....
        /*05d0*/ 	.word	0xffffffff


	//   ....[36]....
        /*05d4*/ 	.word	0xffffffff


	//   ....[37]....
        /*05d8*/ 	.word	0xffffffff


	//   ....[38]....
        /*05dc*/ 	.word	0xffffffff


	//   ....[39]....
        /*05e0*/ 	.word	0xffffffff


	//   ....[40]....
        /*05e4*/ 	.word	0xffffffff


	//   ....[41]....
        /*05e8*/ 	.word	0xffffffff


	//   ....[42]....
        /*05ec*/ 	.word	0xffffffff


	//   ....[43]....
        /*05f0*/ 	.word	0xffffffff


	//   ....[44]....
        /*05f4*/ 	.word	0xffffffff


	//   ....[45]....
        /*05f8*/ 	.word	0xffffffff


	//   ....[46]....
        /*05fc*/ 	.word	0xffffffff


	//   ....[47]....
        /*0600*/ 	.word	0xffffffff


	//   ....[48]....
        /*0604*/ 	.word	0xffffffff


	//   ....[49]....
        /*0608*/ 	.word	0xffffffff


	//   ....[50]....
        /*060c*/ 	.word	0xffffffff


	//   ....[51]....
        /*0610*/ 	.word	0xffffffff


	//   ....[52]....
        /*0614*/ 	.word	0xffffffff


	//   ....[53]....
        /*0618*/ 	.word	0xffffffff


	//   ....[54]....
        /*061c*/ 	.word	0xffffffff


	//   ....[55]....
        /*0620*/ 	.word	0xffffffff


	//   ....[56]....
        /*0624*/ 	.word	0xffffffff


	//   ....[57]....
        /*0628*/ 	.word	0xffffffff


	//   ....[58]....
        /*062c*/ 	.word	0xffffffff


	//   ....[59]....
        /*0630*/ 	.word	0xffffffff


	//   ....[60]....
        /*0634*/ 	.word	0xffffffff


	//   ....[61]....
        /*0638*/ 	.word	0xffffffff


	//   ....[62]....
        /*063c*/ 	.word	0xffffffff


	//   ....[63]....
        /*0640*/ 	.word	0xffffffff


	//   ....[64]....
        /*0644*/ 	.word	0xffffffff


	//   ....[65]....
        /*0648*/ 	.word	0xffffffff


	//   ....[66]....
        /*064c*/ 	.word	0xffffffff


	//   ....[67]....
        /*0650*/ 	.word	0xffffffff


	//   ....[68]....
        /*0654*/ 	.word	0xffffffff


	//   ....[69]....
        /*0658*/ 	.word	0xffffffff


	//   ....[70]....
        /*065c*/ 	.word	0xffffffff


	//   ....[71]....
        /*0660*/ 	.word	0xffffffff


	//   ....[72]....
        /*0664*/ 	.word	0xffffffff


	//   ....[73]....
        /*0668*/ 	.word	0xffffffff


	//   ....[74]....
        /*066c*/ 	.word	0xffffffff


	//   ....[75]....
        /*0670*/ 	.word	0xffffffff


	//   ....[76]....
        /*0674*/ 	.word	0xffffffff


	//   ....[77]....
        /*0678*/ 	.word	0xffffffff


	//   ....[78]....
        /*067c*/ 	.word	0xffffffff


	//   ....[79]....
        /*0680*/ 	.word	0xffffffff


	//   ....[80]....
        /*0684*/ 	.word	0xffffffff


	//   ....[81]....
        /*0688*/ 	.word	0xffffffff


	//   ....[82]....
        /*068c*/ 	.word	0xffffffff


	//   ....[83]....
        /*0690*/ 	.word	0xffffffff


	//   ....[84]....
        /*0694*/ 	.word	0xffffffff


	//   ....[85]....
        /*0698*/ 	.word	0xffffffff


	//   ....[86]....
        /*069c*/ 	.word	0xffffffff


	//   ....[87]....
        /*06a0*/ 	.word	0xffffffff


	//   ....[88]....
        /*06a4*/ 	.word	0xffffffff


	//   ....[89]....
        /*06a8*/ 	.word	0xffffffff


	//   ....[90]....
        /*06ac*/ 	.word	0xffffffff


	//   ....[91]....
        /*06b0*/ 	.word	0xffffffff


	//   ....[92]....
        /*06b4*/ 	.word	0xffffffff


	//   ....[93]....
        /*06b8*/ 	.word	0xffffffff


	//   ....[94]....
        /*06bc*/ 	.word	0xffffffff


	//   ....[95]....
        /*06c0*/ 	.word	0xffffffff


	//   ....[96]....
        /*06c4*/ 	.word	0xffffffff


	//   ....[97]....
        /*06c8*/ 	.word	0xffffffff


	//   ....[98]....
        /*06cc*/ 	.word	0xffffffff


	//   ....[99]....
        /*06d0*/ 	.word	0xffffffff


	//   ....[100]....
        /*06d4*/ 	.word	0xffffffff


	//   ....[101]....
        /*06d8*/ 	.word	0xffffffff


	//   ....[102]....
        /*06dc*/ 	.word	0xffffffff


	//   ....[103]....
        /*06e0*/ 	.word	0xffffffff


	//   ....[104]....
        /*06e4*/ 	.word	0xffffffff


	//   ....[105]....
        /*06e8*/ 	.word	0xffffffff


	//   ....[106]....
        /*06ec*/ 	.word	0xffffffff


	//   ....[107]....
        /*06f0*/ 	.word	0xffffffff


	//   ....[108]....
        /*06f4*/ 	.word	0xffffffff


	//   ....[109]....
        /*06f8*/ 	.word	0xffffffff


	//   ....[110]....
        /*06fc*/ 	.word	0xffffffff


	//   ....[111]....
        /*0700*/ 	.word	0xffffffff


	//   ....[112]....
        /*0704*/ 	.word	0xffffffff


	//   ....[113]....
        /*0708*/ 	.word	0xffffffff


	//   ....[114]....
        /*070c*/ 	.word	0xffffffff


	//   ....[115]....
        /*0710*/ 	.word	0xffffffff


	//   ....[116]....
        /*0714*/ 	.word	0xffffffff


	//   ....[117]....
        /*0718*/ 	.word	0xffffffff


	//   ....[118]....
        /*071c*/ 	.word	0xffffffff


	//   ....[119]....
        /*0720*/ 	.word	0xffffffff


	//   ....[120]....
        /*0724*/ 	.word	0xffffffff


	//   ....[121]....
        /*0728*/ 	.word	0xffffffff


	//   ....[122]....
        /*072c*/ 	.word	0xffffffff


	//   ....[123]....
        /*0730*/ 	.word	0xffffffff


	//   ....[124]....
        /*0734*/ 	.word	0xffffffff


	//   ....[125]....
        /*0738*/ 	.word	0xffffffff


	//   ....[126]....
        /*073c*/ 	.word	0xffffffff


	//   ....[127]....
        /*0740*/ 	.word	0xffffffff


	//   ....[128]....
        /*0744*/ 	.word	0xffffffff


	//   ....[129]....
        /*0748*/ 	.word	0xffffffff


	//   ....[130]....
        /*074c*/ 	.word	0x0500000f


	//   ....[131]....
        /*0750*/ 	.word	0x0500000f


	//   ....[132]....
        /*0754*/ 	.word	0x0500000f


	//   ....[133]....
        /*0758*/ 	.word	0x0500000f


	//   ....[134]....
        /*075c*/ 	.word	0x0500000f


	//   ....[135]....
        /*0760*/ 	.word	0x0500000f


	//   ....[136]....
        /*0764*/ 	.word	0x0500000f


	//   ....[137]....
        /*0768*/ 	.word	0x0500000f


	//   ....[138]....
        /*076c*/ 	.word	0x0500000f


	//   ....[139]....
        /*0770*/ 	.word	0x0500000f


	//   ....[140]....
        /*0774*/ 	.word	0x0500000f


	//   ....[141]....
        /*0778*/ 	.word	0x0500000f


	//   ....[142]....
        /*077c*/ 	.word	0x0500000f


	//   ....[143]....
        /*0780*/ 	.word	0x0500000f


	//   ....[144]....
        /*0784*/ 	.word	0x0500000f


	//   ....[145]....
        /*0788*/ 	.word	0x0500000f


	//   ....[146]....
        /*078c*/ 	.word	0x0500000f


	//   ....[147]....
        /*0790*/ 	.word	0x0500000f


	//   ....[148]....
        /*0794*/ 	.word	0x0500000f


	//   ....[149]....
        /*0798*/ 	.word	0x0500000f


	//   ....[150]....
        /*079c*/ 	.word	0x0500000f


	//   ....[151]....
        /*07a0*/ 	.word	0x0500000f


	//   ....[152]....
        /*07a4*/ 	.word	0x0500000f


	//   ....[153]....
        /*07a8*/ 	.word	0x0500000f


	//   ....[154]....
        /*07ac*/ 	.word	0x0500000f


	//   ....[155]....
        /*07b0*/ 	.word	0x0500000f


	//   ....[156]....
        /*07b4*/ 	.word	0x0500000f


	//   ....[157]....
        /*07b8*/ 	.word	0x0500000f


	//   ....[158]....
        /*07bc*/ 	.word	0x0500000f


	//   ....[159]....
        /*07c0*/ 	.word	0x0500000f


	//   ....[160]....
        /*07c4*/ 	.word	0x0500000f


	//   ....[161]....
        /*07c8*/ 	.word	0x0500000f


	//   ....[162]....
        /*07cc*/ 	.word	0x0500000f


	//   ....[163]....
        /*07d0*/ 	.word	0x0500000f


	//   ....[164]....
        /*07d4*/ 	.word	0x0500000f


	//   ....[165]....
        /*07d8*/ 	.word	0x0500000f


	//   ....[166]....
        /*07dc*/ 	.word	0x0500000f


	//   ....[167]....
        /*07e0*/ 	.word	0x0500000f


	//   ....[168]....
        /*07e4*/ 	.word	0x0500000f


	//   ....[169]....
        /*07e8*/ 	.word	0x0500000f


	//   ....[170]....
        /*07ec*/ 	.word	0x0500000f


	//   ....[171]....
        /*07f0*/ 	.word	0x0500000f


	//   ....[172]....
        /*07f4*/ 	.word	0x0500000f


	//   ....[173]....
        /*07f8*/ 	.word	0x0500000f


	//   ....[174]....
        /*07fc*/ 	.word	0x0500000f


	//   ....[175]....
        /*0800*/ 	.word	0x0500000f


	//   ....[176]....
        /*0804*/ 	.word	0x0500000f


	//   ....[177]....
        /*0808*/ 	.word	0x0500000f


	//   ....[178]....
        /*080c*/ 	.word	0x0500000f


	//   ....[179]....
        /*0810*/ 	.word	0x0500000f


	//   ....[180]....
        /*0814*/ 	.word	0x0500000f


	//   ....[181]....
        /*0818*/ 	.word	0x0500000f


	//   ....[182]....
        /*081c*/ 	.word	0x0500000f


	//   ....[183]....
        /*0820*/ 	.word	0x0500000f


	//   ....[184]....
        /*0824*/ 	.word	0x0500000f


	//   ....[185]....
        /*0828*/ 	.word	0x0500000f


	//   ....[186]....
        /*082c*/ 	.word	0x0500000f


	//   ....[187]....
        /*0830*/ 	.word	0x0500000f


	//   ....[188]....
        /*0834*/ 	.word	0x0500000f


	//   ....[189]....
        /*0838*/ 	.word	0x0500000f


	//   ....[190]....
        /*083c*/ 	.word	0x0500000f


	//   ....[191]....
        /*0840*/ 	.word	0x0500000f


	//   ....[192]....
        /*0844*/ 	.word	0x0500000f


	//   ....[193]....
        /*0848*/ 	.word	0x0500000f


	//   ....[194]....
        /*084c*/ 	.word	0x0500000f


	//   ....[195]....
        /*0850*/ 	.word	0x0500000f


	//   ....[196]....
        /*0854*/ 	.word	0x0500000f


	//   ....[197]....
        /*0858*/ 	.word	0x0500000f


	//   ....[198]....
        /*085c*/ 	.word	0x0500000f


	//   ....[199]....
        /*0860*/ 	.word	0x0500000f


	//   ....[200]....
        /*0864*/ 	.word	0x0500000f


	//   ....[201]....
        /*0868*/ 	.word	0x0500000f


	//   ....[202]....
        /*086c*/ 	.word	0x0500000f


	//   ....[203]....
        /*0870*/ 	.word	0x0500000f


	//   ....[204]....
        /*0874*/ 	.word	0x0500000f


	//   ....[205]....
        /*0878*/ 	.word	0x0500000f


	//   ....[206]....
        /*087c*/ 	.word	0x0500000f


	//   ....[207]....
        /*0880*/ 	.word	0x0500000f


	//   ....[208]....
        /*0884*/ 	.word	0x0500000f


	//   ....[209]....
        /*0888*/ 	.word	0x0500000f


	//   ....[210]....
        /*088c*/ 	.word	0x0500000f


	//   ....[211]....
        /*0890*/ 	.word	0x0500000f


	//----- nvinfo : EIATTR_COOP_GROUP_INSTR_OFFSETS
	.align		4
.L_319:
        /*0894*/ 	.byte	0x04, 0x28
        /*0896*/ 	.short	(.L_321 - .L_320)


	//   ....[0]....
.L_320:
        /*0898*/ 	.word	0x00000060


	//   ....[1]....
        /*089c*/ 	.word	0x00000190


	//   ....[2]....
        /*08a0*/ 	.word	0x00000240


	//   ....[3]....
        /*08a4*/ 	.word	0x00000400


	//   ....[4]....
        /*08a8*/ 	.word	0x00000560


	//   ....[5]....
        /*08ac*/ 	.word	0x00000680


	//   ....[6]....
        /*08b0*/ 	.word	0x000007e0


	//   ....[7]....
        /*08b4*/ 	.word	0x00006060


	//   ....[8]....
        /*08b8*/ 	.word	0x00006820


	//   ....[9]....
        /*08bc*/ 	.word	0x00006830


	//   ....[10]....
        /*08c0*/ 	.word	0x00006840


	//   ....[11]....
        /*08c4*/ 	.word	0x00006850


	//   ....[12]....
        /*08c8*/ 	.word	0x00006b90


	//   ....[13]....
        /*08cc*/ 	.word	0x00006ba0


	//   ....[14]....
        /*08d0*/ 	.word	0x00006bb0


	//   ....[15]....
        /*08d4*/ 	.word	0x00006bc0


	//   ....[16]....
        /*08d8*/ 	.word	0x00007fb0


	//   ....[17]....
        /*08dc*/ 	.word	0x00007fc0


	//   ....[18]....
        /*08e0*/ 	.word	0x00007fd0


	//   ....[19]....
        /*08e4*/ 	.word	0x00007fe0


	//   ....[20]....
        /*08e8*/ 	.word	0x000080e0


	//   ....[21]....
        /*08ec*/ 	.word	0x00008100


	//   ....[22]....
        /*08f0*/ 	.word	0x000081a0


	//   ....[23]....
        /*08f4*/ 	.word	0x000081d0


	//   ....[24]....
        /*08f8*/ 	.word	0x000099f0


	//   ....[25]....
        /*08fc*/ 	.word	0x0000a470


	//   ....[26]....
        /*0900*/ 	.word	0x0000a490


	//   ....[27]....
        /*0904*/ 	.word	0x0000a4c0


	//   ....[28]....
        /*0908*/ 	.word	0x0000b090


	//   ....[29]....
        /*090c*/ 	.word	0x0000b0b0


	//   ....[30]....
        /*0910*/ 	.word	0x0000cad0


	//   ....[31]....
        /*0914*/ 	.word	0x0000d360


	//   ....[32]....
        /*0918*/ 	.word	0x0000d380


	//   ....[33]....
        /*091c*/ 	.word	0x0000d3a0


	//   ....[34]....
        /*0920*/ 	.word	0x0000dd70


	//   ....[35]....
        /*0924*/ 	.word	0x0000ddb0


	//   ....[36]....
        /*0928*/ 	.word	0x000100a0


	//   ....[37]....
        /*092c*/ 	.word	0x00010100


	//   ....[38]....
        /*0930*/ 	.word	0x00010770


	//   ....[39]....
        /*0934*/ 	.word	0x000107e0


	//   ....[40]....
        /*0938*/ 	.word	0x00011950


	//   ....[41]....
        /*093c*/ 	.word	0x00011c70


	//   ....[42]....
        /*0940*/ 	.word	0x00011d10


	//   ....[43]....
        /*0944*/ 	.word	0x00011d20


	//   ....[44]....
        /*0948*/ 	.word	0x00012a90


	//   ....[45]....
        /*094c*/ 	.word	0x00012ab0


	//   ....[46]....
        /*0950*/ 	.word	0x00012ac0


	//   ....[47]....
        /*0954*/ 	.word	0x00012ad0


	//   ....[48]....
        /*0958*/ 	.word	0x00012ff0


	//   ....[49]....
        /*095c*/ 	.word	0x00013030


	//   ....[50]....
        /*0960*/ 	.word	0x00013060


	//   ....[51]....
        /*0964*/ 	.word	0x00013090


	//   ....[52]....
        /*0968*/ 	.word	0x000130b0


	//   ....[53]....
        /*096c*/ 	.word	0x000130c0


	//   ....[54]....
        /*0970*/ 	.word	0x00013100


	//   ....[55]....
        /*0974*/ 	.word	0x00013130


	//   ....[56]....
        /*0978*/ 	.word	0x000135e0


	//   ....[57]....
        /*097c*/ 	.word	0x000135f0


	//   ....[58]....
        /*0980*/ 	.word	0x00013870


	//   ....[59]....
        /*0984*/ 	.word	0x00013880


	//   ....[60]....
        /*0988*/ 	.word	0x00014310


	//   ....[61]....
        /*098c*/ 	.word	0x00014340


	//   ....[62]....
        /*0990*/ 	.word	0x00014370


	//   ....[63]....
        /*0994*/ 	.word	0x00014390


	//   ....[64]....
        /*0998*/ 	.word	0x000143c0


	//   ....[65]....
        /*099c*/ 	.word	0x000143d0


	//   ....[66]....
        /*09a0*/ 	.word	0x00014400


	//   ....[67]....
        /*09a4*/ 	.word	0x00014470


	//   ....[68]....
        /*09a8*/ 	.word	0x000145a0


	//   ....[69]....
        /*09ac*/ 	.word	0x000147c0


	//   ....[70]....
        /*09b0*/ 	.word	0x000147f0


	//   ....[71]....
        /*09b4*/ 	.word	0x00014820


	//   ....[72]....
        /*09b8*/ 	.word	0x00014850


	//   ....[73]....
        /*09bc*/ 	.word	0x00014880


	//   ....[74]....
        /*09c0*/ 	.word	0x000148b0


	//   ....[75]....
        /*09c4*/ 	.word	0x00014a40


	//   ....[76]....
        /*09c8*/ 	.word	0x00014a70


	//   ....[77]....
        /*09cc*/ 	.word	0x00014aa0


	//   ....[78]....
        /*09d0*/ 	.word	0x00014ad0


	//   ....[79]....
        /*09d4*/ 	.word	0x00014b00


	//   ....[80]....
        /*09d8*/ 	.word	0x00014b30


	//   ....[81]....
        /*09dc*/ 	.word	0x00014bc0


	//   ....[82]....
        /*09e0*/ 	.word	0x00014bf0


	//   ....[83]....
        /*09e4*/ 	.word	0x00014c00


	//   ....[84]....
        /*09e8*/ 	.word	0x00014c40


	//   ....[85]....
        /*09ec*/ 	.word	0x000160e0


	//   ....[86]....
        /*09f0*/ 	.word	0x000176e0


	//   ....[87]....
        /*09f4*/ 	.word	0x00018280


	//   ....[88]....
        /*09f8*/ 	.word	0x00018290


	//   ....[89]....
        /*09fc*/ 	.word	0x000182b0


	//   ....[90]....
        /*0a00*/ 	.word	0x00018310


	//   ....[91]....
        /*0a04*/ 	.word	0x00018330


	//   ....[92]....
        /*0a08*/ 	.word	0x000183b0


	//   ....[93]....
        /*0a0c*/ 	.word	0x000183d0


	//   ....[94]....
        /*0a10*/ 	.word	0x00018450


	//   ....[95]....
        /*0a14*/ 	.word	0x00018470


	//   ....[96]....
        /*0a18*/ 	.word	0x000184f0


	//   ....[97]....
        /*0a1c*/ 	.word	0x00018510


	//   ....[98]....
        /*0a20*/ 	.word	0x00018590


	//   ....[99]....
        /*0a24*/ 	.word	0x000185b0


	//   ....[100]....
        /*0a28*/ 	.word	0x00018630


	//   ....[101]....
        /*0a2c*/ 	.word	0x00018650


	//   ....[102]....
        /*0a30*/ 	.word	0x00018660


	//   ....[103]....
        /*0a34*/ 	.word	0x000186d0


	//   ....[104]....
        /*0a38*/ 	.word	0x00018720


	//   ....[105]....
        /*0a3c*/ 	.word	0x000187e0


	//   ....[106]....
        /*0a40*/ 	.word	0x000187f0


	//   ....[107]....
        /*0a44*/ 	.word	0x00018860


	//   ....[108]....
        /*0a48*/ 	.word	0x00018870


	//   ....[109]....
        /*0a4c*/ 	.word	0x000188b0


	//   ....[110]....
        /*0a50*/ 	.word	0x000188d0


	//   ....[111]....
        /*0a54*/ 	.word	0x0001a860


	//   ....[112]....
        /*0a58*/ 	.word	0x0001a890


	//   ....[113]....
        /*0a5c*/ 	.word	0x0001a900


	//   ....[114]....
        /*0a60*/ 	.word	0x0001a930


	//   ....[115]....
        /*0a64*/ 	.word	0x0001a960


	//   ....[116]....
        /*0a68*/ 	.word	0x0001a990


	//   ....[117]....
        /*0a6c*/ 	.word	0x0001a9c0


	//   ....[118]....
        /*0a70*/ 	.word	0x0001a9f0


	//   ....[119]....
        /*0a74*/ 	.word	0x0001ab90


	//   ....[120]....
        /*0a78*/ 	.word	0x0001abc0


	//   ....[121]....
        /*0a7c*/ 	.word	0x0001abf0


	//   ....[122]....
        /*0a80*/ 	.word	0x0001ac20


	//   ....[123]....
        /*0a84*/ 	.word	0x0001ac50


	//   ....[124]....
        /*0a88*/ 	.word	0x0001ac80


	//   ....[125]....
        /*0a8c*/ 	.word	0x0001ad40


	//   ....[126]....
        /*0a90*/ 	.word	0x0001ad60


	//   ....[127]....
        /*0a94*/ 	.word	0x0001ad80


	//   ....[128]....
        /*0a98*/ 	.word	0x0001ade0


	//   ....[129]....
        /*0a9c*/ 	.word	0x0001b800


	//   ....[130]....
        /*0aa0*/ 	.word	0x0001bc60


	//   ....[131]....
        /*0aa4*/ 	.word	0x0001bd10


	//   ....[132]....
        /*0aa8*/ 	.word	0x0001bda0


	//   ....[133]....
        /*0aac*/ 	.word	0x0001bdf0


	//   ....[134]....
        /*0ab0*/ 	.word	0x0001be40


	//   ....[135]....
        /*0ab4*/ 	.word	0x0001bed0


	//   ....[136]....
        /*0ab8*/ 	.word	0x0001bf60


	//   ....[137]....
        /*0abc*/ 	.word	0x0001bfb0


	//   ....[138]....
        /*0ac0*/ 	.word	0x0001c000


	//   ....[139]....
        /*0ac4*/ 	.word	0x0001c0f0


	//   ....[140]....
        /*0ac8*/ 	.word	0x0001c1a0


	//   ....[141]....
        /*0acc*/ 	.word	0x0001c1f0


	//   ....[142]....
        /*0ad0*/ 	.word	0x0001c240


	//   ....[143]....
        /*0ad4*/ 	.word	0x0001c3d0


	//   ....[144]....
        /*0ad8*/ 	.word	0x0001c530


	//   ....[145]....
        /*0adc*/ 	.word	0x0001c5d0


	//   ....[146]....
        /*0ae0*/ 	.word	0x0001c620


	//   ....[147]....
        /*0ae4*/ 	.word	0x0001c8e0


	//   ....[148]....
        /*0ae8*/ 	.word	0x0001c940


	//   ....[149]....
        /*0aec*/ 	.word	0x0001ca00


	//   ....[150]....
        /*0af0*/ 	.word	0x0001ca70


	//   ....[151]....
        /*0af4*/ 	.word	0x0001cad0


	//   ....[152]....
        /*0af8*/ 	.word	0x0001cb80


	//   ....[153]....
        /*0afc*/ 	.word	0x0001cbe0


	//   ....[154]....
        /*0b00*/ 	.word	0x0001cc70


	//   ....[155]....
        /*0b04*/ 	.word	0x0001ccf0


	//   ....[156]....
        /*0b08*/ 	.word	0x0001cd40


	//   ....[157]....
        /*0b0c*/ 	.word	0x0001cdd0


	//   ....[158]....
        /*0b10*/ 	.word	0x0001ce60


	//   ....[159]....
        /*0b14*/ 	.word	0x0001cf00


	//   ....[160]....
        /*0b18*/ 	.word	0x0001cfa0


	//   ....[161]....
        /*0b1c*/ 	.word	0x0001d000


	//   ....[162]....
        /*0b20*/ 	.word	0x0001d070


	//   ....[163]....
        /*0b24*/ 	.word	0x0001d0d0


	//   ....[164]....
        /*0b28*/ 	.word	0x0001d140


	//   ....[165]....
        /*0b2c*/ 	.word	0x0001d200


	//   ....[166]....
        /*0b30*/ 	.word	0x0001d260


	//   ....[167]....
        /*0b34*/ 	.word	0x0001d320


	//   ....[168]....
        /*0b38*/ 	.word	0x0001d600


	//   ....[169]....
        /*0b3c*/ 	.word	0x0001d7b0


	//   ....[170]....
        /*0b40*/ 	.word	0x0001d800


	//   ....[171]....
        /*0b44*/ 	.word	0x0001d860


	//   ....[172]....
        /*0b48*/ 	.word	0x0001d920


	//   ....[173]....
        /*0b4c*/ 	.word	0x0001d980


	//   ....[174]....
        /*0b50*/ 	.word	0x0001da80


	//   ....[175]....
        /*0b54*/ 	.word	0x0001dae0


	//   ....[176]....
        /*0b58*/ 	.word	0x0001dbe0


	//   ....[177]....
        /*0b5c*/ 	.word	0x0001dc40


	//   ....[178]....
        /*0b60*/ 	.word	0x0001dd40


	//   ....[179]....
        /*0b64*/ 	.word	0x0001dda0


	//   ....[180]....
        /*0b68*/ 	.word	0x0001dea0


	//   ....[181]....
        /*0b6c*/ 	.word	0x0001df00


	//   ....[182]....
        /*0b70*/ 	.word	0x0001e000


	//   ....[183]....
        /*0b74*/ 	.word	0x0001e060


	//   ....[184]....
        /*0b78*/ 	.word	0x0001e110


	//   ....[185]....
        /*0b7c*/ 	.word	0x0001e1e0


	//   ....[186]....
        /*0b80*/ 	.word	0x0001e2b0


	//   ....[187]....
        /*0b84*/ 	.word	0x0001e310


	//   ....[188]....
        /*0b88*/ 	.word	0x0001e400


	//   ....[189]....
        /*0b8c*/ 	.word	0x0001e460


	//   ....[190]....
        /*0b90*/ 	.word	0x0001e530


	//   ....[191]....
        /*0b94*/ 	.word	0x0001e590


	//   ....[192]....
        /*0b98*/ 	.word	0x0001e650


	//   ....[193]....
        /*0b9c*/ 	.word	0x0001e970


	//   ....[194]....
        /*0ba0*/ 	.word	0x0001ea10


	//   ....[195]....
        /*0ba4*/ 	.word	0x0001eb80


	//   ....[196]....
        /*0ba8*/ 	.word	0x0001ebf0


	//   ....[197]....
        /*0bac*/ 	.word	0x0001ec60


	//   ....[198]....
        /*0bb0*/ 	.word	0x0001ecd0


	//   ....[199]....
        /*0bb4*/ 	.word	0x0001ed40


	//   ....[200]....
        /*0bb8*/ 	.word	0x0001edc0


	//   ....[201]....
        /*0bbc*/ 	.word	0x0001ee40


	//   ....[202]....
        /*0bc0*/ 	.word	0x0001eed0


	//   ....[203]....
        /*0bc4*/ 	.word	0x0001ef40


	//   ....[204]....
        /*0bc8*/ 	.word	0x0001efb0


	//   ....[205]....
        /*0bcc*/ 	.word	0x0001f020


	//   ....[206]....
        /*0bd0*/ 	.word	0x0001f0a0


	//   ....[207]....
        /*0bd4*/ 	.word	0x0001f110


	//   ....[208]....
        /*0bd8*/ 	.word	0x0001f1c0


	//   ....[209]....
        /*0bdc*/ 	.word	0x0001f210


	//   ....[210]....
        /*0be0*/ 	.word	0x0001f2a0


	//   ....[211]....
        /*0be4*/ 	.word	0x0001f3d0


	//----- nvinfo : EIATTR_REG_RECONFIG
	.align		4
.L_321:
        /*0be8*/ 	.byte	0x01, 0x54
	.zero		2


	//----- nvinfo : EIATTR_SYSCALL_OFFSETS
	.align		4
        /*0bec*/ 	.byte	0x04, 0x46
        /*0bee*/ 	.short	(.L_323 - .L_322)


	//   ....[0]....
.L_322:
        /*0bf0*/ 	.word	0x00001b90


	//   ....[1]....
        /*0bf4*/ 	.word	0x00001ce0


	//   ....[2]....
        /*0bf8*/ 	.word	0x00006230


	//   ....[3]....
        /*0bfc*/ 	.word	0x00006550


	//   ....[4]....
        /*0c00*/ 	.word	0x00017330


	//   ....[5]....
        /*0c04*/ 	.word	0x00017480


	//   ....[6]....
        /*0c08*/ 	.word	0x00017580


	//   ....[7]....
        /*0c0c*/ 	.word	0x00017db0


	//----- nvinfo : EIATTR_MBARRIER_INSTR_OFFSETS
	.align		4
.L_323:
        /*0c10*/ 	.byte	0x04, 0x39
        /*0c12*/ 	.short	(.L_325 - .L_324)


	//   ....[0]....
.L_324:
        /*0c14*/ 	.word	0x000002b0
        /*0c18*/ 	.word	0x000000ff
        /*0c1c*/ 	.word	0x00016800
        /*0c20*/ 	.short	0x0100
        /*0c22*/ 	.byte	0x08
	.zero		1


	//   ....[1]....
        /*0c24*/ 	.word	0x000002c0
        /*0c28*/ 	.word	0x000000ff
        /*0c2c*/ 	.word	0x00016820
        /*0c30*/ 	.short	0x0100
        /*0c32*/ 	.byte	0x08
	.zero		1


	//   ....[2]....
        /*0c34*/ 	.word	0x000003b0
        /*0c38*/ 	.word	0x000000ff
        /*0c3c*/ 	.word	0x00016830
        /*0c40*/ 	.short	0x0100
        /*0c42*/ 	.byte	0x08
	.zero		1


	//   ....[3]....
        /*0c44*/ 	.word	0x000003c0
        /*0c48*/ 	.word	0x000000ff
        /*0c4c*/ 	.word	0x00016840
        /*0c50*/ 	.short	0x0100
        /*0c52*/ 	.byte	0x08
	.zero		1


	//   ....[4]....
        /*0c54*/ 	.word	0x000003d0
        /*0c58*/ 	.word	0x000000ff
        /*0c5c*/ 	.word	0x00016838
        /*0c60*/ 	.short	0x0100
        /*0c62*/ 	.byte	0x08
	.zero		1


	//   ....[5]....
        /*0c64*/ 	.word	0x000003e0
        /*0c68*/ 	.word	0x000000ff
        /*0c6c*/ 	.word	0x00016848
        /*0c70*/ 	.short	0x0100
        /*0c72*/ 	.byte	0x08
	.zero		1


	//   ....[6]....
        /*0c74*/ 	.word	0x00000510
        /*0c78*/ 	.word	0x000000ff
        /*0c7c*/ 	.word	0x00016850
        /*0c80*/ 	.short	0x0100
        /*0c82*/ 	.byte	0x08
	.zero		1


	//   ....[7]....
        /*0c84*/ 	.word	0x00000520
        /*0c88*/ 	.word	0x000000ff
        /*0c8c*/ 	.word	0x00016860
        /*0c90*/ 	.short	0x0100
        /*0c92*/ 	.byte	0x08
	.zero		1


	//   ....[8]....
        /*0c94*/ 	.word	0x00000530
        /*0c98*/ 	.word	0x000000ff
        /*0c9c*/ 	.word	0x00016858
        /*0ca0*/ 	.short	0x0100
        /*0ca2*/ 	.byte	0x08
	.zero		1


	//   ....[9]....
        /*0ca4*/ 	.word	0x00000540
        /*0ca8*/ 	.word	0x000000ff
        /*0cac*/ 	.word	0x00016868
        /*0cb0*/ 	.short	0x0100
        /*0cb2*/ 	.byte	0x08
	.zero		1


	//   ....[10]....
        /*0cb4*/ 	.word	0x00000630
        /*0cb8*/ 	.word	0x000000ff
        /*0cbc*/ 	.word	0x00016870
        /*0cc0*/ 	.short	0x0100
        /*0cc2*/ 	.byte	0x06
	.zero		1


	//   ....[11]....
        /*0cc4*/ 	.word	0x00000640
        /*0cc8*/ 	.word	0x000000ff
        /*0ccc*/ 	.word	0x00016880
        /*0cd0*/ 	.short	0x0100
        /*0cd2*/ 	.byte	0x06
	.zero		1


	//   ....[12]....
        /*0cd4*/ 	.word	0x00000650
        /*0cd8*/ 	.word	0x000000ff
        /*0cdc*/ 	.word	0x00016878
        /*0ce0*/ 	.short	0x0100
        /*0ce2*/ 	.byte	0x06
	.zero		1


	//   ....[13]....
        /*0ce4*/ 	.word	0x00000660
        /*0ce8*/ 	.word	0x000000ff
        /*0cec*/ 	.word	0x00016888
        /*0cf0*/ 	.short	0x0100
        /*0cf2*/ 	.byte	0x06
	.zero		1


	//   ....[14]....
        /*0cf4*/ 	.word	0x00000790
        /*0cf8*/ 	.word	0x000000ff
        /*0cfc*/ 	.word	0x00016890
        /*0d00*/ 	.short	0x0100
        /*0d02*/ 	.byte	0x08
	.zero		1


	//   ....[15]....
        /*0d04*/ 	.word	0x000007a0
        /*0d08*/ 	.word	0x000000ff
        /*0d0c*/ 	.word	0x000168a0
        /*0d10*/ 	.short	0x0100
        /*0d12*/ 	.byte	0x08
	.zero		1


	//   ....[16]....
        /*0d14*/ 	.word	0x000007b0
        /*0d18*/ 	.word	0x000000ff
        /*0d1c*/ 	.word	0x00016898
        /*0d20*/ 	.short	0x0100
        /*0d22*/ 	.byte	0x08
	.zero		1


	//   ....[17]....
        /*0d24*/ 	.word	0x000007c0
        /*0d28*/ 	.word	0x000000ff
        /*0d2c*/ 	.word	0x000168a8
        /*0d30*/ 	.short	0x0100
        /*0d32*/ 	.byte	0x08
	.zero		1


	//   ....[18]....
        /*0d34*/ 	.word	0x000008f0
        /*0d38*/ 	.word	0x000000ff
        /*0d3c*/ 	.word	0x000168b0
        /*0d40*/ 	.short	0x0100
        /*0d42*/ 	.byte	0x08
	.zero		1


	//   ....[19]....
        /*0d44*/ 	.word	0x00000900
        /*0d48*/ 	.word	0x000000ff
        /*0d4c*/ 	.word	0x000168c0
        /*0d50*/ 	.short	0x0100
        /*0d52*/ 	.byte	0x08
	.zero		1


	//   ....[20]....
        /*0d54*/ 	.word	0x00000910
        /*0d58*/ 	.word	0x000000ff
        /*0d5c*/ 	.word	0x000168b8
        /*0d60*/ 	.short	0x0100
        /*0d62*/ 	.byte	0x08
	.zero		1


	//   ....[21]....
        /*0d64*/ 	.word	0x00000920
        /*0d68*/ 	.word	0x000000ff
        /*0d6c*/ 	.word	0x000168c8
        /*0d70*/ 	.short	0x0100
        /*0d72*/ 	.byte	0x08
	.zero		1


	//   ....[22]....
        /*0d74*/ 	.word	0x00002ef0
        /*0d78*/ 	.word	0x0000004e
        /*0d7c*/ 	.word	0x00016890
        /*0d80*/ 	.short	0x010a
        /*0d82*/ 	.byte	0x3f
	.zero		1


	//   ....[23]....
        /*0d84*/ 	.word	0x00004260
        /*0d88*/ 	.word	0x0000004e
        /*0d8c*/ 	.word	0x00016890
        /*0d90*/ 	.short	0x010a
        /*0d92*/ 	.byte	0x3f
	.zero		1


	//   ....[24]....
        /*0d94*/ 	.word	0x00005460
        /*0d98*/ 	.word	0x0000004e
        /*0d9c*/ 	.word	0x00016890
        /*0da0*/ 	.short	0x010a
        /*0da2*/ 	.byte	0x3f
	.zero		1


	//   ....[25]....
        /*0da4*/ 	.word	0x00005680
        /*0da8*/ 	.word	0x0000000c
        /*0dac*/ 	.word	0x00000000
        /*0db0*/ 	.short	0x0101
        /*0db2*/ 	.byte	0x3f
	.zero		1


	//   ....[26]....
        /*0db4*/ 	.word	0x000056c0
        /*0db8*/ 	.word	0x0000004e
        /*0dbc*/ 	.word	0x000168b0
        /*0dc0*/ 	.short	0x010a
        /*0dc2*/ 	.byte	0x3f
	.zero		1


	//   ....[27]....
        /*0dc4*/ 	.word	0x00005aa0
        /*0dc8*/ 	.word	0x0000004e
        /*0dcc*/ 	.word	0x00000000
        /*0dd0*/ 	.short	0x0101
        /*0dd2*/ 	.byte	0x3f
	.zero		1


	//   ....[28]....
        /*0dd4*/ 	.word	0x000062d0
        /*0dd8*/ 	.word	0x00000002
        /*0ddc*/ 	.word	0x00016800
        /*0de0*/ 	.short	0x010a
        /*0de2*/ 	.byte	0x3f
	.zero		1


	//   ....[29]....
        /*0de4*/ 	.word	0x00006320
        /*0de8*/ 	.word	0x00000002
        /*0dec*/ 	.word	0x00016800
        /*0df0*/ 	.short	0x010a
        /*0df2*/ 	.byte	0x3f
	.zero		1


	//   ....[30]....
        /*0df4*/ 	.word	0x00006e30
        /*0df8*/ 	.word	0x00000002
        /*0dfc*/ 	.word	0x00016800
        /*0e00*/ 	.short	0x010a
        /*0e02*/ 	.byte	0x3f
	.zero		1


	//   ....[31]....
        /*0e04*/ 	.word	0x00008450
        /*0e08*/ 	.word	0x00000002
        /*0e0c*/ 	.word	0x00016800
        /*0e10*/ 	.short	0x010a
        /*0e12*/ 	.byte	0x3f
	.zero		1


	//   ....[32]....
        /*0e14*/ 	.word	0x00009490
        /*0e18*/ 	.word	0x00000000
        /*0e1c*/ 	.word	0x00016830
        /*0e20*/ 	.short	0x010a
        /*0e22*/ 	.byte	0x3f
	.zero		1


	//   ....[33]....
        /*0e24*/ 	.word	0x00009500
        /*0e28*/ 	.word	0x00000000
        /*0e2c*/ 	.word	0x00016830
        /*0e30*/ 	.short	0x010a
        /*0e32*/ 	.byte	0x3f
	.zero		1


	//   ....[34]....
        /*0e34*/ 	.word	0x0000aa70
        /*0e38*/ 	.word	0x00000000
        /*0e3c*/ 	.word	0x00000000
        /*0e40*/ 	.short	0x0101
        /*0e42*/ 	.byte	0x3f
	.zero		1


	//   ....[35]....
        /*0e44*/ 	.word	0x0000bfe0
        /*0e48*/ 	.word	0x00000009
        /*0e4c*/ 	.word	0x00016830
        /*0e50*/ 	.short	0x010a
        /*0e52*/ 	.byte	0x3f
	.zero		1


	//   ....[36]....
        /*0e54*/ 	.word	0x0000c030
        /*0e58*/ 	.word	0x00000009
        /*0e5c*/ 	.word	0x00016830
        /*0e60*/ 	.short	0x010a
        /*0e62*/ 	.byte	0x3f
	.zero		1


	//   ....[37]....
        /*0e64*/ 	.word	0x0000c340
        /*0e68*/ 	.word	0x00000009
        /*0e6c*/ 	.word	0x00016850
        /*0e70*/ 	.short	0x010a
        /*0e72*/ 	.byte	0x3f
	.zero		1


	//   ....[38]....
        /*0e74*/ 	.word	0x0000c380
        /*0e78*/ 	.word	0x00000009
        /*0e7c*/ 	.word	0x00016850
        /*0e80*/ 	.short	0x010a
        /*0e82*/ 	.byte	0x3f
	.zero		1


	//   ....[39]....
        /*0e84*/ 	.word	0x0000e380
        /*0e88*/ 	.word	0x0000002e
        /*0e8c*/ 	.word	0x00000000
        /*0e90*/ 	.short	0x0101
        /*0e92*/ 	.byte	0x3f
	.zero		1


	//   ....[40]....
        /*0e94*/ 	.word	0x0000e410
        /*0e98*/ 	.word	0x0000000e
        /*0e9c*/ 	.word	0x00000000
        /*0ea0*/ 	.short	0x0101
        /*0ea2*/ 	.byte	0x3f
	.zero		1


	//   ....[41]....
        /*0ea4*/ 	.word	0x0000f1b0
        /*0ea8*/ 	.word	0x00000009
        /*0eac*/ 	.word	0x00016830
        /*0eb0*/ 	.short	0x010a
        /*0eb2*/ 	.byte	0x3f
	.zero		1


	//   ....[42]....
        /*0eb4*/ 	.word	0x0000f200
        /*0eb8*/ 	.word	0x00000009
        /*0ebc*/ 	.word	0x00016830
        /*0ec0*/ 	.short	0x010a
        /*0ec2*/ 	.byte	0x3f
	.zero		1


	//   ....[43]....
        /*0ec4*/ 	.word	0x0000f510
        /*0ec8*/ 	.word	0x00000009
        /*0ecc*/ 	.word	0x00016850
        /*0ed0*/ 	.short	0x010a
        /*0ed2*/ 	.byte	0x3f
	.zero		1


	//   ....[44]....
        /*0ed4*/ 	.word	0x0000f550
        /*0ed8*/ 	.word	0x00000009
        /*0edc*/ 	.word	0x00016850
        /*0ee0*/ 	.short	0x010a
        /*0ee2*/ 	.byte	0x3f
	.zero		1


	//   ....[45]....
        /*0ee4*/ 	.word	0x00010ce0
        /*0ee8*/ 	.word	0x00000019
        /*0eec*/ 	.word	0x00000000
        /*0ef0*/ 	.short	0x0101
        /*0ef2*/ 	.byte	0x3f
	.zero		1


	//   ....[46]....
        /*0ef4*/ 	.word	0x00010d10
        /*0ef8*/ 	.word	0x0000000e
        /*0efc*/ 	.word	0x00000000
        /*0f00*/ 	.short	0x0101
        /*0f02*/ 	.byte	0x3f
	.zero		1


	//   ....[47]....
        /*0f04*/ 	.word	0x00011840
        /*0f08*/ 	.word	0x0000000d
        /*0f0c*/ 	.word	0x00016850
        /*0f10*/ 	.short	0x010a
        /*0f12*/ 	.byte	0x3f
	.zero		1


	//   ....[48]....
        /*0f14*/ 	.word	0x000118b0
        /*0f18*/ 	.word	0x0000000d
        /*0f1c*/ 	.word	0x00016850
        /*0f20*/ 	.short	0x010a
        /*0f22*/ 	.byte	0x3f
	.zero		1


	//   ....[49]....
        /*0f24*/ 	.word	0x00011e90
        /*0f28*/ 	.word	0x00000007
        /*0f2c*/ 	.word	0x00000000
        /*0f30*/ 	.short	0x0101
        /*0f32*/ 	.byte	0x3f
	.zero		1


	//   ....[50]....
        /*0f34*/ 	.word	0x00012f00
        /*0f38*/ 	.word	0x00000000
        /*0f3c*/ 	.word	0x00000000
        /*0f40*/ 	.short	0x0101
        /*0f42*/ 	.byte	0x3f
	.zero		1


	//   ....[51]....
        /*0f44*/ 	.word	0x000134a0
        /*0f48*/ 	.word	0x00000008
        /*0f4c*/ 	.word	0x00000000
        /*0f50*/ 	.short	0x0101
        /*0f52*/ 	.byte	0x3f
	.zero		1


	//   ....[52]....
        /*0f54*/ 	.word	0x000161c0
        /*0f58*/ 	.word	0x00000010
        /*0f5c*/ 	.word	0x00016820
        /*0f60*/ 	.short	0x010a
        /*0f62*/ 	.byte	0x3f
	.zero		1


	//   ....[53]....
        /*0f64*/ 	.word	0x00016280
        /*0f68*/ 	.word	0x00000006
        /*0f6c*/ 	.word	0x000168a0
        /*0f70*/ 	.short	0x010a
        /*0f72*/ 	.byte	0x3f
	.zero		1


	//   ....[54]....
        /*0f74*/ 	.word	0x000164c0
        /*0f78*/ 	.word	0x00000006
        /*0f7c*/ 	.word	0x000168c0
        /*0f80*/ 	.short	0x010a
        /*0f82*/ 	.byte	0x3f
	.zero		1


	//   ....[55]....
        /*0f84*/ 	.word	0x00016850
        /*0f88*/ 	.word	0x00000006
        /*0f8c*/ 	.word	0x000168a0
        /*0f90*/ 	.short	0x010a
        /*0f92*/ 	.byte	0x3f
	.zero		1


	//   ....[56]....
        /*0f94*/ 	.word	0x00016a70
        /*0f98*/ 	.word	0x00000006
        /*0f9c*/ 	.word	0x000168c0
        /*0fa0*/ 	.short	0x010a
        /*0fa2*/ 	.byte	0x3f
	.zero		1


	//   ....[57]....
        /*0fa4*/ 	.word	0x00017910
        /*0fa8*/ 	.word	0x00000000
        /*0fac*/ 	.word	0x00016840
        /*0fb0*/ 	.short	0x010a
        /*0fb2*/ 	.byte	0x3f
	.zero		1


	//   ....[58]....
        /*0fb4*/ 	.word	0x00018980
        /*0fb8*/ 	.word	0x00000010
        /*0fbc*/ 	.word	0x00016800
        /*0fc0*/ 	.short	0x0107
        /*0fc2*/ 	.byte	0x3f
	.zero		1


	//   ....[59]....
        /*0fc4*/ 	.word	0x00018a70
        /*0fc8*/ 	.word	0x00000010
        /*0fcc*/ 	.word	0x00016800
        /*0fd0*/ 	.short	0x0101
        /*0fd2*/ 	.byte	0x3f
	.zero		1


	//   ....[60]....
        /*0fd4*/ 	.word	0x00018a90
        /*0fd8*/ 	.word	0x00000010
        /*0fdc*/ 	.word	0x00016820
        /*0fe0*/ 	.short	0x010a
        /*0fe2*/ 	.byte	0x3f
	.zero		1


	//   ....[61]....
        /*0fe4*/ 	.word	0x00018e30
        /*0fe8*/ 	.word	0x00000002
        /*0fec*/ 	.word	0x00016840
        /*0ff0*/ 	.short	0x010a
        /*0ff2*/ 	.byte	0x3f
	.zero		1


	//   ....[62]....
        /*0ff4*/ 	.word	0x000190b0
        /*0ff8*/ 	.word	0x00000003
        /*0ffc*/ 	.word	0x00000060
        /*1000*/ 	.short	0x010a
        /*1002*/ 	.byte	0x3f
	.zero		1


	//   ....[63]....
        /*1004*/ 	.word	0x00019610
        /*1008*/ 	.word	0x00000002
        /*100c*/ 	.word	0x00016840
        /*1010*/ 	.short	0x010a
        /*1012*/ 	.byte	0x3f
	.zero		1


	//   ....[64]....
        /*1014*/ 	.word	0x00019890
        /*1018*/ 	.word	0x0000000a
        /*101c*/ 	.word	0x00000060
        /*1020*/ 	.short	0x010a
        /*1022*/ 	.byte	0x3f
	.zero		1


	//   ....[65]....
        /*1024*/ 	.word	0x00019d30
        /*1028*/ 	.word	0x00000002
        /*102c*/ 	.word	0x00016840
        /*1030*/ 	.short	0x010a
        /*1032*/ 	.byte	0x3f
	.zero		1


	//   ....[66]....
        /*1034*/ 	.word	0x00019fc0
        /*1038*/ 	.word	0x00000003
        /*103c*/ 	.word	0x00000060
        /*1040*/ 	.short	0x010a
        /*1042*/ 	.byte	0x3f
	.zero		1


	//   ....[67]....
        /*1044*/ 	.word	0x0001a410
        /*1048*/ 	.word	0x00000003
        /*104c*/ 	.word	0x00016860
        /*1050*/ 	.short	0x010a
        /*1052*/ 	.byte	0x3f
	.zero		1


	//   ....[68]....
        /*1054*/ 	.word	0x0001b780
        /*1058*/ 	.word	0x00000009
        /*105c*/ 	.word	0x00016820
        /*1060*/ 	.short	0x010a
        /*1062*/ 	.byte	0x3f
	.zero		1


	//   ....[69]....
        /*1064*/ 	.word	0x0001b910
        /*1068*/ 	.word	0x00000007
        /*106c*/ 	.word	0x00000000
        /*1070*/ 	.short	0x010a
        /*1072*/ 	.byte	0x3f
	.zero		1


	//   ....[70]....
        /*1074*/ 	.word	0x0001b980
        /*1078*/ 	.word	0x00000003
        /*107c*/ 	.word	0x00000000
        /*1080*/ 	.short	0x010a
        /*1082*/ 	.byte	0x3f
	.zero		1


	//   ....[71]....
        /*1084*/ 	.word	0x0001b9e0
        /*1088*/ 	.word	0x00000005
        /*108c*/ 	.word	0x00000000
        /*1090*/ 	.short	0x010a
        /*1092*/ 	.byte	0x3f
	.zero		1


	//   ....[72]....
        /*1094*/ 	.word	0x0001ba10
        /*1098*/ 	.word	0x00000003
        /*109c*/ 	.word	0x00000000
        /*10a0*/ 	.short	0x010a
        /*10a2*/ 	.byte	0x3f
	.zero		1


	//   ....[73]....
        /*10a4*/ 	.word	0x0001ba70
        /*10a8*/ 	.word	0x0000004e
        /*10ac*/ 	.word	0x00016890
        /*10b0*/ 	.short	0x010a
        /*10b2*/ 	.byte	0x3f
	.zero		1


	//   ....[74]....
        /*10b4*/ 	.word	0x0001bac0
        /*10b8*/ 	.word	0x0000004e
        /*10bc*/ 	.word	0x00016890
        /*10c0*/ 	.short	0x010a
        /*10c2*/ 	.byte	0x3f
	.zero		1


	//   ....[75]....
        /*10c4*/ 	.word	0x0001bb10
        /*10c8*/ 	.word	0x0000004e
        /*10cc*/ 	.word	0x00016890
        /*10d0*/ 	.short	0x010a
        /*10d2*/ 	.byte	0x3f
	.zero		1


	//   ....[76]....
        /*10d4*/ 	.word	0x0001bb60
        /*10d8*/ 	.word	0x0000004e
        /*10dc*/ 	.word	0x000168b0
        /*10e0*/ 	.short	0x010a
        /*10e2*/ 	.byte	0x3f
	.zero		1


	//   ....[77]....
        /*10e4*/ 	.word	0x0001c030
        /*10e8*/ 	.word	0x00000002
        /*10ec*/ 	.word	0x00016800
        /*10f0*/ 	.short	0x010a
        /*10f2*/ 	.byte	0x3f
	.zero		1


	//   ....[78]....
        /*10f4*/ 	.word	0x0001c650
        /*10f8*/ 	.word	0x00000002
        /*10fc*/ 	.word	0x00016800
        /*1100*/ 	.short	0x010a
        /*1102*/ 	.byte	0x3f
	.zero		1


	//   ....[79]....
        /*1104*/ 	.word	0x0001c6a0
        /*1108*/ 	.word	0x00000000
        /*110c*/ 	.word	0x00016830
        /*1110*/ 	.short	0x010a
        /*1112*/ 	.byte	0x3f
	.zero		1


	//   ....[80]....
        /*1114*/ 	.word	0x0001c6f0
        /*1118*/ 	.word	0x00000009
        /*111c*/ 	.word	0x00016830
        /*1120*/ 	.short	0x010a
        /*1122*/ 	.byte	0x3f
	.zero		1


	//   ....[81]....
        /*1124*/ 	.word	0x0001c740
        /*1128*/ 	.word	0x00000009
        /*112c*/ 	.word	0x00016850
        /*1130*/ 	.short	0x010a
        /*1132*/ 	.byte	0x3f
	.zero		1


	//   ....[82]....
        /*1134*/ 	.word	0x0001c790
        /*1138*/ 	.word	0x00000009
        /*113c*/ 	.word	0x00016830
        /*1140*/ 	.short	0x010a
        /*1142*/ 	.byte	0x3f
	.zero		1


	//   ....[83]....
        /*1144*/ 	.word	0x0001c7e0
        /*1148*/ 	.word	0x00000009
        /*114c*/ 	.word	0x00016850
        /*1150*/ 	.short	0x010a
        /*1152*/ 	.byte	0x3f
	.zero		1


	//   ....[84]....
        /*1154*/ 	.word	0x0001c830
        /*1158*/ 	.word	0x0000000d
        /*115c*/ 	.word	0x00016850
        /*1160*/ 	.short	0x010a
        /*1162*/ 	.byte	0x3f
	.zero		1


	//   ....[85]....
        /*1164*/ 	.word	0x0001d3e0
        /*1168*/ 	.word	0x00000010
        /*116c*/ 	.word	0x00016820
        /*1170*/ 	.short	0x010a
        /*1172*/ 	.byte	0x3f
	.zero		1


	//   ....[86]....
        /*1174*/ 	.word	0x0001d430
        /*1178*/ 	.word	0x00000006
        /*117c*/ 	.word	0x000168a0
        /*1180*/ 	.short	0x010a
        /*1182*/ 	.byte	0x3f
	.zero		1


	//   ....[87]....
        /*1184*/ 	.word	0x0001d480
        /*1188*/ 	.word	0x00000006
        /*118c*/ 	.word	0x000168c0
        /*1190*/ 	.short	0x010a
        /*1192*/ 	.byte	0x3f
	.zero		1


	//   ....[88]....
        /*1194*/ 	.word	0x0001d4d0
        /*1198*/ 	.word	0x00000006
        /*119c*/ 	.word	0x000168a0
        /*11a0*/ 	.short	0x010a
        /*11a2*/ 	.byte	0x3f
	.zero		1


	//   ....[89]....
        /*11a4*/ 	.word	0x0001d520
        /*11a8*/ 	.word	0x00000006
        /*11ac*/ 	.word	0x000168c0
        /*11b0*/ 	.short	0x010a
        /*11b2*/ 	.byte	0x3f
	.zero		1


	//   ....[90]....
        /*11b4*/ 	.word	0x0001d6c0
        /*11b8*/ 	.word	0x00000000
        /*11bc*/ 	.word	0x00016840
        /*11c0*/ 	.short	0x010a
        /*11c2*/ 	.byte	0x3f
	.zero		1


	//   ....[91]....
        /*11c4*/ 	.word	0x0001e690
        /*11c8*/ 	.word	0x00000010
        /*11cc*/ 	.word	0x00016820
        /*11d0*/ 	.short	0x010a
        /*11d2*/ 	.byte	0x3f
	.zero		1


	//   ....[92]....
        /*11d4*/ 	.word	0x0001e6e0
        /*11d8*/ 	.word	0x00000002
        /*11dc*/ 	.word	0x00016840
        /*11e0*/ 	.short	0x010a
        /*11e2*/ 	.byte	0x3f
	.zero		1


	//   ....[93]....
        /*11e4*/ 	.word	0x0001e730
        /*11e8*/ 	.word	0x00000003
        /*11ec*/ 	.word	0x00000060
        /*11f0*/ 	.short	0x010a
        /*11f2*/ 	.byte	0x3f
	.zero		1


	//   ....[94]....
        /*11f4*/ 	.word	0x0001e780
        /*11f8*/ 	.word	0x00000002
        /*11fc*/ 	.word	0x00016840
        /*1200*/ 	.short	0x010a
        /*1202*/ 	.byte	0x3f
	.zero		1


	//   ....[95]....
        /*1204*/ 	.word	0x0001e7d0
        /*1208*/ 	.word	0x0000000a
        /*120c*/ 	.word	0x00000060
        /*1210*/ 	.short	0x010a
        /*1212*/ 	.byte	0x3f
	.zero		1


	//   ....[96]....
        /*1214*/ 	.word	0x0001e820
        /*1218*/ 	.word	0x00000002
        /*121c*/ 	.word	0x00016840
        /*1220*/ 	.short	0x010a
        /*1222*/ 	.byte	0x3f
	.zero		1


	//   ....[97]....
        /*1224*/ 	.word	0x0001e870
        /*1228*/ 	.word	0x00000003
        /*122c*/ 	.word	0x00000060
        /*1230*/ 	.short	0x010a
        /*1232*/ 	.byte	0x3f
	.zero		1


	//   ....[98]....
        /*1234*/ 	.word	0x0001e8c0
        /*1238*/ 	.word	0x00000003
        /*123c*/ 	.word	0x00016860
        /*1240*/ 	.short	0x010a
        /*1242*/ 	.byte	0x3f
	.zero		1


	//   ....[99]....
        /*1244*/ 	.word	0x0001f2f0
        /*1248*/ 	.word	0x00000009
        /*124c*/ 	.word	0x00016820
        /*1250*/ 	.short	0x010a
        /*1252*/ 	.byte	0x3f
	.zero		1


	//   ....[100]....
        /*1254*/ 	.word	0x0001f490
        /*1258*/ 	.word	0x00000007
        /*125c*/ 	.word	0x00000000
        /*1260*/ 	.short	0x010a
        /*1262*/ 	.byte	0x3f
	.zero		1


	//   ....[101]....
        /*1264*/ 	.word	0x0001f4e0
        /*1268*/ 	.word	0x00000003
        /*126c*/ 	.word	0x00000000
        /*1270*/ 	.short	0x010a
        /*1272*/ 	.byte	0x3f
	.zero		1


	//   ....[102]....
        /*1274*/ 	.word	0x0001f530
        /*1278*/ 	.word	0x00000005
        /*127c*/ 	.word	0x00000000
        /*1280*/ 	.short	0x010a
        /*1282*/ 	.byte	0x3f
	.zero		1


	//----- nvinfo : EIATTR_NUM_MBARRIERS
	.align		4
.L_325:
        /*1284*/ 	.byte	0x03, 0x38
        /*1286*/ 	.short	0x0016


	//----- nvinfo : EIATTR_EXIT_INSTR_OFFSETS
	.align		4
        /*1288*/ 	.byte	0x04, 0x1c
        /*128a*/ 	.short	(.L_327 - .L_326)


	//   ....[0]....
.L_326:
        /*128c*/ 	.word	0x0001ba60


	//----- nvinfo : EIATTR_MAX_THREADS
	.align		4
.L_327:
        /*1290*/ 	.byte	0x04, 0x05
        /*1292*/ 	.short	(.L_329 - .L_328)
.L_328:
        /*1294*/ 	.word	0x00000200
        /*1298*/ 	.word	0x00000001
        /*129c*/ 	.word	0x00000001


	//----- nvinfo : EIATTR_CRS_STACK_SIZE
	.align		4
.L_329:
        /*12a0*/ 	.byte	0x04, 0x1e
        /*12a2*/ 	.short	(.L_331 - .L_330)
.L_330:
        /*12a4*/ 	.word	0x00000000


	//----- nvinfo : EIATTR_CBANK_PARAM_SIZE
	.align		4
.L_331:
        /*12a8*/ 	.byte	0x03, 0x19
        /*12aa*/ 	.short	0x0af0


	//----- nvinfo : EIATTR_PARAM_CBANK
	.align		4
        /*12ac*/ 	.byte	0x04, 0x0a
        /*12ae*/ 	.short	(.L_333 - .L_332)
	.align		4
.L_332:
        /*12b0*/ 	.word	index@(.nv.constant0._ZN7cutlass13device_kernelIN5flash11enable_sm90INS1_16FlashAttnFwdSm90INS1_25CollectiveMainloopFwdSm90ILi2EN4cute5tupleIJNS5_1CILi1EEES8_S8_EEENS6_IJNS7_ILi192EEENS7_ILi128EEENS7_ILi64EEEEEELi64ENS_10bfloat16_tEfNS_4arch4Sm90ELb1ELb0ELb1ELb1ELb0ELb1ELb0ELb1ELb1ELb1ELb1ELb0EEENS1_21CollectiveEpilogueFwdINS6_IJSA_SC_SB_EEES9_SE_SG_Li384ELb1ELb1ELb1ELb0EEENS1_36VarlenDynamicPersistentTileSchedulerILi192ELi128ELi384ELi128ELb1ELb1ELb1ELb1ELb1ELb1EEEEEEEEEvNT_6ParamsE)
        /*12b4*/ 	.short	0x0210
        /*12b6*/ 	.short	0x0af0


	//----- nvinfo : EIATTR_SW_WAR
	.align		4
.L_333:
        /*12b8*/ 	.byte	0x04, 0x36
        /*12ba*/ 	.short	(.L_335 - .L_334)
.L_334:
        /*12bc*/ 	.word	0x00000008
.L_335:


//--------------------- .nv.callgraph             --------------------------
	.section	.nv.callgraph,"",@"SHT_CUDA_CALLGRAPH"
	.align	4
	.sectionentsize	8
	.align		4
        /*0000*/ 	.word	0x00000000
	.align		4
        /*0004*/ 	.word	0xffffffff
	.align		4
        /*0008*/ 	.word	index@(_ZN7cutlass13device_kernelIN5flash11enable_sm90INS1_16FlashAttnFwdSm90INS1_25CollectiveMainloopFwdSm90ILi2EN4cute5tupleIJNS5_1CILi1EEES8_S8_EEENS6_IJNS7_ILi192EEESA_NS7_ILi64EEEEEELi64ENS_10bfloat16_tEfNS_4arch4Sm90ELb0ELb0ELb1ELb0ELb0ELb0ELb0ELb0ELb1ELb1ELb1ELb0EEENS1_21CollectiveEpilogueFwdINS6_IJSA_SB_SA_EEES9_SD_SF_Li384ELb0ELb1ELb1ELb0EEENS1_19SingleTileSchedulerILb0ELb1ELb1ELi192EEEEEEEEEvNT_6ParamsE)
	.align		4
        /*000c*/ 	.word	index@(__assertfail)
	.align		4
        /*0010*/ 	.word	index@(_ZN7cutlass13device_kernelIN5flash11enable_sm90INS1_16FlashAttnFwdSm90INS1_25CollectiveMainloopFwdSm90ILi2EN4cute5tupleIJNS5_1CILi1EEES8_S8_EEENS6_IJNS7_ILi192EEESA_NS7_ILi64EEEEEELi64ENS_10bfloat16_tEfNS_4arch4Sm90ELb0ELb0ELb1ELb1ELb0ELb0ELb0ELb0ELb1ELb1ELb1ELb0EEENS1_21CollectiveEpilogueFwdINS6_IJSA_SB_SA_EEES9_SD_SF_Li384ELb1ELb1ELb1ELb0EEENS1_36VarlenDynamicPersistentTileSchedulerILi192ELi192ELi384ELi128ELb1ELb1ELb1ELb0ELb1ELb1EEEEEEEEEvNT_6ParamsE)
	.align		4
        /*0014*/ 	.word	index@(__assertfail)
	.align		4
        /*0018*/ 	.word	index@(_ZN7cutlass13device_kernelIN5flash11enable_sm90INS1_16FlashAttnFwdSm90INS1_25CollectiveMainloopFwdSm90ILi2EN4cute5tupleIJNS5_1CILi1EEES8_S8_EEENS6_IJNS7_ILi192EEESA_NS7_ILi64EEEEEELi64ENS_10bfloat16_tEfNS_4arch4Sm90ELb0ELb0ELb1ELb1ELb0ELb1ELb0ELb0ELb1ELb1ELb1ELb0EEENS1_21CollectiveEpilogueFwdINS6_IJSA_SB_SA_EEES9_SD_SF_Li384ELb1ELb1ELb1ELb0EEENS1_36VarlenDynamicPersistentTileSchedulerILi192ELi192ELi384ELi128ELb1ELb1ELb1ELb0ELb1ELb1EEEEEEEEEvNT_6ParamsE)
	.align		4
        /*001c*/ 	.word	index@(__assertfail)
	.align		4
        /*0020*/ 	.word	index@(_ZN7cutlass13device_kernelIN5flash11enable_sm90INS1_16FlashAttnFwdSm90INS1_25CollectiveMainloopFwdSm90ILi2EN4cute5tupleIJNS5_1CILi1EEES8_S8_EEENS6_IJNS7_ILi192EEENS7_ILi128EEENS7_ILi64EEEEEELi64ENS_10bfloat16_tEfNS_4arch4Sm90ELb0ELb1ELb1ELb0ELb0ELb0ELb0ELb1ELb1ELb1ELb1ELb0EEENS1_21CollectiveEpilogueFwdINS6_IJSA_SC_SB_EEES9_SE_SG_Li384ELb0ELb1ELb1ELb0EEENS1_19SingleTileSchedulerILb0ELb1ELb1ELi192EEEEEEEEEvNT_6ParamsE)
	.align		4
        /*0024*/ 	.word	index@(__assertfail)
	.align		4
        /*0028*/ 	.word	index@(_ZN7cutlass13device_kernelIN5flash11enable_sm90INS1_16FlashAttnFwdSm90INS1_25CollectiveMainloopFwdSm90ILi2EN4cute5tupleIJNS5_1CILi1EEES8_S8_EEENS6_IJNS7_ILi192EEENS7_ILi128EEENS7_ILi64EEEEEELi64ENS_10bfloat16_tEfNS_4arch4Sm90ELb0ELb1ELb1ELb1ELb0ELb0ELb0ELb1ELb1ELb1ELb1ELb0EEENS1_21CollectiveEpilogueFwdINS6_IJSA_SC_SB_EEES9_SE_SG_Li384ELb1ELb1ELb1ELb0EEENS1_36VarlenDynamicPersistentTileSchedulerILi192ELi128ELi384ELi128ELb1ELb1ELb1ELb1ELb0ELb1EEEEEEEEEvNT_6ParamsE)
	.align		4
        /*002c*/ 	.word	index@(__assertfail)
	.align		4
        /*0030*/ 	.word	index@(_ZN7cutlass13device_kernelIN5flash11enable_sm90INS1_16FlashAttnFwdSm90INS1_25CollectiveMainloopFwdSm90ILi2EN4cute5tupleIJNS5_1CILi1EEES8_S8_EEENS6_IJNS7_ILi192EEENS7_ILi128EEENS7_ILi64EEEEEELi64ENS_10bfloat16_tEfNS_4arch4Sm90ELb0ELb1ELb1ELb1ELb0ELb1ELb0ELb1ELb1ELb1ELb1ELb0EEENS1_21CollectiveEpilogueFwdINS6_IJSA_SC_SB_EEES9_SE_SG_Li384ELb1ELb1ELb1ELb0EEENS1_36VarlenDynamicPersistentTileSchedulerILi192ELi128ELi384ELi128ELb1ELb1ELb1ELb1ELb0ELb1EEEEEEEEEvNT_6ParamsE)
	.align		4
        /*0034*/ 	.word	index@(__assertfail)
	.align		4
        /*0038*/ 	.word	index@(_ZN7cutlass13device_kernelIN5flash11enable_sm90INS1_16FlashAttnFwdSm90INS1_25CollectiveMainloopFwdSm90ILi2EN4cute5tupleIJNS5_1CILi1EEES8_S8_EEENS6_IJNS7_ILi192EEENS7_ILi128EEENS7_ILi64EEEEEELi64ENS_10bfloat16_tEfNS_4arch4Sm90ELb1ELb0ELb1ELb0ELb0ELb0ELb0ELb1ELb1ELb1ELb1ELb0EEENS1_21CollectiveEpilogueFwdINS6_IJSA_SC_SB_EEES9_SE_SG_Li384ELb0ELb1ELb1ELb0EEENS1_19SingleTileSchedulerILb0ELb1ELb1ELi192EEEEEEEEEvNT_6ParamsE)
	.align		4
        /*003c*/ 	.word	index@(__assertfail)
	.align		4
        /*0040*/ 	.word	index@(_ZN7cutlass13device_kernelIN5flash11enable_sm90INS1_16FlashAttnFwdSm90INS1_25CollectiveMainloopFwdSm90ILi2EN4cute5tupleIJNS5_1CILi1EEES8_S8_EEENS6_IJNS7_ILi192EEENS7_ILi128EEENS7_ILi64EEEEEELi64ENS_10bfloat16_tEfNS_4arch4Sm90ELb1ELb0ELb1ELb1ELb0ELb0ELb0ELb1ELb1ELb1ELb1ELb0EEENS1_21CollectiveEpilogueFwdINS6_IJSA_SC_SB_EEES9_SE_SG_Li384ELb1ELb1ELb1ELb0EEENS1_36VarlenDynamicPersistentTileSchedulerILi192ELi128ELi384ELi128ELb1ELb1ELb1ELb1ELb1ELb1EEEEEEEEEvNT_6ParamsE)
	.align		4
        /*0044*/ 	.word	index@(__assertfail)
	.align		4
        /*0048*/ 	.word	index@(_ZN7cutlass13device_kernelIN5flash11enable_sm90INS1_16FlashAttnFwdSm90INS1_25CollectiveMainloopFwdSm90ILi2EN4cute5tupleIJNS5_1CILi1EEES8_S8_EEENS6_IJNS7_ILi192EEENS7_ILi128EEENS7_ILi64EEEEEELi64ENS_10bfloat16_tEfNS_4arch4Sm90ELb1ELb0ELb1ELb1ELb0ELb1ELb0ELb1ELb1ELb1ELb1ELb0EEENS1_21CollectiveEpilogueFwdINS6_IJSA_SC_SB_EEES9_SE_SG_Li384ELb1ELb1ELb1ELb0EEENS1_36VarlenDynamicPersistentTileSchedulerILi192ELi128ELi384ELi128ELb1ELb1ELb1ELb1ELb1ELb1EEEEEEEEEvNT_6ParamsE)
	.align		4
        /*004c*/ 	.word	index@(__assertfail)
	.align		4
        /*0050*/ 	.word	0x00000000
	.align		4
        /*0054*/ 	.word	0xfffffffe
	.align		4
        /*0058*/ 	.word	0x00000000
	.align		4
        /*005c*/ 	.word	0xfffffffd
	.align		4
        /*0060*/ 	.word	0x00000000
	.align		4
        /*0064*/ 	.word	0xfffffffc


//--------------------- .nv.constant4             --------------------------
	.section	.nv.constant4,"a",@progbits
	.align	8
	.align		8
.nv.constant4:
        /*0000*/ 	.dword	__assertfail
	.align		8
        /*0008*/ 	.dword	__unnamed_1
	.align		8
        /*0010*/ 	.dword	__unnamed_2
	.align		8
        /*0018*/ 	.dword	__unnamed_3
	.align		8
        /*0020*/ 	.dword	__unnamed_4
	.align		8
        /*0028*/ 	.dword	__unnamed_5
	.align		8
        /*0030*/ 	.dword	__unnamed_6
	.align		8
        /*0038*/ 	.dword	__unnamed_7
	.align		8
        /*0040*/ 	.dword	__unnamed_8
	.align		8
        /*0048*/ 	.dword	__unnamed_9
	.align		8
        /*0050*/ 	.dword	_ZN79_INTERNAL_8c5eea16_43_flash_fwd_hdim64_bf16_split_softcap_sm90_cu_3fbc093a_35754cuda3std3__45__cpo5beginE
	.align		8
        /*0058*/ 	.dword	_ZN79_INTERNAL_8c5eea16_43_flash_fwd_hdim64_bf16_split_softcap_sm90_cu_3fbc093a_35754cuda3std3__45__cpo3endE
	.align		8
        /*0060*/ 	.dword	_ZN79_INTERNAL_8c5eea16_43_flash_fwd_hdim64_bf16_split_softcap_sm90_cu_3fbc093a_35754cuda3std3__45__cpo6cbeginE
	.align		8
        /*0068*/ 	.dword	_ZN79_INTERNAL_8c5eea16_43_flash_fwd_hdim64_bf16_split_softcap_sm90_cu_3fbc093a_35754cuda3std3__45__cpo4cendE
	.align		8
        /*0070*/ 	.dword	_ZN79_INTERNAL_8c5eea16_43_flash_fwd_hdim64_bf16_split_softcap_sm90_cu_3fbc093a_35754cuda3std3__481_GLOBAL__N__8c5eea16_43_flash_fwd_hdim64_bf16_split_softcap_sm90_cu_3fbc093a_35756ignoreE
	.align		8
        /*0078*/ 	.dword	_ZN79_INTERNAL_8c5eea16_43_flash_fwd_hdim64_bf16_split_softcap_sm90_cu_3fbc093a_35754cuda3std3__419piecewise_constructE
	.align		8
        /*0080*/ 	.dword	_ZN79_INTERNAL_8c5eea16_43_flash_fwd_hdim64_bf16_split_softcap_sm90_cu_3fbc093a_35754cuda3std3__48in_placeE
	.align		8
        /*0088*/ 	.dword	_ZN79_INTERNAL_8c5eea16_43_flash_fwd_hdim64_bf16_split_softcap_sm90_cu_3fbc093a_35754cuda3std6ranges3__45__cpo4swapE
	.align		8
        /*0090*/ 	.dword	_ZN79_INTERNAL_8c5eea16_43_flash_fwd_hdim64_bf16_split_softcap_sm90_cu_3fbc093a_35754cuda3std6ranges3__45__cpo9iter_moveE
	.align		8
        /*0098*/ 	.dword	_ZN79_INTERNAL_8c5eea16_43_flash_fwd_hdim64_bf16_split_softcap_sm90_cu_3fbc093a_35754cute7productE
	.align		8
        /*00a0*/ 	.dword	_ZN79_INTERNAL_8c5eea16_43_flash_fwd_hdim64_bf16_split_softcap_sm90_cu_3fbc093a_35754cute1_E
	.align		8
        /*00a8*/ 	.dword	$str$20
	.align		8
        /*00b0*/ 	.dword	$str$21


//--------------------- .text._ZN7cutlass13device_kernelIN5flash11enable_sm90INS1_16FlashAttnFwdSm90INS1_25CollectiveMainloopFwdSm90ILi2EN4cute5tupleIJNS5_1CILi1EEES8_S8_EEENS6_IJNS7_ILi192EEESA_NS7_ILi64EEEEEELi64ENS_10bfloat16_tEfNS_4arch4Sm90ELb0ELb0ELb1ELb0ELb0ELb0ELb0ELb0ELb1ELb1ELb1ELb0EEENS1_21CollectiveEpilogueFwdINS6_IJSA_SB_SA_EEES9_SD_SF_Li384ELb0ELb1ELb1ELb0EEENS1_19SingleTileSchedulerILb0ELb1ELb1ELi192EEEEEEEEEvNT_6ParamsE --------------------------
	.section	.text._ZN7cutlass13device_kernelIN5flash11enable_sm90INS1_16FlashAttnFwdSm90INS1_25CollectiveMainloopFwdSm90ILi2EN4cute5tupleIJNS5_1CILi1EEES8_S8_EEENS6_IJNS7_ILi192EEESA_NS7_ILi64EEEEEELi64ENS_10bfloat16_tEfNS_4arch4Sm90ELb0ELb0ELb1ELb0ELb0ELb0ELb0ELb0ELb1ELb1ELb1ELb0EEENS1_21CollectiveEpilogueFwdINS6_IJSA_SB_SA_EEES9_SD_SF_Li384ELb0ELb1ELb1ELb0EEENS1_19SingleTileSchedulerILb0ELb1ELb1ELi192EEEEEEEEEvNT_6ParamsE,"ax",@progbits
	.align	128
.text._ZN7cutlass13device_kernelIN5flash11enable_sm90INS1_16FlashAttnFwdSm90INS1_25CollectiveMainloopFwdSm90ILi2EN4cute5tupleIJNS5_1CILi1EEES8_S8_EEENS6_IJNS7_ILi192EEESA_NS7_ILi64EEEEEELi64ENS_10bfloat16_tEfNS_4arch4Sm90ELb0ELb0ELb1ELb0ELb0ELb0ELb0ELb0ELb1ELb1ELb1ELb0EEENS1_21CollectiveEpilogueFwdINS6_IJSA_SB_SA_EEES9_SD_SF_Li384ELb0ELb1ELb1ELb0EEENS1_19SingleTileSchedulerILb0ELb1ELb1ELi192EEEEEEEEEvNT_6ParamsE:
        .type           _ZN7cutlass13device_kernelIN5flash11enable_sm90INS1_16FlashAttnFwdSm90INS1_25CollectiveMainloopFwdSm90ILi2EN4cute5tupleIJNS5_1CILi1EEES8_S8_EEENS6_IJNS7_ILi192EEESA_NS7_ILi64EEEEEELi64ENS_10bfloat16_tEfNS_4arch4Sm90ELb0ELb0ELb1ELb0ELb0ELb0ELb0ELb0ELb1ELb1ELb1ELb0EEENS1_21CollectiveEpilogueFwdINS6_IJSA_SB_SA_EEES9_SD_SF_Li384ELb0ELb1ELb1ELb0EEENS1_19SingleTileSchedulerILb0ELb1ELb1ELi192EEEEEEEEEvNT_6ParamsE,@function
        .size           _ZN7cutlass13device_kernelIN5flash11enable_sm90INS1_16FlashAttnFwdSm90INS1_25CollectiveMainloopFwdSm90ILi2EN4cute5tupleIJNS5_1CILi1EEES8_S8_EEENS6_IJNS7_ILi192EEESA_NS7_ILi64EEEEEELi64ENS_10bfloat16_tEfNS_4arch4Sm90ELb0ELb0ELb1ELb0ELb0ELb0ELb0ELb0ELb1ELb1ELb1ELb0EEENS1_21CollectiveEpilogueFwdINS6_IJSA_SB_SA_EEES9_SD_SF_Li384ELb0ELb1ELb1ELb0EEENS1_19SingleTileSchedulerILb0ELb1ELb1ELi192EEEEEEEEEvNT_6ParamsE,(.L_x_2701 - _ZN7cutlass13device_kernelIN5flash11enable_sm90INS1_16FlashAttnFwdSm90INS1_25CollectiveMainloopFwdSm90ILi2EN4cute5tupleIJNS5_1CILi1EEES8_S8_EEENS6_IJNS7_ILi192EEESA_NS7_ILi64EEEEEELi64ENS_10bfloat16_tEfNS_4arch4Sm90ELb0ELb0ELb1ELb0ELb0ELb0ELb0ELb0ELb1ELb1ELb1ELb0EEENS1_21CollectiveEpilogueFwdINS6_IJSA_SB_SA_EEES9_SD_SF_Li384ELb0ELb1ELb1ELb0EEENS1_19SingleTileSchedulerILb0ELb1ELb1ELi192EEEEEEEEEvNT_6ParamsE)
        .other          _ZN7cutlass13device_kernelIN5flash11enable_sm90INS1_16FlashAttnFwdSm90INS1_25CollectiveMainloopFwdSm90ILi2EN4cute5tupleIJNS5_1CILi1EEES8_S8_EEENS6_IJNS7_ILi192EEESA_NS7_ILi64EEEEEELi64ENS_10bfloat16_tEfNS_4arch4Sm90ELb0ELb0ELb1ELb0ELb0ELb0ELb0ELb0ELb1ELb1ELb1ELb0EEENS1_21CollectiveEpilogueFwdINS6_IJSA_SB_SA_EEES9_SD_SF_Li384ELb0ELb1ELb1ELb0EEENS1_19SingleTileSchedulerILb0ELb1ELb1ELi192EEEEEEEEEvNT_6ParamsE,@"STO_CUDA_ENTRY STV_DEFAULT"
_ZN7cutlass13device_kernelIN5flash11enable_sm90INS1_16FlashAttnFwdSm90INS1_25CollectiveMainloopFwdSm90ILi2EN4cute5tupleIJNS5_1CILi1EEES8_S8_EEENS6_IJNS7_ILi192EEESA_NS7_ILi64EEEEEELi64ENS_10bfloat16_tEfNS_4arch4Sm90ELb0ELb0ELb1ELb0ELb0ELb0ELb0ELb0ELb1ELb1ELb1ELb0EEENS1_21CollectiveEpilogueFwdINS6_IJSA_SB_SA_EEES9_SD_SF_Li384ELb0ELb1ELb1ELb0EEENS1_19SingleTileSchedulerILb0ELb1ELb1ELi192EEEEEEEEEvNT_6ParamsE:
[----:B------:R-:W0:Y:S02]  /*0000*/  LDC R1, c[0x0][0x28] ;  /* 0x00000a00ff017b82 */ /* 0x000e240000000800 */
[----:B0-----:R-:W-:Y:S01]  /*0010*/  VIADD R1, R1, 0xffffffe8 ;  /* 0xffffffe801017836 */ /* 0x001fe20000000000 */
[----:B------:R-:W0:Y:S01]  /*0020*/  S2R R4, SR_TID.X ;  /* 0x0000000000047919 */ /* 0x000e220000002100 */
[----:B------:R-:W-:Y:S01]  /*0030*/  ELECT P0, URZ, PT ;  /* 0x00000000003f782f */ /* 0x000fe20003800000 */
[----:B------:R-:W-:Y:S01]  /*0040*/  BSSY B0, `(.L_x_0) ;  /* 0x000000d000007945 */ /* 0x000fe20003800000 */
[----:B0-----:R-:W-:-:S05]  /*0050*/  SHF.R.U32.HI R0, RZ, 0x5, R4 ;  /* 0x00000005ff007819 */ /* 0x001fca0000011604 */
[----:B------:R-:W0:Y:S02]  /*0060*/  SHFL.IDX PT, R2, R0, RZ, 0x1f ;  /* 0x00001fff00027589 */ /* 0x000e2400000e0000 */
[----:B0-----:R-:W-:-:S13]  /*0070*/  ISETP.EQ.AND P0, PT, R2, RZ, P0 ;  /* 0x000000ff0200720c */ /* 0x001fda0000702270 */
[----:B------:R-:W-:Y:S05]  /*0080*/  @!P0 BRA `(.L_x_1) ;  /* 0x0000000000208947 */ /* 0x000fea0003800000 */
[----:B------:R-:W-:Y:S02]  /*0090*/  ULDC.64 UR4, c[0x0][0x198] ;  /* 0x0000660000047ab9 */ /* 0x000fe40000000a00 */
[----:B------:R-:W-:Y:S02]  /*00a0*/  UIADD3 UR6, UP0, UR4, 0x370, URZ ;  /* 0x0000037004067890 */ /* 0x000fe4000ff1e03f */
[----:B------:R-:W-:Y:S02]  /*00b0*/  UIADD3 UR4, UP1, UR4, 0x470, URZ ;  /* 0x0000047004047890 */ /* 0x000fe4000ff3e03f */
[----:B------:R-:W-:Y:S02]  /*00c0*/  UIADD3.X UR7, URZ, UR5, URZ, UP0, !UPT ;  /* 0x000000053f077290 */ /* 0x000fe400087fe43f */
[----:B------:R-:W-:-:S07]  /*00d0*/  UIADD3.X UR5, URZ, UR5, URZ, UP1, !UPT ;  /* 0x000000053f057290 */ /* 0x000fce0008ffe43f */
[----:B------:R0:W-:Y:S02]  /*00e0*/  UTMACCTL.PF [UR6] ;  /* 0x00000000060079b9 */ /* 0x0001e40008040000 */
[----:B------:R0:W-:Y:S02]  /*00f0*/  UTMACCTL.PF [UR4] ;  /* 0x00000000040079b9 */ /* 0x0001e40008040000 */
[----:B0-----:R-:W-:Y:S01]  /*0100*/  NOP ;  /* 0x0000000000007918 */ /* 0x001fe20000000000 */
.L_x_1:
[----:B------:R-:W-:Y:S05]  /*0110*/  BSYNC B0 ;  /* 0x0000000000007941 */ /* 0x000fea0003800000 */
.L_x_0:
[----:B------:R-:W-:Y:S01]  /*0120*/  VOTEU.ANY UP0, P0 ;  /* 0x00000000003f7886 */ /* 0x000fe20000000100 */
[----:B------:R-:W0:Y:S01]  /*0130*/  SHFL.IDX PT, R2, R0, RZ, 0x1f ;  /* 0x00001fff00027589 */ /* 0x000e2200000e0000 */
[----:B------:R-:W-:Y:S01]  /*0140*/  UMOV UR4, 0x80 ;  /* 0x0000008000047882 */ /* 0x000fe20000000000 */
[----:B------:R-:W-:Y:S01]  /*0150*/  UMOV UR7, 0x180 ;  /* 0x0000018000077882 */ /* 0x000fe20000000000 */
[----:B------:R-:W-:Y:S01]  /*0160*/  SHF.R.U32.HI R3, RZ, 0x7, R4 ;  /* 0x00000007ff037819 */ /* 0x000fe20000011604 */
[----:B------:R-:W1:Y:S01]  /*0170*/  @UP0 S2UR UR8, SR_CgaCtaId ;  /* 0x00000000000809c3 */ /* 0x000e620000008800 */
[----:B------:R-:W-:Y:S01]  /*0180*/  @UP0 UMOV UR6, 0x400 ;  /* 0x0000040000060882 */ /* 0x000fe20000000000 */
[----:B------:R-:W-:-:S04]  /*0190*/  @UP0 UIADD3 UR4, -UR4, 0x100000, URZ ;  /* 0x0010000004040890 */ /* 0x000fc8000fffe13f */
[----:B------:R-:W-:Y:S02]  /*01a0*/  @UP0 USHF.L.U32 UR5, UR4, 0xb, URZ ;  /* 0x0000000b04050899 */ /* 0x000fe4000800063f */
[----:B------:R-:W-:Y:S01]  /*01b0*/  @UP0 USHF.L.U32 UR4, UR4, 0x1, URZ ;  /* 0x0000000104040899 */ /* 0x000fe2000800063f */
[----:B------:R-:W-:Y:S01]  /*01c0*/  VOTEU.ANY UP1, P0 ;  /* 0x00000000003f7886 */ /* 0x000fe20000020100 */
[----:B0-----:R-:W-:Y:S02]  /*01d0*/  ISETP.NE.AND P1, PT, R2, RZ, PT ;  /* 0x000000ff0200720c */ /* 0x001fe40003f25270 */
[----:B------:R0:W2:Y:S01]  /*01e0*/  SHFL.IDX PT, R2, R3, RZ, 0x1f ;  /* 0x00001fff03027589 */ /* 0x0000a200000e0000 */
[----:B-1----:R-:W-:Y:S02]  /*01f0*/  @UP0 ULEA UR8, UR8, UR6, 0x18 ;  /* 0x0000000608080291 */ /* 0x002fe4000f8ec03f */
[----:B------:R-:W-:-:S04]  /*0200*/  @UP0 UIADD3 UR6, -UR7, 0x100000, URZ ;  /* 0x0010000007060890 */ /* 0x000fc8000fffe13f */
[----:B------:R-:W-:Y:S02]  /*0210*/  @UP0 USHF.L.U32 UR7, UR6, 0xb, URZ ;  /* 0x0000000b06070899 */ /* 0x000fe4000800063f */
[----:B------:R-:W-:Y:S01]  /*0220*/  @UP0 USHF.L.U32 UR6, UR6, 0x1, URZ ;  /* 0x0000000106060899 */ /* 0x000fe2000800063f */
[----:B------:R-:W-:Y:S01]  /*0230*/  VOTEU.ANY UP0, P0 ;  /* 0x00000000003f7886 */ /* 0x000fe20000000100 */
[----:B------:R-:W1:Y:S04]  /*0240*/  FENCE.VIEW.ASYNC.S ;  /* 0x00000000000073c6 */ /* 0x000e680000000000 */
[----:B-1----:R0:W1:Y:S06]  /*0250*/  @UP0 SYNCS.EXCH.64 URZ, [UR8+0x30800], UR4 ;  /* 0x03080004083f05b2 */ /* 0x00206c0008000100 */
[----:B------:R0:W3:Y:S02]  /*0260*/  @UP1 SYNCS.EXCH.64 URZ, [UR8+0x30820], UR6 ;  /* 0x03082006083f15b2 */ /* 0x0000e40008000100 */
[----:B0-----:R-:W-:Y:S05]  /*0270*/  @P1 BRA `(.L_x_2) ;  /* 0x0000000000481947 */ /* 0x001fea0003800000 */
[----:B------:R-:W0:Y:S01]  /*0280*/  S2UR UR5, SR_CgaCtaId ;  /* 0x00000000000579c3 */ /* 0x000e220000008800 */
[----:B------:R-:W-:Y:S01]  /*0290*/  UMOV UR4, 0x400 ;  /* 0x0000040000047882 */ /* 0x000fe20000000000 */
[----:B------:R-:W-:Y:S01]  /*02a0*/  UMOV UR6, 0x1 ;  /* 0x0000000100067882 */ /* 0x000fe20000000000 */
[----:B------:R-:W-:Y:S01]  /*02b0*/  UMOV UR7, 0x3 ;  /* 0x0000000300077882 */ /* 0x000fe20000000000 */
[----:B------:R-:W-:Y:S01]  /*02c0*/  ELECT P0, URZ, PT ;  /* 0x00000000003f782f */ /* 0x000fe20003800000 */
[----:B0-----:R-:W-:Y:S02]  /*02d0*/  ULEA UR8, UR5, UR4, 0x18 ;  /* 0x0000000405087291 */ /* 0x001fe4000f8ec03f */
[----:B------:R-:W-:-:S04]  /*02e0*/  UIADD3 UR4, -UR6, 0x100000, URZ ;  /* 0x0010000006047890 */ /* 0x000fc8000fffe13f */
[----:B------:R-:W-:Y:S02]  /*02f0*/  USHF.L.U32 UR5, UR4, 0xb, URZ ;  /* 0x0000000b04057899 */ /* 0x000fe4000800063f */
[----:B------:R-:W-:Y:S02]  /*0300*/  USHF.L.U32 UR4, UR4, 0x1, URZ ;  /* 0x0000000104047899 */ /* 0x000fe4000800063f */
[----:B------:R-:W-:-:S04]  /*0310*/  UIADD3 UR6, -UR7, 0x100000, URZ ;  /* 0x0010000007067890 */ /* 0x000fc8000fffe13f */
[----:B------:R-:W-:Y:S02]  /*0320*/  USHF.L.U32 UR7, UR6, 0xb, URZ ;  /* 0x0000000b06077899 */ /* 0x000fe4000800063f */
[----:B------:R-:W-:Y:S01]  /*0330*/  USHF.L.U32 UR6, UR6, 0x1, URZ ;  /* 0x0000000106067899 */ /* 0x000fe2000800063f */
[----:B------:R-:W0:Y:S03]  /*0340*/  FENCE.VIEW.ASYNC.S ;  /* 0x00000000000073c6 */ /* 0x000e260000000000 */
[----:B0-----:R0:W4:Y:S08]  /*0350*/  SYNCS.EXCH.64 URZ, [UR8+0x30830], UR4 ;  /* 0x03083004083f75b2 */ /* 0x0011300008000100 */
[----:B------:R0:W0:Y:S01]  /*0360*/  SYNCS.EXCH.64 URZ, [UR8+0x30840], UR6 ;  /* 0x03084006083f75b2 */ /* 0x0000220008000100 */
[----:B------:R0:W0:Y:S01]  /*0370*/  SYNCS.EXCH.64 URZ, [UR8+0x30838], UR4 ;  /* 0x03083804083f75b2 */ /* 0x0000220008000100 */
[----:B------:R0:W0:Y:S01]  /*0380*/  SYNCS.EXCH.64 URZ, [UR8+0x30848], UR6 ;  /* 0x03084806083f75b2 */ /* 0x0000220008000100 */
[----:B------:R-:W-:Y:S01]  /*0390*/  NOP ;  /* 0x0000000000007918 */ /* 0x000fe20000000000 */
.L_x_2:
[----:B------:R-:W5:Y:S01]  /*03a0*/  SHFL.IDX PT, R3, R0, RZ, 0x1f ;  /* 0x00001fff00037589 */ /* 0x000f6200000e0000 */
[----:B------:R-:W-:Y:S01]  /*03b0*/  NOP ;  /* 0x0000000000007918 */ /* 0x000fe20000000000 */
[----:B-----5:R-:W-:-:S13]  /*03c0*/  ISETP.NE.AND P0, PT, R3, RZ, PT ;  /* 0x000000ff0300720c */ /* 0x020fda0003f05270 */
[----:B------:R-:W-:Y:S05]  /*03d0*/  @P0 BRA `(.L_x_3) ;  /* 0x0000000000480947 */ /* 0x000fea0003800000 */
[----:B0-----:R-:W0:Y:S01]  /*03e0*/  S2UR UR5, SR_CgaCtaId ;  /* 0x00000000000579c3 */ /* 0x001e220000008800 */
        /* <DEDUP_REMOVED lines=12> */
[----:B0-----:R0:W0:Y:S08]  /*04b0*/  SYNCS.EXCH.64 URZ, [UR8+0x30850], UR4 ;  /* 0x03085004083f75b2 */ /* 0x0010300008000100 */
[----:B------:R0:W0:Y:S01]  /*04c0*/  SYNCS.EXCH.64 URZ, [UR8+0x30860], UR6 ;  /* 0x03086006083f75b2 */ /* 0x0000220008000100 */
[----:B------:R0:W0:Y:S01]  /*04d0*/  SYNCS.EXCH.64 URZ, [UR8+0x30858], UR4 ;  /* 0x03085804083f75b2 */ /* 0x0000220008000100 */
[----:B------:R0:W0:Y:S01]  /*04e0*/  SYNCS.EXCH.64 URZ, [UR8+0x30868], UR6 ;  /* 0x03086806083f75b2 */ /* 0x0000220008000100 */
[----:B------:R-:W-:Y:S01]  /*04f0*/  NOP ;  /* 0x0000000000007918 */ /* 0x000fe20000000000 */
.L_x_3:
[----:B------:R-:W5:Y:S01]  /*0500*/  SHFL.IDX PT, R3, R0, RZ, 0x1f ;  /* 0x00001fff00037589 */ /* 0x000f6200000e0000 */
[----:B------:R-:W-:Y:S01]  /*0510*/  NOP ;  /* 0x0000000000007918 */ /* 0x000fe20000000000 */
[----:B-----5:R-:W-:-:S13]  /*0520*/  ISETP.NE.AND P0, PT, R3, RZ, PT ;  /* 0x000000ff0300720c */ /* 0x020fda0003f05270 */
[----:B------:R-:W-:Y:S05]  /*0530*/  @P0 BRA `(.L_x_4) ;  /* 0x0000000000380947 */ /* 0x000fea0003800000 */
[----:B0-----:R-:W0:Y:S01]  /*0540*/  S2UR UR5, SR_CgaCtaId ;  /* 0x00000000000579c3 */ /* 0x001e220000008800 */
[----:B------:R-:W-:Y:S01]  /*0550*/  UMOV UR4, 0x400 ;  /* 0x0000040000047882 */ /* 0x000fe20000000000 */
[----:B------:R-:W-:Y:S01]  /*0560*/  UMOV UR7, 0x1 ;  /* 0x0000000100077882 */ /* 0x000fe20000000000 */
[----:B------:R-:W-:Y:S01]  /*0570*/  ELECT P0, URZ, PT ;  /* 0x00000000003f782f */ /* 0x000fe20003800000 */
[----:B0-----:R-:W-:Y:S02]  /*0580*/  ULEA UR6, UR5, UR4, 0x18 ;  /* 0x0000000405067291 */ /* 0x001fe4000f8ec03f */
[----:B------:R-:W-:-:S04]  /*0590*/  UIADD3 UR4, -UR7, 0x100000, URZ ;  /* 0x0010000007047890 */ /* 0x000fc8000fffe13f */
[----:B------:R-:W-:Y:S02]  /*05a0*/  USHF.L.U32 UR5, UR4, 0xb, URZ ;  /* 0x0000000b04057899 */ /* 0x000fe4000800063f */
[----:B------:R-:W-:Y:S01]  /*05b0*/  USHF.L.U32 UR4, UR4, 0x1, URZ ;  /* 0x0000000104047899 */ /* 0x000fe2000800063f */
[----:B------:R-:W0:Y:S11]  /*05c0*/  FENCE.VIEW.ASYNC.S ;  /* 0x00000000000073c6 */ /* 0x000e360000000000 */
[----:B0-----:R0:W0:Y:S01]  /*05d0*/  SYNCS.EXCH.64 URZ, [UR6+0x30870], UR4 ;  /* 0x03087004063f75b2 */ /* 0x0010220008000100 */
[----:B------:R0:W0:Y:S01]  /*05e0*/  SYNCS.EXCH.64 URZ, [UR6+0x30880], UR4 ;  /* 0x03088004063f75b2 */ /* 0x0000220008000100 */
[----:B------:R0:W0:Y:S01]  /*05f0*/  SYNCS.EXCH.64 URZ, [UR6+0x30878], UR4 ;  /* 0x03087804063f75b2 */ /* 0x0000220008000100 */
[----:B------:R0:W0:Y:S01]  /*0600*/  SYNCS.EXCH.64 URZ, [UR6+0x30888], UR4 ;  /* 0x03088804063f75b2 */ /* 0x0000220008000100 */
[----:B------:R-:W-:Y:S01]  /*0610*/  NOP ;  /* 0x0000000000007918 */ /* 0x000fe20000000000 */
.L_x_4:
        /* <DEDUP_REMOVED lines=22> */
.L_x_5:
        /* <DEDUP_REMOVED lines=22> */
.L_x_6:
[----:B--2---:R-:W-:Y:S01]  /*08e0*/  ISETP.NE.AND P0, PT, R2, RZ, PT ;  /* 0x000000ff0200720c */ /* 0x004fe20003f05270 */
[----:B------:R-:W-:Y:S01]  /*08f0*/  IMAD.MOV.U32 R27, RZ, RZ, 0x1 ;  /* 0x00000001ff1b7424 */ /* 0x000fe200078e00ff */
[----:B------:R-:W-:Y:S01]  /*0900*/  NOP ;  /* 0x0000000000007918 */ /* 0x000fe20000000000 */
[----:B------:R-:W-:Y:S01]  /*0910*/  ULDC.64 UR42, c[0x0][0x208] ;  /* 0x00008200002a7ab9 */ /* 0x000fe20000000a00 */
[----:B------:R-:W-:Y:S01]  /*0920*/  BSSY B6, `(.L_x_7) ;  /* 0x0000cd2000067945 */ /* 0x000fe20003800000 */
[----:B------:R-:W-:Y:S02]  /*0930*/  LOP3.LUT R28, R4, 0x7f, RZ, 0xc0, !PT ;  /* 0x0000007f041c7812 */ /* 0x000fe400078ec0ff */
[----:B------:R-:W-:Y:S01]  /*0940*/  SEL R27, R27, 0x2, !P0 ;  /* 0x000000021b1b7807 */ /* 0x000fe20004000000 */
[----:B01-34-:R-:W-:Y:S06]  /*0950*/  BAR.SYNC.DEFER_BLOCKING 0x0 ;  /* 0x0000000000007b1d */ /* 0x01bfec0000010000 */
[----:B------:R-:W-:Y:S05]  /*0960*/  @!P0 BRA `(.L_x_8) ;  /* 0x00000098002c8947 */ /* 0x000fea0003800000 */
.L_x_9:
[----:B------:R-:W-:-:S08]  /*0970*/  NOP ;  /* 0x0000000000007918 */ /* 0x000fd00000000000 */
[----:B------:R-:W0:Y:S02]  /*0980*/  USETMAXREG.TRY_ALLOC.CTAPOOL UP0, 0xa0 ;  /* 0x000000a0000079c8 */ /* 0x000e240008000600 */
[----:B0-----:R-:W-:-:S13]  /*0990*/  PLOP3.LUT P0, PT, PT, PT, UP0, 0x80, 0x0 ;  /* 0x000000000000781c */ /* 0x001fda0003f0f008 */
[----:B------:R-:W-:Y:S05]  /*09a0*/  @!P0 BRA `(.L_x_9) ;  /* 0xfffffffc00f08947 */ /* 0x000fea000383ffff */
[----:B------:R-:W0:Y:S01]  /*09b0*/  LDC R2, c[0x0][0xc50] ;  /* 0x00031400ff027b82 */ /* 0x000e220000000800 */
[----:B------:R-:W1:Y:S07]  /*09c0*/  S2R R12, SR_TID.X ;  /* 0x00000000000c7919 */ /* 0x000e6e0000002100 */
[----:B------:R-:W2:Y:S08]  /*09d0*/  S2UR UR4, SR_CTAID.Y ;  /* 0x00000000000479c3 */ /* 0x000eb00000002600 */
[----:B------:R-:W3:Y:S08]  /*09e0*/  S2UR UR5, SR_CTAID.Z ;  /* 0x00000000000579c3 */ /* 0x000ef00000002700 */
[----:B------:R-:W-:Y:S06]  /*09f0*/  BAR.ARV 0x8, 0x200 ;  /* 0x0208000000007b1d */ /* 0x000fec0000002000 */
[----:B0-----:R-:W-:Y:S01]  /*0a00*/  ISETP.NE.AND P1, PT, R2, 0x1, PT ;  /* 0x000000010200780c */ /* 0x001fe20003f25270 */
[----:B--2---:R-:W-:Y:S01]  /*0a10*/  IMAD.U32 R5, RZ, RZ, UR4 ;  /* 0x00000004ff057e24 */ /* 0x004fe2000f8e00ff */
[----:B-1----:R-:W-:-:S11]  /*0a20*/  LOP3.LUT R4, R12, 0xffffff80, RZ, 0xc0, !PT ;  /* 0xffffff800c047812 */ /* 0x002fd600078ec0ff */
[----:B------:R-:W0:Y:S01]  /*0a30*/  @P1 LDC R0, c[0x0][0xc54] ;  /* 0x00031500ff001b82 */ /* 0x000e220000000800 */
[----:B------:R-:W-:-:S07]  /*0a40*/  ISETP.NE.AND P0, PT, R4, 0x80, PT ;  /* 0x000000800400780c */ /* 0x000fce0003f05270 */
[----:B------:R-:W1:Y:S08]  /*0a50*/  @P1 LDC R3, c[0x0][0xc58] ;  /* 0x00031600ff031b82 */ /* 0x000e700000000800 */
[----:B------:R-:W-:Y:S06]  /*0a60*/  @!P0 BAR.ARV 0x9, 0x100 ;  /* 0x0244000000008b1d */ /* 0x000fec0000002000 */
[----:B---3--:R-:W-:Y:S01]  /*0a70*/  ISETP.LE.AND P0, PT, RZ, UR5, PT ;  /* 0x00000005ff007c0c */ /* 0x008fe2000bf03270 */
[----:B0-----:R-:W-:-:S05]  /*0a80*/  @P1 IMAD.HI.U32 R0, R0, UR4, RZ ;  /* 0x0000000400001c27 */ /* 0x001fca000f8e00ff */
[----:B-1----:R-:W-:-:S04]  /*0a90*/  @P1 SHF.R.U32.HI R5, RZ, R3, R0 ;  /* 0x00000003ff051219 */ /* 0x002fc80000011600 */
[----:B------:R-:W-:Y:S01]  /*0aa0*/  IADD3 R3, -R5, RZ, RZ ;  /* 0x000000ff05037210 */ /* 0x000fe20007ffe1ff */
[----:B------:R2:W-:Y:S04]  /*0ab0*/  STL [R1+0x14], R5 ;  /* 0x0000140501007387 */ /* 0x0005e80000100800 */
[----:B------:R-:W-:Y:S01]  /*0ac0*/  IMAD R2, R2, R3, UR4 ;  /* 0x0000000402027e24 */ /* 0x000fe2000f8e0203 */
[----:B------:R-:W-:Y:S06]  /*0ad0*/  @!P0 BRA `(.L_x_10) ;  /* 0x000000c800d88947 */ /* 0x000fec0003800000 */
[----:B--2---:R-:W0:Y:S01]  /*0ae0*/  LDC.64 R4, c[0x0][0x418] ;  /* 0x00010600ff047b82 */ /* 0x004e220000000a00 */
[----:B------:R-:W-:-:S07]  /*0af0*/  LOP3.LUT R8, R2, 0xffff, RZ, 0xc0, !PT ;  /* 0x0000ffff02087812 */ /* 0x000fce00078ec0ff */
[----:B------:R-:W1:Y:S08]  /*0b00*/  LDC R22, c[0x0][0x424] ;  /* 0x00010900ff167b82 */ /* 0x000e700000000800 */
[----:B------:R-:W2:Y:S01]  /*0b10*/  LDC R3, c[0x0][0x2f0] ;  /* 0x0000bc00ff037b82 */ /* 0x000ea20000000800 */
[----:B0-----:R-:W-:-:S04]  /*0b20*/  ISETP.NE.U32.AND P0, PT, R4, RZ, PT ;  /* 0x000000ff0400720c */ /* 0x001fc80003f05070 */
[----:B------:R-:W-:-:S04]  /*0b30*/  ISETP.NE.AND.EX P0, PT, R5, RZ, PT, P0 ;  /* 0x000000ff0500720c */ /* 0x000fc80003f05300 */
[----:B-1----:R-:W-:-:S05]  /*0b40*/  SEL R22, R22, 0x1, P0 ;  /* 0x0000000116167807 */ /* 0x002fca0000000000 */
[----:B--2---:R-:W-:-:S04]  /*0b50*/  IMAD R22, R22, R3, RZ ;  /* 0x0000000316167224 */ /* 0x004fc800078e02ff */
[C---:B------:R-:W-:Y:S01]  /*0b60*/  VIADD R0, R22.reuse, 0xbf ;  /* 0x000000bf16007836 */ /* 0x040fe20000000000 */
[----:B------:R-:W-:-:S03]  /*0b70*/  ISETP.GE.AND P0, PT, R22, 0x1, PT ;  /* 0x000000011600780c */ /* 0x000fc60003f06270 */
[----:B------:R-:W-:-:S05]  /*0b80*/  IMAD.HI R0, R0, 0x2aaaaaab, RZ ;  /* 0x2aaaaaab00007827 */ /* 0x000fca00078e02ff */
[----:B------:R-:W-:-:S04]  /*0b90*/  SHF.R.U32.HI R3, RZ, 0x1f, R0 ;  /* 0x0000001fff037819 */ /* 0x000fc80000011600 */
[----:B------:R-:W-:Y:S01]  /*0ba0*/  LEA.HI.SX32 R0, R0, R3, 0x1b ;  /* 0x0000000300007211 */ /* 0x000fe200078fdaff */
[----:B------:R-:W-:Y:S01]  /*0bb0*/  IMAD.MOV.U32 R3, RZ, RZ, RZ ;  /* 0x000000ffff037224 */ /* 0x000fe200078e00ff */
[----:B------:R-:W-:Y:S06]  /*0bc0*/  @!P0 BRA `(.L_x_11) ;  /* 0x0000000000748947 */ /* 0x000fec0003800000 */
[----:B------:R-:W-:-:S04]  /*0bd0*/  SHF.R.U32.HI R5, RZ, 0x10, R2 ;  /* 0x00000010ff057819 */ /* 0x000fc80000011602 */
[----:B------:R-:W-:-:S13]  /*0be0*/  ISETP.NE.AND P0, PT, R5, RZ, PT ;  /* 0x000000ff0500720c */ /* 0x000fda0003f05270 */
[----:B------:R-:W0:Y:S02]  /*0bf0*/  @!P0 LDC R5, c[0x0][0x9f0] ;  /* 0x00027c00ff058b82 */ /* 0x000e240000000800 */
[-C--:B0-----:R-:W-:Y:S02]  /*0c00*/  IABS R7, R5.reuse ;  /* 0x0000000500077213 */ /* 0x081fe40000000000 */
[----:B------:R-:W-:Y:S02]  /*0c10*/  IADD3 R4, R0, -0x1, R5 ;  /* 0xffffffff00047810 */ /* 0x000fe40007ffe005 */
[----:B------:R-:W0:Y:S01]  /*0c20*/  I2F.RP R6, R7 ;  /* 0x0000000700067306 */ /* 0x000e220000209400 */
[----:B------:R-:W-:-:S05]  /*0c30*/  IABS R11, R5 ;  /* 0x00000005000b7213 */ /* 0x000fca0000000000 */
[----:B------:R-:W-:Y:S02]  /*0c40*/  IMAD.MOV R11, RZ, RZ, -R11 ;  /* 0x000000ffff0b7224 */ /* 0x000fe400078e0a0b */
[----:B0-----:R-:W0:Y:S02]  /*0c50*/  MUFU.RCP R6, R6 ;  /* 0x0000000600067308 */ /* 0x001e240000001000 */
[----:B0-----:R-:W-:Y:S01]  /*0c60*/  VIADD R2, R6, 0xffffffe ;  /* 0x0ffffffe06027836 */ /* 0x001fe20000000000 */
[----:B------:R-:W-:Y:S02]  /*0c70*/  IABS R6, R4 ;  /* 0x0000000400067213 */ /* 0x000fe40000000000 */
[----:B------:R-:W-:-:S03]  /*0c80*/  LOP3.LUT R4, R4, R5, RZ, 0x3c, !PT ;  /* 0x0000000504047212 */ /* 0x000fc600078e3cff */
[----:B------:R0:W1:Y:S01]  /*0c90*/  F2I.FTZ.U32.TRUNC.NTZ R3, R2 ;  /* 0x0000000200037305 */ /* 0x000062000021f000 */
[----:B------:R-:W-:Y:S01]  /*0ca0*/  ISETP.GE.AND P2, PT, R4, RZ, PT ;  /* 0x000000ff0400720c */ /* 0x000fe20003f46270 */
[----:B0-----:R-:W-:Y:S01]  /*0cb0*/  IMAD.MOV.U32 R2, RZ, RZ, RZ ;  /* 0x000000ffff027224 */ /* 0x001fe200078e00ff */
[----:B-1----:R-:W-:-:S05]  /*0cc0*/  IADD3 R10, RZ, -R3, RZ ;  /* 0x80000003ff0a7210 */ /* 0x002fca0007ffe0ff */
[----:B------:R-:W-:-:S04]  /*0cd0*/  IMAD R9, R10, R7, RZ ;  /* 0x000000070a097224 */ /* 0x000fc800078e02ff */
[----:B------:R-:W-:-:S04]  /*0ce0*/  IMAD.HI.U32 R3, R3, R9, R2 ;  /* 0x0000000903037227 */ /* 0x000fc800078e0002 */
[----:B------:R-:W-:Y:S02]  /*0cf0*/  IMAD.MOV.U32 R2, RZ, RZ, R11 ;  /* 0x000000ffff027224 */ /* 0x000fe400078e000b */
[----:B------:R-:W-:-:S04]  /*0d00*/  IMAD.HI.U32 R3, R3, R6, RZ ;  /* 0x0000000603037227 */ /* 0x000fc800078e00ff */
[----:B------:R-:W-:-:S05]  /*0d10*/  IMAD R2, R3, R2, R6 ;  /* 0x0000000203027224 */ /* 0x000fca00078e0206 */
[----:B------:R-:W-:-:S13]  /*0d20*/  ISETP.GT.U32.AND P1, PT, R7, R2, PT ;  /* 0x000000020700720c */ /* 0x000fda0003f24070 */
[-C--:B------:R-:W-:Y:S01]  /*0d30*/  @!P1 IADD3 R2, R2, -R7.reuse, RZ ;  /* 0x8000000702029210 */ /* 0x080fe20007ffe0ff */
[----:B------:R-:W-:Y:S01]  /*0d40*/  @!P1 VIADD R3, R3, 0x1 ;  /* 0x0000000103039836 */ /* 0x000fe20000000000 */
[----:B------:R-:W-:Y:S02]  /*0d50*/  ISETP.NE.AND P1, PT, R5, RZ, PT ;  /* 0x000000ff0500720c */ /* 0x000fe40003f25270 */
[----:B------:R-:W-:-:S13]  /*0d60*/  ISETP.GE.U32.AND P0, PT, R2, R7, PT ;  /* 0x000000070200720c */ /* 0x000fda0003f06070 */
[----:B------:R-:W-:-:S04]  /*0d70*/  @P0 VIADD R3, R3, 0x1 ;  /* 0x0000000103030836 */ /* 0x000fc80000000000 */
[----:B------:R-:W-:Y:S01]  /*0d80*/  @!P2 IMAD.MOV R3, RZ, RZ, -R3 ;  /* 0x000000ffff03a224 */ /* 0x000fe200078e0a03 */
[----:B------:R-:W-:-:S07]  /*0d90*/  @!P1 LOP3.LUT R3, RZ, R5, RZ, 0x33, !PT ;  /* 0x00000005ff039212 */ /* 0x000fce00078e33ff */
.L_x_11:
[-C--:B------:R-:W-:Y:S01]  /*0da0*/  IMAD R2, R8, R3.reuse, RZ ;  /* 0x0000000308027224 */ /* 0x080fe200078e02ff */
[----:B------:R-:W-:Y:S01]  /*0db0*/  IADD3 R17, R12, -0x80, RZ ;  /* 0xffffff800c117810 */ /* 0x000fe20007ffe0ff */
[----:B------:R-:W-:Y:S01]  /*0dc0*/  IMAD.MOV.U32 R23, RZ, RZ, RZ ;  /* 0x000000ffff177224 */ /* 0x000fe200078e00ff */
[----:B------:R-:W-:Y:S02]  /*0dd0*/  PLOP3.LUT P0, PT, PT, PT, PT, 0x80, 0x0 ;  /* 0x000000000000781c */ /* 0x000fe40003f0f070 */
[----:B------:R-:W-:Y:S02]  /*0de0*/  CS2R R150, SRZ ;  /* 0x0000000000967805 */ /* 0x000fe4000001ff00 */
[----:B------:R-:W-:Y:S01]  /*0df0*/  VIADDMNMX R16, R2, R3, R0, PT ;  /* 0x0000000302107246 */ /* 0x000fe20003800100 */
[----:B------:R0:W-:Y:S01]  /*0e00*/  STL [R1+0x10], R2 ;  /* 0x0000100201007387 */ /* 0x0001e20000100800 */
[----:B------:R-:W-:Y:S01]  /*0e10*/  IMAD.MOV.U32 R0, RZ, RZ, RZ ;  /* 0x000000ffff007224 */ /* 0x000fe200078e00ff */
[----:B------:R-:W-:-:S02]  /*0e20*/  CS2R R32, SRZ ;  /* 0x0000000000207805 */ /* 0x000fc4000001ff00 */
[----:B------:R-:W-:Y:S02]  /*0e30*/  ISETP.GT.AND P1, PT, R16, R2, PT ;  /* 0x000000021000720c */ /* 0x000fe40003f24270 */
[----:B------:R-:W-:Y:S02]  /*0e40*/  CS2R R34, SRZ ;  /* 0x0000000000227805 */ /* 0x000fe4000001ff00 */
[----:B------:R-:W-:Y:S02]  /*0e50*/  CS2R R20, SRZ ;  /* 0x0000000000147805 */ /* 0x000fe4000001ff00 */
[----:B------:R-:W-:Y:S02]  /*0e60*/  CS2R R24, SRZ ;  /* 0x0000000000187805 */ /* 0x000fe4000001ff00 */
[----:B------:R-:W-:Y:S02]  /*0e70*/  CS2R R14, SRZ ;  /* 0x00000000000e7805 */ /* 0x000fe4000001ff00 */
[----:B------:R-:W-:-:S02]  /*0e80*/  CS2R R18, SRZ ;  /* 0x0000000000127805 */ /* 0x000fc4000001ff00 */
[----:B------:R-:W-:Y:S02]  /*0e90*/  CS2R R10, SRZ ;  /* 0x00000000000a7805 */ /* 0x000fe4000001ff00 */
[----:B------:R-:W-:Y:S02]  /*0ea0*/  CS2R R12, SRZ ;  /* 0x00000000000c7805 */ /* 0x000fe4000001ff00 */
[----:B------:R-:W-:Y:S02]  /*0eb0*/  CS2R R6, SRZ ;  /* 0x0000000000067805 */ /* 0x000fe4000001ff00 */
[----:B------:R-:W-:Y:S02]  /*0ec0*/  CS2R R8, SRZ ;  /* 0x0000000000087805 */ /* 0x000fe4000001ff00 */
[----:B------:R-:W-:Y:S02]  /*0ed0*/  CS2R R4, SRZ ;  /* 0x0000000000047805 */ /* 0x000fe4000001ff00 */
[----:B------:R-:W-:-:S02]  /*0ee0*/  CS2R R36, SRZ ;  /* 0x0000000000247805 */ /* 0x000fc4000001ff00 */
[----:B0-----:R-:W-:Y:S02]  /*0ef0*/  CS2R R2, SRZ ;  /* 0x0000000000027805 */ /* 0x001fe4000001ff00 */
[----:B------:R-:W-:Y:S02]  /*0f00*/  CS2R R30, SRZ ;  /* 0x00000000001e7805 */ /* 0x000fe4000001ff00 */
[----:B------:R-:W-:Y:S01]  /*0f10*/  CS2R R38, SRZ ;  /* 0x0000000000267805 */ /* 0x000fe2000001ff00 */
[----:B------:R-:W-:Y:S06]  /*0f20*/  @!P1 BRA `(.L_x_12) ;  /* 0x0000008000189947 */ /* 0x000fec0003800000 */
[----:B------:R-:W-:Y:S01]  /*0f30*/  SHF.R.S32.HI R18, RZ, 0x1f, R17 ;  /* 0x0000001fff127819 */ /* 0x000fe20000011411 */
[----:B------:R-:W0:Y:S01]  /*0f40*/  S2UR UR4, SR_CgaCtaId ;  /* 0x00000000000479c3 */ /* 0x000e220000008800 */
[----:B------:R-:W-:Y:S02]  /*0f50*/  UMOV UR36, 0x400 ;  /* 0x0000040000247882 */ /* 0x000fe40000000000 */
[----:B------:R-:W-:-:S04]  /*0f60*/  LEA.HI R19, R18, R17, RZ, 0x7 ;  /* 0x0000001112137211 */ /* 0x000fc800078f38ff */
[----:B------:R-:W-:-:S06]  /*0f70*/  SHF.R.S32.HI R0, RZ, 0x7, R19 ;  /* 0x00000007ff007819 */ /* 0x000fcc0000011413 */
[----:B------:R-:W1:Y:S01]  /*0f80*/  SHFL.IDX PT, R0, R0, RZ, 0x1f ;  /* 0x00001fff00007589 */ /* 0x000e6200000e0000 */
[----:B0-----:R-:W-:-:S04]  /*0f90*/  ULEA UR36, UR4, UR36, 0x18 ;  /* 0x0000002404247291 */ /* 0x001fc8000f8ec03f */
[----:B------:R-:W-:-:S04]  /*0fa0*/  UIADD3 UR4, UR36, 0x1e800, URZ ;  /* 0x0001e80024047890 */ /* 0x000fc8000fffe03f */
[----:B------:R-:W-:Y:S01]  /*0fb0*/  ULOP3.LUT UP0, URZ, UR4, 0x3ff, URZ, 0xc0, !UPT ;  /* 0x000003ff043f7892 */ /* 0x000fe2000f80c03f */
[----:B-1----:R0:W-:Y:S05]  /*0fc0*/  STL [R1+0xc], R0 ;  /* 0x00000c0001007387 */ /* 0x0021ea0000100800 */
[----:B------:R-:W-:-:S13]  /*0fd0*/  PLOP3.LUT P0, PT, PT, PT, UP0, 0x80, 0x0 ;  /* 0x000000000000781c */ /* 0x000fda0003f0f008 */
[----:B0-----:R-:W-:Y:S05]  /*0fe0*/  @!P0 BRA `(.L_x_13) ;  /* 0x0000000000408947 */ /* 0x001fea0003800000 */
[----:B------:R-:W-:Y:S01]  /*0ff0*/  MOV R0, 0x0 ;  /* 0x0000000000007802 */ /* 0x000fe20000000f00 */
[----:B------:R-:W-:Y:S01]  /*1000*/  ULDC.64 UR4, c[0x4][0xa8] ;  /* 0x01002a0000047ab9 */ /* 0x000fe20000000a00 */
[----:B------:R-:W-:Y:S01]  /*1010*/  ULDC.64 UR6, c[0x4][0x48] ;  /* 0x0100120000067ab9 */ /* 0x000fe20000000a00 */
[----:B------:R-:W-:Y:S01]  /*1020*/  IMAD.U32 R4, RZ, RZ, UR4 ;  /* 0x00000004ff047e24 */ /* 0x000fe2000f8e00ff */
[----:B------:R0:W1:Y:S01]  /*1030*/  LDC.64 R2, c[0x4][R0] ;  /* 0x0100000000027b82 */ /* 0x0000620000000a00 */
[----:B------:R-:W-:Y:S01]  /*1040*/  MOV R5, UR5 ;  /* 0x0000000500057c02 */ /* 0x000fe20008000f00 */
[----:B------:R-:W-:Y:S01]  /*1050*/  ULDC.64 UR4, c[0x4][0xb0] ;  /* 0x01002c0000047ab9 */ /* 0x000fe20000000a00 */
[----:B------:R-:W-:Y:S01]  /*1060*/  IMAD.U32 R10, RZ, RZ, UR6 ;  /* 0x00000006ff0a7e24 */ /* 0x000fe2000f8e00ff */
[----:B------:R-:W-:Y:S01]  /*1070*/  MOV R11, UR7 ;  /* 0x00000007000b7c02 */ /* 0x000fe20008000f00 */
[----:B------:R-:W-:Y:S01]  /*1080*/  IMAD.U32 R6, RZ, RZ, UR4 ;  /* 0x00000004ff067e24 */ /* 0x000fe2000f8e00ff */
[----:B------:R-:W-:Y:S01]  /*1090*/  MOV R13, RZ ;  /* 0x000000ff000d7202 */ /* 0x000fe20000000f00 */
[----:B------:R-:W-:-:S02]  /*10a0*/  IMAD.U32 R7, RZ, RZ, UR5 ;  /* 0x00000005ff077e24 */ /* 0x000fc4000f8e00ff */
[----:B------:R-:W-:Y:S02]  /*10b0*/  IMAD.MOV.U32 R8, RZ, RZ, 0x70 ;  /* 0x00000070ff087424 */ /* 0x000fe400078e00ff */
[----:B0-----:R-:W-:-:S07]  /*10c0*/  IMAD.MOV.U32 R12, RZ, RZ, 0x1 ;  /* 0x00000001ff0c7424 */ /* 0x001fce00078e00ff */
[----:B------:R-:W-:-:S07]  /*10d0*/  LEPC R20, `(.L_x_13) ;  /* 0x000000001014794e */ /* 0x000fce0000000000 */
[----:B-1----:R-:W-:Y:S05]  /*10e0*/  CALL.ABS.NOINC R2 ;  /* 0x0000000002007343 */ /* 0x002fea0003c00000 */
.L_x_13:
[----:B------:R-:W-:Y:S02]  /*10f0*/  SHF.L.U32 R8, RZ, 0x1f, RZ ;  /* 0x0000001fff087819 */ /* 0x000fe400000006ff */
[----:B------:R-:W-:Y:S02]  /*1100*/  LEA.HI R3, R18, R17, RZ, 0x4 ;  /* 0x0000001112037211 */ /* 0x000fe400078f20ff */
[----:B------:R-:W0:Y:S01]  /*1110*/  SYNCS.PHASECHK.TRANS64.TRYWAIT P1, [UR36+0x30800], R8 ;  /* 0x03080008ff0075a7 */ /* 0x000e220008020164 */
[----:B------:R-:W-:Y:S02]  /*1120*/  LOP3.LUT R27, R27, 0x1, RZ, 0xfc, !PT ;  /* 0x000000011b1b7812 */ /* 0x000fe400078efcff */
[----:B------:R-:W-:Y:S02]  /*1130*/  LOP3.LUT R0, R3, 0xfffffff0, RZ, 0xc0, !PT ;  /* 0xfffffff003007812 */ /* 0x000fe400078ec0ff */
[----:B------:R-:W-:Y:S02]  /*1140*/  ISETP.NE.AND P0, PT, R27, 0x3, PT ;  /* 0x000000031b00780c */ /* 0x000fe40003f05270 */
[----:B------:R-:W-:Y:S01]  /*1150*/  MOV R2, 0x20 ;  /* 0x0000002000027802 */ /* 0x000fe20000000f00 */
[----:B------:R-:W-:-:S05]  /*1160*/  IMAD.IADD R0, R17, 0x1, -R0 ;  /* 0x0000000111007824 */ /* 0x000fca00078e0a00 */
[----:B------:R-:W-:-:S04]  /*1170*/  SHF.R.S32.HI R5, RZ, 0x1f, R0 ;  /* 0x0000001fff057819 */ /* 0x000fc80000011400 */
[----:B------:R-:W-:-:S04]  /*1180*/  LEA.HI R4, R5, R0, RZ, 0x3 ;  /* 0x0000000005047211 */ /* 0x000fc800078f18ff */
[----:B------:R-:W-:-:S05]  /*1190*/  LOP3.LUT R5, R4, 0xfffffff8, RZ, 0xc0, !PT ;  /* 0xfffffff804057812 */ /* 0x000fca00078ec0ff */
[----:B------:R-:W-:-:S05]  /*11a0*/  IMAD.IADD R5, R0, 0x1, -R5 ;  /* 0x0000000100057824 */ /* 0x000fca00078e0a05 */
[----:B------:R-:W-:Y:S01]  /*11b0*/  LOP3.LUT P2, RZ, R5, 0x4, RZ, 0xc0, !PT ;  /* 0x0000000405ff7812 */ /* 0x000fe2000784c0ff */
[----:B0-----:R-:W-:-:S12]  /*11c0*/  @!P1 BRA `(.L_x_14) ;  /* 0x000000c400249947 */ /* 0x001fd80003800000 */
.L_x_109:
[----:B------:R-:W-:Y:S01]  /*11d0*/  SEL R6, R2, 0xffffffe0, !P2 ;  /* 0xffffffe002067807 */ /* 0x000fe20005000000 */
[----:B------:R-:W-:Y:S06]  /*11e0*/  @!P0 BRA `(.L_x_15) ;  /* 0x0000000000048947 */ /* 0x000fec0003800000 */
[----:B------:R-:W-:Y:S01]  /*11f0*/  BPT.TRAP 0x1 ;  /* 0x000000040000795c */ /* 0x000fe20000300000 */
.L_x_15:
[----:B------:R1:W2:Y:S01]  /*1200*/  SYNCS.PHASECHK.TRANS64.TRYWAIT P2, [UR36+0x30830], R8 ;  /* 0x03083008ff0075a7 */ /* 0x0002a20008040164 */
[----:B------:R-:W-:Y:S05]  /*1210*/  @!P0 BRA `(.L_x_16) ;  /* 0x0000000000048947 */ /* 0x000fea0003800000 */
[----:B------:R-:W-:Y:S01]  /*1220*/  BPT.TRAP 0x1 ;  /* 0x000000040000795c */ /* 0x000fe20000300000 */
.L_x_16:
[----:B0-----:R-:W3:Y:S01]  /*1230*/  LDL R7, [R1+0xc] ;  /* 0x00000c0001077983 */ /* 0x001ee20000100800 */
[----:B------:R-:W-:Y:S01]  /*1240*/  ISETP.NE.AND P1, PT, R28, RZ, PT ;  /* 0x000000ff1c00720c */ /* 0x000fe20003f25270 */
[----:B---3--:R-:W-:-:S05]  /*1250*/  IMAD.HI R0, R7, 0x55555556, RZ ;  /* 0x5555555607007827 */ /* 0x008fca00078e02ff */
[----:B------:R-:W-:-:S05]  /*1260*/  LEA.HI R0, R0, R0, RZ, 0x1 ;  /* 0x0000000000007211 */ /* 0x000fca00078f08ff */
[----:B------:R-:W-:-:S05]  /*1270*/  IMAD R0, R0, -0x3, R7 ;  /* 0xfffffffd00007824 */ /* 0x000fca00078e0207 */
[----:B------:R-:W-:-:S05]  /*1280*/  LEA R7, R0, UR36, 0xd ;  /* 0x0000002400077c11 */ /* 0x000fca000f8e68ff */
[----:B------:R-:W-:Y:S01]  /*1290*/  VIADD R0, R7, 0xc400 ;  /* 0x0000c40007007836 */ /* 0x000fe20000000000 */
[----:B------:R0:W-:Y:S04]  /*12a0*/  STL [R1+0x8], R7 ;  /* 0x0000080701007387 */ /* 0x0001e80000100800 */
[----:B------:R-:W-:-:S04]  /*12b0*/  SHF.R.U32.HI R0, RZ, 0x4, R0 ;  /* 0x00000004ff007819 */ /* 0x000fc80000011600 */
[----:B0-----:R-:W-:Y:S01]  /*12c0*/  LOP3.LUT R7, R0, 0x3fff, RZ, 0xc0, !PT ;  /* 0x00003fff00077812 */ /* 0x001fe200078ec0ff */
[----:B--2---:R-:W-:Y:S06]  /*12d0*/  @P2 BRA `(.L_x_17) ;  /* 0x0000000000082947 */ /* 0x004fec0003800000 */
[----:B------:R-:W0:Y:S02]  /*12e0*/  SYNCS.PHASECHK.TRANS64.TRYWAIT P2, [UR36+0x30830], R8 ;  /* 0x03083008ff0075a7 */ /* 0x000e240008040164 */
[----:B0-----:R-:W-:Y:S05]  /*12f0*/  @!P2 BRA `(.L_x_18) ;  /* 0x000000c000f0a947 */ /* 0x001fea0003800000 */
.L_x_17:
[----:B01----:R-:W-:Y:S01]  /*1300*/  LOP3.LUT R8, R7, 0x10000, RZ, 0xfc, !PT ;  /* 0x0001000007087812 */ /* 0x003fe200078efcff */
[----:B------:R-:W-:Y:S01]  /*1310*/  IMAD.MOV.U32 R9, RZ, RZ, 0x40000040 ;  /* 0x40000040ff097424 */ /* 0x000fe200078e00ff */
[----:B------:R-:W-:Y:S05]  /*1320*/  WARPSYNC.ALL ;  /* 0x0000000000007948 */ /* 0x000fea0003800000 */
[----:B------:R0:W-:Y:S01]  /*1330*/  STL.64 [R1], R8 ;  /* 0x0000000801007387 */ /* 0x0001e20000100a00 */
[----:B------:R-:W-:Y:S01]  /*1340*/  IMAD.MOV.U32 R0, RZ, RZ, RZ ;  /* 0x000000ffff007224 */ /* 0x000fe200078e00ff */
[----:B------:R-:W-:Y:S01]  /*1350*/  MOV R151, RZ ;  /* 0x000000ff00977202 */ /* 0x000fe20000000f00 */
[----:B------:R-:W-:Y:S01]  /*1360*/  UIADD3 UR4, UR36, 0x12400, URZ ;  /* 0x0001240024047890 */ /* 0x000fe2000fffe03f */
[C---:B------:R-:W-:Y:S01]  /*1370*/  R2UR UR8, R8.reuse ;  /* 0x00000000080872ca */ /* 0x040fe200000e0000 */
[----:B------:R-:W-:Y:S01]  /*1380*/  WARPGROUP.ARRIVE ;  /* 0x00000000000079c5 */ /* 0x000fe20000000000 */
[----:B------:R-:W-:Y:S01]  /*1390*/  R2UR UR9, R9 ;  /* 0x00000000090972ca */ /* 0x000fe200000e0000 */
[----:B------:R-:W-:Y:S01]  /*13a0*/  USHF.R.U32.HI UR4, URZ, 0x4, UR4 ;  /* 0x000000043f047899 */ /* 0x000fe20008011604 */
[----:B------:R-:W-:Y:S01]  /*13b0*/  R2UR UR16, R8 ;  /* 0x00000000081072ca */ /* 0x000fe200000e0000 */
[----:B------:R-:W-:Y:S01]  /*13c0*/  UMOV UR11, 0x40000040 ;  /* 0x40000040000b7882 */ /* 0x000fe20000000000 */
[----:B------:R-:W-:Y:S01]  /*13d0*/  UMOV UR13, 0x40000040 ;  /* 0x40000040000d7882 */ /* 0x000fe20000000000 */
[----:B------:R-:W-:Y:S01]  /*13e0*/  ULOP3.LUT UR4, UR4, 0x3fff, URZ, 0xc0, !UPT ;  /* 0x00003fff04047892 */ /* 0x000fe2000f8ec03f */
[----:B------:R-:W-:Y:S01]  /*13f0*/  P2R R120, PR, RZ, 0x1 ;  /* 0x00000001ff787803 */ /* 0x000fe20000000000 */
[----:B------:R-:W-:Y:S01]  /*1400*/  UMOV UR15, 0x40000040 ;  /* 0x40000040000f7882 */ /* 0x000fe20000000000 */
[----:B------:R-:W-:Y:S01]  /*1410*/  UMOV UR17, 0x40000040 ;  /* 0x4000004000117882 */ /* 0x000fe20000000000 */
[----:B------:R-:W-:Y:S01]  /*1420*/  ULOP3.LUT UR6, UR4, 0x10000, URZ, 0xfc, !UPT ;  /* 0x0001000004067892 */ /* 0x000fe2000f8efc3f */
[----:B------:R-:W2:Y:S01]  /*1430*/  LDL R121, [R1+0x10] ;  /* 0x0000100001797983 */ /* 0x000ea20000100800 */
[----:B------:R-:W-:Y:S01]  /*1440*/  UMOV UR19, 0x40000040 ;  /* 0x4000004000137882 */ /* 0x000fe20000000000 */
[----:B------:R-:W-:Y:S01]  /*1450*/  ULDC UR4, c[0x0][0x9d8] ;  /* 0x0002760000047ab9 */ /* 0x000fe20000000800 */
[----:B------:R-:W-:-:S03]  /*1460*/  ULDC UR5, c[0x0][0x988] ;  /* 0x0002620000057ab9 */ /* 0x000fc60000000800 */
[----:B------:R-:W-:Y:S02]  /*1470*/  UMOV UR10, UR6 ;  /* 0x00000006000a7c82 */ /* 0x000fe40008000000 */
[----:B------:R-:W-:Y:S01]  /*1480*/  HGMMA.64x192x16.F32.BF16 R24, gdesc[UR8], RZ, !UPT, gsb0 ;  /* 0x02e00000081879f0 */ /* 0x000fe2000c0018ff */
[----:B------:R-:W-:Y:S02]  /*1490*/  UIADD3 UR8, UR16, 0x2, URZ ;  /* 0x0000000210087890 */ /* 0x000fe4000fffe03f */
[----:B------:R-:W-:Y:S01]  /*14a0*/  UIADD3 UR10, UR6, 0x2, URZ ;  /* 0x00000002060a7890 */ /* 0x000fe2000fffe03f */
[----:B------:R-:W-:Y:S01]  /*14b0*/  UMOV UR9, 0x40000040 ;  /* 0x4000004000097882 */ /* 0x000fe20000000000 */
[----:B------:R-:W-:Y:S01]  /*14c0*/  UMOV UR11, 0x40000040 ;  /* 0x40000040000b7882 */ /* 0x000fe20000000000 */
[----:B------:R-:W-:Y:S02]  /*14d0*/  UIADD3 UR12, UR16, 0x4, URZ ;  /* 0x00000004100c7890 */ /* 0x000fe4000fffe03f */
[----:B------:R-:W-:Y:S01]  /*14e0*/  UIADD3 UR14, UR6, 0x4, URZ ;  /* 0x00000004060e7890 */ /* 0x000fe2000fffe03f */
[----:B------:R-:W-:-:S02]  /*14f0*/  WARPGROUP.DEPBAR.LE gsb0, 0x0 ;  /* 0x00008000000079c5 */ /* 0x000fc40000010000 */
[----:B------:R-:W-:-:S09]  /*1500*/  WARPGROUP.ARRIVE ;  /* 0x00000000000079c5 */ /* 0x000fd20000000000 */
[----:B------:R-:W-:Y:S01]  /*1510*/  HGMMA.64x192x16.F32.BF16 R24, gdesc[UR8], R24, gsb0 ;  /* 0x02e00000081879f0 */ /* 0x000fe20008001818 */
[----:B------:R-:W-:Y:S02]  /*1520*/  UIADD3 UR16, UR16, 0x6, URZ ;  /* 0x0000000610107890 */ /* 0x000fe4000fffe03f */
[----:B------:R-:W-:Y:S01]  /*1530*/  UIADD3 UR18, UR6, 0x6, URZ ;  /* 0x0000000606127890 */ /* 0x000fe2000fffe03f */
[----:B------:R-:W-:Y:S02]  /*1540*/  WARPGROUP.DEPBAR.LE gsb0, 0x0 ;  /* 0x00008000000079c5 */ /* 0x000fe40000010000 */
[----:B------:R-:W-:-:S14]  /*1550*/  WARPGROUP.ARRIVE ;  /* 0x00000000000079c5 */ /* 0x000fdc0000000000 */
[----:B------:R-:W-:Y:S03]  /*1560*/  HGMMA.64x192x16.F32.BF16 R24, gdesc[UR12], R24, gsb0 ;  /* 0x02e000000c1879f0 */ /* 0x000fe60008001818 */
[----:B------:R-:W-:Y:S02]  /*1570*/  WARPGROUP.DEPBAR.LE gsb0, 0x0 ;  /* 0x00008000000079c5 */ /* 0x000fe40000010000 */
[----:B------:R-:W-:-:S15]  /*1580*/  WARPGROUP.ARRIVE ;  /* 0x00000000000079c5 */ /* 0x000fde0000000000 */
[----:B------:R-:W-:Y:S03]  /*1590*/  HGMMA.64x192x16.F32.BF16 R24, gdesc[UR16], R24, gsb0 ;  /* 0x02e00000101879f0 */ /* 0x000fe60008001818 */
[----:B------:R-:W-:Y:S02]  /*15a0*/  WARPGROUP.DEPBAR.LE gsb0, 0x0 ;  /* 0x00008000000079c5 */ /* 0x000fe40000010000 */
[----:B0-----:R-:W-:Y:S01]  /*15b0*/  FMUL.FTZ R8, R26, UR4 ;  /* 0x000000041a087c20 */ /* 0x001fe20008410000 */
[----:B------:R-:W-:Y:S01]  /*15c0*/  FMUL.FTZ R26, R37, UR4 ;  /* 0x00000004251a7c20 */ /* 0x000fe20008410000 */
[----:B------:R-:W-:Y:S01]  /*15d0*/  FMUL.FTZ R37, R50, UR4 ;  /* 0x0000000432257c20 */ /* 0x000fe20008410000 */
[----:B------:R-:W-:Y:S01]  /*15e0*/  FMUL.FTZ R50, R61, UR4 ;  /* 0x000000043d327c20 */ /* 0x000fe20008410000 */
[----:B------:R-:W-:Y:S01]  /*15f0*/  FMUL.FTZ R61, R74, UR4 ;  /* 0x000000044a3d7c20 */ /* 0x000fe20008410000 */
[----:B------:R-:W-:Y:S01]  /*1600*/  FMUL.FTZ R11, R28, UR4 ;  /* 0x000000041c0b7c20 */ /* 0x000fe20008410000 */
[----:B------:R-:W-:Y:S01]  /*1610*/  LOP3.LUT R74, R19, 0xffffff80, RZ, 0xc0, !PT ;  /* 0xffffff80134a7812 */ /* 0x000fe200078ec0ff */
[----:B------:R-:W-:Y:S01]  /*1620*/  FMUL.FTZ R28, R40, UR4 ;  /* 0x00000004281c7c20 */ /* 0x000fe20008410000 */
[----:B------:R-:W-:Y:S01]  /*1630*/  FMUL.FTZ R40, R52, UR4 ;  /* 0x0000000434287c20 */ /* 0x000fe20008410000 */
[----:B------:R-:W-:Y:S01]  /*1640*/  FMUL.FTZ R52, R64, UR4 ;  /* 0x0000000440347c20 */ /* 0x000fe20008410000 */
[----:B------:R-:W-:Y:S01]  /*1650*/  FMUL.FTZ R64, R76, UR4 ;  /* 0x000000044c407c20 */ /* 0x000fe20008410000 */
[----:B------:R-:W-:Y:S01]  /*1660*/  FMUL.FTZ R10, R27, UR4 ;  /* 0x000000041b0a7c20 */ /* 0x000fe20008410000 */
[----:B------:R-:W-:-:S02]  /*1670*/  IMAD.IADD R76, R17, 0x1, -R74 ;  /* 0x00000001114c7824 */ /* 0x000fc400078e0a4a */
[----:B------:R-:W-:Y:S01]  /*1680*/  FMUL.FTZ R27, R39, UR4 ;  /* 0x00000004271b7c20 */ /* 0x000fe20008410000 */
[----:B------:R-:W-:Y:S01]  /*1690*/  FMUL.FTZ R39, R51, UR4 ;  /* 0x0000000433277c20 */ /* 0x000fe20008410000 */
[----:B------:R-:W-:Y:S01]  /*16a0*/  FMUL.FTZ R51, R63, UR4 ;  /* 0x000000043f337c20 */ /* 0x000fe20008410000 */
[----:B------:R-:W-:Y:S01]  /*16b0*/  FMUL.FTZ R13, R29, UR4 ;  /* 0x000000041d0d7c20 */ /* 0x000fe20008410000 */
[----:B------:R-:W-:Y:S01]  /*16c0*/  FMUL.FTZ R63, R75, UR4 ;  /* 0x000000044b3f7c20 */ /* 0x000fe20008410000 */
[----:B------:R-:W-:Y:S01]  /*16d0*/  FMUL.FTZ R29, R42, UR4 ;  /* 0x000000042a1d7c20 */ /* 0x000fe20008410000 */
[----:B------:R-:W-:Y:S01]  /*16e0*/  SHF.R.S32.HI R75, RZ, 0x1f, R76 ;  /* 0x0000001fff4b7819 */ /* 0x000fe2000001144c */
[----:B------:R-:W-:Y:S01]  /*16f0*/  FMUL.FTZ R42, R53, UR4 ;  /* 0x00000004352a7c20 */ /* 0x000fe20008410000 */
[----:B------:R-:W-:Y:S01]  /*1700*/  FMUL.FTZ R53, R66, UR4 ;  /* 0x0000000442357c20 */ /* 0x000fe20008410000 */
[----:B------:R-:W-:Y:S01]  /*1710*/  FMUL.FTZ R66, R77, UR4 ;  /* 0x000000044d427c20 */ /* 0x000fe20008410000 */
[----:B------:R-:W-:Y:S01]  /*1720*/  LEA.HI R77, R75, R76, RZ, 0x2 ;  /* 0x0000004c4b4d7211 */ /* 0x000fe200078f10ff */
[----:B------:R-:W-:Y:S01]  /*1730*/  FMUL.FTZ R12, R30, UR4 ;  /* 0x000000041e0c7c20 */ /* 0x000fe20008410000 */
[----:B------:R-:W-:-:S02]  /*1740*/  FMUL.FTZ R30, R41, UR4 ;  /* 0x00000004291e7c20 */ /* 0x000fc40008410000 */
[----:B------:R-:W-:Y:S01]  /*1750*/  LOP3.LUT R77, R77, 0x7ffffffc, RZ, 0xc0, !PT ;  /* 0x7ffffffc4d4d7812 */ /* 0x000fe200078ec0ff */
[----:B------:R-:W-:Y:S01]  /*1760*/  FMUL.FTZ R41, R54, UR4 ;  /* 0x0000000436297c20 */ /* 0x000fe20008410000 */
[----:B------:R-:W-:Y:S01]  /*1770*/  FMUL.FTZ R7, R24, UR4 ;  /* 0x0000000418077c20 */ /* 0x000fe20008410000 */
[----:B------:R-:W-:Y:S01]  /*1780*/  FMUL.FTZ R9, R25, UR4 ;  /* 0x0000000419097c20 */ /* 0x000fe20008410000 */
[----:B------:R-:W-:Y:S01]  /*1790*/  FMUL.FTZ R54, R65, UR4 ;  /* 0x0000000441367c20 */ /* 0x000fe20008410000 */
[----:B------:R-:W-:Y:S01]  /*17a0*/  FMUL.FTZ R14, R31, UR4 ;  /* 0x000000041f0e7c20 */ /* 0x000fe20008410000 */
[----:B------:R-:W-:Y:S01]  /*17b0*/  FMUL.FTZ R65, R78, UR4 ;  /* 0x000000044e417c20 */ /* 0x000fe20008410000 */
[----:B------:R-:W-:Y:S01]  /*17c0*/  IADD3 R77, R76, -R77, RZ ;  /* 0x8000004d4c4d7210 */ /* 0x000fe20007ffe0ff */
[----:B------:R-:W-:Y:S01]  /*17d0*/  FMUL.FTZ R31, R43, UR4 ;  /* 0x000000042b1f7c20 */ /* 0x000fe20008410000 */
[----:B------:R-:W-:Y:S02]  /*17e0*/  IMAD.MOV.U32 R78, RZ, RZ, -0x2 ;  /* 0xfffffffeff4e7424 */ /* 0x000fe400078e00ff */
[----:B------:R-:W-:Y:S01]  /*17f0*/  FMUL.FTZ R43, R55, UR4 ;  /* 0x00000004372b7c20 */ /* 0x000fe20008410000 */
[----:B------:R-:W-:Y:S01]  /*1800*/  FMUL.FTZ R55, R67, UR4 ;  /* 0x0000000443377c20 */ /* 0x000fe20008410000 */
[----:B------:R-:W-:Y:S01]  /*1810*/  FMUL.FTZ R67, R79, UR4 ;  /* 0x000000044f437c20 */ /* 0x000fe20008410000 */
[----:B------:R-:W0:Y:S01]  /*1820*/  MUFU.TANH R7, R7 ;  /* 0x0000000700077308 */ /* 0x000e220000002400 */
[----:B------:R-:W-:-:S02]  /*1830*/  IMAD R79, R77, R78, 0xc0 ;  /* 0x000000c04d4f7424 */ /* 0x000fc400078e024e */
[----:B------:R-:W-:-:S05]  /*1840*/  FMUL.FTZ R15, R32, UR4 ;  /* 0x00000004200f7c20 */ /* 0x000fca0008410000 */
[----:B------:R-:W1:Y:S01]  /*1850*/  MUFU.TANH R9, R9 ;  /* 0x0000000900097308 */ /* 0x000e620000002400 */
[----:B------:R-:W-:-:S07]  /*1860*/  IMAD.IADD R79, R22, 0x1, R79 ;  /* 0x00000001164f7824 */ /* 0x000fce00078e024f */
[----:B------:R-:W3:Y:S01]  /*1870*/  MUFU.TANH R13, R13 ;  /* 0x0000000d000d7308 */ /* 0x000ee20000002400 */
[----:B------:R-:W-:Y:S02]  /*1880*/  IMAD R22, R16, -0xc0, R79 ;  /* 0xffffff4010167824 */ /* 0x000fe400078e024f */
[----:B------:R-:W-:-:S05]  /*1890*/  FMUL.FTZ R21, R33, UR4 ;  /* 0x0000000421157c20 */ /* 0x000fca0008410000 */
[----:B------:R-:W4:Y:S01]  /*18a0*/  MUFU.TANH R11, R11 ;  /* 0x0000000b000b7308 */ /* 0x000f220000002400 */
[----:B------:R-:W-:Y:S01]  /*18b0*/  FMUL.FTZ R20, R34, UR4 ;  /* 0x0000000422147c20 */ /* 0x000fe20008410000 */
[----:B------:R-:W-:Y:S01]  /*18c0*/  FMUL.FTZ R34, R45, UR4 ;  /* 0x000000042d227c20 */ /* 0x000fe20008410000 */
[----:B------:R-:W-:Y:S01]  /*18d0*/  ISETP.GT.AND P4, PT, R22, RZ, PT ;  /* 0x000000ff1600720c */ /* 0x000fe20003f84270 */
[----:B------:R-:W-:Y:S01]  /*18e0*/  FMUL.FTZ R24, R36, UR4 ;  /* 0x0000000424187c20 */ /* 0x000fe20008410000 */
[----:B------:R-:W-:-:S03]  /*18f0*/  ISETP.GT.AND P3, PT, R22, 0x1, PT ;  /* 0x000000011600780c */ /* 0x000fc60003f64270 */
[----:B------:R-:W5:Y:S01]  /*1900*/  MUFU.TANH R8, R8 ;  /* 0x0000000800087308 */ /* 0x000f620000002400 */
[----:B------:R-:W-:Y:S01]  /*1910*/  FMUL.FTZ R45, R58, UR4 ;  /* 0x000000043a2d7c20 */ /* 0x000fe20008410000 */
[----:B------:R-:W-:Y:S01]  /*1920*/  FMUL.FTZ R58, R69, UR4 ;  /* 0x00000004453a7c20 */ /* 0x000fe20008410000 */
[----:B------:R-:W-:-:S05]  /*1930*/  FMUL.FTZ R69, R82, UR4 ;  /* 0x0000000452457c20 */ /* 0x000fca0008410000 */
[----:B------:R-:W5:Y:S01]  /*1940*/  MUFU.TANH R15, R15 ;  /* 0x0000000f000f7308 */ /* 0x000f620000002400 */
[----:B------:R-:W-:Y:S01]  /*1950*/  ISETP.GT.AND P6, PT, R22, 0x9, PT ;  /* 0x000000091600780c */ /* 0x000fe20003fc4270 */
[----:B------:R-:W-:Y:S01]  /*1960*/  FMUL.FTZ R36, R48, UR4 ;  /* 0x0000000430247c20 */ /* 0x000fe20008410000 */
[----:B------:R-:W-:Y:S01]  /*1970*/  ISETP.GT.AND P2, PT, R22, 0x8, PT ;  /* 0x000000081600780c */ /* 0x000fe20003f44270 */
[----:B------:R-:W-:Y:S01]  /*1980*/  FMUL.FTZ R48, R60, UR4 ;  /* 0x000000043c307c20 */ /* 0x000fe20008410000 */
[----:B0-----:R-:W-:-:S03]  /*1990*/  FSEL R82, R7, -INF , P4 ;  /* 0xff80000007527808 */ /* 0x001fc60002000000 */
[----:B------:R-:W0:Y:S01]  /*19a0*/  MUFU.TANH R10, R10 ;  /* 0x0000000a000a7308 */ /* 0x000e220000002400 */
[----:B-1----:R-:W-:Y:S01]  /*19b0*/  FSEL R9, R9, -INF , P3 ;  /* 0xff80000009097808 */ /* 0x002fe20001800000 */
[----:B------:R-:W-:Y:S01]  /*19c0*/  FMUL.FTZ R60, R72, UR4 ;  /* 0x00000004483c7c20 */ /* 0x000fe20008410000 */
[----:B------:R-:W-:Y:S01]  /*19d0*/  FMUL.FTZ R75, R88, UR4 ;  /* 0x00000004584b7c20 */ /* 0x000fe20008410000 */
[----:B------:R-:W-:-:S04]  /*19e0*/  FMUL.FTZ R72, R84, UR4 ;  /* 0x0000000454487c20 */ /* 0x000fc80008410000 */
[----:B------:R-:W1:Y:S01]  /*19f0*/  MUFU.TANH R21, R21 ;  /* 0x0000001500157308 */ /* 0x000e620000002400 */
[----:B---3--:R-:W-:Y:S01]  /*1a00*/  FSEL R88, R13, -INF , P6 ;  /* 0xff8000000d587808 */ /* 0x008fe20003000000 */
[----:B------:R-:W-:Y:S01]  /*1a10*/  FMUL.FTZ R23, R35, UR4 ;  /* 0x0000000423177c20 */ /* 0x000fe20008410000 */
[----:B----4-:R-:W-:Y:S02]  /*1a20*/  FSEL R84, R11, -INF , P2 ;  /* 0xff8000000b547808 */ /* 0x010fe40001000000 */
[----:B------:R-:W-:-:S03]  /*1a30*/  FMNMX.FTZ R13, R82, R9, !PT ;  /* 0x00000009520d7209 */ /* 0x000fc60007810000 */
[----:B------:R-:W3:Y:S01]  /*1a40*/  MUFU.TANH R12, R12 ;  /* 0x0000000c000c7308 */ /* 0x000ee20000002400 */
[----:B------:R-:W-:Y:S02]  /*1a50*/  ISETP.GT.AND P5, PT, R22, 0x10, PT ;  /* 0x000000101600780c */ /* 0x000fe40003fa4270 */
[----:B------:R-:W-:-:S05]  /*1a60*/  FMNMX.FTZ R13, R84, R13, !PT ;  /* 0x0000000d540d7209 */ /* 0x000fca0007810000 */
[----:B------:R-:W4:Y:S01]  /*1a70*/  MUFU.TANH R24, R24 ;  /* 0x0000001800187308 */ /* 0x000f220000002400 */
[----:B------:R-:W-:Y:S01]  /*1a80*/  FMUL.FTZ R76, R90, UR4 ;  /* 0x000000045a4c7c20 */ /* 0x000fe20008410000 */
[----:B-----5:R-:W-:-:S06]  /*1a90*/  FSEL R8, R8, -INF , P4 ;  /* 0xff80000008087808 */ /* 0x020fcc0002000000 */
[----:B------:R-:W5:Y:S01]  /*1aa0*/  MUFU.TANH R14, R14 ;  /* 0x0000000e000e7308 */ /* 0x000f620000002400 */
[----:B------:R-:W-:Y:S01]  /*1ab0*/  FSEL R90, R15, -INF , P5 ;  /* 0xff8000000f5a7808 */ /* 0x000fe20002800000 */
[----:B------:R-:W-:Y:S01]  /*1ac0*/  FMUL.FTZ R25, R38, UR4 ;  /* 0x0000000426197c20 */ /* 0x000fe20008410000 */
[----:B------:R-:W-:-:S05]  /*1ad0*/  ISETP.GT.AND P4, PT, R22, 0x11, PT ;  /* 0x000000111600780c */ /* 0x000fca0003f84270 */
[----:B------:R-:W5:Y:S01]  /*1ae0*/  MUFU.TANH R26, R26 ;  /* 0x0000001a001a7308 */ /* 0x000f620000002400 */
[----:B------:R-:W-:Y:S01]  /*1af0*/  FMNMX.FTZ R15, R88, R13, !PT ;  /* 0x0000000d580f7209 */ /* 0x000fe20007810000 */
[----:B------:R-:W-:Y:S01]  /*1b00*/  FMUL.FTZ R32, R44, UR4 ;  /* 0x000000042c207c20 */ /* 0x000fe20008410000 */
[----:B------:R-:W-:-:S05]  /*1b10*/  FMUL.FTZ R74, R87, UR4 ;  /* 0x00000004574a7c20 */ /* 0x000fca0008410000 */
[----:B------:R-:W5:Y:S01]  /*1b20*/  MUFU.TANH R20, R20 ;  /* 0x0000001400147308 */ /* 0x000f620000002400 */
[----:B------:R-:W-:Y:S01]  /*1b30*/  FMUL.FTZ R87, R96, UR4 ;  /* 0x0000000460577c20 */ /* 0x000fe20008410000 */
[----:B0-----:R-:W-:-:S06]  /*1b40*/  FSEL R10, R10, -INF , P3 ;  /* 0xff8000000a0a7808 */ /* 0x001fcc0001800000 */
[----:B------:R-:W0:Y:S01]  /*1b50*/  MUFU.TANH R23, R23 ;  /* 0x0000001700177308 */ /* 0x000e220000002400 */
[----:B------:R-:W-:Y:S02]  /*1b60*/  ISETP.GT.AND P3, PT, R22, 0x18, PT ;  /* 0x000000181600780c */ /* 0x000fe40003f64270 */
[----:B-1----:R-:W-:-:S05]  /*1b70*/  FSEL R96, R21, -INF , P4 ;  /* 0xff80000015607808 */ /* 0x002fca0002000000 */
[----:B------:R-:W1:Y:S01]  /*1b80*/  MUFU.TANH R28, R28 ;  /* 0x0000001c001c7308 */ /* 0x000e620000002400 */
[----:B------:R-:W-:Y:S01]  /*1b90*/  FMNMX.FTZ R15, R90, R15, !PT ;  /* 0x0000000f5a0f7209 */ /* 0x000fe20007810000 */
[----:B------:R-:W-:Y:S01]  /*1ba0*/  FMUL.FTZ R38, R49, UR4 ;  /* 0x0000000431267c20 */ /* 0x000fe20008410000 */
[----:B---3--:R-:W-:-:S05]  /*1bb0*/  FSEL R12, R12, -INF , P2 ;  /* 0xff8000000c0c7808 */ /* 0x008fca0001000000 */
[----:B------:R-:W3:Y:S01]  /*1bc0*/  MUFU.TANH R30, R30 ;  /* 0x0000001e001e7308 */ /* 0x000ee20000002400 */
[----:B------:R-:W-:Y:S01]  /*1bd0*/  FMUL.FTZ R49, R62, UR4 ;  /* 0x000000043e317c20 */ /* 0x000fe20008410000 */
[----:B------:R-:W-:Y:S01]  /*1be0*/  ISETP.GT.AND P2, PT, R22, 0x19, PT ;  /* 0x000000191600780c */ /* 0x000fe20003f44270 */
[----:B------:R-:W-:Y:S01]  /*1bf0*/  FMUL.FTZ R62, R73, UR4 ;  /* 0x00000004493e7c20 */ /* 0x000fe20008410000 */
[----:B----4-:R-:W-:Y:S02]  /*1c00*/  FSEL R24, R24, -INF , P3 ;  /* 0xff80000018187808 */ /* 0x010fe40001800000 */
[----:B------:R-:W-:Y:S02]  /*1c10*/  FMNMX.FTZ R21, R96, R15, !PT ;  /* 0x0000000f60157209 */ /* 0x000fe40007810000 */
[----:B------:R-:W4:Y:S01]  /*1c20*/  MUFU.TANH R25, R25 ;  /* 0x0000001900197308 */ /* 0x000f220000002400 */
[----:B------:R-:W-:Y:S01]  /*1c30*/  FMUL.FTZ R73, R86, UR4 ;  /* 0x0000000456497c20 */ /* 0x000fe20008410000 */
[----:B------:R-:W-:Y:S01]  /*1c40*/  FMUL.FTZ R86, R100, UR4 ;  /* 0x0000000464567c20 */ /* 0x000fe20008410000 */
[----:B-----5:R-:W-:-:S05]  /*1c50*/  FSEL R14, R14, -INF , P6 ;  /* 0xff8000000e0e7808 */ /* 0x020fca0003000000 */
[----:B------:R-:W5:Y:S01]  /*1c60*/  MUFU.TANH R32, R32 ;  /* 0x0000002000207308 */ /* 0x000f620000002400 */
[----:B------:R-:W-:Y:S02]  /*1c70*/  ISETP.GT.AND P6, PT, R22, 0x20, PT ;  /* 0x000000201600780c */ /* 0x000fe40003fc4270 */
[----:B------:R-:W-:Y:S02]  /*1c80*/  FSEL R100, R26, -INF , P2 ;  /* 0xff8000001a647808 */ /* 0x000fe40001000000 */
[----:B------:R-:W-:-:S03]  /*1c90*/  FMNMX.FTZ R21, R24, R21, !PT ;  /* 0x0000001518157209 */ /* 0x000fc60007810000 */
[----:B------:R-:W5:Y:S01]  /*1ca0*/  MUFU.TANH R27, R27 ;  /* 0x0000001b001b7308 */ /* 0x000f620000002400 */
[----:B------:R-:W-:Y:S01]  /*1cb0*/  FMUL.FTZ R79, R92, UR4 ;  /* 0x000000045c4f7c20 */ /* 0x000fe20008410000 */
[----:B------:R-:W-:Y:S01]  /*1cc0*/  FSEL R20, R20, -INF , P5 ;  /* 0xff80000014147808 */ /* 0x000fe20002800000 */
[----:B------:R-:W-:Y:S01]  /*1cd0*/  FMUL.FTZ R33, R46, UR4 ;  /* 0x000000042e217c20 */ /* 0x000fe20008410000 */
[----:B0-----:R-:W-:-:S04]  /*1ce0*/  FSEL R92, R23, -INF , P4 ;  /* 0xff800000175c7808 */ /* 0x001fc80002000000 */
[----:B------:R-:W0:Y:S01]  /*1cf0*/  MUFU.TANH R34, R34 ;  /* 0x0000002200227308 */ /* 0x000e220000002400 */
[----:B------:R-:W-:Y:S02]  /*1d00*/  ISETP.GT.AND P5, PT, R22, 0x21, PT ;  /* 0x000000211600780c */ /* 0x000fe40003fa4270 */
[----:B-1----:R-:W-:Y:S02]  /*1d10*/  FSEL R28, R28, -INF , P6 ;  /* 0xff8000001c1c7808 */ /* 0x002fe40003000000 */
[----:B------:R-:W-:-:S03]  /*1d20*/  FMNMX.FTZ R23, R100, R21, !PT ;  /* 0x0000001564177209 */ /* 0x000fc60007810000 */
[----:B------:R-:W1:Y:S01]  /*1d30*/  MUFU.TANH R29, R29 ;  /* 0x0000001d001d7308 */ /* 0x000e620000002400 */
[----:B------:R-:W-:Y:S01]  /*1d40*/  FMUL.FTZ R44, R56, UR4 ;  /* 0x00000004382c7c20 */ /* 0x000fe20008410000 */
[----:B------:R-:W-:Y:S01]  /*1d50*/  FMUL.FTZ R35, R47, UR4 ;  /* 0x000000042f237c20 */ /* 0x000fe20008410000 */
[----:B------:R-:W-:-:S05]  /*1d60*/  FMUL.FTZ R56, R68, UR4 ;  /* 0x0000000444387c20 */ /* 0x000fca0008410000 */
[----:B------:R-:W2:Y:S01]  /*1d70*/  MUFU.TANH R36, R36 ;  /* 0x0000002400247308 */ /* 0x000ea20000002400 */
[----:B------:R-:W-:Y:S01]  /*1d80*/  ISETP.GT.AND P4, PT, R22, 0x28, PT ;  /* 0x000000281600780c */ /* 0x000fe20003f84270 */
[----:B------:R-:W-:Y:S01]  /*1d90*/  FMUL.FTZ R68, R80, UR4 ;  /* 0x0000000450447c20 */ /* 0x000fe20008410000 */
[----:B---3--:R-:W-:Y:S02]  /*1da0*/  FSEL R122, R30, -INF , P5 ;  /* 0xff8000001e7a7808 */ /* 0x008fe40002800000 */
[----:B------:R-:W-:-:S03]  /*1db0*/  FMNMX.FTZ R23, R28, R23, !PT ;  /* 0x000000171c177209 */ /* 0x000fc60007810000 */
[----:B------:R-:W-:Y:S01]  /*1dc0*/  MUFU.TANH R31, R31 ;  /* 0x0000001f001f7308 */ /* 0x000fe20000002400 */
[----:B------:R-:W-:Y:S01]  /*1dd0*/  FMUL.FTZ R80, R94, UR4 ;  /* 0x000000045e507c20 */ /* 0x000fe20008410000 */
[----:B----4-:R-:W-:-:S06]  /*1de0*/  FSEL R94, R25, -INF , P3 ;  /* 0xff800000195e7808 */ /* 0x010fcc0001800000 */
[----:B------:R-:W3:Y:S01]  /*1df0*/  MUFU.TANH R38, R38 ;  /* 0x0000002600267308 */ /* 0x000ee20000002400 */
[----:B------:R-:W-:Y:S01]  /*1e00*/  ISETP.GT.AND P3, PT, R22, 0x29, PT ;  /* 0x000000291600780c */ /* 0x000fe20003f64270 */
[----:B------:R-:W-:Y:S01]  /*1e10*/  FMUL.FTZ R77, R89, UR4 ;  /* 0x00000004594d7c20 */ /* 0x000fe20008410000 */
[----:B-----5:R-:W-:Y:S02]  /*1e20*/  FSEL R32, R32, -INF , P4 ;  /* 0xff80000020207808 */ /* 0x020fe40002000000 */
[----:B------:R-:W-:-:S03]  /*1e30*/  FMNMX.FTZ R23, R122, R23, !PT ;  /* 0x000000177a177209 */ /* 0x000fc60007810000 */
[----:B------:R-:W4:Y:S01]  /*1e40*/  MUFU.TANH R33, R33 ;  /* 0x0000002100217308 */ /* 0x000f220000002400 */
[----:B------:R-:W-:Y:S01]  /*1e50*/  FMUL.FTZ R89, R98, UR4 ;  /* 0x0000000462597c20 */ /* 0x000fe20008410000 */
[----:B------:R-:W-:-:S06]  /*1e60*/  FSEL R98, R27, -INF , P2 ;  /* 0xff8000001b627808 */ /* 0x000fcc0001000000 */
[----:B------:R-:W5:Y:S01]  /*1e70*/  MUFU.TANH R40, R40 ;  /* 0x0000002800287308 */ /* 0x000f620000002400 */
[----:B------:R-:W-:Y:S01]  /*1e80*/  ISETP.GT.AND P2, PT, R22, 0x30, PT ;  /* 0x000000301600780c */ /* 0x000fe20003f44270 */
[----:B------:R-:W-:Y:S01]  /*1e90*/  FMUL.FTZ R46, R57, UR4 ;  /* 0x00000004392e7c20 */ /* 0x000fe20008410000 */
[----:B0-----:R-:W-:Y:S01]  /*1ea0*/  FSEL R126, R34, -INF , P3 ;  /* 0xff800000227e7808 */ /* 0x001fe20001800000 */
[----:B------:R-:W-:Y:S01]  /*1eb0*/  FMUL.FTZ R85, R85, UR4 ;  /* 0x0000000455557c20 */ /* 0x000fe20008410000 */
[----:B------:R-:W-:-:S03]  /*1ec0*/  FMNMX.FTZ R25, R32, R23, !PT ;  /* 0x0000001720197209 */ /* 0x000fc60007810000 */
[----:B------:R-:W0:Y:S01]  /*1ed0*/  MUFU.TANH R35, R35 ;  /* 0x0000002300237308 */ /* 0x000e220000002400 */
[----:B-1----:R-:W-:Y:S02]  /*1ee0*/  FSEL R26, R29, -INF , P6 ;  /* 0xff8000001d1a7808 */ /* 0x002fe40003000000 */
[----:B------:R-:W-:-:S05]  /*1ef0*/  ISETP.GT.AND P6, PT, R22, 0x31, PT ;  /* 0x000000311600780c */ /* 0x000fca0003fc4270 */
[----:B------:R-:W1:Y:S01]  /*1f00*/  MUFU.TANH R42, R42 ;  /* 0x0000002a002a7308 */ /* 0x000e620000002400 */
[----:B--2---:R-:W-:Y:S02]  /*1f10*/  FSEL R128, R36, -INF , P2 ;  /* 0xff80000024807808 */ /* 0x004fe40001000000 */
[----:B------:R-:W-:-:S05]  /*1f20*/  FMNMX.FTZ R25, R126, R25, !PT ;  /* 0x000000197e197209 */ /* 0x000fca0007810000 */
[----:B------:R-:W2:Y:S01]  /*1f30*/  MUFU.TANH R37, R37 ;  /* 0x0000002500257308 */ /* 0x000ea20000002400 */
[----:B---3--:R-:W-:Y:S02]  /*1f40*/  FSEL R130, R38, -INF , P6 ;  /* 0xff80000026827808 */ /* 0x008fe40003000000 */
[----:B------:R-:W-:-:S05]  /*1f50*/  FMNMX.FTZ R25, R128, R25, !PT ;  /* 0x0000001980197209 */ /* 0x000fca0007810000 */
[----:B------:R-:W3:Y:S01]  /*1f60*/  MUFU.TANH R44, R44 ;  /* 0x0000002c002c7308 */ /* 0x000ee20000002400 */
[----:B----4-:R-:W-:-:S07]  /*1f70*/  FSEL R30, R33, -INF , P4 ;  /* 0xff800000211e7808 */ /* 0x010fce0002000000 */
[----:B------:R4:W-:Y:S01]  /*1f80*/  MUFU.TANH R19, R85 ;  /* 0x0000005500137308 */ /* 0x0009e20000002400 */
[----:B------:R-:W-:-:S07]  /*1f90*/  ISETP.GT.AND P4, PT, R22, 0x39, PT ;  /* 0x000000391600780c */ /* 0x000fce0003f84270 */
[----:B------:R-:W3:Y:S01]  /*1fa0*/  MUFU.TANH R39, R39 ;  /* 0x0000002700277308 */ /* 0x000ee20000002400 */
[----:B----4-:R-:W-:Y:S01]  /*1fb0*/  FMUL.FTZ R85, R102, UR4 ;  /* 0x0000000466557c20 */ /* 0x010fe20008410000 */
[----:B------:R-:W-:Y:S02]  /*1fc0*/  FSEL R102, R31, -INF , P5 ;  /* 0xff8000001f667808 */ /* 0x000fe40002800000 */
[----:B------:R-:W-:-:S04]  /*1fd0*/  ISETP.GT.AND P5, PT, R22, 0x38, PT ;  /* 0x000000381600780c */ /* 0x000fc80003fa4270 */
[----:B------:R-:W4:Y:S01]  /*1fe0*/  MUFU.TANH R46, R46 ;  /* 0x0000002e002e7308 */ /* 0x000f220000002400 */
[----:B-----5:R-:W-:Y:S02]  /*1ff0*/  FSEL R132, R40, -INF , P5 ;  /* 0xff80000028847808 */ /* 0x020fe40002800000 */
[----:B------:R-:W-:-:S05]  /*2000*/  FMNMX.FTZ R25, R130, R25, !PT ;  /* 0x0000001982197209 */ /* 0x000fca0007810000 */
[----:B------:R-:W5:Y:S01]  /*2010*/  MUFU.TANH R41, R41 ;  /* 0x0000002900297308 */ /* 0x000f620000002400 */
[----:B0-----:R-:W-:Y:S01]  /*2020*/  FSEL R124, R35, -INF , P3 ;  /* 0xff800000237c7808 */ /* 0x001fe20001800000 */
[----:B------:R-:W-:Y:S01]  /*2030*/  FMUL.FTZ R47, R59, UR4 ;  /* 0x000000043b2f7c20 */ /* 0x000fe20008410000 */
[----:B------:R-:W-:-:S05]  /*2040*/  ISETP.GT.AND P3, PT, R22, 0x40, PT ;  /* 0x000000401600780c */ /* 0x000fca0003f64270 */
[----:B------:R-:W0:Y:S01]  /*2050*/  MUFU.TANH R48, R48 ;  /* 0x0000003000307308 */ /* 0x000e220000002400 */
[----:B-1----:R-:W-:Y:S02]  /*2060*/  FSEL R42, R42, -INF , P4 ;  /* 0xff8000002a2a7808 */ /* 0x002fe40002000000 */
[----:B------:R-:W-:-:S05]  /*2070*/  FMNMX.FTZ R25, R132, R25, !PT ;  /* 0x0000001984197209 */ /* 0x000fca0007810000 */
[----:B------:R-:W1:Y:S01]  /*2080*/  MUFU.TANH R43, R43 ;  /* 0x0000002b002b7308 */ /* 0x000e620000002400 */
[----:B--2---:R-:W-:Y:S02]  /*2090*/  FSEL R34, R37, -INF , P2 ;  /* 0xff80000025227808 */ /* 0x004fe40001000000 */
[----:B------:R-:W-:-:S05]  /*20a0*/  ISETP.GT.AND P2, PT, R22, 0x41, PT ;  /* 0x000000411600780c */ /* 0x000fca0003f44270 */
[----:B------:R-:W2:Y:S01]  /*20b0*/  MUFU.TANH R50, R50 ;  /* 0x0000003200327308 */ /* 0x000ea20000002400 */
[----:B---3--:R-:W-:Y:S02]  /*20c0*/  FSEL R134, R44, -INF , P3 ;  /* 0xff8000002c867808 */ /* 0x008fe40001800000 */
[----:B------:R-:W-:-:S05]  /*20d0*/  FMNMX.FTZ R25, R42, R25, !PT ;  /* 0x000000192a197209 */ /* 0x000fca0007810000 */
[----:B------:R-:W3:Y:S01]  /*20e0*/  MUFU.TANH R45, R45 ;  /* 0x0000002d002d7308 */ /* 0x000ee20000002400 */
[----:B------:R-:W-:Y:S02]  /*20f0*/  FSEL R36, R39, -INF , P6 ;  /* 0xff80000027247808 */ /* 0x000fe40003000000 */
[----:B------:R-:W-:-:S05]  /*2100*/  ISETP.GT.AND P6, PT, R22, 0x48, PT ;  /* 0x000000481600780c */ /* 0x000fca0003fc4270 */
[----:B------:R-:W3:Y:S01]  /*2110*/  MUFU.TANH R52, R52 ;  /* 0x0000003400347308 */ /* 0x000ee20000002400 */
[----:B----4-:R-:W-:Y:S02]  /*2120*/  FSEL R46, R46, -INF , P2 ;  /* 0xff8000002e2e7808 */ /* 0x010fe40001000000 */
[----:B------:R-:W-:-:S05]  /*2130*/  FMNMX.FTZ R25, R134, R25, !PT ;  /* 0x0000001986197209 */ /* 0x000fca0007810000 */
[----:B------:R-:W4:Y:S01]  /*2140*/  MUFU.TANH R47, R47 ;  /* 0x0000002f002f7308 */ /* 0x000f220000002400 */
[----:B-----5:R-:W-:Y:S02]  /*2150*/  FSEL R38, R41, -INF , P5 ;  /* 0xff80000029267808 */ /* 0x020fe40002800000 */
[----:B------:R-:W-:-:S05]  /*2160*/  ISETP.GT.AND P5, PT, R22, 0x49, PT ;  /* 0x000000491600780c */ /* 0x000fca0003fa4270 */
[----:B------:R-:W5:Y:S01]  /*2170*/  MUFU.TANH R54, R54 ;  /* 0x0000003600367308 */ /* 0x000f620000002400 */
[----:B0-----:R-:W-:Y:S02]  /*2180*/  FSEL R138, R48, -INF , P6 ;  /* 0xff800000308a7808 */ /* 0x001fe40003000000 */
[----:B------:R-:W-:-:S05]  /*2190*/  FMNMX.FTZ R25, R46, R25, !PT ;  /* 0x000000192e197209 */ /* 0x000fca0007810000 */
[----:B------:R-:W0:Y:S01]  /*21a0*/  MUFU.TANH R49, R49 ;  /* 0x0000003100317308 */ /* 0x000e220000002400 */
[----:B-1----:R-:W-:Y:S02]  /*21b0*/  FSEL R40, R43, -INF , P4 ;  /* 0xff8000002b287808 */ /* 0x002fe40002000000 */
[----:B------:R-:W-:-:S05]  /*21c0*/  ISETP.GT.AND P4, PT, R22, 0x50, PT ;  /* 0x000000501600780c */ /* 0x000fca0003f84270 */
[----:B------:R-:W1:Y:S01]  /*21d0*/  MUFU.TANH R56, R56 ;  /* 0x0000003800387308 */ /* 0x000e620000002400 */
[----:B--2---:R-:W-:Y:S02]  /*21e0*/  FSEL R50, R50, -INF , P5 ;  /* 0xff80000032327808 */ /* 0x004fe40002800000 */
[----:B------:R-:W-:-:S05]  /*21f0*/  FMNMX.FTZ R25, R138, R25, !PT ;  /* 0x000000198a197209 */ /* 0x000fca0007810000 */
[----:B------:R-:W2:Y:S01]  /*2200*/  MUFU.TANH R51, R51 ;  /* 0x0000003300337308 */ /* 0x000ea20000002400 */
[----:B---3--:R-:W-:Y:S01]  /*2210*/  FSEL R44, R45, -INF , P3 ;  /* 0xff8000002d2c7808 */ /* 0x008fe20001800000 */
[----:B------:R-:W-:Y:S01]  /*2220*/  FMUL.FTZ R57, R70, UR4 ;  /* 0x0000000446397c20 */ /* 0x000fe20008410000 */
[----:B------:R-:W-:-:S05]  /*2230*/  ISETP.GT.AND P3, PT, R22, 0x51, PT ;  /* 0x000000511600780c */ /* 0x000fca0003f64270 */
[----:B------:R-:W3:Y:S01]  /*2240*/  MUFU.TANH R58, R58 ;  /* 0x0000003a003a7308 */ /* 0x000ee20000002400 */
[----:B------:R-:W-:Y:S02]  /*2250*/  FSEL R52, R52, -INF , P4 ;  /* 0xff80000034347808 */ /* 0x000fe40002000000 */
[----:B------:R-:W-:-:S05]  /*2260*/  FMNMX.FTZ R25, R50, R25, !PT ;  /* 0x0000001932197209 */ /* 0x000fca0007810000 */
[----:B------:R-:W3:Y:S01]  /*2270*/  MUFU.TANH R53, R53 ;  /* 0x0000003500357308 */ /* 0x000ee20000002400 */
[----:B----4-:R-:W-:Y:S01]  /*2280*/  FSEL R136, R47, -INF , P2 ;  /* 0xff8000002f887808 */ /* 0x010fe20001000000 */
[----:B------:R-:W-:Y:S01]  /*2290*/  FMUL.FTZ R59, R71, UR4 ;  /* 0x00000004473b7c20 */ /* 0x000fe20008410000 */
[----:B------:R-:W-:-:S05]  /*22a0*/  ISETP.GT.AND P2, PT, R22, 0x58, PT ;  /* 0x000000581600780c */ /* 0x000fca0003f44270 */
[----:B------:R-:W4:Y:S01]  /*22b0*/  MUFU.TANH R60, R60 ;  /* 0x0000003c003c7308 */ /* 0x000f220000002400 */
[----:B-----5:R-:W-:Y:S02]  /*22c0*/  FSEL R54, R54, -INF , P3 ;  /* 0xff80000036367808 */ /* 0x020fe40001800000 */
[----:B------:R-:W-:-:S05]  /*22d0*/  FMNMX.FTZ R25, R52, R25, !PT ;  /* 0x0000001934197209 */ /* 0x000fca0007810000 */
[----:B------:R-:W5:Y:S01]  /*22e0*/  MUFU.TANH R55, R55 ;  /* 0x0000003700377308 */ /* 0x000f620000002400 */
[----:B0-----:R-:W-:Y:S02]  /*22f0*/  FSEL R48, R49, -INF , P6 ;  /* 0xff80000031307808 */ /* 0x001fe40003000000 */
[----:B------:R-:W-:-:S05]  /*2300*/  ISETP.GT.AND P6, PT, R22, 0x59, PT ;  /* 0x000000591600780c */ /* 0x000fca0003fc4270 */
[----:B------:R-:W0:Y:S01]  /*2310*/  MUFU.TANH R62, R62 ;  /* 0x0000003e003e7308 */ /* 0x000e220000002400 */
[----:B-1----:R-:W-:Y:S02]  /*2320*/  FSEL R146, R56, -INF , P2 ;  /* 0xff80000038927808 */ /* 0x002fe40001000000 */
[----:B------:R-:W-:-:S05]  /*2330*/  FMNMX.FTZ R25, R54, R25, !PT ;  /* 0x0000001936197209 */ /* 0x000fca0007810000 */
[----:B------:R-:W1:Y:S01]  /*2340*/  MUFU.TANH R57, R57 ;  /* 0x0000003900397308 */ /* 0x000e620000002400 */
[----:B--2---:R-:W-:Y:S01]  /*2350*/  FSEL R140, R51, -INF , P5 ;  /* 0xff800000338c7808 */ /* 0x004fe20002800000 */
[----:B------:R-:W-:Y:S01]  /*2360*/  FMUL.FTZ R70, R81, UR4 ;  /* 0x0000000451467c20 */ /* 0x000fe20008410000 */
[----:B------:R-:W-:-:S05]  /*2370*/  ISETP.GT.AND P5, PT, R22, 0x60, PT ;  /* 0x000000601600780c */ /* 0x000fca0003fa4270 */
[----:B------:R-:W2:Y:S01]  /*2380*/  MUFU.TANH R64, R64 ;  /* 0x0000004000407308 */ /* 0x000ea20000002400 */
[----:B---3--:R-:W-:Y:S02]  /*2390*/  FSEL R58, R58, -INF , P6 ;  /* 0xff8000003a3a7808 */ /* 0x008fe40003000000 */
[----:B------:R-:W-:-:S05]  /*23a0*/  FMNMX.FTZ R25, R146, R25, !PT ;  /* 0x0000001992197209 */ /* 0x000fca0007810000 */
[----:B------:R-:W-:Y:S01]  /*23b0*/  MUFU.TANH R59, R59 ;  /* 0x0000003b003b7308 */ /* 0x000fe20000002400 */
[----:B------:R-:W-:Y:S02]  /*23c0*/  FSEL R142, R53, -INF , P4 ;  /* 0xff800000358e7808 */ /* 0x000fe40002000000 */
[----:B------:R-:W-:-:S05]  /*23d0*/  ISETP.GT.AND P4, PT, R22, 0x61, PT ;  /* 0x000000611600780c */ /* 0x000fca0003f84270 */
[----:B------:R-:W3:Y:S01]  /*23e0*/  MUFU.TANH R66, R66 ;  /* 0x0000004200427308 */ /* 0x000ee20000002400 */
[----:B----4-:R-:W-:Y:S02]  /*23f0*/  FSEL R60, R60, -INF , P5 ;  /* 0xff8000003c3c7808 */ /* 0x010fe40002800000 */
[----:B------:R-:W-:-:S05]  /*2400*/  FMNMX.FTZ R25, R58, R25, !PT ;  /* 0x000000193a197209 */ /* 0x000fca0007810000 */
[----:B------:R-:W-:Y:S01]  /*2410*/  MUFU.TANH R61, R61 ;  /* 0x0000003d003d7308 */ /* 0x000fe20000002400 */
[----:B-----5:R-:W-:Y:S02]  /*2420*/  FSEL R144, R55, -INF , P3 ;  /* 0xff80000037907808 */ /* 0x020fe40001800000 */
[----:B------:R-:W-:-:S05]  /*2430*/  ISETP.GT.AND P3, PT, R22, 0x68, PT ;  /* 0x000000681600780c */ /* 0x000fca0003f64270 */
[----:B------:R-:W-:Y:S01]  /*2440*/  MUFU.TANH R68, R68 ;  /* 0x0000004400447308 */ /* 0x000fe20000002400 */
[----:B0-----:R-:W-:Y:S02]  /*2450*/  FSEL R150, R62, -INF , P4 ;  /* 0xff8000003e967808 */ /* 0x001fe40002000000 */
[----:B------:R-:W-:Y:S01]  /*2460*/  FMNMX.FTZ R25, R60, R25, !PT ;  /* 0x000000193c197209 */ /* 0x000fe20007810000 */
[----:B------:R-:W-:-:S04]  /*2470*/  FMUL.FTZ R104, R104, UR4 ;  /* 0x0000000468687c20 */ /* 0x000fc80008410000 */
[----:B------:R-:W0:Y:S01]  /*2480*/  MUFU.TANH R63, R63 ;  /* 0x0000003f003f7308 */ /* 0x000e220000002400 */
[----:B-1----:R-:W-:Y:S02]  /*2490*/  FSEL R56, R57, -INF , P2 ;  /* 0xff80000039387808 */ /* 0x002fe40001000000 */
[----:B------:R-:W-:-:S05]  /*24a0*/  ISETP.GT.AND P2, PT, R22, 0x69, PT ;  /* 0x000000691600780c */ /* 0x000fca0003f44270 */
[----:B------:R-:W1:Y:S01]  /*24b0*/  MUFU.TANH R70, R70 ;  /* 0x0000004600467308 */ /* 0x000e620000002400 */
[----:B--2---:R-:W-:Y:S02]  /*24c0*/  FSEL R154, R64, -INF , P3 ;  /* 0xff800000409a7808 */ /* 0x004fe40001800000 */
[----:B------:R-:W-:Y:S01]  /*24d0*/  FMNMX.FTZ R25, R150, R25, !PT ;  /* 0x0000001996197209 */ /* 0x000fe20007810000 */
[----:B------:R-:W-:-:S04]  /*24e0*/  FMUL.FTZ R106, R106, UR4 ;  /* 0x000000046a6a7c20 */ /* 0x000fc80008410000 */
[----:B------:R-:W2:Y:S01]  /*24f0*/  MUFU.TANH R65, R65 ;  /* 0x0000004100417308 */ /* 0x000ea20000002400 */
[----:B------:R-:W-:Y:S01]  /*2500*/  FMUL.FTZ R71, R83, UR4 ;  /* 0x0000000453477c20 */ /* 0x000fe20008410000 */
[----:B---3--:R-:W-:-:S06]  /*2510*/  FSEL R156, R66, -INF , P2 ;  /* 0xff800000429c7808 */ /* 0x008fcc0001000000 */
[----:B------:R-:W3:Y:S01]  /*2520*/  MUFU.TANH R72, R72 ;  /* 0x0000004800487308 */ /* 0x000ee20000002400 */
[----:B------:R-:W-:-:S07]  /*2530*/  FMNMX.FTZ R29, R154, R25, !PT ;  /* 0x000000199a1d7209 */ /* 0x000fce0007810000 */
[----:B------:R-:W4:Y:S01]  /*2540*/  MUFU.TANH R67, R67 ;  /* 0x0000004300437308 */ /* 0x000f220000002400 */
[----:B------:R-:W-:-:S07]  /*2550*/  FMNMX.FTZ R64, R156, R29, !PT ;  /* 0x0000001d9c407209 */ /* 0x000fce0007810000 */
[----:B------:R5:W-:Y:S01]  /*2560*/  MUFU.TANH R31, R104 ;  /* 0x00000068001f7308 */ /* 0x000be20000002400 */
[----:B0-----:R-:W-:Y:S02]  /*2570*/  FSEL R148, R63, -INF , P4 ;  /* 0xff8000003f947808 */ /* 0x001fe40002000000 */
[----:B-----5:R-:W-:Y:S02]  /*2580*/  FSEL R104, R59, -INF , P6 ;  /* 0xff8000003b687808 */ /* 0x020fe40003000000 */
[----:B------:R-:W-:-:S03]  /*2590*/  ISETP.GT.AND P6, PT, R22, 0x70, PT ;  /* 0x000000701600780c */ /* 0x000fc60003fc4270 */
[----:B------:R-:W0:Y:S01]  /*25a0*/  MUFU.TANH R69, R69 ;  /* 0x0000004500457308 */ /* 0x000e220000002400 */
[----:B------:R-:W-:-:S07]  /*25b0*/  FSEL R25, R68, -INF , P6 ;  /* 0xff80000044197808 */ /* 0x000fce0003000000 */
[----:B------:R5:W-:Y:S01]  /*25c0*/  MUFU.TANH R27, R106 ;  /* 0x0000006a001b7308 */ /* 0x000be20000002400 */
[----:B------:R-:W-:Y:S01]  /*25d0*/  ISETP.GT.AND P4, PT, R22, 0x78, PT ;  /* 0x000000781600780c */ /* 0x000fe20003f84270 */
[----:B------:R-:W-:Y:S01]  /*25e0*/  FMUL.FTZ R81, R93, UR4 ;  /* 0x000000045d517c20 */ /* 0x000fe20008410000 */
[----:B------:R-:W-:-:S05]  /*25f0*/  FMNMX.FTZ R29, R25, R64, !PT ;  /* 0x00000040191d7209 */ /* 0x000fca0007810000 */
[----:B------:R-:W0:Y:S01]  /*2600*/  MUFU.TANH R75, R75 ;  /* 0x0000004b004b7308 */ /* 0x000e220000002400 */
[----:B-----5:R-:W-:Y:S02]  /*2610*/  FSEL R106, R61, -INF , P5 ;  /* 0xff8000003d6a7808 */ /* 0x020fe40002800000 */
[----:B------:R-:W-:-:S05]  /*2620*/  ISETP.GT.AND P5, PT, R22, 0x71, PT ;  /* 0x000000711600780c */ /* 0x000fca0003fa4270 */
[----:B------:R-:W5:Y:S01]  /*2630*/  MUFU.TANH R71, R71 ;  /* 0x0000004700477308 */ /* 0x000f620000002400 */
[----:B-1----:R-:W-:Y:S02]  /*2640*/  FSEL R70, R70, -INF , P5 ;  /* 0xff80000046467808 */ /* 0x002fe40002800000 */
[----:B--2---:R-:W-:-:S05]  /*2650*/  FSEL R152, R65, -INF , P3 ;  /* 0xff80000041987808 */ /* 0x004fca0001800000 */
[----:B------:R-:W1:Y:S01]  /*2660*/  MUFU.TANH R77, R77 ;  /* 0x0000004d004d7308 */ /* 0x000e620000002400 */
[----:B------:R-:W-:Y:S02]  /*2670*/  ISETP.GT.AND P3, PT, R22, 0x79, PT ;  /* 0x000000791600780c */ /* 0x000fe40003f64270 */
[----:B---3--:R-:W-:Y:S02]  /*2680*/  FSEL R72, R72, -INF , P4 ;  /* 0xff80000048487808 */ /* 0x008fe40002000000 */
[----:B------:R-:W-:-:S03]  /*2690*/  FMNMX.FTZ R29, R70, R29, !PT ;  /* 0x0000001d461d7209 */ /* 0x000fc60007810000 */
[----:B------:R-:W2:Y:S01]  /*26a0*/  MUFU.TANH R73, R73 ;  /* 0x0000004900497308 */ /* 0x000ea20000002400 */
[----:B----4-:R-:W-:Y:S01]  /*26b0*/  FSEL R66, R67, -INF , P2 ;  /* 0xff80000043427808 */ /* 0x010fe20001000000 */
[----:B------:R-:W-:Y:S01]  /*26c0*/  FMUL.FTZ R78, R91, UR4 ;  /* 0x000000045b4e7c20 */ /* 0x000fe20008410000 */
[----:B------:R-:W-:-:S05]  /*26d0*/  ISETP.GT.AND P2, PT, R22, 0x80, PT ;  /* 0x000000801600780c */ /* 0x000fca0003f44270 */
[----:B------:R-:W3:Y:S01]  /*26e0*/  MUFU.TANH R79, R79 ;  /* 0x0000004f004f7308 */ /* 0x000ee20000002400 */
[----:B------:R-:W-:Y:S01]  /*26f0*/  FSEL R19, R19, -INF , P3 ;  /* 0xff80000013137808 */ /* 0x000fe20001800000 */
[----:B------:R-:W-:Y:S01]  /*2700*/  FMUL.FTZ R97, R97, UR4 ;  /* 0x0000000461617c20 */ /* 0x000fe20008410000 */
[----:B0-----:R-:W-:-:S05]  /*2710*/  FSEL R62, R69, -INF , P6 ;  /* 0xff800000453e7808 */ /* 0x001fca0003000000 */
[----:B------:R-:W0:Y:S01]  /*2720*/  MUFU.TANH R74, R74 ;  /* 0x0000004a004a7308 */ /* 0x000e220000002400 */
[----:B------:R-:W-:Y:S02]  /*2730*/  ISETP.GT.AND P6, PT, R22, 0x81, PT ;  /* 0x000000811600780c */ /* 0x000fe40003fc4270 */
[----:B------:R-:W-:-:S05]  /*2740*/  FSEL R75, R75, -INF , P2 ;  /* 0xff8000004b4b7808 */ /* 0x000fca0001000000 */
[----:B------:R-:W4:Y:S08]  /*2750*/  MUFU.TANH R81, R81 ;  /* 0x0000005100517308 */ /* 0x000f300000002400 */
[----:B------:R1:W-:Y:S01]  /*2760*/  MUFU.TANH R21, R86 ;  /* 0x0000005600157308 */ /* 0x0003e20000002400 */
[----:B-----5:R-:W-:Y:S02]  /*2770*/  FSEL R64, R71, -INF , P5 ;  /* 0xff80000047407808 */ /* 0x020fe40002800000 */
[----:B-1----:R-:W-:-:S05]  /*2780*/  FMNMX.FTZ R86, R72, R29, !PT ;  /* 0x0000001d48567209 */ /* 0x002fca0007810000 */
[----:B------:R-:W1:Y:S01]  /*2790*/  MUFU.TANH R76, R76 ;  /* 0x0000004c004c7308 */ /* 0x000e620000002400 */
[----:B------:R-:W-:-:S07]  /*27a0*/  FMNMX.FTZ R86, R19, R86, !PT ;  /* 0x0000005613567209 */ /* 0x000fce0007810000 */
[----:B------:R-:W5:Y:S01]  /*27b0*/  MUFU.TANH R7, R87 ;  /* 0x0000005700077308 */ /* 0x000f620000002400 */
[----:B------:R-:W-:Y:S01]  /*27c0*/  FMUL.FTZ R83, R95, UR4 ;  /* 0x000000045f537c20 */ /* 0x000fe20008410000 */
[C---:B------:R-:W-:Y:S01]  /*27d0*/  ISETP.GT.AND P5, PT, R22.reuse, 0x88, PT ;  /* 0x000000881600780c */ /* 0x040fe20003fa4270 */
[----:B------:R-:W-:Y:S01]  /*27e0*/  FMUL.FTZ R101, R101, UR4 ;  /* 0x0000000465657c20 */ /* 0x000fe20008410000 */
[----:B------:R-:W-:Y:S02]  /*27f0*/  FSEL R77, R77, -INF , P6 ;  /* 0xff8000004d4d7808 */ /* 0x000fe40003000000 */
[----:B------:R-:W-:Y:S02]  /*2800*/  FMNMX.FTZ R86, R75, R86, !PT ;  /* 0x000000564b567209 */ /* 0x000fe40007810000 */
[----:B------:R-:W5:Y:S01]  /*2810*/  MUFU.TANH R78, R78 ;  /* 0x0000004e004e7308 */ /* 0x000f620000002400 */
[----:B--2---:R-:W-:Y:S02]  /*2820*/  FSEL R68, R73, -INF , P4 ;  /* 0xff80000049447808 */ /* 0x004fe40002000000 */
[----:B------:R-:W-:-:S05]  /*2830*/  ISETP.GT.AND P4, PT, R22, 0x89, PT ;  /* 0x000000891600780c */ /* 0x000fca0003f84270 */
[----:B------:R-:W2:Y:S01]  /*2840*/  MUFU.TANH R13, R97 ;  /* 0x00000061000d7308 */ /* 0x000ea20000002400 */
[----:B---3--:R-:W-:Y:S02]  /*2850*/  FSEL R79, R79, -INF , P5 ;  /* 0xff8000004f4f7808 */ /* 0x008fe40002800000 */
[----:B------:R-:W-:-:S05]  /*2860*/  FMNMX.FTZ R86, R77, R86, !PT ;  /* 0x000000564d567209 */ /* 0x000fca0007810000 */
[----:B------:R-:W3:Y:S01]  /*2870*/  MUFU.TANH R80, R80 ;  /* 0x0000005000507308 */ /* 0x000ee20000002400 */
[----:B0-----:R-:W-:Y:S01]  /*2880*/  FSEL R74, R74, -INF , P3 ;  /* 0xff8000004a4a7808 */ /* 0x001fe20001800000 */
[----:B------:R-:W-:Y:S01]  /*2890*/  FMUL.FTZ R105, R105, UR4 ;  /* 0x0000000469697c20 */ /* 0x000fe20008410000 */
[----:B------:R-:W-:Y:S02]  /*28a0*/  ISETP.GT.AND P3, PT, R22, 0x90, PT ;  /* 0x000000901600780c */ /* 0x000fe40003f64270 */
[----:B----4-:R-:W-:-:S03]  /*28b0*/  FSEL R81, R81, -INF , P4 ;  /* 0xff80000051517808 */ /* 0x010fc60002000000 */
[----:B------:R-:W-:Y:S01]  /*28c0*/  MUFU.TANH R83, R83 ;  /* 0x0000005300537308 */ /* 0x000fe20000002400 */
[----:B------:R-:W-:Y:S01]  /*28d0*/  FMNMX.FTZ R86, R79, R86, !PT ;  /* 0x000000564f567209 */ /* 0x000fe20007810000 */
[----:B------:R-:W-:Y:S01]  /*28e0*/  FMUL.FTZ R99, R99, UR4 ;  /* 0x0000000463637c20 */ /* 0x000fe20008410000 */
[----:B-1----:R-:W-:-:S05]  /*28f0*/  FSEL R76, R76, -INF , P2 ;  /* 0xff8000004c4c7808 */ /* 0x002fca0001000000 */
[----:B------:R-:W0:Y:S01]  /*2900*/  MUFU.TANH R101, R101 ;  /* 0x0000006500657308 */ /* 0x000e220000002400 */
[----:B------:R-:W-:Y:S02]  /*2910*/  ISETP.GT.AND P2, PT, R22, 0x91, PT ;  /* 0x000000911600780c */ /* 0x000fe40003f44270 */
[----:B-----5:R-:W-:Y:S02]  /*2920*/  FSEL R7, R7, -INF , P3 ;  /* 0xff80000007077808 */ /* 0x020fe40001800000 */
[----:B------:R-:W-:-:S03]  /*2930*/  FMNMX.FTZ R86, R81, R86, !PT ;  /* 0x0000005651567209 */ /* 0x000fc60007810000 */
[----:B------:R-:W1:Y:S01]  /*2940*/  MUFU.TANH R11, R89 ;  /* 0x00000059000b7308 */ /* 0x000e620000002400 */
[----:B------:R-:W-:Y:S01]  /*2950*/  FMUL.FTZ R108, R108, UR4 ;  /* 0x000000046c6c7c20 */ /* 0x000fe20008410000 */
[----:B------:R-:W-:Y:S01]  /*2960*/  FSEL R78, R78, -INF , P6 ;  /* 0xff8000004e4e7808 */ /* 0x000fe20003000000 */
[----:B------:R-:W-:Y:S01]  /*2970*/  FMUL.FTZ R103, R103, UR4 ;  /* 0x0000000467677c20 */ /* 0x000fe20008410000 */
[----:B------:R-:W-:Y:S02]  /*2980*/  ISETP.GT.AND P6, PT, R22, 0x98, PT ;  /* 0x000000981600780c */ /* 0x000fe40003fc4270 */
[----:B--2---:R-:W-:Y:S02]  /*2990*/  FSEL R13, R13, -INF , P2 ;  /* 0xff8000000d0d7808 */ /* 0x004fe40001000000 */
[----:B------:R-:W2:Y:S01]  /*29a0*/  MUFU.TANH R15, R99 ;  /* 0x00000063000f7308 */ /* 0x000ea20000002400 */
[----:B------:R-:W-:Y:S01]  /*29b0*/  FMNMX.FTZ R86, R7, R86, !PT ;  /* 0x0000005607567209 */ /* 0x000fe20007810000 */
[----:B------:R-:W-:Y:S01]  /*29c0*/  FMUL.FTZ R109, R109, UR4 ;  /* 0x000000046d6d7c20 */ /* 0x000fe20008410000 */
[----:B---3--:R-:W-:-:S05]  /*29d0*/  FSEL R80, R80, -INF , P5 ;  /* 0xff80000050507808 */ /* 0x008fca0002800000 */
[----:B------:R-:W3:Y:S01]  /*29e0*/  MUFU.TANH R105, R105 ;  /* 0x0000006900697308 */ /* 0x000ee20000002400 */
[----:B------:R-:W-:Y:S02]  /*29f0*/  ISETP.GT.AND P5, PT, R22, 0x99, PT ;  /* 0x000000991600780c */ /* 0x000fe40003fa4270 */
[----:B------:R-:W-:Y:S02]  /*2a00*/  FSEL R29, R21, -INF , P6 ;  /* 0xff800000151d7808 */ /* 0x000fe40003000000 */
[----:B------:R-:W-:-:S03]  /*2a10*/  FMNMX.FTZ R86, R13, R86, !PT ;  /* 0x000000560d567209 */ /* 0x000fc60007810000 */
[----:B------:R-:W4:Y:S01]  /*2a20*/  MUFU.TANH R23, R85 ;  /* 0x0000005500177308 */ /* 0x000f220000002400 */
[----:B------:R-:W-:Y:S01]  /*2a30*/  FMUL.FTZ R110, R110, UR4 ;  /* 0x000000046e6e7c20 */ /* 0x000fe20008410000 */
[----:B------:R-:W-:Y:S01]  /*2a40*/  FMUL.FTZ R112, R112, UR4 ;  /* 0x0000000470707c20 */ /* 0x000fe20008410000 */
[----:B------:R-:W-:-:S05]  /*2a50*/  FMUL.FTZ R107, R107, UR4 ;  /* 0x000000046b6b7c20 */ /* 0x000fca0008410000 */
[----:B------:R5:W4:Y:S01]  /*2a60*/  MUFU.TANH R33, R108 ;  /* 0x0000006c00217308 */ /* 0x000b220000002400 */
[----:B0-----:R-:W-:Y:S01]  /*2a70*/  FSEL R101, R101, -INF , P5 ;  /* 0xff80000065657808 */ /* 0x001fe20002800000 */
[----:B------:R-:W-:Y:S01]  /*2a80*/  FMUL.FTZ R113, R113, UR4 ;  /* 0x0000000471717c20 */ /* 0x000fe20008410000 */
[----:B------:R-:W-:-:S05]  /*2a90*/  FMNMX.FTZ R86, R29, R86, !PT ;  /* 0x000000561d567209 */ /* 0x000fca0007810000 */
[----:B------:R-:W0:Y:S01]  /*2aa0*/  MUFU.TANH R103, R103 ;  /* 0x0000006700677308 */ /* 0x000e220000002400 */
[----:B-----5:R-:W-:Y:S02]  /*2ab0*/  FSEL R108, R83, -INF , P4 ;  /* 0xff800000536c7808 */ /* 0x020fe40002000000 */
[----:B------:R-:W-:-:S05]  /*2ac0*/  ISETP.GT.AND P4, PT, R22, 0xa0, PT ;  /* 0x000000a01600780c */ /* 0x000fca0003f84270 */
[----:B------:R-:W5:Y:S01]  /*2ad0*/  MUFU.TANH R39, R109 ;  /* 0x0000006d00277308 */ /* 0x000f620000002400 */
[----:B------:R-:W-:Y:S01]  /*2ae0*/  FMNMX.FTZ R86, R101, R86, !PT ;  /* 0x0000005665567209 */ /* 0x000fe20007810000 */
[----:B------:R-:W-:-:S06]  /*2af0*/  FMUL.FTZ R116, R116, UR4 ;  /* 0x0000000474747c20 */ /* 0x000fcc0008410000 */
[----:B------:R1:W-:Y:S01]  /*2b00*/  MUFU.TANH R35, R110 ;  /* 0x0000006e00237308 */ /* 0x0003e20000002400 */
[----:B------:R-:W-:-:S07]  /*2b10*/  FMUL.FTZ R117, R117, UR4 ;  /* 0x0000000475757c20 */ /* 0x000fce0008410000 */
[----:B------:R2:W5:Y:S01]  /*2b20*/  MUFU.TANH R37, R112 ;  /* 0x0000007000257308 */ /* 0x0005620000002400 */
[----:B-1----:R-:W-:Y:S02]  /*2b30*/  FSEL R110, R11, -INF , P3 ;  /* 0xff8000000b6e7808 */ /* 0x002fe40001800000 */
[----:B------:R-:W-:Y:S02]  /*2b40*/  ISETP.GT.AND P3, PT, R22, 0xa1, PT ;  /* 0x000000a11600780c */ /* 0x000fe40003f64270 */
[----:B------:R-:W-:-:S03]  /*2b50*/  FSEL R11, R31, -INF , P4 ;  /* 0xff8000001f0b7808 */ /* 0x000fc60002000000 */
[----:B------:R-:W1:Y:S01]  /*2b60*/  MUFU.TANH R107, R107 ;  /* 0x0000006b006b7308 */ /* 0x000e620000002400 */
[----:B--2---:R-:W-:Y:S02]  /*2b70*/  FSEL R112, R15, -INF , P2 ;  /* 0xff8000000f707808 */ /* 0x004fe40001000000 */
[C---:B------:R-:W-:Y:S02]  /*2b80*/  ISETP.GT.AND P2, PT, R22.reuse, 0xa8, PT ;  /* 0x000000a81600780c */ /* 0x040fe40003f44270 */
[----:B---3--:R-:W-:Y:S02]  /*2b90*/  FSEL R15, R105, -INF , P3 ;  /* 0xff800000690f7808 */ /* 0x008fe40001800000 */
[----:B------:R-:W-:Y:S01]  /*2ba0*/  FMNMX.FTZ R86, R11, R86, !PT ;  /* 0x000000560b567209 */ /* 0x000fe20007810000 */
[----:B------:R-:W2:Y:S01]  /*2bb0*/  MUFU.TANH R113, R113 ;  /* 0x0000007100717308 */ /* 0x000ea20000002400 */
[----:B----4-:R-:W-:Y:S02]  /*2bc0*/  FSEL R23, R23, -INF , P6 ;  /* 0xff80000017177808 */ /* 0x010fe40003000000 */
[----:B------:R-:W-:-:S02]  /*2bd0*/  ISETP.GT.AND P6, PT, R22, 0xa9, PT ;  /* 0x000000a91600780c */ /* 0x000fc40003fc4270 */
[----:B------:R-:W-:Y:S02]  /*2be0*/  FSEL R31, R33, -INF , P2 ;  /* 0xff800000211f7808 */ /* 0x000fe40001000000 */
[----:B------:R-:W-:Y:S01]  /*2bf0*/  FMNMX.FTZ R86, R15, R86, !PT ;  /* 0x000000560f567209 */ /* 0x000fe20007810000 */
[----:B------:R1:W3:Y:S01]  /*2c00*/  MUFU.TANH R41, R116 ;  /* 0x0000007400297308 */ /* 0x0002e20000002400 */
[----:B0-----:R-:W-:Y:S02]  /*2c10*/  FSEL R103, R103, -INF , P5 ;  /* 0xff80000067677808 */ /* 0x001fe40002800000 */
[----:B------:R-:W-:Y:S02]  /*2c20*/  ISETP.GT.AND P5, PT, R22, 0xb0, PT ;  /* 0x000000b01600780c */ /* 0x000fe40003fa4270 */
[----:B-----5:R-:W-:Y:S02]  /*2c30*/  FSEL R39, R39, -INF , P6 ;  /* 0xff80000027277808 */ /* 0x020fe40003000000 */
[----:B------:R-:W-:Y:S01]  /*2c40*/  FMNMX.FTZ R86, R31, R86, !PT ;  /* 0x000000561f567209 */ /* 0x000fe20007810000 */
[----:B------:R-:W0:Y:S01]  /*2c50*/  MUFU.TANH R117, R117 ;  /* 0x0000007500757308 */ /* 0x000e220000002400 */
[----:B------:R-:W-:-:S02]  /*2c60*/  FSEL R27, R27, -INF , P4 ;  /* 0xff8000001b1b7808 */ /* 0x000fc40002000000 */
[C---:B------:R-:W-:Y:S02]  /*2c70*/  ISETP.GT.AND P4, PT, R22.reuse, 0xb1, PT ;  /* 0x000000b11600780c */ /* 0x040fe40003f84270 */
[----:B------:R-:W-:Y:S02]  /*2c80*/  FSEL R33, R37, -INF , P5 ;  /* 0xff80000025217808 */ /* 0x000fe40002800000 */
[----:B------:R-:W-:Y:S02]  /*2c90*/  FMNMX.FTZ R86, R39, R86, !PT ;  /* 0x0000005627567209 */ /* 0x000fe40007810000 */
[----:B-1----:R-:W-:Y:S02]  /*2ca0*/  FSEL R116, R107, -INF , P3 ;  /* 0xff8000006b747808 */ /* 0x002fe40001800000 */
[----:B------:R-:W-:Y:S02]  /*2cb0*/  ISETP.GT.AND P3, PT, R22, 0xb8, PT ;  /* 0x000000b81600780c */ /* 0x000fe40003f64270 */
[----:B--2---:R-:W-:-:S02]  /*2cc0*/  FSEL R37, R113, -INF , P4 ;  /* 0xff80000071257808 */ /* 0x004fc40002000000 */
[----:B------:R-:W-:Y:S02]  /*2cd0*/  FMNMX.FTZ R86, R33, R86, !PT ;  /* 0x0000005621567209 */ /* 0x000fe40007810000 */
[----:B------:R-:W-:Y:S02]  /*2ce0*/  FSEL R21, R35, -INF , P2 ;  /* 0xff80000023157808 */ /* 0x000fe40001000000 */
[----:B------:R-:W-:Y:S02]  /*2cf0*/  ISETP.GT.AND P2, PT, R22, 0xb9, PT ;  /* 0x000000b91600780c */ /* 0x000fe40003f44270 */
[----:B---3--:R-:W-:Y:S02]  /*2d00*/  FSEL R35, R41, -INF , P3 ;  /* 0xff80000029237808 */ /* 0x008fe40001800000 */
[----:B------:R-:W-:Y:S02]  /*2d10*/  FMNMX.FTZ R86, R37, R86, !PT ;  /* 0x0000005625567209 */ /* 0x000fe40007810000 */
[----:B0-----:R-:W-:-:S02]  /*2d20*/  FSEL R41, R117, -INF , P2 ;  /* 0xff80000075297808 */ /* 0x001fc40001000000 */
[----:B------:R-:W-:-:S04]  /*2d30*/  FMNMX.FTZ R86, R35, R86, !PT ;  /* 0x0000005623567209 */ /* 0x000fc80007810000 */
[----:B------:R-:W-:-:S05]  /*2d40*/  FMNMX.FTZ R43, R41, R86, !PT ;  /* 0x00000056292b7209 */ /* 0x000fca0007810000 */
[----:B------:R-:W0:Y:S02]  /*2d50*/  SHFL.BFLY PT, R22, R43, 0x2, 0x1f ;  /* 0x0c401f002b167f89 */ /* 0x000e2400000e0000 */
[----:B0-----:R-:W-:Y:S02]  /*2d60*/  FMNMX.FTZ R45, R43, R22, !PT ;  /* 0x000000162b2d7209 */ /* 0x001fe40007810000 */
[----:B------:R-:W-:-:S04]  /*2d70*/  FMNMX.FTZ R43, R8, R10, !PT ;  /* 0x0000000a082b7209 */ /* 0x000fc80007810000 */
        /* <DEDUP_REMOVED lines=11> */
[----:B------:R-:W-:Y:S01]  /*2e30*/  FMNMX.FTZ R43, R36, R43, !PT ;  /* 0x0000002b242b7209 */ /* 0x000fe20007810000 */
[----:B------:R-:W0:Y:S03]  /*2e40*/  SHFL.BFLY PT, R86, R45, 0x1, 0x1f ;  /* 0x0c201f002d567f89 */ /* 0x000e2600000e0000 */
[----:B------:R-:W-:-:S04]  /*2e50*/  FMNMX.FTZ R43, R38, R43, !PT ;  /* 0x0000002b262b7209 */ /* 0x000fc80007810000 */
[----:B------:R-:W-:-:S04]  /*2e60*/  FMNMX.FTZ R43, R40, R43, !PT ;  /* 0x0000002b282b7209 */ /* 0x000fc80007810000 */
[----:B------:R-:W-:-:S04]  /*2e70*/  FMNMX.FTZ R43, R44, R43, !PT ;  /* 0x0000002b2c2b7209 */ /* 0x000fc80007810000 */
[----:B------:R-:W-:-:S04]  /*2e80*/  FMNMX.FTZ R43, R136, R43, !PT ;  /* 0x0000002b882b7209 */ /* 0x000fc80007810000 */
[----:B------:R-:W-:-:S04]  /*2e90*/  FMNMX.FTZ R43, R48, R43, !PT ;  /* 0x0000002b302b7209 */ /* 0x000fc80007810000 */
[----:B------:R-:W-:-:S04]  /*2ea0*/  FMNMX.FTZ R43, R140, R43, !PT ;  /* 0x0000002b8c2b7209 */ /* 0x000fc80007810000 */
[----:B------:R-:W-:Y:S02]  /*2eb0*/  FMNMX.FTZ R43, R142, R43, !PT ;  /* 0x0000002b8e2b7209 */ /* 0x000fe40007810000 */
        /* <DEDUP_REMOVED lines=11> */
[----:B------:R-:W-:Y:S02]  /*2f70*/  FMNMX.FTZ R45, R74, R45, !PT ;  /* 0x0000002d4a2d7209 */ /* 0x000fe40007810000 */
[----:B------:R-:W-:Y:S02]  /*2f80*/  MOV R87, UR5 ;  /* 0x0000000500577c02 */ /* 0x000fe40008000f00 */
[----:B------:R-:W-:-:S04]  /*2f90*/  FMNMX.FTZ R45, R76, R45, !PT ;  /* 0x0000002d4c2d7209 */ /* 0x000fc80007810000 */
[----:B------:R-:W-:Y:S01]  /*2fa0*/  FMNMX.FTZ R45, R78, R45, !PT ;  /* 0x0000002d4e2d7209 */ /* 0x000fe20007810000 */
[C---:B------:R-:W-:Y:S01]  /*2fb0*/  FMUL.FTZ R22, R86.reuse, R87 ;  /* 0x0000005756167220 */ /* 0x040fe20000410000 */
[----:B------:R-:W-:Y:S02]  /*2fc0*/  FSETP.NEU.FTZ.AND P0, PT, R86, -INF , PT ;  /* 0xff8000005600780b */ /* 0x000fe40003f1d000 */
[----:B------:R-:W-:Y:S02]  /*2fd0*/  FMNMX.FTZ R45, R80, R45, !PT ;  /* 0x0000002d502d7209 */ /* 0x000fe40007810000 */
[----:B------:R-:W-:Y:S02]  /*2fe0*/  FSEL R22, R22, RZ, P0 ;  /* 0x000000ff16167208 */ /* 0x000fe40000000000 */
[----:B------:R-:W-:Y:S01]  /*2ff0*/  FMNMX.FTZ R45, R108, R45, !PT ;  /* 0x0000002d6c2d7209 */ /* 0x000fe20007810000 */
[----:B------:R-:W-:Y:S02]  /*3000*/  FMUL.FTZ R73, R111, UR4 ;  /* 0x000000046f497c20 */ /* 0x000fe40008410000 */
[--C-:B------:R-:W-:Y:S01]  /*3010*/  FFMA.FTZ R67, R90, R87, -R22.reuse ;  /* 0x000000575a437223 */ /* 0x100fe20000010816 */
[----:B------:R-:W-:Y:S01]  /*3020*/  FMNMX.FTZ R45, R110, R45, !PT ;  /* 0x0000002d6e2d7209 */ /* 0x000fe20007810000 */
[-CC-:B------:R-:W-:Y:S01]  /*3030*/  FFMA.FTZ R90, R96, R87.reuse, -R22.reuse ;  /* 0x00000057605a7223 */ /* 0x180fe20000010816 */
[--C-:B------:R-:W-:Y:S01]  /*3040*/  FFMA.FTZ R96, R46, R87, -R22.reuse ;  /* 0x000000572e607223 */ /* 0x100fe20000010816 */
[----:B------:R-:W-:Y:S01]  /*3050*/  FMUL.FTZ R61, R114, UR4 ;  /* 0x00000004723d7c20 */ /* 0x000fe20008410000 */
[----:B------:R-:W-:Y:S01]  /*3060*/  FMNMX.FTZ R46, R112, R45, !PT ;  /* 0x0000002d702e7209 */ /* 0x000fe20007810000 */
[----:B------:R-:W0:Y:S01]  /*3070*/  MUFU.TANH R73, R73 ;  /* 0x0000004900497308 */ /* 0x000e220000002400 */
[-CC-:B------:R-:W-:Y:S01]  /*3080*/  FFMA.FTZ R54, R54, R87.reuse, -R22.reuse ;  /* 0x0000005736367223 */ /* 0x180fe20000010816 */
[----:B------:R-:W-:Y:S01]  /*3090*/  FMUL.FTZ R83, R115, UR4 ;  /* 0x0000000473537c20 */ /* 0x000fe20008410000 */
[----:B------:R-:W-:Y:S01]  /*30a0*/  FMNMX.FTZ R46, R23, R46, !PT ;  /* 0x0000002e172e7209 */ /* 0x000fe20007810000 */
[----:B------:R-:W-:Y:S01]  /*30b0*/  FMUL.FTZ R85, R118, UR4 ;  /* 0x0000000476557c20 */ /* 0x000fe20008410000 */
[----:B------:R-:W-:-:S03]  /*30c0*/  FFMA.FTZ R71, R24, R87, -R22 ;  /* 0x0000005718477223 */ /* 0x000fc60000010816 */
[----:B------:R-:W1:Y:S01]  /*30d0*/  MUFU.TANH R61, R61 ;  /* 0x0000003d003d7308 */ /* 0x000e620000002400 */
[-CC-:B------:R-:W-:Y:S01]  /*30e0*/  FFMA.FTZ R24, R28, R87.reuse, -R22.reuse ;  /* 0x000000571c187223 */ /* 0x180fe20000010816 */
[----:B------:R-:W-:-:S06]  /*30f0*/  FFMA.FTZ R28, R25, R87, -R22 ;  /* 0x00000057191c7223 */ /* 0x000fcc0000010816 */
[----:B------:R2:W-:Y:S01]  /*3100*/  MUFU.EX2 R43, R54 ;  /* 0x00000036002b7308 */ /* 0x0005e20000000800 */
[----:B------:R-:W-:Y:S01]  /*3110*/  FMUL.FTZ R89, R119, UR4 ;  /* 0x0000000477597c20 */ /* 0x000fe20008410000 */
[----:B--2---:R-:W-:-:S06]  /*3120*/  FMNMX.FTZ R54, R103, R46, !PT ;  /* 0x0000002e67367209 */ /* 0x004fcc0007810000 */
[----:B------:R-:W2:Y:S01]  /*3130*/  MUFU.TANH R83, R83 ;  /* 0x0000005300537308 */ /* 0x000ea20000002400 */
[----:B------:R-:W-:Y:S01]  /*3140*/  FMNMX.FTZ R25, R27, R54, !PT ;  /* 0x000000361b197209 */ /* 0x000fe20007810000 */
[----:B------:R-:W-:-:S03]  /*3150*/  FFMA.FTZ R63, R132, R87, -R22 ;  /* 0x00000057843f7223 */ /* 0x000fc60000010816 */
[----:B------:R-:W-:-:S03]  /*3160*/  FMNMX.FTZ R54, R116, R25, !PT ;  /* 0x0000001974367209 */ /* 0x000fc60007810000 */
[----:B------:R-:W3:Y:S01]  /*3170*/  MUFU.TANH R85, R85 ;  /* 0x0000005500557308 */ /* 0x000ee20000002400 */
[----:B0-----:R-:W-:Y:S01]  /*3180*/  FSEL R132, R73, -INF , P6 ;  /* 0xff80000049847808 */ /* 0x001fe20003000000 */
[-CC-:B------:R-:W-:Y:S01]  /*3190*/  FFMA.FTZ R114, R9, R87.reuse, -R22.reuse ;  /* 0x0000005709727223 */ /* 0x180fe20000010816 */
[----:B------:R-:W-:Y:S01]  /*31a0*/  FMNMX.FTZ R25, R21, R54, !PT ;  /* 0x0000003615197209 */ /* 0x000fe20007810000 */
[----:B------:R-:W-:-:S04]  /*31b0*/  FFMA.FTZ R9, R84, R87, -R22 ;  /* 0x0000005754097223 */ /* 0x000fc80000010816 */
[----:B------:R-:W0:Y:S01]  /*31c0*/  MUFU.TANH R89, R89 ;  /* 0x0000005900597308 */ /* 0x000e220000002400 */
[--C-:B------:R-:W-:Y:S01]  /*31d0*/  FFMA.FTZ R84, R130, R87, -R22.reuse ;  /* 0x0000005782547223 */ /* 0x100fe20000010816 */
[----:B-1----:R-:W-:Y:S02]  /*31e0*/  FSEL R130, R61, -INF , P5 ;  /* 0xff8000003d827808 */ /* 0x002fe40002800000 */
[----:B------:R-:W-:Y:S01]  /*31f0*/  FMNMX.FTZ R25, R132, R25, !PT ;  /* 0x0000001984197209 */ /* 0x000fe20007810000 */
[--C-:B------:R-:W-:Y:S01]  /*3200*/  FFMA.FTZ R69, R138, R87, -R22.reuse ;  /* 0x000000578a457223 */ /* 0x100fe20000010816 */
[----:B--2---:R-:W-:Y:S02]  /*3210*/  FSEL R138, R83, -INF , P4 ;  /* 0xff800000538a7808 */ /* 0x004fe40002000000 */
[----:B------:R-:W-:Y:S01]  /*3220*/  FMNMX.FTZ R25, R130, R25, !PT ;  /* 0x0000001982197209 */ /* 0x000fe20007810000 */
[-CC-:B------:R-:W-:Y:S01]  /*3230*/  FFMA.FTZ R65, R134, R87.reuse, -R22.reuse ;  /* 0x0000005786417223 */ /* 0x180fe20000010816 */
[----:B---3--:R-:W-:Y:S01]  /*3240*/  FSEL R134, R85, -INF , P3 ;  /* 0xff80000055867808 */ /* 0x008fe20001800000 */
[--C-:B------:R-:W-:Y:S01]  /*3250*/  FFMA.FTZ R118, R88, R87, -R22.reuse ;  /* 0x0000005758767223 */ /* 0x100fe20000010816 */
[----:B------:R-:W-:Y:S01]  /*3260*/  FMNMX.FTZ R25, R138, R25, !PT ;  /* 0x000000198a197209 */ /* 0x000fe20007810000 */
[-CC-:B------:R-:W-:Y:S01]  /*3270*/  FFMA.FTZ R88, R42, R87.reuse, -R22.reuse ;  /* 0x000000572a587223 */ /* 0x180fe20000010816 */
[----:B------:R-:W-:-:S02]  /*3280*/  FFMA.FTZ R42, R146, R87, -R22 ;  /* 0x00000057922a7223 */ /* 0x000fc40000010816 */
[----:B------:R-:W-:Y:S02]  /*3290*/  FMNMX.FTZ R25, R134, R25, !PT ;  /* 0x0000001986197209 */ /* 0x000fe40007810000 */
[----:B0-----:R-:W-:Y:S01]  /*32a0*/  FSEL R146, R89, -INF , P2 ;  /* 0xff80000059927808 */ /* 0x001fe20001000000 */
[----:B------:R-:W-:-:S03]  /*32b0*/  FFMA.FTZ R72, R72, R87, -R22 ;  /* 0x0000005748487223 */ /* 0x000fc60000010816 */
[----:B------:R-:W-:Y:S01]  /*32c0*/  FMNMX.FTZ R25, R146, R25, !PT ;  /* 0x0000001992197209 */ /* 0x000fe20007810000 */
[----:B------:R0:W-:Y:S04]  /*32d0*/  MUFU.EX2 R46, R72 ;  /* 0x00000048002e7308 */ /* 0x0001e80000000800 */
[----:B0-----:R-:W0:Y:S01]  /*32e0*/  SHFL.BFLY PT, R72, R25, 0x2, 0x1f ;  /* 0x0c401f0019487f89 */ /* 0x001e2200000e0000 */
[-CC-:B------:R-:W-:Y:S01]  /*32f0*/  FFMA.FTZ R49, R60, R87.reuse, -R22.reuse ;  /* 0x000000573c317223 */ /* 0x180fe20000010816 */
[-CC-:B------:R-:W-:Y:S01]  /*3300*/  FFMA.FTZ R60, R13, R87.reuse, -R22.reuse ;  /* 0x000000570d3c7223 */ /* 0x180fe20000010816 */
[-CC-:B------:R-:W-:Y:S01]  /*3310*/  FFMA.FTZ R59, R82, R87.reuse, -R22.reuse ;  /* 0x00000057523b7223 */ /* 0x180fe20000010816 */
[----:B------:R-:W-:Y:S01]  /*3320*/  FFMA.FTZ R82, R126, R87, -R22 ;  /* 0x000000577e527223 */ /* 0x000fe20000010816 */
[----:B0-----:R-:W-:-:S05]  /*3330*/  FMNMX.FTZ R13, R25, R72, !PT ;  /* 0x00000048190d7209 */ /* 0x001fca0007810000 */
[----:B------:R-:W0:Y:S01]  /*3340*/  SHFL.BFLY PT, R126, R13, 0x1, 0x1f ;  /* 0x0c201f000d7e7f89 */ /* 0x000e2200000e0000 */
[-CC-:B------:R-:W-:Y:S01]  /*3350*/  FFMA.FTZ R72, R11, R87.reuse, -R22.reuse ;  /* 0x000000570b487223 */ /* 0x180fe20000010816 */
[----:B------:R-:W-:Y:S01]  /*3360*/  MUFU.EX2 R59, R59 ;  /* 0x0000003b003b7308 */ /* 0x000fe20000000800 */
[----:B------:R-:W-:Y:S01]  /*3370*/  FFMA.FTZ R70, R70, R87, -R22 ;  /* 0x0000005746467223 */ /* 0x000fe20000010816 */
[----:B------:R-:W-:Y:S02]  /*3380*/  ISETP.NE.AND P0, PT, R120, RZ, PT ;  /* 0x000000ff7800720c */ /* 0x000fe40003f05270 */
[----:B0-----:R-:W-:-:S04]  /*3390*/  FMNMX.FTZ R95, R13, R126, !PT ;  /* 0x0000007e0d5f7209 */ /* 0x001fc80007810000 */
[C---:B------:R-:W-:Y:S01]  /*33a0*/  FSETP.NEU.FTZ.AND P2, PT, R95.reuse, -INF , PT ;  /* 0xff8000005f00780b */ /* 0x040fe20003f5d000 */
[----:B------:R-:W-:-:S05]  /*33b0*/  FMUL.FTZ R25, R95, R87 ;  /* 0x000000575f197220 */ /* 0x000fca0000410000 */
[----:B------:R-:W-:Y:S01]  /*33c0*/  FSEL R25, R25, RZ, P2 ;  /* 0x000000ff19197208 */ /* 0x000fe20001000000 */
[----:B------:R-:W0:Y:S04]  /*33d0*/  MUFU.EX2 R114, R114 ;  /* 0x0000007200727308 */ /* 0x000e280000000800 */
[-C--:B------:R-:W-:Y:S01]  /*33e0*/  FFMA.FTZ R11, R8, R87.reuse, -R25 ;  /* 0x00000057080b7223 */ /* 0x080fe20000010819 */
[----:B------:R-:W-:Y:S01]  /*33f0*/  SHF.R.S32.HI R8, RZ, 0x4, R3 ;  /* 0x00000004ff087819 */ /* 0x000fe20000011403 */
[----:B------:R-:W-:Y:S02]  /*3400*/  IMAD.SHL.U32 R3, R5, 0x40, RZ ;  /* 0x0000004005037824 */ /* 0x000fe400078e00ff */
[-CC-:B------:R-:W-:Y:S01]  /*3410*/  FFMA.FTZ R54, R75, R87.reuse, -R22.reuse ;  /* 0x000000574b367223 */ /* 0x180fe20000010816 */
[----:B------:R-:W1:Y:S01]  /*3420*/  MUFU.EX2 R9, R9 ;  /* 0x0000000900097308 */ /* 0x000e620000000800 */
[-CC-:B------:R-:W-:Y:S01]  /*3430*/  FFMA.FTZ R120, R100, R87.reuse, -R22.reuse ;  /* 0x0000005764787223 */ /* 0x180fe20000010816 */
[-CC-:B------:R-:W-:Y:S01]  /*3440*/  FFMA.FTZ R51, R122, R87.reuse, -R22.reuse ;  /* 0x000000577a337223 */ /* 0x180fe20000010816 */
[-CC-:B------:R-:W-:Y:S01]  /*3450*/  FFMA.FTZ R53, R32, R87.reuse, -R22.reuse ;  /* 0x0000005720357223 */ /* 0x180fe20000010816 */
[----:B------:R-:W-:Y:S01]  /*3460*/  FFMA.FTZ R75, R15, R87, -R22 ;  /* 0x000000570f4b7223 */ /* 0x000fe20000010816 */
[----:B------:R-:W-:-:S02]  /*3470*/  IMAD.SHL.U32 R8, R8, 0x8, RZ ;  /* 0x0000000808087824 */ /* 0x000fc400078e00ff */
[-CC-:B------:R-:W-:Y:S01]  /*3480*/  FFMA.FTZ R57, R128, R87.reuse, -R22.reuse ;  /* 0x0000005780397223 */ /* 0x180fe20000010816 */
[-CC-:B------:R-:W-:Y:S01]  /*3490*/  FFMA.FTZ R100, R50, R87.reuse, -R22.reuse ;  /* 0x0000005732647223 */ /* 0x180fe20000010816 */
[-CC-:B------:R-:W-:Y:S01]  /*34a0*/  FFMA.FTZ R32, R52, R87.reuse, -R22.reuse ;  /* 0x0000005734207223 */ /* 0x180fe20000010816 */
[-CC-:B------:R-:W-:Y:S01]  /*34b0*/  FFMA.FTZ R47, R58, R87.reuse, -R22.reuse ;  /* 0x000000573a2f7223 */ /* 0x180fe20000010816 */
[----:B------:R2:W-:Y:S01]  /*34c0*/  MUFU.EX2 R45, R70 ;  /* 0x00000046002d7308 */ /* 0x0005e20000000800 */
[-CC-:B------:R-:W-:Y:S01]  /*34d0*/  FFMA.FTZ R122, R39, R87.reuse, -R22.reuse ;  /* 0x00000057277a7223 */ /* 0x180fe20000010816 */
[-CC-:B------:R-:W-:Y:S01]  /*34e0*/  FFMA.FTZ R15, R37, R87.reuse, -R22.reuse ;  /* 0x00000057250f7223 */ /* 0x180fe20000010816 */
[----:B------:R-:W-:Y:S01]  /*34f0*/  LOP3.LUT R3, R3, 0x1c0, RZ, 0xc0, !PT ;  /* 0x000001c003037812 */ /* 0x000fe200078ec0ff */
[-CC-:B------:R-:W-:Y:S01]  /*3500*/  FFMA.FTZ R50, R150, R87.reuse, -R22.reuse ;  /* 0x0000005796327223 */ /* 0x180fe20000010816 */
        /* <DEDUP_REMOVED lines=8> */
[-CC-:B--2---:R-:W-:Y:S01]  /*3590*/  FFMA.FTZ R70, R101, R87.reuse, -R22.reuse ;  /* 0x0000005765467223 */ /* 0x184fe20000010816 */
[-CC-:B------:R-:W-:Y:S01]  /*35a0*/  FFMA.FTZ R31, R31, R87.reuse, -R22.reuse ;  /* 0x000000571f1f7223 */ /* 0x180fe20000010816 */
[-CC-:B------:R-:W-:Y:S01]  /*35b0*/  FFMA.FTZ R39, R33, R87.reuse, -R22.reuse ;  /* 0x0000005721277223 */ /* 0x180fe20000010816 */
[-CC-:B------:R-:W-:Y:S01]  /*35c0*/  FFMA.FTZ R37, R35, R87.reuse, -R22.reuse ;  /* 0x0000005723257223 */ /* 0x180fe20000010816 */
[-C--:B------:R-:W-:Y:S01]  /*35d0*/  FFMA.FTZ R128, R41, R87.reuse, -R22 ;  /* 0x0000005729807223 */ /* 0x080fe20000010816 */
[-CC-:B------:R-:W-:Y:S01]  /*35e0*/  FFMA.FTZ R22, R10, R87.reuse, -R25.reuse ;  /* 0x000000570a167223 */ /* 0x180fe20000010819 */
[----:B------:R-:W2:Y:S01]  /*35f0*/  MUFU.EX2 R118, R118 ;  /* 0x0000007600767308 */ /* 0x000ea20000000800 */
[----:B------:R-:W-:Y:S01]  /*3600*/  LOP3.LUT R8, R3, 0x8, R8, 0xf8, !PT ;  /* 0x0000000803087812 */ /* 0x000fe200078ef808 */
[----:B------:R-:W-:Y:S01]  /*3610*/  FFMA.FTZ R13, R12, R87, -R25 ;  /* 0x000000570c0d7223 */ /* 0x000fe20000010819 */
[----:B------:R-:W-:-:S02]  /*3620*/  SHF.R.U32.HI R3, RZ, 0x3, R3 ;  /* 0x00000003ff037819 */ /* 0x000fc40000011603 */
[----:B------:R-:W-:-:S03]  /*3630*/  SHF.L.U32 R4, R4, 0x6, RZ ;  /* 0x0000000604047819 */ /* 0x000fc600000006ff */
[----:B------:R-:W3:Y:S01]  /*3640*/  MUFU.EX2 R67, R67 ;  /* 0x0000004300437308 */ /* 0x000ee20000000800 */
[----:B------:R-:W-:Y:S01]  /*3650*/  LOP3.LUT R12, R8, R3, RZ, 0x3c, !PT ;  /* 0x00000003080c7212 */ /* 0x000fe200078e3cff */
[----:B------:R-:W-:Y:S01]  /*3660*/  FFMA.FTZ R150, R14, R87, -R25 ;  /* 0x000000570e967223 */ /* 0x000fe20000010819 */
[----:B------:R-:W-:Y:S01]  /*3670*/  IMAD.U32 R3, RZ, RZ, UR36 ;  /* 0x00000024ff037e24 */ /* 0x000fe2000f8e00ff */
[----:B------:R-:W-:-:S04]  /*3680*/  LOP3.LUT R8, R4, 0x7ffffe00, RZ, 0xc0, !PT ;  /* 0x7ffffe0004087812 */ /* 0x000fc800078ec0ff */
[----:B------:R-:W-:Y:S01]  /*3690*/  MUFU.EX2 R11, R11 ;  /* 0x0000000b000b7308 */ /* 0x000fe20000000800 */
[----:B0-----:R-:W-:Y:S01]  /*36a0*/  FADD.FTZ R4, R59, R114 ;  /* 0x000000723b047221 */ /* 0x001fe20000010000 */
[----:B------:R-:W-:-:S06]  /*36b0*/  LEA.HI R10, R18, R17, RZ, 0x5 ;  /* 0x00000011120a7211 */ /* 0x000fcc00078f28ff */
[----:B------:R-:W0:Y:S01]  /*36c0*/  MUFU.EX2 R22, R22 ;  /* 0x0000001600167308 */ /* 0x000e220000000800 */
[----:B------:R-:W-:Y:S01]  /*36d0*/  FFMA.FTZ R20, R20, R87, -R25 ;  /* 0x0000005714147223 */ /* 0x000fe20000010819 */
[----:B------:R-:W-:Y:S01]  /*36e0*/  LOP3.LUT P2, RZ, R5, 0x2, RZ, 0xc0, !PT ;  /* 0x0000000205ff7812 */ /* 0x000fe2000784c0ff */
[----:B-1----:R-:W-:Y:S01]  /*36f0*/  FADD.FTZ R5, R9, R4 ;  /* 0x0000000409057221 */ /* 0x002fe20000010000 */
[----:B------:R-:W-:-:S04]  /*3700*/  @!P1 IADD3 R3, R3, 0x30840, RZ ;  /* 0x0003084003039810 */ /* 0x000fc80007ffe0ff */
[----:B------:R-:W1:Y:S01]  /*3710*/  MUFU.EX2 R90, R90 ;  /* 0x0000005a005a7308 */ /* 0x000e620000000800 */
[----:B------:R-:W-:Y:S01]  /*3720*/  FFMA.FTZ R85, R92, R87, -R25 ;  /* 0x000000575c557223 */ /* 0x000fe20000010819 */
[----:B------:R-:W-:-:S06]  /*3730*/  IMAD.SHL.U32 R10, R10, 0x20, RZ ;  /* 0x000000200a0a7824 */ /* 0x000fcc00078e00ff */
[----:B------:R-:W4:Y:S01]  /*3740*/  MUFU.EX2 R13, R13 ;  /* 0x0000000d000d7308 */ /* 0x000f220000000800 */
[----:B------:R-:W-:Y:S01]  /*3750*/  @!P1 PRMT R3, RZ, 0x654, R3 ;  /* 0x00000654ff039816 */ /* 0x000fe20000000003 */
[----:B--2---:R-:W-:-:S06]  /*3760*/  FADD.FTZ R4, R118, R5 ;  /* 0x0000000576047221 */ /* 0x004fcc0000010000 */
[----:B------:R-:W2:Y:S01]  /*3770*/  MUFU.EX2 R150, R150 ;  /* 0x0000009600967308 */ /* 0x000ea20000000800 */
[----:B------:R-:W-:Y:S01]  /*3780*/  LOP3.LUT R89, R10, 0x7ffffc00, RZ, 0xc0, !PT ;  /* 0x7ffffc000a597812 */ /* 0x000fe200078ec0ff */
[----:B------:R3:W-:Y:S06]  /*3790*/  @!P1 SYNCS.ARRIVE.TRANS64.RED.A1T0 RZ, [R3+URZ], RZ ;  /* 0x000000ff03ff99a7 */ /* 0x0007ec000810043f */
[----:B------:R-:W5:Y:S01]  /*37a0*/  MUFU.EX2 R20, R20 ;  /* 0x0000001400147308 */ /* 0x000f620000000800 */
[----:B---3--:R-:W-:Y:S01]  /*37b0*/  FADD.FTZ R3, R67, R4 ;  /* 0x0000000443037221 */ /* 0x008fe20000010000 */
[----:B0-----:R-:W-:-:S06]  /*37c0*/  FADD.FTZ R4, R11, R22 ;  /* 0x000000160b047221 */ /* 0x001fcc0000010000 */
[----:B------:R0:W-:Y:S01]  /*37d0*/  MUFU.EX2 R126, R15 ;  /* 0x0000000f007e7308 */ /* 0x0001e20000000800 */
[----:B------:R-:W-:Y:S01]  /*37e0*/  IADD3 R89, R12, R8, R89 ;  /* 0x000000080c597210 */ /* 0x000fe20007ffe059 */
[----:B-1----:R-:W-:-:S06]  /*37f0*/  FADD.FTZ R12, R90, R3 ;  /* 0x000000035a0c7221 */ /* 0x002fcc0000010000 */
[----:B------:R-:W1:Y:S01]  /*3800*/  MUFU.EX2 R71, R71 ;  /* 0x0000004700477308 */ /* 0x000e620000000800 */
[-CC-:B0-----:R-:W-:Y:S01]  /*3810*/  FFMA.FTZ R15, R94, R87.reuse, -R25.reuse ;  /* 0x000000575e0f7223 */ /* 0x181fe20000010819 */
[----:B------:R-:W-:Y:S01]  /*3820*/  FFMA.FTZ R94, R98, R87, -R25 ;  /* 0x00000057625e7223 */ /* 0x000fe20000010819 */
[----:B----4-:R-:W-:-:S05]  /*3830*/  FADD.FTZ R3, R13, R4 ;  /* 0x000000040d037221 */ /* 0x010fca0000010000 */
[----:B------:R-:W0:Y:S01]  /*3840*/  MUFU.EX2 R85, R85 ;  /* 0x0000005500557308 */ /* 0x000e220000000800 */
[----:B------:R-:W-:Y:S01]  /*3850*/  FFMA.FTZ R35, R26, R87, -R25 ;  /* 0x000000571a237223 */ /* 0x000fe20000010819 */
[----:B--2---:R-:W-:-:S06]  /*3860*/  FADD.FTZ R3, R150, R3 ;  /* 0x0000000396037221 */ /* 0x004fcc0000010000 */
[----:B------:R-:W2:Y:S01]  /*3870*/  MUFU.EX2 R120, R120 ;  /* 0x0000007800787308 */ /* 0x000ea20000000800 */
[----:B------:R-:W-:-:S07]  /*3880*/  FFMA.FTZ R92, R102, R87, -R25 ;  /* 0x00000057665c7223 */ /* 0x000fce0000010819 */
[----:B------:R-:W3:Y:S01]  /*3890*/  MUFU.EX2 R15, R15 ;  /* 0x0000000f000f7308 */ /* 0x000ee20000000800 */
[----:B-----5:R-:W-:-:S07]  /*38a0*/  FADD.FTZ R4, R20, R3 ;  /* 0x0000000314047221 */ /* 0x020fce0000010000 */
[----:B------:R-:W4:Y:S01]  /*38b0*/  MUFU.EX2 R24, R24 ;  /* 0x0000001800187308 */ /* 0x000f220000000800 */
[----:B------:R-:W-:-:S07]  /*38c0*/  FFMA.FTZ R30, R30, R87, -R25 ;  /* 0x000000571e1e7223 */ /* 0x000fce0000010819 */
[----:B------:R-:W5:Y:S01]  /*38d0*/  MUFU.EX2 R94, R94 ;  /* 0x0000005e005e7308 */ /* 0x000f620000000800 */
[----:B-1----:R-:W-:Y:S01]  /*38e0*/  FADD.FTZ R5, R71, R12 ;  /* 0x0000000c47057221 */ /* 0x002fe20000010000 */
[----:B0-----:R-:W-:-:S06]  /*38f0*/  FADD.FTZ R4, R85, R4 ;  /* 0x0000000455047221 */ /* 0x001fcc0000010000 */
[----:B------:R-:W0:Y:S01]  /*3900*/  MUFU.EX2 R51, R51 ;  /* 0x0000003300337308 */ /* 0x000e220000000800 */
[----:B------:R-:W-:-:S07]  /*3910*/  FFMA.FTZ R41, R124, R87, -R25 ;  /* 0x000000577c297223 */ /* 0x000fce0000010819 */
[----:B------:R-:W1:Y:S01]  /*3920*/  MUFU.EX2 R35, R35 ;  /* 0x0000002300237308 */ /* 0x000e620000000800 */
[C---:B--2---:R-:W-:Y:S01]  /*3930*/  FADD.FTZ R91, R120.reuse, R5 ;  /* 0x00000005785b7221 */ /* 0x044fe20000010000 */
[----:B------:R-:W-:-:S06]  /*3940*/  F2FP.BF16.F32.PACK_AB R14, R120, R71 ;  /* 0x00000047780e723e */ /* 0x000fcc00000010ff */
[----:B------:R-:W2:Y:S01]  /*3950*/  MUFU.EX2 R53, R53 ;  /* 0x0000003500357308 */ /* 0x000ea20000000800 */
[----:B---3--:R-:W-:Y:S01]  /*3960*/  FADD.FTZ R71, R15, R4 ;  /* 0x000000040f477221 */ /* 0x008fe20000010000 */
[----:B------:R-:W-:-:S06]  /*3970*/  FFMA.FTZ R34, R34, R87, -R25 ;  /* 0x0000005722227223 */ /* 0x000fcc0000010819 */
[----:B------:R-:W3:Y:S01]  /*3980*/  MUFU.EX2 R92, R92 ;  /* 0x0000005c005c7308 */ /* 0x000ee20000000800 */
[----:B------:R-:W-:Y:S01]  /*3990*/  F2FP.BF16.F32.PACK_AB R10, R118, R9 ;  /* 0x00000009760a723e */ /* 0x000fe200000010ff */
[----:B----4-:R-:W-:Y:S01]  /*39a0*/  FADD.FTZ R26, R24, R91 ;  /* 0x0000005b181a7221 */ /* 0x010fe20000010000 */
[----:B------:R-:W-:-:S05]  /*39b0*/  F2FP.BF16.F32.PACK_AB R9, R22, R11 ;  /* 0x0000000b1609723e */ /* 0x000fca00000010ff */
[----:B------:R-:W4:Y:S01]  /*39c0*/  MUFU.EX2 R82, R82 ;  /* 0x0000005200527308 */ /* 0x000f220000000800 */
[----:B------:R-:W-:Y:S01]  /*39d0*/  F2FP.BF16.F32.PACK_AB R11, R150, R13 ;  /* 0x0000000d960b723e */ /* 0x000fe200000010ff */
[----:B-----5:R-:W-:-:S06]  /*39e0*/  FADD.FTZ R22, R94, R71 ;  /* 0x000000475e167221 */ /* 0x020fcc0000010000 */
[----:B------:R-:W5:Y:S01]  /*39f0*/  MUFU.EX2 R30, R30 ;  /* 0x0000001e001e7308 */ /* 0x000f620000000800 */
[-CC-:B------:R-:W-:Y:S01]  /*3a00*/  FFMA.FTZ R77, R36, R87.reuse, -R25.reuse ;  /* 0x00000057244d7223 */ /* 0x180fe20000010819 */
[----:B------:R-:W-:Y:S01]  /*3a10*/  F2FP.BF16.F32.PACK_AB R13, R85, R20 ;  /* 0x00000014550d723e */ /* 0x000fe200000010ff */
[----:B------:R-:W-:-:S05]  /*3a20*/  FFMA.FTZ R85, R74, R87, -R25 ;  /* 0x000000574a557223 */ /* 0x000fca0000010819 */
[----:B------:R-:W5:Y:S01]  /*3a30*/  MUFU.EX2 R57, R57 ;  /* 0x0000003900397308 */ /* 0x000f620000000800 */
[----:B0-----:R-:W-:Y:S01]  /*3a40*/  FADD.FTZ R26, R51, R26 ;  /* 0x0000001a331a7221 */ /* 0x001fe20000010000 */
[----:B------:R-:W-:Y:S01]  /*3a50*/  FFMA.FTZ R74, R23, R87, -R25 ;  /* 0x00000057174a7223 */ /* 0x000fe20000010819 */
[----:B-1----:R-:W-:-:S05]  /*3a60*/  FADD.FTZ R23, R35, R22 ;  /* 0x0000001623177221 */ /* 0x002fca0000010000 */
[----:B------:R-:W0:Y:S01]  /*3a70*/  MUFU.EX2 R41, R41 ;  /* 0x0000002900297308 */ /* 0x000e220000000800 */
[----:B------:R-:W-:Y:S01]  /*3a80*/  FFMA.FTZ R38, R38, R87, -R25 ;  /* 0x0000005726267223 */ /* 0x000fe20000010819 */
[----:B--2---:R-:W-:-:S06]  /*3a90*/  FADD.FTZ R91, R53, R26 ;  /* 0x0000001a355b7221 */ /* 0x004fcc0000010000 */
[----:B------:R-:W1:Y:S01]  /*3aa0*/  MUFU.EX2 R84, R84 ;  /* 0x0000005400547308 */ /* 0x000e620000000800 */
[----:B---3--:R-:W-:Y:S01]  /*3ab0*/  FADD.FTZ R23, R92, R23 ;  /* 0x000000175c177221 */ /* 0x008fe20000010000 */
[----:B------:R-:W-:-:S06]  /*3ac0*/  FFMA.FTZ R79, R40, R87, -R25 ;  /* 0x00000057284f7223 */ /* 0x000fcc0000010819 */
[----:B------:R-:W-:Y:S01]  /*3ad0*/  MUFU.EX2 R34, R34 ;  /* 0x0000002200227308 */ /* 0x000fe20000000800 */
[----:B----4-:R-:W-:Y:S01]  /*3ae0*/  FADD.FTZ R26, R82, R91 ;  /* 0x0000005b521a7221 */ /* 0x010fe20000010000 */
[----:B-----5:R-:W-:-:S06]  /*3af0*/  FADD.FTZ R22, R30, R23 ;  /* 0x000000171e167221 */ /* 0x020fcc0000010000 */
[----:B------:R-:W2:Y:S01]  /*3b00*/  MUFU.EX2 R63, R63 ;  /* 0x0000003f003f7308 */ /* 0x000ea20000000800 */
[----:B------:R-:W-:Y:S01]  /*3b10*/  FFMA.FTZ R40, R44, R87, -R25 ;  /* 0x000000572c287223 */ /* 0x000fe20000010819 */
[----:B------:R-:W-:-:S06]  /*3b20*/  F2FP.BF16.F32.PACK_AB R12, R90, R67 ;  /* 0x000000435a0c723e */ /* 0x000fcc00000010ff */
[----:B------:R-:W-:Y:S01]  /*3b30*/  MUFU.EX2 R77, R77 ;  /* 0x0000004d004d7308 */ /* 0x000fe20000000800 */
[-CC-:B------:R-:W-:Y:S01]  /*3b40*/  FFMA.FTZ R62, R62, R87.reuse, -R25.reuse ;  /* 0x000000573e3e7223 */ /* 0x180fe20000010819 */
[-CC-:B------:R-:W-:Y:S01]  /*3b50*/  FFMA.FTZ R67, R66, R87.reuse, -R25.reuse ;  /* 0x0000005742437223 */ /* 0x180fe20000010819 */
[----:B------:R-:W-:-:S05]  /*3b60*/  FFMA.FTZ R20, R68, R87, -R25 ;  /* 0x0000005744147223 */ /* 0x000fca0000010819 */
[----:B------:R-:W3:Y:S01]  /*3b70*/  MUFU.EX2 R88, R88 ;  /* 0x0000005800587308 */ /* 0x000ee20000000800 */
[----:B------:R-:W-:Y:S01]  /*3b80*/  FADD.FTZ R23, R57, R26 ;  /* 0x0000001a39177221 */ /* 0x000fe20000010000 */
[----:B------:R-:W-:Y:S01]  /*3b90*/  FFMA.FTZ R66, R21, R87, -R25 ;  /* 0x0000005715427223 */ /* 0x000fe20000010819 */
[----:B0-----:R-:W-:-:S05]  /*3ba0*/  FADD.FTZ R21, R41, R22 ;  /* 0x0000001629157221 */ /* 0x001fca0000010000 */
[----:B------:R-:W0:Y:S01]  /*3bb0*/  MUFU.EX2 R38, R38 ;  /* 0x0000002600267308 */ /* 0x000e220000000800 */
[----:B------:R-:W-:Y:S01]  /*3bc0*/  FFMA.FTZ R81, R136, R87, -R25 ;  /* 0x0000005788517223 */ /* 0x000fe20000010819 */
[----:B------:R-:W-:Y:S01]  /*3bd0*/  SEL R4, R2, 0xffffffe0, !P2 ;  /* 0xffffffe002047807 */ /* 0x000fe20005000000 */
[----:B-1----:R-:W-:-:S05]  /*3be0*/  FADD.FTZ R22, R84, R23 ;  /* 0x0000001754167221 */ /* 0x002fca0000010000 */
[----:B------:R-:W1:Y:S01]  /*3bf0*/  MUFU.EX2 R65, R65 ;  /* 0x0000004100417308 */ /* 0x000e620000000800 */
[----:B------:R-:W-:-:S07]  /*3c00*/  FFMA.FTZ R44, R48, R87, -R25 ;  /* 0x00000057302c7223 */ /* 0x000fce0000010819 */
[----:B------:R-:W4:Y:S01]  /*3c10*/  MUFU.EX2 R79, R79 ;  /* 0x0000004f004f7308 */ /* 0x000f220000000800 */
[----:B--2---:R-:W-:-:S07]  /*3c20*/  FADD.FTZ R23, R63, R22 ;  /* 0x000000163f177221 */ /* 0x004fce0000010000 */
[----:B------:R-:W2:Y:S01]  /*3c30*/  MUFU.EX2 R96, R96 ;  /* 0x0000006000607308 */ /* 0x000ea20000000800 */
[----:B------:R-:W-:-:S07]  /*3c40*/  FFMA.FTZ R83, R140, R87, -R25 ;  /* 0x000000578c537223 */ /* 0x000fce0000010819 */
[----:B------:R-:W-:Y:S08]  /*3c50*/  MUFU.EX2 R2, R62 ;  /* 0x0000003e00027308 */ /* 0x000ff00000000800 */
[----:B------:R-:W5:Y:S08]  /*3c60*/  MUFU.EX2 R40, R40 ;  /* 0x0000002800287308 */ /* 0x000f700000000800 */
[----:B------:R0:W-:Y:S01]  /*3c70*/  MUFU.EX2 R62, R20 ;  /* 0x00000014003e7308 */ /* 0x0001e20000000800 */
[----:B---3--:R-:W-:Y:S01]  /*3c80*/  FADD.FTZ R22, R88, R23 ;  /* 0x0000001758167221 */ /* 0x008fe20000010000 */
[----:B0-----:R-:W-:-:S06]  /*3c90*/  FADD.FTZ R20, R34, R21 ;  /* 0x0000001522147221 */ /* 0x001fcc0000010000 */
[----:B------:R-:W0:Y:S01]  /*3ca0*/  MUFU.EX2 R69, R69 ;  /* 0x0000004500457308 */ /* 0x000e220000000800 */
[----:B------:R-:W-:-:S07]  /*3cb0*/  FADD.FTZ R21, R77, R20 ;  /* 0x000000144d157221 */ /* 0x000fce0000010000 */
[----:B------:R-:W3:Y:S01]  /*3cc0*/  MUFU.EX2 R81, R81 ;  /* 0x0000005100517308 */ /* 0x000ee20000000800 */
[----:B------:R-:W-:Y:S01]  /*3cd0*/  FADD.FTZ R20, R38, R21 ;  /* 0x0000001526147221 */ /* 0x000fe20000010000 */
[----:B------:R-:W-:Y:S01]  /*3ce0*/  FFMA.FTZ R33, R142, R87, -R25 ;  /* 0x000000578e217223 */ /* 0x000fe20000010819 */
[----:B------:R-:W-:-:S05]  /*3cf0*/  LEA R3, R89, UR36, 0x1 ;  /* 0x0000002459037c11 */ /* 0x000fca000f8e08ff */
[----:B------:R-:W3:Y:S01]  /*3d00*/  MUFU.EX2 R100, R100 ;  /* 0x0000006400647308 */ /* 0x000ee20000000800 */
[----:B-1----:R-:W-:Y:S01]  /*3d10*/  FADD.FTZ R23, R65, R22 ;  /* 0x0000001641177221 */ /* 0x002fe20000010000 */
[----:B----4-:R-:W-:-:S06]  /*3d20*/  FADD.FTZ R21, R79, R20 ;  /* 0x000000144f157221 */ /* 0x010fcc0000010000 */
[----:B------:R-:W1:Y:S01]  /*3d30*/  MUFU.EX2 R44, R44 ;  /* 0x0000002c002c7308 */ /* 0x000e620000000800 */
[----:B------:R-:W-:Y:S01]  /*3d40*/  FFMA.FTZ R36, R144, R87, -R25 ;  /* 0x0000005790247223 */ /* 0x000fe20000010819 */
[----:B------:R-:W-:Y:S02]  /*3d50*/  VIADD R5, R3, 0x1e800 ;  /* 0x0001e80003057836 */ /* 0x000fe40000000000 */
[----:B--2---:R-:W-:-:S04]  /*3d60*/  FADD.FTZ R22, R96, R23 ;  /* 0x0000001760167221 */ /* 0x004fc80000010000 */
[----:B------:R-:W2:Y:S01]  /*3d70*/  MUFU.EX2 R32, R32 ;  /* 0x0000002000207308 */ /* 0x000ea20000000800 */
[----:B-----5:R-:W-:Y:S01]  /*3d80*/  FADD.FTZ R26, R40, R21 ;  /* 0x00000015281a7221 */ /* 0x020fe20000010000 */
[----:B------:R-:W-:-:S06]  /*3d90*/  F2FP.BF16.F32.PACK_AB R8, R114, R59 ;  /* 0x0000003b7208723e */ /* 0x000fcc00000010ff */
[----:B------:R-:W4:Y:S01]  /*3da0*/  MUFU.EX2 R83, R83 ;  /* 0x0000005300537308 */ /* 0x000f220000000800 */
[----:B------:R-:W-:Y:S01]  /*3db0*/  F2FP.BF16.F32.PACK_AB R15, R94, R15 ;  /* 0x0000000f5e0f723e */ /* 0x000fe200000010ff */
[----:B------:R-:W-:Y:S02]  /*3dc0*/  IMAD.IADD R4, R5, 0x1, R4 ;  /* 0x0000000105047824 */ /* 0x000fe400078e0204 */
[----:B------:R-:W-:Y:S01]  /*3dd0*/  FFMA.FTZ R56, R56, R87, -R25 ;  /* 0x0000005738387223 */ /* 0x000fe20000010819 */
[----:B0-----:R-:W-:-:S03]  /*3de0*/  FADD.FTZ R23, R69, R22 ;  /* 0x0000001645177221 */ /* 0x001fc60000010000 */
[----:B------:R-:W0:Y:S01]  /*3df0*/  MUFU.EX2 R33, R33 ;  /* 0x0000002100217308 */ /* 0x000e220000000800 */
[----:B---3--:R-:W-:Y:S01]  /*3e00*/  FADD.FTZ R21, R81, R26 ;  /* 0x0000001a51157221 */ /* 0x008fe20000010000 */
[----:B------:R-:W-:Y:S01]  /*3e10*/  FFMA.FTZ R18, R104, R87, -R25 ;  /* 0x0000005768127223 */ /* 0x000fe20000010819 */
[----:B------:R-:W-:Y:S05]  /*3e20*/  STSM.16.M88.4 [R3+0x1e800], R8 ;  /* 0x01e8000803007844 */ /* 0x000fea0000000200 */
[----:B------:R-:W3:Y:S01]  /*3e30*/  MUFU.EX2 R42, R42 ;  /* 0x0000002a002a7308 */ /* 0x000ee20000000800 */
[----:B------:R1:W-:Y:S01]  /*3e40*/  STSM.16.M88.4 [R4], R12 ;  /* 0x0000000c04007844 */ /* 0x0003e20000000200 */
[----:B------:R-:W-:-:S06]  /*3e50*/  FADD.FTZ R23, R100, R23 ;  /* 0x0000001764177221 */ /* 0x000fcc0000010000 */
[----:B------:R-:W5:Y:S01]  /*3e60*/  MUFU.EX2 R36, R36 ;  /* 0x0000002400247308 */ /* 0x000f620000000800 */
[----:B------:R-:W-:-:S07]  /*3e70*/  FFMA.FTZ R48, R106, R87, -R25 ;  /* 0x000000576a307223 */ /* 0x000fce0000010819 */
[----:B------:R-:W5:Y:S01]  /*3e80*/  MUFU.EX2 R47, R47 ;  /* 0x0000002f002f7308 */ /* 0x000f620000000800 */
[----:B-1----:R-:W-:Y:S01]  /*3e90*/  FADD.FTZ R12, R44, R21 ;  /* 0x000000152c0c7221 */ /* 0x002fe20000010000 */
[----:B--2---:R-:W-:-:S06]  /*3ea0*/  FADD.FTZ R14, R32, R23 ;  /* 0x00000017200e7221 */ /* 0x004fcc0000010000 */
[----:B------:R1:W2:Y:S01]  /*3eb0*/  MUFU.EX2 R17, R56 ;  /* 0x0000003800117308 */ /* 0x0002a20000000800 */
[----:B----4-:R-:W-:Y:S01]  /*3ec0*/  FADD.FTZ R12, R83, R12 ;  /* 0x0000000c530c7221 */ /* 0x010fe20000010000 */
[----:B------:R-:W-:Y:S01]  /*3ed0*/  FFMA.FTZ R148, R148, R87, -R25 ;  /* 0x0000005794947223 */ /* 0x000fe20000010819 */
[----:B------:R-:W-:-:S05]  /*3ee0*/  FADD.FTZ R11, R43, R14 ;  /* 0x0000000e2b0b7221 */ /* 0x000fca0000010000 */
[----:B------:R-:W4:Y:S01]  /*3ef0*/  MUFU.EX2 R49, R49 ;  /* 0x0000003100317308 */ /* 0x000f220000000800 */
[----:B0-----:R-:W-:Y:S01]  /*3f00*/  FADD.FTZ R9, R33, R12 ;  /* 0x0000000c21097221 */ /* 0x001fe20000010000 */
[----:B-1----:R-:W-:-:S06]  /*3f10*/  FFMA.FTZ R56, R152, R87, -R25 ;  /* 0x0000005798387223 */ /* 0x002fcc0000010819 */
[----:B------:R-:W0:Y:S01]  /*3f20*/  MUFU.EX2 R18, R18 ;  /* 0x0000001200127308 */ /* 0x000e220000000800 */
[----:B---3--:R-:W-:Y:S01]  /*3f30*/  FADD.FTZ R14, R42, R11 ;  /* 0x0000000b2a0e7221 */ /* 0x008fe20000010000 */
[----:B-----5:R-:W-:-:S06]  /*3f40*/  FADD.FTZ R12, R36, R9 ;  /* 0x00000009240c7221 */ /* 0x020fcc0000010000 */
[----:B------:R-:W1:Y:S08]  /*3f50*/  MUFU.EX2 R50, R50 ;  /* 0x0000003200327308 */ /* 0x000e700000000800 */
[----:B------:R-:W3:Y:S01]  /*3f60*/  MUFU.EX2 R48, R48 ;  /* 0x0000003000307308 */ /* 0x000ee20000000800 */
[----:B------:R-:W-:Y:S01]  /*3f70*/  FADD.FTZ R14, R47, R14 ;  /* 0x0000000e2f0e7221 */ /* 0x000fe20000010000 */
[----:B--2---:R-:W-:-:S06]  /*3f80*/  FADD.FTZ R13, R17, R12 ;  /* 0x0000000c110d7221 */ /* 0x004fcc0000010000 */
[----:B------:R-:W2:Y:S08]  /*3f90*/  MUFU.EX2 R52, R52 ;  /* 0x0000003400347308 */ /* 0x000eb00000000800 */
[----:B------:R-:W5:Y:S01]  /*3fa0*/  MUFU.EX2 R59, R148 ;  /* 0x00000094003b7308 */ /* 0x000f620000000800 */
[----:B----4-:R-:W-:Y:S01]  /*3fb0*/  FADD.FTZ R15, R49, R14 ;  /* 0x0000000e310f7221 */ /* 0x010fe20000010000 */
[----:B0-----:R-:W-:-:S06]  /*3fc0*/  FADD.FTZ R13, R18, R13 ;  /* 0x0000000d120d7221 */ /* 0x001fcc0000010000 */
[----:B------:R-:W0:Y:S01]  /*3fd0*/  MUFU.EX2 R55, R55 ;  /* 0x0000003700377308 */ /* 0x000e220000000800 */
[----:B------:R-:W-:-:S07]  /*3fe0*/  FFMA.FTZ R71, R64, R87, -R25 ;  /* 0x0000005740477223 */ /* 0x000fce0000010819 */
[----:B------:R-:W4:Y:S01]  /*3ff0*/  MUFU.EX2 R56, R56 ;  /* 0x0000003800387308 */ /* 0x000f220000000800 */
[----:B-1----:R-:W-:Y:S01]  /*4000*/  FADD.FTZ R15, R50, R15 ;  /* 0x0000000f320f7221 */ /* 0x002fe20000010000 */
[----:B---3--:R-:W-:-:S06]  /*4010*/  FADD.FTZ R12, R48, R13 ;  /* 0x0000000d300c7221 */ /* 0x008fcc0000010000 */
[----:B------:R-:W1:Y:S08]  /*4020*/  MUFU.EX2 R28, R28 ;  /* 0x0000001c001c7308 */ /* 0x000e700000000800 */
[----:B------:R-:W3:Y:S01]  /*4030*/  MUFU.EX2 R67, R67 ;  /* 0x0000004300437308 */ /* 0x000ee20000000800 */
[----:B--2---:R-:W-:Y:S01]  /*4040*/  FADD.FTZ R14, R52, R15 ;  /* 0x0000000f340e7221 */ /* 0x004fe20000010000 */
[----:B-----5:R-:W-:-:S06]  /*4050*/  FADD.FTZ R13, R59, R12 ;  /* 0x0000000c3b0d7221 */ /* 0x020fcc0000010000 */
[----:B------:R-:W2:Y:S01]  /*4060*/  MUFU.EX2 R71, R71 ;  /* 0x0000004700477308 */ /* 0x000ea20000000800 */
[----:B0-----:R-:W-:Y:S01]  /*4070*/  FADD.FTZ R15, R55, R14 ;  /* 0x0000000e370f7221 */ /* 0x001fe20000010000 */
[----:B----4-:R-:W-:Y:S01]  /*4080*/  FADD.FTZ R12, R56, R13 ;  /* 0x0000000d380c7221 */ /* 0x010fe20000010000 */
[----:B------:R-:W-:-:S05]  /*4090*/  FFMA.FTZ R64, R76, R87, -R25 ;  /* 0x000000574c407223 */ /* 0x000fca0000010819 */
[----:B------:R-:W0:Y:S01]  /*40a0*/  MUFU.EX2 R19, R19 ;  /* 0x0000001300137308 */ /* 0x000e220000000800 */
[----:B-1----:R-:W-:Y:S01]  /*40b0*/  FADD.FTZ R14, R28, R15 ;  /* 0x0000000f1c0e7221 */ /* 0x002fe20000010000 */
[----:B---3--:R-:W-:Y:S01]  /*40c0*/  FADD.FTZ R13, R67, R12 ;  /* 0x0000000c430d7221 */ /* 0x008fe20000010000 */
[----:B------:R-:W-:-:S05]  /*40d0*/  FFMA.FTZ R89, R78, R87, -R25 ;  /* 0x000000574e597223 */ /* 0x000fca0000010819 */
[----:B------:R-:W1:Y:S01]  /*40e0*/  MUFU.EX2 R54, R54 ;  /* 0x0000003600367308 */ /* 0x000e620000000800 */
[----:B------:R-:W-:Y:S01]  /*40f0*/  F2FP.BF16.F32.PACK_AB R23, R41, R30 ;  /* 0x0000001e2917723e */ /* 0x000fe200000010ff */
[----:B------:R-:W-:Y:S01]  /*4100*/  FADD.FTZ R15, R45, R14 ;  /* 0x0000000e2d0f7221 */ /* 0x000fe20000010000 */
[----:B------:R-:W-:-:S05]  /*4110*/  FFMA.FTZ R76, R80, R87, -R25 ;  /* 0x00000057504c7223 */ /* 0x000fca0000010819 */
[----:B------:R-:W3:Y:S01]  /*4120*/  MUFU.EX2 R85, R85 ;  /* 0x0000005500557308 */ /* 0x000ee20000000800 */
[-CC-:B------:R-:W-:Y:S01]  /*4130*/  FFMA.FTZ R108, R108, R87.reuse, -R25.reuse ;  /* 0x000000576c6c7223 */ /* 0x180fe20000010819 */
[-CC-:B------:R-:W-:Y:S01]  /*4140*/  FFMA.FTZ R110, R110, R87.reuse, -R25.reuse ;  /* 0x000000576e6e7223 */ /* 0x180fe20000010819 */
[-CC-:B------:R-:W-:Y:S01]  /*4150*/  FFMA.FTZ R112, R112, R87.reuse, -R25.reuse ;  /* 0x0000005770707223 */ /* 0x180fe20000010819 */
[-CC-:B------:R-:W-:Y:S01]  /*4160*/  FFMA.FTZ R103, R103, R87.reuse, -R25.reuse ;  /* 0x0000005767677223 */ /* 0x180fe20000010819 */
[-CC-:B------:R-:W-:Y:S01]  /*4170*/  FFMA.FTZ R68, R27, R87.reuse, -R25.reuse ;  /* 0x000000571b447223 */ /* 0x180fe20000010819 */
[-CC-:B------:R-:W-:Y:S02]  /*4180*/  FFMA.FTZ R116, R116, R87.reuse, -R25.reuse ;  /* 0x0000005774747223 */ /* 0x180fe40000010819 */
[----:B------:R-:W4:Y:S01]  /*4190*/  MUFU.EX2 R61, R61 ;  /* 0x0000003d003d7308 */ /* 0x000f220000000800 */
[-CC-:B------:R-:W-:Y:S01]  /*41a0*/  FFMA.FTZ R132, R132, R87.reuse, -R25.reuse ;  /* 0x0000005784847223 */ /* 0x180fe20000010819 */
[-CC-:B------:R-:W-:Y:S01]  /*41b0*/  FFMA.FTZ R130, R130, R87.reuse, -R25.reuse ;  /* 0x0000005782827223 */ /* 0x180fe20000010819 */
[-CC-:B------:R-:W-:Y:S01]  /*41c0*/  FFMA.FTZ R138, R138, R87.reuse, -R25.reuse ;  /* 0x000000578a8a7223 */ /* 0x180fe20000010819 */
[-CC-:B------:R-:W-:Y:S01]  /*41d0*/  FFMA.FTZ R134, R134, R87.reuse, -R25.reuse ;  /* 0x0000005786867223 */ /* 0x180fe20000010819 */
[----:B------:R-:W-:Y:S01]  /*41e0*/  FFMA.FTZ R146, R146, R87, -R25 ;  /* 0x0000005792927223 */ /* 0x000fe20000010819 */
[----:B------:R-:W-:Y:S01]  /*41f0*/  F2FP.BF16.F32.PACK_AB R20, R51, R24 ;  /* 0x000000183314723e */ /* 0x000fe200000010ff */
[----:B------:R-:W-:Y:S01]  /*4200*/  IMAD R5, R6, 0x2, R5 ;  /* 0x0000000206057824 */ /* 0x000fe200078e0205 */
[----:B------:R-:W5:Y:S01]  /*4210*/  MUFU.EX2 R64, R64 ;  /* 0x0000004000407308 */ /* 0x000f620000000800 */
[----:B------:R-:W-:Y:S01]  /*4220*/  F2FP.BF16.F32.PACK_AB R22, R82, R53 ;  /* 0x000000355216723e */ /* 0x000fe200000010ff */
[----:B------:R-:W-:Y:S01]  /*4230*/  FADD.FTZ R14, R2, R13 ;  /* 0x0000000d020e7221 */ /* 0x000fe20000010000 */
[----:B------:R-:W-:-:S02]  /*4240*/  F2FP.BF16.F32.PACK_AB R21, R92, R35 ;  /* 0x000000235c15723e */ /* 0x000fc400000010ff */
[C---:B------:R-:W-:Y:S01]  /*4250*/  LEA R30, R6.reuse, R3, 0x1 ;  /* 0x00000003061e7211 */ /* 0x040fe200078e08ff */
[----:B------:R-:W-:Y:S01]  /*4260*/  IMAD R6, R6, 0x2, R4 ;  /* 0x0000000206067824 */ /* 0x000fe200078e0204 */
[----:B------:R-:W-:Y:S01]  /*4270*/  F2FP.BF16.F32.PACK_AB R24, R84, R57 ;  /* 0x000000395418723e */ /* 0x000fe200000010ff */
[----:B------:R-:W5:Y:S01]  /*4280*/  MUFU.EX2 R58, R58 ;  /* 0x0000003a003a7308 */ /* 0x000f620000000800 */
[----:B------:R-:W-:Y:S02]  /*4290*/  F2FP.BF16.F32.PACK_AB R26, R88, R63 ;  /* 0x0000003f581a723e */ /* 0x000fe400000010ff */
[----:B------:R-:W-:Y:S02]  /*42a0*/  F2FP.BF16.F32.PACK_AB R25, R77, R34 ;  /* 0x000000224d19723e */ /* 0x000fe400000010ff */
[----:B------:R-:W-:Y:S02]  /*42b0*/  F2FP.BF16.F32.PACK_AB R27, R79, R38 ;  /* 0x000000264f1b723e */ /* 0x000fe400000010ff */
[----:B------:R-:W-:Y:S01]  /*42c0*/  F2FP.BF16.F32.PACK_AB R8, R96, R65 ;  /* 0x000000416008723e */ /* 0x000fe200000010ff */
[----:B------:R-:W5:Y:S01]  /*42d0*/  MUFU.EX2 R89, R89 ;  /* 0x0000005900597308 */ /* 0x000f620000000800 */
[----:B------:R-:W-:-:S02]  /*42e0*/  F2FP.BF16.F32.PACK_AB R10, R100, R69 ;  /* 0x00000045640a723e */ /* 0x000fc400000010ff */
[----:B------:R-:W-:Y:S01]  /*42f0*/  F2FP.BF16.F32.PACK_AB R9, R81, R40 ;  /* 0x000000285109723e */ /* 0x000fe200000010ff */
[----:B------:R-:W-:Y:S01]  /*4300*/  FADD.FTZ R40, R46, R15 ;  /* 0x0000000f2e287221 */ /* 0x000fe20000010000 */
[----:B------:R-:W-:Y:S01]  /*4310*/  F2FP.BF16.F32.PACK_AB R11, R83, R44 ;  /* 0x0000002c530b723e */ /* 0x000fe200000010ff */
[----:B--2---:R-:W-:Y:S01]  /*4320*/  FADD.FTZ R13, R71, R14 ;  /* 0x0000000e470d7221 */ /* 0x004fe20000010000 */
[----:B------:R-:W-:Y:S01]  /*4330*/  STSM.16.M88.4 [R30+0x1e800], R20 ;  /* 0x01e800141e007844 */ /* 0x000fe20000000200 */
[----:B------:R-:W2:Y:S01]  /*4340*/  MUFU.EX2 R73, R73 ;  /* 0x0000004900497308 */ /* 0x000ea20000000800 */
[----:B0-----:R-:W-:Y:S02]  /*4350*/  FADD.FTZ R15, R19, R40 ;  /* 0x00000028130f7221 */ /* 0x001fe40000010000 */
[----:B------:R-:W-:Y:S04]  /*4360*/  STSM.16.M88.4 [R6], R24 ;  /* 0x0000001806007844 */ /* 0x000fe80000000200 */
[----:B------:R0:W-:Y:S01]  /*4370*/  STSM.16.M88.4 [R3+0x24800], R8 ;  /* 0x0248000803007844 */ /* 0x0001e20000000200 */
[----:B------:R-:W2:Y:S08]  /*4380*/  MUFU.EX2 R76, R76 ;  /* 0x0000004c004c7308 */ /* 0x000eb00000000800 */
[----:B------:R-:W2:Y:S01]  /*4390*/  MUFU.EX2 R7, R7 ;  /* 0x0000000700077308 */ /* 0x000ea20000000800 */
[----:B0-----:R-:W-:-:S07]  /*43a0*/  FADD.FTZ R8, R62, R13 ;  /* 0x0000000d3e087221 */ /* 0x001fce0000010000 */
[----:B------:R-:W0:Y:S01]  /*43b0*/  MUFU.EX2 R51, R108 ;  /* 0x0000006c00337308 */ /* 0x000e220000000800 */
[----:B-1----:R-:W-:Y:S01]  /*43c0*/  FADD.FTZ R10, R54, R15 ;  /* 0x0000000f360a7221 */ /* 0x002fe20000010000 */
[----:B---3--:R-:W-:-:S03]  /*43d0*/  FADD.FTZ R11, R85, R8 ;  /* 0x00000008550b7221 */ /* 0x008fc60000010000 */
[----:B----4-:R-:W-:-:S03]  /*43e0*/  FADD.FTZ R15, R61, R10 ;  /* 0x0000000a3d0f7221 */ /* 0x010fc60000010000 */
[----:B------:R-:W1:Y:S01]  /*43f0*/  MUFU.EX2 R60, R60 ;  /* 0x0000003c003c7308 */ /* 0x000e620000000800 */
[----:B-----5:R-:W-:Y:S01]  /*4400*/  FADD.FTZ R8, R64, R11 ;  /* 0x0000000b40087221 */ /* 0x020fe20000010000 */
[----:B------:R-:W-:Y:S01]  /*4410*/  F2FP.BF16.F32.PACK_AB R35, R18, R17 ;  /* 0x000000111223723e */ /* 0x000fe200000010ff */
[----:B------:R-:W-:-:S05]  /*4420*/  FADD.FTZ R10, R58, R15 ;  /* 0x0000000f3a0a7221 */ /* 0x000fca0000010000 */
[----:B------:R-:W3:Y:S01]  /*4430*/  MUFU.EX2 R53, R110 ;  /* 0x0000006e00357308 */ /* 0x000ee20000000800 */
[----:B------:R-:W-:Y:S01]  /*4440*/  FADD.FTZ R17, R89, R8 ;  /* 0x0000000859117221 */ /* 0x000fe20000010000 */
[----:B--2---:R-:W-:-:S06]  /*4450*/  FADD.FTZ R10, R73, R10 ;  /* 0x0000000a490a7221 */ /* 0x004fcc0000010000 */
[----:B------:R-:W2:Y:S01]  /*4460*/  MUFU.EX2 R29, R29 ;  /* 0x0000001d001d7308 */ /* 0x000ea20000000800 */
[----:B------:R-:W-:-:S07]  /*4470*/  FADD.FTZ R8, R76, R17 ;  /* 0x000000114c087221 */ /* 0x000fce0000010000 */
[----:B------:R-:W4:Y:S01]  /*4480*/  MUFU.EX2 R112, R112 ;  /* 0x0000007000707308 */ /* 0x000f220000000800 */
[----:B------:R-:W-:Y:S01]  /*4490*/  FADD.FTZ R17, R7, R10 ;  /* 0x0000000a07117221 */ /* 0x000fe20000010000 */
[----:B0-----:R-:W-:-:S06]  /*44a0*/  FADD.FTZ R8, R51, R8 ;  /* 0x0000000833087221 */ /* 0x001fcc0000010000 */
[----:B------:R-:W0:Y:S08]  /*44b0*/  MUFU.EX2 R70, R70 ;  /* 0x0000004600467308 */ /* 0x000e300000000800 */
[----:B------:R-:W5:Y:S01]  /*44c0*/  MUFU.EX2 R63, R74 ;  /* 0x0000004a003f7308 */ /* 0x000f620000000800 */
[----:B-1----:R-:W-:Y:S01]  /*44d0*/  FADD.FTZ R10, R60, R17 ;  /* 0x000000113c0a7221 */ /* 0x002fe20000010000 */
[----:B---3--:R-:W-:-:S06]  /*44e0*/  FADD.FTZ R17, R53, R8 ;  /* 0x0000000835117221 */ /* 0x008fcc0000010000 */
[----:B------:R-:W1:Y:S01]  /*44f0*/  MUFU.EX2 R72, R72 ;  /* 0x0000004800487308 */ /* 0x000e620000000800 */
[----:B------:R-:W-:-:S07]  /*4500*/  F2FP.BF16.F32.PACK_AB R32, R43, R32 ;  /* 0x000000202b20723e */ /* 0x000fce00000010ff */
[----:B------:R-:W3:Y:S01]  /*4510*/  MUFU.EX2 R38, R103 ;  /* 0x0000006700267308 */ /* 0x000ee20000000800 */
[----:B------:R-:W-:Y:S02]  /*4520*/  F2FP.BF16.F32.PACK_AB R34, R47, R42 ;  /* 0x0000002a2f22723e */ /* 0x000fe400000010ff */
[----:B------:R-:W-:-:S05]  /*4530*/  F2FP.BF16.F32.PACK_AB R33, R36, R33 ;  /* 0x000000212421723e */ /* 0x000fca00000010ff */
[----:B------:R-:W3:Y:S01]  /*4540*/  MUFU.EX2 R75, R75 ;  /* 0x0000004b004b7308 */ /* 0x000ee20000000800 */
[----:B------:R-:W-:Y:S02]  /*4550*/  F2FP.BF16.F32.PACK_AB R12, R50, R49 ;  /* 0x00000031320c723e */ /* 0x000fe400000010ff */
[----:B------:R-:W-:Y:S02]  /*4560*/  F2FP.BF16.F32.PACK_AB R14, R55, R52 ;  /* 0x00000034370e723e */ /* 0x000fe400000010ff */
[----:B------:R-:W-:-:S03]  /*4570*/  F2FP.BF16.F32.PACK_AB R13, R59, R48 ;  /* 0x000000303b0d723e */ /* 0x000fc600000010ff */
[----:B------:R-:W3:Y:S01]  /*4580*/  MUFU.EX2 R68, R68 ;  /* 0x0000004400447308 */ /* 0x000ee20000000800 */
[----:B------:R-:W-:Y:S02]  /*4590*/  F2FP.BF16.F32.PACK_AB R15, R67, R56 ;  /* 0x00000038430f723e */ /* 0x000fe400000010ff */
[----:B------:R-:W-:Y:S02]  /*45a0*/  F2FP.BF16.F32.PACK_AB R44, R45, R28 ;  /* 0x0000001c2d2c723e */ /* 0x000fe400000010ff */
[----:B------:R-:W-:Y:S01]  /*45b0*/  F2FP.BF16.F32.PACK_AB R46, R19, R46 ;  /* 0x0000002e132e723e */ /* 0x000fe200000010ff */
[----:B--2---:R-:W-:Y:S01]  /*45c0*/  FADD.FTZ R19, R29, R10 ;  /* 0x0000000a1d137221 */ /* 0x004fe20000010000 */
[----:B------:R-:W-:Y:S01]  /*45d0*/  F2FP.BF16.F32.PACK_AB R45, R71, R2 ;  /* 0x00000002472d723e */ /* 0x000fe200000010ff */
[----:B------:R-:W2:Y:S01]  /*45e0*/  MUFU.EX2 R9, R116 ;  /* 0x0000007400097308 */ /* 0x000ea20000000800 */
[----:B----4-:R-:W-:Y:S01]  /*45f0*/  FADD.FTZ R2, R112, R17 ;  /* 0x0000001170027221 */ /* 0x010fe20000010000 */
[----:B------:R-:W-:Y:S01]  /*4600*/  STSM.16.M88.4 [R4+0x6000], R32 ;  /* 0x0060002004007844 */ /* 0x000fe20000000200 */
[----:B0-----:R-:W-:-:S03]  /*4610*/  FADD.FTZ R19, R70, R19 ;  /* 0x0000001346137221 */ /* 0x001fc60000010000 */
[----:B------:R5:W-:Y:S02]  /*4620*/  STSM.16.M88.4 [R30+0x24800], R12 ;  /* 0x0248000c1e007844 */ /* 0x000be40000000200 */
[----:B------:R-:W0:Y:S08]  /*4630*/  MUFU.EX2 R66, R66 ;  /* 0x0000004200427308 */ /* 0x000e300000000800 */
[----:B------:R-:W4:Y:S01]  /*4640*/  MUFU.EX2 R11, R132 ;  /* 0x00000084000b7308 */ /* 0x000f220000000800 */
[----:B-----5:R-:W-:Y:S01]  /*4650*/  FADD.FTZ R15, R63, R2 ;  /* 0x000000023f0f7221 */ /* 0x020fe20000010000 */
[----:B-1----:R-:W-:-:S03]  /*4660*/  FADD.FTZ R2, R72, R19 ;  /* 0x0000001348027221 */ /* 0x002fc60000010000 */
[----:B---3--:R-:W-:-:S03]  /*4670*/  FADD.FTZ R15, R38, R15 ;  /* 0x0000000f260f7221 */ /* 0x008fc60000010000 */
[----:B------:R-:W-:Y:S01]  /*4680*/  MUFU.EX2 R130, R130 ;  /* 0x0000008200827308 */ /* 0x000fe20000000800 */
[----:B------:R-:W-:Y:S01]  /*4690*/  FADD.FTZ R8, R75, R2 ;  /* 0x000000024b087221 */ /* 0x000fe20000010000 */
[----:B------:R-:W-:Y:S01]  /*46a0*/  FADD.FTZ R2, R68, R15 ;  /* 0x0000000f44027221 */ /* 0x000fe20000010000 */
[----:B------:R-:W-:-:S05]  /*46b0*/  F2FP.BF16.F32.PACK_AB R60, R60, R7 ;  /* 0x000000073c3c723e */ /* 0x000fca00000010ff */
[----:B------:R-:W1:Y:S01]  /*46c0*/  MUFU.EX2 R31, R31 ;  /* 0x0000001f001f7308 */ /* 0x000e620000000800 */
[----:B--2---:R-:W-:-:S07]  /*46d0*/  FADD.FTZ R15, R9, R2 ;  /* 0x00000002090f7221 */ /* 0x004fce0000010000 */
[----:B------:R-:W-:Y:S01]  /*46e0*/  MUFU.EX2 R122, R122 ;  /* 0x0000007a007a7308 */ /* 0x000fe20000000800 */
[----:B0-----:R-:W-:-:S07]  /*46f0*/  FADD.FTZ R2, R66, R15 ;  /* 0x0000000f42027221 */ /* 0x001fce0000010000 */
[----:B------:R-:W0:Y:S08]  /*4700*/  MUFU.EX2 R13, R138 ;  /* 0x0000008a000d7308 */ /* 0x000e300000000800 */
[----:B------:R-:W2:Y:S08]  /*4710*/  MUFU.EX2 R39, R39 ;  /* 0x0000002700277308 */ /* 0x000eb00000000800 */
[----:B------:R-:W-:Y:S08]  /*4720*/  MUFU.EX2 R37, R37 ;  /* 0x0000002500257308 */ /* 0x000ff00000000800 */
[----:B------:R-:W3:Y:S08]  /*4730*/  MUFU.EX2 R128, R128 ;  /* 0x0000008000807308 */ /* 0x000ef00000000800 */
[----:B------:R-:W-:Y:S08]  /*4740*/  MUFU.EX2 R134, R134 ;  /* 0x0000008600867308 */ /* 0x000ff00000000800 */
[----:B------:R-:W5:Y:S01]  /*4750*/  MUFU.EX2 R7, R146 ;  /* 0x0000009200077308 */ /* 0x000f620000000800 */
[----:B----4-:R-:W-:Y:S01]  /*4760*/  FADD.FTZ R15, R11, R2 ;  /* 0x000000020b0f7221 */ /* 0x010fe20000010000 */
[----:B------:R-:W-:Y:S01]  /*4770*/  F2FP.BF16.F32.PACK_AB R47, R85, R62 ;  /* 0x0000003e552f723e */ /* 0x000fe200000010ff */
[----:B-1----:R-:W-:-:S02]  /*4780*/  FADD.FTZ R17, R31, R8 ;  /* 0x000000081f117221 */ /* 0x002fc40000010000 */
[----:B------:R-:W-:Y:S01]  /*4790*/  FADD.FTZ R2, R130, R15 ;  /* 0x0000000f82027221 */ /* 0x000fe20000010000 */
[----:B------:R-:W-:Y:S02]  /*47a0*/  F2FP.BF16.F32.PACK_AB R56, R61, R54 ;  /* 0x000000363d38723e */ /* 0x000fe400000010ff */
[----:B------:R-:W-:Y:S02]  /*47b0*/  F2FP.BF16.F32.PACK_AB R58, R73, R58 ;  /* 0x0000003a493a723e */ /* 0x000fe400000010ff */
[----:B------:R-:W-:Y:S02]  /*47c0*/  F2FP.BF16.F32.PACK_AB R57, R89, R64 ;  /* 0x000000405939723e */ /* 0x000fe400000010ff */
[----:B------:R-:W-:Y:S02]  /*47d0*/  F2FP.BF16.F32.PACK_AB R59, R51, R76 ;  /* 0x0000004c333b723e */ /* 0x000fe400000010ff */
[----:B------:R-:W-:Y:S02]  /*47e0*/  F2FP.BF16.F32.PACK_AB R62, R70, R29 ;  /* 0x0000001d463e723e */ /* 0x000fe400000010ff */
[----:B------:R-:W-:-:S02]  /*47f0*/  F2FP.BF16.F32.PACK_AB R72, R75, R72 ;  /* 0x000000484b48723e */ /* 0x000fc400000010ff */
[----:B------:R-:W-:Y:S02]  /*4800*/  F2FP.BF16.F32.PACK_AB R61, R112, R53 ;  /* 0x00000035703d723e */ /* 0x000fe400000010ff */
[----:B------:R-:W-:Y:S02]  /*4810*/  F2FP.BF16.F32.PACK_AB R63, R38, R63 ;  /* 0x0000003f263f723e */ /* 0x000fe400000010ff */
[----:B------:R-:W-:Y:S01]  /*4820*/  F2FP.BF16.F32.PACK_AB R73, R9, R68 ;  /* 0x000000440949723e */ /* 0x000fe200000010ff */
[----:B0-----:R-:W-:Y:S01]  /*4830*/  FADD.FTZ R9, R13, R2 ;  /* 0x000000020d097221 */ /* 0x001fe20000010000 */
[----:B------:R-:W-:Y:S02]  /*4840*/  F2FP.BF16.F32.PACK_AB R74, R122, R31 ;  /* 0x0000001f7a4a723e */ /* 0x000fe400000010ff */
[----:B------:R-:W-:Y:S01]  /*4850*/  F2FP.BF16.F32.PACK_AB R75, R11, R66 ;  /* 0x000000420b4b723e */ /* 0x000fe200000010ff */
[----:B------:R0:W-:Y:S01]  /*4860*/  STSM.16.M88.4 [R6+0x6000], R44 ;  /* 0x0060002c06007844 */ /* 0x0001e20000000200 */
[----:B--2---:R-:W-:Y:S01]  /*4870*/  F2FP.BF16.F32.PACK_AB R12, R126, R39 ;  /* 0x000000277e0c723e */ /* 0x004fe200000010ff */
[----:B------:R-:W-:Y:S01]  /*4880*/  FADD.FTZ R8, R122, R17 ;  /* 0x000000117a087221 */ /* 0x000fe20000010000 */
[----:B------:R-:W-:-:S02]  /*4890*/  F2FP.BF16.F32.PACK_AB R13, R13, R130 ;  /* 0x000000820d0d723e */ /* 0x000fc400000010ff */
[----:B---3--:R-:W-:Y:S02]  /*48a0*/  F2FP.BF16.F32.PACK_AB R14, R128, R37 ;  /* 0x00000025800e723e */ /* 0x008fe400000010ff */
[----:B-----5:R-:W-:Y:S01]  /*48b0*/  F2FP.BF16.F32.PACK_AB R15, R7, R134 ;  /* 0x00000086070f723e */ /* 0x020fe200000010ff */
[----:B------:R0:W-:Y:S01]  /*48c0*/  STSM.16.M88.4 [R3+0x2a800], R56 ;  /* 0x02a8003803007844 */ /* 0x0001e20000000200 */
[----:B------:R-:W-:-:S03]  /*48d0*/  FADD.FTZ R17, R39, R8 ;  /* 0x0000000827117221 */ /* 0x000fc60000010000 */
[----:B------:R0:W-:Y:S04]  /*48e0*/  STSM.16.M88.4 [R4+0xc000], R60 ;  /* 0x00c0003c04007844 */ /* 0x0001e80000000200 */
[----:B------:R0:W-:Y:S04]  /*48f0*/  STSM.16.M88.4 [R30+0x2a800], R72 ;  /* 0x02a800481e007844 */ /* 0x0001e80000000200 */
[----:B------:R0:W-:Y:S01]  /*4900*/  STSM.16.M88.4 [R6+0xc000], R12 ;  /* 0x00c0000c06007844 */ /* 0x0001e20000000200 */
[----:B------:R-:W-:Y:S01]  /*4910*/  FADD.FTZ R8, R126, R17 ;  /* 0x000000117e087221 */ /* 0x000fe20000010000 */
[----:B------:R1:W-:Y:S06]  /*4920*/  MEMBAR.ALL.CTA ;  /* 0x0000000000007992 */ /* 0x0003ec0000008000 */
[----:B-1----:R-:W1:Y:S01]  /*4930*/  FENCE.VIEW.ASYNC.S ;  /* 0x00000000000073c6 */ /* 0x002e620000000000 */
[----:B------:R-:W-:Y:S01]  /*4940*/  FADD.FTZ R37, R37, R8 ;  /* 0x0000000825257221 */ /* 0x000fe20000010000 */
[----:B------:R-:W-:-:S04]  /*4950*/  IADD3 R8, R16, -0x2, RZ ;  /* 0xfffffffe10087810 */ /* 0x000fc80007ffe0ff */
[----:B------:R-:W-:Y:S01]  /*4960*/  ISETP.GE.AND P2, PT, R8, R121, PT ;  /* 0x000000790800720c */ /* 0x000fe20003f46270 */
[----:B------:R-:W-:Y:S01]  /*4970*/  FADD.FTZ R134, R134, R9 ;  /* 0x0000000986867221 */ /* 0x000fe20000010000 */
[----:B------:R-:W-:Y:S01]  /*4980*/  FADD.FTZ R2, R128, R37 ;  /* 0x0000002580027221 */ /* 0x000fe20000010000 */
[--C-:B------:R-:W-:Y:S01]  /*4990*/  IMAD.MOV.U32 R150, RZ, RZ, R151.reuse ;  /* 0x000000ffff967224 */ /* 0x100fe200078e0097 */
[-C--:B------:R-:W-:Y:S01]  /*49a0*/  MOV R149, R151.reuse ;  /* 0x0000009700957202 */ /* 0x080fe20000000f00 */
[----:B------:R-:W-:Y:S01]  /*49b0*/  FADD.FTZ R9, R7, R134 ;  /* 0x0000008607097221 */ /* 0x000fe20000010000 */
[----:B------:R-:W-:Y:S01]  /*49c0*/  IMAD.MOV.U32 R7, RZ, RZ, RZ ;  /* 0x000000ffff077224 */ /* 0x000fe200078e00ff */
[-C--:B------:R-:W-:Y:S01]  /*49d0*/  MOV R146, R151.reuse ;  /* 0x0000009700927202 */ /* 0x080fe20000000f00 */
[--C-:B------:R-:W-:Y:S01]  /*49e0*/  IMAD.MOV.U32 R148, RZ, RZ, R151.reuse ;  /* 0x000000ffff947224 */ /* 0x100fe200078e0097 */
        /* <DEDUP_REMOVED lines=14> */
[----:B------:R-:W-:Y:S01]  /*4ad0*/  MOV R122, R151 ;  /* 0x00000097007a7202 */ /* 0x000fe20000000f00 */
[----:B------:R-:W-:-:S02]  /*4ae0*/  IMAD.MOV.U32 R136, RZ, RZ, R151 ;  /* 0x000000ffff887224 */ /* 0x000fc400078e0097 */
[--C-:B------:R-:W-:Y:S02]  /*4af0*/  IMAD.MOV.U32 R135, RZ, RZ, R151.reuse ;  /* 0x000000ffff877224 */ /* 0x100fe400078e0097 */
[--C-:B------:R-:W-:Y:S02]  /*4b00*/  IMAD.MOV.U32 R133, RZ, RZ, R151.reuse ;  /* 0x000000ffff857224 */ /* 0x100fe400078e0097 */
[--C-:B------:R-:W-:Y:S02]  /*4b10*/  IMAD.MOV.U32 R132, RZ, RZ, R151.reuse ;  /* 0x000000ffff847224 */ /* 0x100fe400078e0097 */
[--C-:B------:R-:W-:Y:S02]  /*4b20*/  IMAD.MOV.U32 R130, RZ, RZ, R151.reuse ;  /* 0x000000ffff827224 */ /* 0x100fe400078e0097 */
[--C-:B------:R-:W-:Y:S02]  /*4b30*/  IMAD.MOV.U32 R129, RZ, RZ, R151.reuse ;  /* 0x000000ffff817224 */ /* 0x100fe400078e0097 */
[----:B------:R-:W-:-:S02]  /*4b40*/  IMAD.MOV.U32 R127, RZ, RZ, R151 ;  /* 0x000000ffff7f7224 */ /* 0x000fc400078e0097 */
[--C-:B------:R-:W-:Y:S02]  /*4b50*/  IMAD.MOV.U32 R126, RZ, RZ, R151.reuse ;  /* 0x000000ffff7e7224 */ /* 0x100fe400078e0097 */
[--C-:B------:R-:W-:Y:S02]  /*4b60*/  IMAD.MOV.U32 R124, RZ, RZ, R151.reuse ;  /* 0x000000ffff7c7224 */ /* 0x100fe400078e0097 */
[--C-:B------:R-:W-:Y:S02]  /*4b70*/  IMAD.MOV.U32 R123, RZ, RZ, R151.reuse ;  /* 0x000000ffff7b7224 */ /* 0x100fe400078e0097 */
[--C-:B------:R-:W-:Y:S02]  /*4b80*/  IMAD.MOV.U32 R121, RZ, RZ, R151.reuse ;  /* 0x000000ffff797224 */ /* 0x100fe400078e0097 */
[----:B------:R-:W-:Y:S01]  /*4b90*/  IMAD.MOV.U32 R120, RZ, RZ, R151 ;  /* 0x000000ffff787224 */ /* 0x000fe200078e0097 */
[----:B-1----:R-:W-:Y:S01]  /*4ba0*/  NOP ;  /* 0x0000000000007918 */ /* 0x002fe20000000000 */
[----:B0-----:R-:W-:Y:S05]  /*4bb0*/  @!P2 BRA `(.L_x_19) ;  /* 0x000000380064a947 */ /* 0x001fea0003800000 */
[----:B------:R-:W-:Y:S01]  /*4bc0*/  MOV R11, R95 ;  /* 0x0000005f000b7202 */ /* 0x000fe20000000f00 */
[----:B------:R-:W-:Y:S01]  /*4bd0*/  IMAD.MOV.U32 R10, RZ, RZ, R86 ;  /* 0x000000ffff0a7224 */ /* 0x000fe200078e0056 */
[----:B------:R-:W-:Y:S01]  /*4be0*/  CS2R R150, SRZ ;  /* 0x0000000000967805 */ /* 0x000fe2000001ff00 */
[----:B------:R-:W-:Y:S01]  /*4bf0*/  IMAD.MOV.U32 R12, RZ, RZ, RZ ;  /* 0x000000ffff0c7224 */ /* 0x000fe200078e00ff */
        /* <DEDUP_REMOVED lines=14> */
[----:B------:R-:W-:Y:S01]  /*4ce0*/  CS2R R120, SRZ ;  /* 0x0000000000787805 */ /* 0x000fe2000001ff00 */
[----:B------:R-:W-:Y:S01]  /*4cf0*/  UMOV UR4, URZ ;  /* 0x0000003f00047c82 */ /* 0x000fe20008000000 */
[----:B------:R-:W-:-:S05]  /*4d00*/  ULDC UR5, c[0x0][0x9d8] ;  /* 0x0002760000057ab9 */ /* 0x000fca0000000800 */
.L_x_28:
[----:B------:R-:W2:Y:S01]  /*4d10*/  LDL R0, [R1+0xc] ;  /* 0x00000c0001007983 */ /* 0x000ea20000100800 */
[----:B------:R-:W-:-:S04]  /*4d20*/  UIADD3 UR7, UR4, 0x1, URZ ;  /* 0x0000000104077890 */ /* 0x000fc8000fffe03f */
[----:B------:R-:W-:-:S04]  /*4d30*/  UISETP.NE.AND UP0, UPT, UR7, 0x2, UPT ;  /* 0x000000020700788c */ /* 0x000fc8000bf05270 */
[----:B------:R-:W-:Y:S02]  /*4d40*/  USEL UR10, URZ, 0x1, UP0 ;  /* 0x000000013f0a7887 */ /* 0x000fe40008000000 */
[----:B------:R-:W-:-:S04]  /*4d50*/  USEL UR7, UR7, URZ, UP0 ;  /* 0x0000003f07077287 */ /* 0x000fc80008000000 */
[----:B------:R-:W-:Y:S02]  /*4d60*/  LOP3.LUT R7, R12, UR10, RZ, 0x3c, !PT ;  /* 0x0000000a0c077c12 */ /* 0x000fe4000f8e3cff */
[----:B--2---:R-:W-:Y:S02]  /*4d70*/  ISETP.NE.AND P3, PT, R0, RZ, PT ;  /* 0x000000ff0000720c */ /* 0x004fe40003f65270 */
[----:B------:R-:W-:-:S11]  /*4d80*/  MOV R0, UR7 ;  /* 0x0000000700007c02 */ /* 0x000fd60008000f00 */
[----:B------:R-:W-:Y:S05]  /*4d90*/  @P3 BRA `(.L_x_20) ;  /* 0x0000000000283947 */ /* 0x000fea0003800000 */
[----:B------:R-:W-:Y:S05]  /*4da0*/  @!P0 BRA `(.L_x_21) ;  /* 0x0000000000048947 */ /* 0x000fea0003800000 */
[----:B------:R-:W-:Y:S01]  /*4db0*/  BPT.TRAP 0x1 ;  /* 0x000000040000795c */ /* 0x000fe20000300000 */
.L_x_21:
[----:B------:R-:W-:Y:S02]  /*4dc0*/  LEA R14, R0, UR36, 0x3 ;  /* 0x00000024000e7c11 */ /* 0x000fe4000f8e18ff */
[----:B------:R-:W-:-:S04]  /*4dd0*/  SHF.L.U32 R13, R7, 0x1f, RZ ;  /* 0x0000001f070d7819 */ /* 0x000fc800000006ff */
[----:B------:R0:W1:Y:S01]  /*4de0*/  SYNCS.PHASECHK.TRANS64.TRYWAIT P2, [R14+URZ+0x30830], R13 ;  /* 0x0308300d0e0075a7 */ /* 0x000062000804017f */
[----:B------:R-:W-:Y:S05]  /*4df0*/  @!P0 BRA `(.L_x_22) ;  /* 0x0000000000048947 */ /* 0x000fea0003800000 */
[----:B------:R-:W-:Y:S01]  /*4e00*/  BPT.TRAP 0x1 ;  /* 0x000000040000795c */ /* 0x000fe20000300000 */
.L_x_22:
[----:B-1----:R-:W-:Y:S05]  /*4e10*/  @P2 BRA `(.L_x_20) ;  /* 0x0000000000082947 */ /* 0x002fea0003800000 */
[----:B------:R-:W1:Y:S02]  /*4e20*/  SYNCS.PHASECHK.TRANS64.TRYWAIT P2, [R14+URZ+0x30830], R13 ;  /* 0x0308300d0e0075a7 */ /* 0x000e64000804017f */
[----:B-1----:R-:W-:Y:S05]  /*4e30*/  @!P2 BRA `(.L_x_23) ;  /* 0x000000880038a947 */ /* 0x002fea0003800000 */
.L_x_20:
[----:B------:R-:W2:Y:S01]  /*4e40*/  LDL.64 R16, [R1] ;  /* 0x0000000001107983 */ /* 0x000ea20000100a00 */
[----:B------:R-:W3:Y:S01]  /*4e50*/  S2R R15, SR_TID.X ;  /* 0x00000000000f7919 */ /* 0x000ee20000002100 */
[----:B------:R-:W-:Y:S02]  /*4e60*/  R2UR UR18, R0 ;  /* 0x00000000001272ca */ /* 0x000fe400000e0000 */
[----:B---3--:R-:W-:-:S05]  /*4e70*/  SHF.R.U32.HI R15, RZ, 0x7, R15 ;  /* 0x00000007ff0f7819 */ /* 0x008fca000001160f */
[----:B01----:R-:W-:-:S05]  /*4e80*/  VIADD R13, R15, 0x8 ;  /* 0x000000080f0d7836 */ /* 0x003fca0000000000 */
[----:B------:R0:W-:Y:S01]  /*4e90*/  BAR.SYNC.DEFER_BLOCKING R13, 0x100 ;  /* 0x0004000d0000751d */ /* 0x0001e20000010000 */
[----:B------:R-:W-:-:S05]  /*4ea0*/  UIMAD UR18, UR18, 0x600, UR6 ;  /* 0x00000600121278a4 */ /* 0x000fca000f8e0206 */
[----:B------:R-:W-:Y:S02]  /*4eb0*/  UMOV UR23, 0x40000040 ;  /* 0x4000004000177882 */ /* 0x000fe40000000000 */
[----:B------:R-:W-:Y:S01]  /*4ec0*/  UMOV UR22, UR18 ;  /* 0x0000001200167c82 */ /* 0x000fe20008000000 */
[----:B------:R-:W-:Y:S01]  /*4ed0*/  WARPGROUP.ARRIVE ;  /* 0x00000000000079c5 */ /* 0x000fe20000000000 */
[----:B------:R-:W-:Y:S01]  /*4ee0*/  UIADD3 UR10, UR18, 0x2, URZ ;  /* 0x00000002120a7890 */ /* 0x000fe2000fffe03f */
[----:B------:R-:W-:Y:S01]  /*4ef0*/  UMOV UR11, 0x40000040 ;  /* 0x40000040000b7882 */ /* 0x000fe20000000000 */
[----:B--2---:R-:W-:Y:S02]  /*4f00*/  R2UR UR20, R16 ;  /* 0x00000000101472ca */ /* 0x004fe400000e0000 */
[----:B------:R-:W-:-:S13]  /*4f10*/  R2UR UR21, R17 ;  /* 0x00000000111572ca */ /* 0x000fda00000e0000 */
[----:B------:R-:W-:Y:S01]  /*4f20*/  HGMMA.64x192x16.F32.BF16 R24, gdesc[UR20], RZ, !UPT, gsb0 ;  /* 0x02e00000141879f0 */ /* 0x000fe2000c0018ff */
[----:B------:R-:W-:Y:S01]  /*4f30*/  UIADD3 UR14, UR18, 0x4, URZ ;  /* 0x00000004120e7890 */ /* 0x000fe2000fffe03f */
[----:B------:R-:W-:Y:S01]  /*4f40*/  UMOV UR15, 0x40000040 ;  /* 0x40000040000f7882 */ /* 0x000fe20000000000 */
[----:B------:R-:W-:Y:S02]  /*4f50*/  WARPGROUP.DEPBAR.LE gsb0, 0x0 ;  /* 0x00008000000079c5 */ /* 0x000fe40000010000 */
[----:B------:R-:W-:-:S15]  /*4f60*/  WARPGROUP.ARRIVE ;  /* 0x00000000000079c5 */ /* 0x000fde0000000000 */
[----:B------:R-:W-:Y:S01]  /*4f70*/  HGMMA.64x192x16.F32.BF16 R24, gdesc[UR8], R24, gsb0 ;  /* 0x02e00000081879f0 */ /* 0x000fe20008001818 */
[----:B------:R-:W-:Y:S01]  /*4f80*/  UIADD3 UR18, UR18, 0x6, URZ ;  /* 0x0000000612127890 */ /* 0x000fe2000fffe03f */
[----:B------:R-:W-:Y:S01]  /*4f90*/  UMOV UR19, 0x40000040 ;  /* 0x4000004000137882 */ /* 0x000fe20000000000 */
[----:B------:R-:W-:Y:S02]  /*4fa0*/  WARPGROUP.DEPBAR.LE gsb0, 0x0 ;  /* 0x00008000000079c5 */ /* 0x000fe40000010000 */
[----:B------:R-:W-:-:S15]  /*4fb0*/  WARPGROUP.ARRIVE ;  /* 0x00000000000079c5 */ /* 0x000fde0000000000 */
[----:B------:R-:W-:Y:S03]  /*4fc0*/  HGMMA.64x192x16.F32.BF16 R24, gdesc[UR12], R24, gsb0 ;  /* 0x02e000000c1879f0 */ /* 0x000fe60008001818 */
[----:B------:R-:W-:Y:S02]  /*4fd0*/  WARPGROUP.DEPBAR.LE gsb0, 0x0 ;  /* 0x00008000000079c5 */ /* 0x000fe40000010000 */
[----:B------:R-:W-:-:S15]  /*4fe0*/  WARPGROUP.ARRIVE ;  /* 0x00000000000079c5 */ /* 0x000fde0000000000 */
[----:B------:R-:W-:Y:S03]  /*4ff0*/  HGMMA.64x192x16.F32.BF16 R24, gdesc[UR16], R24, gsb0 ;  /* 0x02e00000101879f0 */ /* 0x000fe60008001818 */
[----:B------:R-:W-:Y:S02]  /*5000*/  WARPGROUP.DEPBAR.LE gsb0, 0x0 ;  /* 0x00008000000079c5 */ /* 0x000fe40000010000 */
[----:B0-----:R-:W-:Y:S05]  /*5010*/  @P3 BRA `(.L_x_24) ;  /* 0x0000000000283947 */ /* 0x001fea0003800000 */
[----:B------:R-:W-:Y:S05]  /*5020*/  @!P0 BRA `(.L_x_25) ;  /* 0x0000000000048947 */ /* 0x000fea0003800000 */
[----:B------:R-:W-:Y:S01]  /*5030*/  BPT.TRAP 0x1 ;  /* 0x000000040000795c */ /* 0x000fe20000300000 */
.L_x_25:
[----:B------:R-:W-:Y:S01]  /*5040*/  ULEA UR7, UR4, UR36, 0x3 ;  /* 0x0000002404077291 */ /* 0x000fe2000f8e183f */
[----:B------:R-:W-:-:S08]  /*5050*/  SHF.L.U32 R12, R12, 0x1f, RZ ;  /* 0x0000001f0c0c7819 */ /* 0x000fd000000006ff */
[----:B------:R0:W1:Y:S01]  /*5060*/  SYNCS.PHASECHK.TRANS64.TRYWAIT P2, [UR7+0x30850], R12 ;  /* 0x0308500cff0075a7 */ /* 0x0000620008040147 */
[----:B------:R-:W-:Y:S05]  /*5070*/  @!P0 BRA `(.L_x_26) ;  /* 0x0000000000048947 */ /* 0x000fea0003800000 */
[----:B------:R-:W-:Y:S01]  /*5080*/  BPT.TRAP 0x1 ;  /* 0x000000040000795c */ /* 0x000fe20000300000 */
.L_x_26:
[----:B-1----:R-:W-:Y:S05]  /*5090*/  @P2 BRA `(.L_x_24) ;  /* 0x0000000000082947 */ /* 0x002fea0003800000 */
[----:B------:R-:W1:Y:S02]  /*50a0*/  SYNCS.PHASECHK.TRANS64.TRYWAIT P2, [UR7+0x30850], R12 ;  /* 0x0308500cff0075a7 */ /* 0x000e640008040147 */
[----:B-1----:R-:W-:Y:S05]  /*50b0*/  @!P2 BRA `(.L_x_27) ;  /* 0x0000008400aca947 */ /* 0x002fea0003800000 */
.L_x_24:
[----:B-1----:R-:W2:Y:S01]  /*50c0*/  LDL R13, [R1+0x8] ;  /* 0x00000800010d7983 */ /* 0x002ea20000100800 */
[----:B------:R-:W-:Y:S01]  /*50d0*/  UIADD3 UR7, UR36, 0x400, URZ ;  /* 0x0000040024077890 */ /* 0x000fe2000fffe03f */
[----:B------:R-:W-:Y:S01]  /*50e0*/  WARPGROUP.ARRIVE ;  /* 0x00000000000079c5 */ /* 0x000fe20000000000 */
[----:B------:R-:W-:Y:S01]  /*50f0*/  UMOV UR23, 0x40000040 ;  /* 0x4000004000177882 */ /* 0x000fe20000000000 */
[----:B------:R-:W-:Y:S01]  /*5100*/  UMOV UR21, 0x40000040 ;  /* 0x4000004000157882 */ /* 0x000fe20000000000 */
[----:B------:R-:W-:Y:S01]  /*5110*/  USHF.R.U32.HI UR7, URZ, 0x4, UR7 ;  /* 0x000000043f077899 */ /* 0x000fe20008011607 */
[----:B------:R-:W-:Y:S01]  /*5120*/  FMUL.FTZ R34, R34, UR5 ;  /* 0x0000000522227c20 */ /* 0x000fe20008410000 */
[----:B------:R-:W-:Y:S01]  /*5130*/  FMUL.FTZ R35, R35, UR5 ;  /* 0x0000000523237c20 */ /* 0x000fe20008410000 */
[----:B------:R-:W-:Y:S01]  /*5140*/  FMUL.FTZ R42, R42, UR5 ;  /* 0x000000052a2a7c20 */ /* 0x000fe20008410000 */
[----:B------:R-:W-:Y:S01]  /*5150*/  ULOP3.LUT UR7, UR7, 0x3fff, URZ, 0xc0, !UPT ;  /* 0x00003fff07077892 */ /* 0x000fe2000f8ec03f */
[----:B------:R-:W-:Y:S01]  /*5160*/  MUFU.TANH R152, R34 ;  /* 0x0000002200987308 */ /* 0x000fe20000002400 */
[----:B------:R-:W-:Y:S01]  /*5170*/  FMUL.FTZ R38, R38, UR5 ;  /* 0x0000000526267c20 */ /* 0x000fe20008410000 */
[----:B------:R-:W-:Y:S01]  /*5180*/  FMUL.FTZ R47, R47, UR5 ;  /* 0x000000052f2f7c20 */ /* 0x000fe20008410000 */
[----:B------:R-:W-:Y:S01]  /*5190*/  FMUL.FTZ R16, R28, UR5 ;  /* 0x000000051c107c20 */ /* 0x000fe20008410000 */
[----:B0-----:R-:W-:Y:S01]  /*51a0*/  FMUL.FTZ R12, R24, UR5 ;  /* 0x00000005180c7c20 */ /* 0x001fe20008410000 */
[----:B------:R-:W-:Y:S01]  /*51b0*/  FMUL.FTZ R43, R43, UR5 ;  /* 0x000000052b2b7c20 */ /* 0x000fe20008410000 */
[----:B------:R-:W-:Y:S01]  /*51c0*/  FMUL.FTZ R14, R26, UR5 ;  /* 0x000000051a0e7c20 */ /* 0x000fe20008410000 */
[----:B------:R-:W-:Y:S01]  /*51d0*/  FMUL.FTZ R17, R29, UR5 ;  /* 0x000000051d117c20 */ /* 0x000fe20008410000 */
[----:B------:R0:W1:Y:S01]  /*51e0*/  MUFU.TANH R153, R35 ;  /* 0x0000002300997308 */ /* 0x0000620000002400 */
[----:B------:R-:W-:Y:S01]  /*51f0*/  FMUL.FTZ R15, R27, UR5 ;  /* 0x000000051b0f7c20 */ /* 0x000fe20008410000 */
[----:B------:R-:W-:Y:S01]  /*5200*/  FMUL.FTZ R46, R46, UR5 ;  /* 0x000000052e2e7c20 */ /* 0x000fe20008410000 */
[----:B------:R-:W-:Y:S01]  /*5210*/  FMUL.FTZ R18, R30, UR5 ;  /* 0x000000051e127c20 */ /* 0x000fe20008410000 */
[----:B------:R-:W-:Y:S01]  /*5220*/  FMUL.FTZ R24, R40, UR5 ;  /* 0x0000000528187c20 */ /* 0x000fe20008410000 */
[----:B------:R-:W-:Y:S01]  /*5230*/  FMUL.FTZ R26, R44, UR5 ;  /* 0x000000052c1a7c20 */ /* 0x000fe20008410000 */
[----:B------:R-:W-:Y:S01]  /*5240*/  FMUL.FTZ R39, R39, UR5 ;  /* 0x0000000527277c20 */ /* 0x000fe20008410000 */
[----:B------:R-:W-:Y:S01]  /*5250*/  FMUL.FTZ R40, R66, UR5 ;  /* 0x0000000542287c20 */ /* 0x000fe20008410000 */
[----:B------:R-:W-:Y:S01]  /*5260*/  MUFU.TANH R28, R42 ;  /* 0x0000002a001c7308 */ /* 0x000fe20000002400 */
[----:B------:R-:W-:Y:S01]  /*5270*/  FMUL.FTZ R19, R31, UR5 ;  /* 0x000000051f137c20 */ /* 0x000fe20008410000 */
[----:B------:R-:W-:Y:S01]  /*5280*/  FMUL.FTZ R20, R32, UR5 ;  /* 0x0000000520147c20 */ /* 0x000fe20008410000 */
[----:B------:R-:W-:Y:S01]  /*5290*/  FMUL.FTZ R21, R33, UR5 ;  /* 0x0000000521157c20 */ /* 0x000fe20008410000 */
[----:B------:R-:W-:Y:S01]  /*52a0*/  FMUL.FTZ R27, R45, UR5 ;  /* 0x000000052d1b7c20 */ /* 0x000fe20008410000 */
[----:B------:R-:W-:Y:S01]  /*52b0*/  FMUL.FTZ R22, R36, UR5 ;  /* 0x0000000524167c20 */ /* 0x000fe20008410000 */
[----:B------:R-:W-:Y:S01]  /*52c0*/  FMUL.FTZ R156, R51, UR5 ;  /* 0x00000005339c7c20 */ /* 0x000fe20008410000 */
[----:B------:R-:W-:Y:S01]  /*52d0*/  FMUL.FTZ R23, R37, UR5 ;  /* 0x0000000525177c20 */ /* 0x000fe20008410000 */
[----:B------:R3:W-:Y:S01]  /*52e0*/  MUFU.TANH R154, R38 ;  /* 0x00000026009a7308 */ /* 0x0007e20000002400 */
        /* <DEDUP_REMOVED lines=9> */
[----:B0-----:R-:W-:Y:S01]  /*5380*/  FMUL.FTZ R35, R61, UR5 ;  /* 0x000000053d237c20 */ /* 0x001fe20008410000 */
[----:B---3--:R-:W-:Y:S01]  /*5390*/  FMUL.FTZ R38, R64, UR5 ;  /* 0x0000000540267c20 */ /* 0x008fe20008410000 */
        /* <DEDUP_REMOVED lines=9> */
[----:B------:R-:W-:-:S03]  /*5430*/  FMUL.FTZ R60, R86, UR5 ;  /* 0x00000005563c7c20 */ /* 0x000fc60008410000 */
[----:B------:R1:W0:Y:S08]  /*5440*/  MUFU.TANH R29, R43 ;  /* 0x0000002b001d7308 */ /* 0x0002300000002400 */
[----:B------:R-:W-:Y:S01]  /*5450*/  MUFU.TANH R14, R14 ;  /* 0x0000000e000e7308 */ /* 0x000fe20000002400 */
[----:B-1----:R-:W-:Y:S01]  /*5460*/  MOV R43, R153 ;  /* 0x00000099002b7202 */ /* 0x002fe20000000f00 */
[----:B------:R-:W-:Y:S01]  /*5470*/  FMUL.FTZ R153, R58, UR5 ;  /* 0x000000053a997c20 */ /* 0x000fe20008410000 */
[----:B------:R-:W-:-:S05]  /*5480*/  FMUL.FTZ R58, R84, UR5 ;  /* 0x00000005543a7c20 */ /* 0x000fca0008410000 */
[----:B------:R1:W3:Y:S01]  /*5490*/  MUFU.TANH R44, R46 ;  /* 0x0000002e002c7308 */ /* 0x0002e20000002400 */
[----:B0-----:R-:W-:Y:S02]  /*54a0*/  IMAD.MOV.U32 R45, RZ, RZ, R29 ;  /* 0x000000ffff2d7224 */ /* 0x001fe400078e001d */
[----:B------:R-:W-:Y:S01]  /*54b0*/  FMUL.FTZ R29, R49, UR5 ;  /* 0x00000005311d7c20 */ /* 0x000fe20008410000 */
[----:B------:R-:W-:Y:S01]  /*54c0*/  FMUL.FTZ R49, R75, UR5 ;  /* 0x000000054b317c20 */ /* 0x000fe20008410000 */
[----:B------:R-:W-:Y:S02]  /*54d0*/  IMAD.MOV.U32 R63, RZ, RZ, R45 ;  /* 0x000000ffff3f7224 */ /* 0x000fe400078e002d */
[----:B------:R-:W-:Y:S01]  /*54e0*/  FMUL.FTZ R45, R71, UR5 ;  /* 0x00000005472d7c20 */ /* 0x000fe20008410000 */
[----:B------:R-:W-:Y:S01]  /*54f0*/  FMUL.FTZ R71, R99, UR5 ;  /* 0x0000000563477c20 */ /* 0x000fe20008410000 */
[----:B------:R-:W-:Y:S01]  /*5500*/  MUFU.TANH R15, R15 ;  /* 0x0000000f000f7308 */ /* 0x000fe20000002400 */
[----:B-1----:R-:W-:Y:S01]  /*5510*/  MOV R46, R28 ;  /* 0x0000001c002e7202 */ /* 0x002fe20000000f00 */
[----:B------:R-:W-:Y:S01]  /*5520*/  FMUL.FTZ R28, R48, UR5 ;  /* 0x00000005301c7c20 */ /* 0x000fe20008410000 */
[----:B------:R-:W-:-:S02]  /*5530*/  IMAD.MOV.U32 R48, RZ, RZ, R154 ;  /* 0x000000ffff307224 */ /* 0x000fc400078e009a */
[----:B------:R-:W-:Y:S01]  /*5540*/  FMUL.FTZ R154, R55, UR5 ;  /* 0x00000005379a7c20 */ /* 0x000fe20008410000 */
[----:B------:R-:W-:Y:S01]  /*5550*/  FMUL.FTZ R55, R81, UR5 ;  /* 0x0000000551377c20 */ /* 0x000fe20008410000 */
[----:B------:R-:W-:Y:S02]  /*5560*/  IMAD.MOV.U32 R64, RZ, RZ, R46 ;  /* 0x000000ffff407224 */ /* 0x000fe400078e002e */
[----:B------:R-:W-:Y:S01]  /*5570*/  FMUL.FTZ R46, R72, UR5 ;  /* 0x00000005482e7c20 */ /* 0x000fe20008410000 */
[----:B------:R-:W-:Y:S01]  /*5580*/  MUFU.TANH R16, R16 ;  /* 0x0000001000107308 */ /* 0x000fe20000002400 */
[----:B---3--:R-:W-:Y:S01]  /*5590*/  MOV R62, R44 ;  /* 0x0000002c003e7202 */ /* 0x008fe20000000f00 */
[----:B------:R-:W-:Y:S01]  /*55a0*/  FMUL.FTZ R44, R70, UR5 ;  /* 0x00000005462c7c20 */ /* 0x000fe20008410000 */
[----:B------:R-:W-:Y:S01]  /*55b0*/  FMUL.FTZ R72, R96, UR5 ;  /* 0x0000000560487c20 */ /* 0x000fe20008410000 */
[----:B------:R-:W-:Y:S01]  /*55c0*/  FMUL.FTZ R70, R98, UR5 ;  /* 0x0000000562467c20 */ /* 0x000fe20008410000 */
[----:B------:R-:W-:Y:S01]  /*55d0*/  FMUL.FTZ R96, R116, UR5 ;  /* 0x0000000574607c20 */ /* 0x000fe20008410000 */
[----:B------:R-:W-:-:S02]  /*55e0*/  IMAD.MOV.U32 R87, RZ, RZ, R62 ;  /* 0x000000ffff577224 */ /* 0x000fc400078e003e */
[----:B------:R-:W-:Y:S01]  /*55f0*/  FMUL.FTZ R62, R88, UR5 ;  /* 0x00000005583e7c20 */ /* 0x000fe20008410000 */
[----:B------:R0:W1:Y:S01]  /*5600*/  MUFU.TANH R155, R39 ;  /* 0x00000027009b7308 */ /* 0x0000620000002400 */
[----:B------:R-:W-:Y:S02]  /*5610*/  IMAD.MOV.U32 R88, RZ, RZ, R63 ;  /* 0x000000ffff587224 */ /* 0x000fe400078e003f */
[----:B------:R-:W-:Y:S01]  /*5620*/  FMUL.FTZ R63, R89, UR5 ;  /* 0x00000005593f7c20 */ /* 0x000fe20008410000 */
[----:B------:R-:W-:Y:S01]  /*5630*/  MOV R89, R64 ;  /* 0x0000004000597202 */ /* 0x000fe20000000f00 */
[----:B------:R-:W-:Y:S01]  /*5640*/  FMUL.FTZ R64, R90, UR5 ;  /* 0x000000055a407c20 */ /* 0x000fe20008410000 */
[----:B------:R-:W-:Y:S01]  /*5650*/  FMUL.FTZ R98, R117, UR5 ;  /* 0x0000000575627c20 */ /* 0x000fe20008410000 */
[----:B------:R-:W-:Y:S01]  /*5660*/  @!P1 LEA R99, R0, UR36, 0x3 ;  /* 0x0000002400639c11 */ /* 0x000fe2000f8e18ff */
[----:B------:R-:W-:Y:S01]  /*5670*/  MUFU.TANH R18, R18 ;  /* 0x0000001200127308 */ /* 0x000fe20000002400 */
[----:B0-----:R-:W-:-:S03]  /*5680*/  FMUL.FTZ R39, R65, UR5 ;  /* 0x0000000541277c20 */ /* 0x001fc60008410000 */
[----:B------:R-:W-:-:S04]  /*5690*/  @!P1 VIADD R99, R99, 0x30840 ;  /* 0x0003084063639836 */ /* 0x000fc80000000000 */
[----:B------:R-:W-:Y:S01]  /*56a0*/  MUFU.TANH R17, R17 ;  /* 0x0000001100117308 */ /* 0x000fe20000002400 */
[----:B-1----:R-:W-:Y:S02]  /*56b0*/  IMAD.MOV.U32 R47, RZ, RZ, R155 ;  /* 0x000000ffff2f7224 */ /* 0x002fe400078e009b */
[----:B------:R-:W-:Y:S01]  /*56c0*/  FMUL.FTZ R155, R54, UR5 ;  /* 0x00000005369b7c20 */ /* 0x000fe20008410000 */
[----:B------:R-:W-:Y:S01]  /*56d0*/  FMUL.FTZ R54, R80, UR5 ;  /* 0x0000000550367c20 */ /* 0x000fe20008410000 */
[----:B------:R-:W-:Y:S02]  /*56e0*/  @!P1 PRMT R99, RZ, 0x654, R99 ;  /* 0x00000654ff639816 */ /* 0x000fe40000000063 */
[----:B------:R-:W-:Y:S01]  /*56f0*/  MOV R65, R47 ;  /* 0x0000002f00417202 */ /* 0x000fe20000000f00 */
[----:B------:R-:W-:Y:S01]  /*5700*/  FMUL.FTZ R47, R73, UR5 ;  /* 0x00000005492f7c20 */ /* 0x000fe20008410000 */
[----:B------:R-:W-:Y:S01]  /*5710*/  MUFU.TANH R19, R19 ;  /* 0x0000001300137308 */ /* 0x000fe20000002400 */
[----:B------:R-:W-:-:S02]  /*5720*/  FMUL.FTZ R73, R97, UR5 ;  /* 0x0000000561497c20 */ /* 0x000fc40008410000 */
[----:B------:R-:W-:Y:S02]  /*5730*/  IMAD.MOV.U32 R90, RZ, RZ, R65 ;  /* 0x000000ffff5a7224 */ /* 0x000fe400078e0041 */
[----:B------:R-:W-:-:S03]  /*5740*/  FMUL.FTZ R65, R91, UR5 ;  /* 0x000000055b417c20 */ /* 0x000fc60008410000 */
[----:B------:R-:W-:Y:S08]  /*5750*/  MUFU.TANH R20, R20 ;  /* 0x0000001400147308 */ /* 0x000ff00000002400 */
        /* <DEDUP_REMOVED lines=20> */
[----:B------:R-:W-:Y:S01]  /*58a0*/  MUFU.TANH R37, R37 ;  /* 0x0000002500257308 */ /* 0x000fe20000002400 */
[----:B--2---:R-:W-:Y:S01]  /*58b0*/  R2UR UR10, R13 ;  /* 0x000000000d0a72ca */ /* 0x004fe200000e0000 */
[----:B------:R-:W-:Y:S01]  /*58c0*/  FMUL.FTZ R13, R25, UR5 ;  /* 0x00000005190d7c20 */ /* 0x000fe20008410000 */
[----:B------:R-:W-:Y:S01]  /*58d0*/  FMUL.FTZ R25, R41, UR5 ;  /* 0x0000000529197c20 */ /* 0x000fe20008410000 */
[----:B------:R-:W-:-:S02]  /*58e0*/  IMAD.MOV.U32 R41, RZ, RZ, R152 ;  /* 0x000000ffff297224 */ /* 0x000fc400078e0098 */
[----:B------:R-:W-:Y:S01]  /*58f0*/  FMUL.FTZ R152, R59, UR5 ;  /* 0x000000053b987c20 */ /* 0x000fe20008410000 */
[----:B------:R-:W-:Y:S01]  /*5900*/  FMUL.FTZ R59, R85, UR5 ;  /* 0x00000005553b7c20 */ /* 0x000fe20008410000 */
[----:B------:R-:W-:Y:S01]  /*5910*/  MUFU.TANH R38, R38 ;  /* 0x0000002600267308 */ /* 0x000fe20000002400 */
[----:B------:R-:W-:Y:S02]  /*5920*/  IMAD.MOV.U32 R66, RZ, RZ, R41 ;  /* 0x000000ffff427224 */ /* 0x000fe400078e0029 */
[----:B------:R-:W-:Y:S01]  /*5930*/  FMUL.FTZ R41, R67, UR5 ;  /* 0x0000000543297c20 */ /* 0x000fe20008410000 */
[----:B------:R-:W-:Y:S01]  /*5940*/  MOV R67, R42 ;  /* 0x0000002a00437202 */ /* 0x000fe20000000f00 */
[----:B------:R-:W-:Y:S01]  /*5950*/  FMUL.FTZ R42, R68, UR5 ;  /* 0x00000005442a7c20 */ /* 0x000fe20008410000 */
[----:B------:R-:W-:Y:S02]  /*5960*/  IMAD.MOV.U32 R68, RZ, RZ, R43 ;  /* 0x000000ffff447224 */ /* 0x000fe400078e002b */
[----:B------:R-:W-:Y:S01]  /*5970*/  FMUL.FTZ R43, R69, UR5 ;  /* 0x00000005452b7c20 */ /* 0x000fe20008410000 */
[----:B------:R-:W-:Y:S01]  /*5980*/  UIADD3 UR10, UR10, 0x1e800, URZ ;  /* 0x0001e8000a0a7890 */ /* 0x000fe2000fffe03f */
[----:B------:R-:W0:Y:S01]  /*5990*/  MUFU.TANH R13, R13 ;  /* 0x0000000d000d7308 */ /* 0x000e220000002400 */
[----:B------:R-:W-:-:S02]  /*59a0*/  IMAD.MOV.U32 R69, RZ, RZ, R48 ;  /* 0x000000ffff457224 */ /* 0x000fc400078e0030 */
[----:B------:R-:W-:Y:S01]  /*59b0*/  FMUL.FTZ R48, R74, UR5 ;  /* 0x000000054a307c20 */ /* 0x000fe20008410000 */
[----:B------:R-:W-:Y:S01]  /*59c0*/  USHF.R.U32.HI UR10, URZ, 0x4, UR10 ;  /* 0x000000043f0a7899 */ /* 0x000fe2000801160a */
[----:B------:R-:W-:Y:S01]  /*59d0*/  FMNMX.FTZ R74, R12, R10, !PT ;  /* 0x0000000a0c4a7209 */ /* 0x000fe20007810000 */
[----:B------:R-:W-:Y:S01]  /*59e0*/  IMAD.MOV.U32 R79, RZ, RZ, R66 ;  /* 0x000000ffff4f7224 */ /* 0x000fe200078e0042 */
[----:B------:R-:W-:Y:S01]  /*59f0*/  MOV R81, R68 ;  /* 0x0000004400517202 */ /* 0x000fe20000000f00 */
[----:B------:R-:W-:Y:S01]  /*5a00*/  ULOP3.LUT UR14, UR10, 0x3fff, URZ, 0xc0, !UPT ;  /* 0x00003fff0a0e7892 */ /* 0x000fe2000f8ec03f */
[----:B------:R-:W1:Y:S01]  /*5a10*/  MUFU.TANH R25, R25 ;  /* 0x0000001900197308 */ /* 0x000e620000002400 */
[----:B------:R-:W-:Y:S01]  /*5a20*/  UIMAD UR10, UR4, 0x600, UR7 ;  /* 0x00000600040a78a4 */ /* 0x000fe2000f8e0207 */
[----:B------:R-:W-:Y:S01]  /*5a30*/  MOV R100, R79 ;  /* 0x0000004f00647202 */ /* 0x000fe20000000f00 */
[----:B------:R-:W-:Y:S01]  /*5a40*/  ULOP3.LUT UR14, UR14, 0x10000, URZ, 0xfc, !UPT ;  /* 0x000100000e0e7892 */ /* 0x000fe2000f8efc3f */
[----:B------:R-:W-:-:S02]  /*5a50*/  IMAD.MOV.U32 R91, RZ, RZ, R69 ;  /* 0x000000ffff5b7224 */ /* 0x000fc400078e0045 */
[----:B------:R-:W-:Y:S01]  /*5a60*/  FMUL.FTZ R66, R92, UR5 ;  /* 0x000000055c427c20 */ /* 0x000fe20008410000 */
[----:B------:R-:W-:Y:S02]  /*5a70*/  IMAD.MOV.U32 R82, RZ, RZ, R67 ;  /* 0x000000ffff527224 */ /* 0x000fe400078e0043 */
[----:B------:R-:W-:Y:S01]  /*5a80*/  FMUL.FTZ R68, R94, UR5 ;  /* 0x000000055e447c20 */ /* 0x000fe20008410000 */
[----:B------:R-:W-:Y:S01]  /*5a90*/  UMOV UR22, UR10 ;  /* 0x0000000a00167c82 */ /* 0x000fe20008000000 */
[----:B0-----:R-:W-:Y:S01]  /*5aa0*/  FMNMX.FTZ R75, R13, R74, !PT ;  /* 0x0000004a0d4b7209 */ /* 0x001fe20007810000 */
[----:B------:R-:W-:Y:S01]  /*5ab0*/  UMOV UR20, UR14 ;  /* 0x0000000e00147c82 */ /* 0x000fe20008000000 */
[----:B------:R-:W-:Y:S01]  /*5ac0*/  FMNMX.FTZ R74, R14, R11, !PT ;  /* 0x0000000b0e4a7209 */ /* 0x000fe20007810000 */
[----:B------:R-:W-:Y:S01]  /*5ad0*/  HGMMA.64x64x16.F32.BF16 R120, gdesc[UR20].tnspB, R120, gsb0 ;  /* 0x40e00000147879f0 */ /* 0x000fe20008001878 */
[----:B------:R-:W-:Y:S01]  /*5ae0*/  UIADD3 UR22, UR10, 0x80, URZ ;  /* 0x000000800a167890 */ /* 0x000fe2000fffe03f */
[----:B------:R-:W0:Y:S01]  /*5af0*/  MUFU.TANH R152, R152 ;  /* 0x0000009800987308 */ /* 0x000e220000002400 */
[----:B------:R-:W-:Y:S01]  /*5b00*/  UIADD3 UR20, UR14, 0x2, URZ ;  /* 0x000000020e147890 */ /* 0x000fe2000fffe03f */
[----:B------:R-:W-:Y:S01]  /*5b10*/  FMNMX.FTZ R77, R15, R74, !PT ;  /* 0x0000004a0f4d7209 */ /* 0x000fe20007810000 */
[----:B------:R-:W-:Y:S01]  /*5b20*/  UMOV UR23, 0x40000040 ;  /* 0x4000004000177882 */ /* 0x000fe20000000000 */
[----:B------:R-:W-:Y:S01]  /*5b30*/  UMOV UR21, 0x40000040 ;  /* 0x4000004000157882 */ /* 0x000fe20000000000 */
[----:B------:R-:W-:Y:S01]  /*5b40*/  FMNMX.FTZ R74, R16, R75, !PT ;  /* 0x0000004b104a7209 */ /* 0x000fe20007810000 */
[----:B------:R-:W-:Y:S01]  /*5b50*/  FMUL.FTZ R67, R93, UR5 ;  /* 0x000000055d437c20 */ /* 0x000fe20008410000 */
[----:B------:R-:W-:Y:S01]  /*5b60*/  FMNMX.FTZ R78, R18, R77, !PT ;  /* 0x0000004d124e7209 */ /* 0x000fe20007810000 */
[----:B------:R-:W2:Y:S01]  /*5b70*/  MUFU.TANH R40, R40 ;  /* 0x0000002800287308 */ /* 0x000ea20000002400 */
[----:B------:R-:W-:Y:S01]  /*5b80*/  FMNMX.FTZ R75, R17, R74, !PT ;  /* 0x0000004a114b7209 */ /* 0x000fe20007810000 */
[----:B------:R-:W-:Y:S01]  /*5b90*/  FMUL.FTZ R69, R95, UR5 ;  /* 0x000000055f457c20 */ /* 0x000fe20008410000 */
[----:B------:R-:W-:Y:S01]  /*5ba0*/  FMNMX.FTZ R78, R19, R78, !PT ;  /* 0x0000004e134e7209 */ /* 0x000fe20007810000 */
[----:B------:R-:W-:Y:S01]  /*5bb0*/  FMUL.FTZ R77, R101, UR5 ;  /* 0x00000005654d7c20 */ /* 0x000fe20008410000 */
[----:B------:R-:W-:-:S02]  /*5bc0*/  FMNMX.FTZ R74, R20, R75, !PT ;  /* 0x0000004b144a7209 */ /* 0x000fc40007810000 */
[----:B------:R-:W-:Y:S01]  /*5bd0*/  FMNMX.FTZ R78, R100, R78, !PT ;  /* 0x0000004e644e7209 */ /* 0x000fe20007810000 */
[----:B------:R-:W3:Y:S01]  /*5be0*/  MUFU.TANH R39, R39 ;  /* 0x0000002700277308 */ /* 0x000ee20000002400 */
[----:B------:R-:W-:Y:S02]  /*5bf0*/  FMNMX.FTZ R75, R21, R74, !PT ;  /* 0x0000004a154b7209 */ /* 0x000fe40007810000 */
[----:B------:R-:W-:Y:S02]  /*5c00*/  FMNMX.FTZ R78, R81, R78, !PT ;  /* 0x0000004e514e7209 */ /* 0x000fe40007810000 */
[----:B------:R-:W-:Y:S02]  /*5c10*/  FMNMX.FTZ R74, R22, R75, !PT ;  /* 0x0000004b164a7209 */ /* 0x000fe40007810000 */
[----:B------:R-:W-:Y:S01]  /*5c20*/  FMNMX.FTZ R78, R91, R78, !PT ;  /* 0x0000004e5b4e7209 */ /* 0x000fe20007810000 */
[----:B------:R-:W4:Y:S01]  /*5c30*/  MUFU.TANH R41, R41 ;  /* 0x0000002900297308 */ /* 0x000f220000002400 */
[----:B------:R-:W-:Y:S01]  /*5c40*/  FMNMX.FTZ R75, R23, R74, !PT ;  /* 0x0000004a174b7209 */ /* 0x000fe20007810000 */
[----:B------:R-:W-:Y:S01]  /*5c50*/  FMUL.FTZ R74, R102, UR5 ;  /* 0x00000005664a7c20 */ /* 0x000fe20008410000 */
[----:B------:R-:W-:Y:S01]  /*5c60*/  FMNMX.FTZ R78, R90, R78, !PT ;  /* 0x0000004e5a4e7209 */ /* 0x000fe20007810000 */
[----:B------:R-:W-:Y:S01]  /*5c70*/  IMAD.MOV.U32 R102, RZ, RZ, R81 ;  /* 0x000000ffff667224 */ /* 0x000fe200078e0051 */
[----:B------:R-:W-:Y:S01]  /*5c80*/  FMNMX.FTZ R80, R24, R75, !PT ;  /* 0x0000004b18507209 */ /* 0x000fe20007810000 */
[----:B------:R-:W-:Y:S01]  /*5c90*/  FMUL.FTZ R75, R103, UR5 ;  /* 0x00000005674b7c20 */ /* 0x000fe20008410000 */
[----:B------:R-:W-:Y:S01]  /*5ca0*/  FMNMX.FTZ R78, R89, R78, !PT ;  /* 0x0000004e594e7209 */ /* 0x000fe20007810000 */
[----:B------:R-:W-:Y:S01]  /*5cb0*/  IMAD.MOV.U32 R103, RZ, RZ, R82 ;  /* 0x000000ffff677224 */ /* 0x000fe200078e0052 */
[----:B-1----:R-:W-:Y:S01]  /*5cc0*/  FMNMX.FTZ R79, R25, R80, !PT ;  /* 0x00000050194f7209 */ /* 0x002fe20007810000 */
[----:B------:R-:W1:Y:S01]  /*5cd0*/  MUFU.TANH R42, R42 ;  /* 0x0000002a002a7308 */ /* 0x000e620000002400 */
[----:B------:R-:W-:Y:S01]  /*5ce0*/  FMNMX.FTZ R78, R88, R78, !PT ;  /* 0x0000004e584e7209 */ /* 0x000fe20007810000 */
[----:B------:R-:W-:Y:S01]  /*5cf0*/  FMUL.FTZ R81, R105, UR5 ;  /* 0x0000000569517c20 */ /* 0x000fe20008410000 */
[----:B------:R-:W-:-:S02]  /*5d00*/  FMNMX.FTZ R80, R26, R79, !PT ;  /* 0x0000004f1a507209 */ /* 0x000fc40007810000 */
[----:B------:R-:W-:Y:S02]  /*5d10*/  FMNMX.FTZ R78, R87, R78, !PT ;  /* 0x0000004e574e7209 */ /* 0x000fe40007810000 */
[----:B------:R-:W-:Y:S01]  /*5d20*/  FMNMX.FTZ R79, R27, R80, !PT ;  /* 0x000000501b4f7209 */ /* 0x000fe20007810000 */
[----:B------:R-:W5:Y:S01]  /*5d30*/  MUFU.TANH R44, R44 ;  /* 0x0000002c002c7308 */ /* 0x000f620000002400 */
[----:B------:R-:W-:Y:S01]  /*5d40*/  FMNMX.FTZ R78, R103, R78, !PT ;  /* 0x0000004e674e7209 */ /* 0x000fe20007810000 */
[----:B------:R-:W-:Y:S01]  /*5d50*/  FMUL.FTZ R80, R104, UR5 ;  /* 0x0000000568507c20 */ /* 0x000fe20008410000 */
[----:B------:R-:W-:Y:S01]  /*5d60*/  FMNMX.FTZ R82, R28, R79, !PT ;  /* 0x0000004f1c527209 */ /* 0x000fe20007810000 */
[----:B------:R-:W-:Y:S01]  /*5d70*/  IMAD.MOV.U32 R104, RZ, RZ, R87 ;  /* 0x000000ffff687224 */ /* 0x000fe200078e0057 */
[----:B------:R-:W-:Y:S02]  /*5d80*/  FMNMX.FTZ R79, R157, R78, !PT ;  /* 0x0000004e9d4f7209 */ /* 0x000fe40007810000 */
[----:B------:R-:W-:Y:S01]  /*5d90*/  FMNMX.FTZ R83, R29, R82, !PT ;  /* 0x000000521d537209 */ /* 0x000fe20007810000 */
[----:B------:R-:W5:Y:S01]  /*5da0*/  MUFU.TANH R43, R43 ;  /* 0x0000002b002b7308 */ /* 0x000f620000002400 */
[----:B------:R-:W-:-:S02]  /*5db0*/  FMNMX.FTZ R78, R156, R79, !PT ;  /* 0x0000004f9c4e7209 */ /* 0x000fc40007810000 */
[----:B------:R-:W-:Y:S02]  /*5dc0*/  FMNMX.FTZ R82, R30, R83, !PT ;  /* 0x000000531e527209 */ /* 0x000fe40007810000 */
[----:B------:R-:W-:Y:S01]  /*5dd0*/  FMNMX.FTZ R79, R155, R78, !PT ;  /* 0x0000004e9b4f7209 */ /* 0x000fe20007810000 */
[----:B------:R-:W-:Y:S01]  /*5de0*/  FMUL.FTZ R78, R106, UR5 ;  /* 0x000000056a4e7c20 */ /* 0x000fe20008410000 */
[----:B------:R-:W-:Y:S01]  /*5df0*/  FMNMX.FTZ R83, R31, R82, !PT ;  /* 0x000000521f537209 */ /* 0x000fe20007810000 */
[----:B------:R-:W5:Y:S01]  /*5e00*/  MUFU.TANH R45, R45 ;  /* 0x0000002d002d7308 */ /* 0x000f620000002400 */
[----:B------:R-:W-:Y:S01]  /*5e10*/  FMNMX.FTZ R82, R154, R79, !PT ;  /* 0x0000004f9a527209 */ /* 0x000fe20007810000 */
[----:B------:R-:W-:Y:S01]  /*5e20*/  IMAD.MOV.U32 R106, RZ, RZ, R89 ;  /* 0x000000ffff6a7224 */ /* 0x000fe200078e0059 */
[----:B------:R-:W-:Y:S01]  /*5e30*/  FMNMX.FTZ R84, R32, R83, !PT ;  /* 0x0000005320547209 */ /* 0x000fe20007810000 */
[----:B------:R-:W-:Y:S01]  /*5e40*/  FMUL.FTZ R79, R107, UR5 ;  /* 0x000000056b4f7c20 */ /* 0x000fe20008410000 */
[----:B------:R-:W-:Y:S01]  /*5e50*/  FMNMX.FTZ R83, R153, R82, !PT ;  /* 0x0000005299537209 */ /* 0x000fe20007810000 */
[----:B------:R-:W-:Y:S01]  /*5e60*/  IMAD.MOV.U32 R107, RZ, RZ, R90 ;  /* 0x000000ffff6b7224 */ /* 0x000fe200078e005a */
[----:B------:R-:W-:Y:S01]  /*5e70*/  FMNMX.FTZ R85, R33, R84, !PT ;  /* 0x0000005421557209 */ /* 0x000fe20007810000 */
[----:B------:R-:W5:Y:S01]  /*5e80*/  MUFU.TANH R46, R46 ;  /* 0x0000002e002e7308 */ /* 0x000f620000002400 */
[----:B0-----:R-:W-:Y:S01]  /*5e90*/  FMNMX.FTZ R83, R152, R83, !PT ;  /* 0x0000005398537209 */ /* 0x001fe20007810000 */
[----:B------:R-:W-:Y:S01]  /*5ea0*/  FMUL.FTZ R84, R108, UR5 ;  /* 0x000000056c547c20 */ /* 0x000fe20008410000 */
[----:B------:R-:W-:Y:S01]  /*5eb0*/  FMNMX.FTZ R82, R34, R85, !PT ;  /* 0x0000005522527209 */ /* 0x000fe20007810000 */
[----:B------:R-:W-:Y:S01]  /*5ec0*/  FMUL.FTZ R90, R112, UR5 ;  /* 0x00000005705a7c20 */ /* 0x000fe20008410000 */
[----:B------:R-:W-:-:S02]  /*5ed0*/  FMNMX.FTZ R86, R36, R83, !PT ;  /* 0x0000005324567209 */ /* 0x000fc40007810000 */
[----:B------:R-:W-:Y:S01]  /*5ee0*/  FMNMX.FTZ R83, R35, R82, !PT ;  /* 0x0000005223537209 */ /* 0x000fe20007810000 */
[----:B------:R-:W-:Y:S02]  /*5ef0*/  WARPGROUP.DEPBAR.LE gsb0, 0x0 ;  /* 0x00008000000079c5 */ /* 0x000fe40000010000 */
[----:B------:R-:W-:Y:S01]  /*5f00*/  WARPGROUP.ARRIVE ;  /* 0x00000000000079c5 */ /* 0x000fe20000000000 */
[----:B------:R-:W-:Y:S01]  /*5f10*/  FMNMX.FTZ R85, R37, R86, !PT ;  /* 0x0000005625557209 */ /* 0x000fe20007810000 */
[----:B------:R-:W0:Y:S01]  /*5f20*/  MUFU.TANH R48, R48 ;  /* 0x0000003000307308 */ /* 0x000e220000002400 */
[----:B------:R-:W-:Y:S02]  /*5f30*/  FMNMX.FTZ R82, R38, R83, !PT ;  /* 0x0000005326527209 */ /* 0x000fe40007810000 */
[----:B--2---:R-:W-:Y:S01]  /*5f40*/  FMNMX.FTZ R86, R40, R85, !PT ;  /* 0x0000005528567209 */ /* 0x004fe20007810000 */
[----:B------:R-:W-:Y:S01]  /*5f50*/  HGMMA.64x64x16.F32.BF16 R120, gdesc[UR20].tnspB, R120, gsb0 ;  /* 0x40e00000147879f0 */ /* 0x000fe20008001878 */
[----:B------:R-:W-:Y:S01]  /*5f60*/  UIADD3 UR22, UR10, 0x100, URZ ;  /* 0x000001000a167890 */ /* 0x000fe2000fffe03f */
[----:B---3--:R-:W-:Y:S01]  /*5f70*/  FMNMX.FTZ R83, R39, R82, !PT ;  /* 0x0000005227537209 */ /* 0x008fe20007810000 */
[----:B------:R-:W-:Y:S01]  /*5f80*/  UIADD3 UR20, UR14, 0x4, URZ ;  /* 0x000000040e147890 */ /* 0x000fe2000fffe03f */
[----:B------:R-:W2:Y:S01]  /*5f90*/  MUFU.TANH R47, R47 ;  /* 0x0000002f002f7308 */ /* 0x000ea20000002400 */
[----:B------:R-:W-:Y:S01]  /*5fa0*/  UMOV UR23, 0x40000040 ;  /* 0x4000004000177882 */ /* 0x000fe20000000000 */
[----:B------:R-:W-:Y:S01]  /*5fb0*/  UMOV UR21, 0x40000040 ;  /* 0x4000004000157882 */ /* 0x000fe20000000000 */
[----:B----4-:R-:W-:Y:S01]  /*5fc0*/  FMNMX.FTZ R87, R41, R86, !PT ;  /* 0x0000005629577209 */ /* 0x010fe20007810000 */
[----:B------:R-:W-:Y:S01]  /*5fd0*/  FMUL.FTZ R85, R109, UR5 ;  /* 0x000000056d557c20 */ /* 0x000fe20008410000 */
[----:B-1----:R-:W-:Y:S01]  /*5fe0*/  FMNMX.FTZ R82, R42, R83, !PT ;  /* 0x000000532a527209 */ /* 0x002fe20007810000 */
[----:B------:R-:W1:Y:S01]  /*5ff0*/  S2R R109, SR_TID.X ;  /* 0x00000000006d7919 */ /* 0x000e620000002100 */
[----:B-----5:R-:W-:Y:S01]  /*6000*/  FMNMX.FTZ R86, R44, R87, !PT ;  /* 0x000000572c567209 */ /* 0x020fe20007810000 */
[----:B------:R-:W3:Y:S01]  /*6010*/  MUFU.TANH R49, R49 ;  /* 0x0000003100317308 */ /* 0x000ee20000002400 */
[----:B------:R-:W-:Y:S01]  /*6020*/  FMNMX.FTZ R83, R43, R82, !PT ;  /* 0x000000522b537209 */ /* 0x000fe20007810000 */
[----:B------:R-:W-:Y:S01]  /*6030*/  FMUL.FTZ R82, R110, UR5 ;  /* 0x000000056e527c20 */ /* 0x000fe20008410000 */
[----:B------:R-:W-:Y:S01]  /*6040*/  FMNMX.FTZ R87, R45, R86, !PT ;  /* 0x000000562d577209 */ /* 0x000fe20007810000 */
[----:B------:R-:W-:Y:S01]  /*6050*/  IMAD.MOV.U32 R110, RZ, RZ, R100 ;  /* 0x000000ffff6e7224 */ /* 0x000fe200078e0064 */
[----:B------:R-:W-:-:S02]  /*6060*/  FMNMX.FTZ R86, R46, R83, !PT ;  /* 0x000000532e567209 */ /* 0x000fc40007810000 */
[----:B------:R-:W-:Y:S01]  /*6070*/  MOV R105, R88 ;  /* 0x0000005800697202 */ /* 0x000fe20000000f00 */
[----:B------:R-:W4:Y:S01]  /*6080*/  MUFU.TANH R50, R50 ;  /* 0x0000003200327308 */ /* 0x000f220000002400 */
[----:B0-----:R-:W-:Y:S02]  /*6090*/  FMNMX.FTZ R88, R48, R87, !PT ;  /* 0x0000005730587209 */ /* 0x001fe40007810000 */
[----:B--2---:R-:W-:Y:S02]  /*60a0*/  FMNMX.FTZ R83, R47, R86, !PT ;  /* 0x000000562f537209 */ /* 0x004fe40007810000 */
[----:B------:R-:W-:Y:S01]  /*60b0*/  MOV R108, R91 ;  /* 0x0000005b006c7202 */ /* 0x000fe20000000f00 */
[----:B------:R-:W-:Y:S02]  /*60c0*/  FMUL.FTZ R91, R113, UR5 ;  /* 0x00000005715b7c20 */ /* 0x000fe40008410000 */
[----:B------:R-:W0:Y:S01]  /*60d0*/  MUFU.TANH R52, R52 ;  /* 0x0000003400347308 */ /* 0x000e220000002400 */
[----:B---3--:R-:W-:-:S07]  /*60e0*/  FMNMX.FTZ R87, R49, R88, !PT ;  /* 0x0000005831577209 */ /* 0x008fce0007810000 */
[----:B------:R-:W2:Y:S01]  /*60f0*/  MUFU.TANH R51, R51 ;  /* 0x0000003300337308 */ /* 0x000ea20000002400 */
[----:B----4-:R-:W-:Y:S01]  /*6100*/  FMNMX.FTZ R86, R50, R83, !PT ;  /* 0x0000005332567209 */ /* 0x010fe20007810000 */
[----:B------:R-:W-:Y:S01]  /*6110*/  FMUL.FTZ R83, R111, UR5 ;  /* 0x000000056f537c20 */ /* 0x000fe20008410000 */
[----:B-1----:R-:W-:-:S05]  /*6120*/  ISETP.GE.U32.AND P2, PT, R109, 0x180, PT ;  /* 0x000001806d00780c */ /* 0x002fca0003f46070 */
[----:B------:R-:W1:Y:S01]  /*6130*/  MUFU.TANH R53, R53 ;  /* 0x0000003500357308 */ /* 0x000e620000002400 */
[----:B0-----:R-:W-:Y:S02]  /*6140*/  FMNMX.FTZ R88, R52, R87, !PT ;  /* 0x0000005734587209 */ /* 0x001fe40007810000 */
[----:B------:R-:W-:-:S05]  /*6150*/  SHF.R.U32.HI R109, RZ, 0x7, R109 ;  /* 0x00000007ff6d7819 */ /* 0x000fca000001166d */
[----:B------:R-:W0:Y:S01]  /*6160*/  MUFU.TANH R54, R54 ;  /* 0x0000003600367308 */ /* 0x000e220000002400 */
[----:B--2---:R-:W-:-:S07]  /*6170*/  FMNMX.FTZ R87, R51, R86, !PT ;  /* 0x0000005633577209 */ /* 0x004fce0007810000 */
[----:B------:R-:W2:Y:S01]  /*6180*/  MUFU.TANH R56, R56 ;  /* 0x0000003800387308 */ /* 0x000ea20000002400 */
[----:B-1----:R-:W-:-:S07]  /*6190*/  FMNMX.FTZ R89, R53, R88, !PT ;  /* 0x0000005835597209 */ /* 0x002fce0007810000 */
[----:B------:R-:W1:Y:S01]  /*61a0*/  MUFU.TANH R55, R55 ;  /* 0x0000003700377308 */ /* 0x000e620000002400 */
[----:B0-----:R-:W-:Y:S01]  /*61b0*/  FMNMX.FTZ R86, R54, R87, !PT ;  /* 0x0000005736567209 */ /* 0x001fe20007810000 */
[----:B------:R-:W-:Y:S02]  /*61c0*/  WARPGROUP.DEPBAR.LE gsb0, 0x0 ;  /* 0x00008000000079c5 */ /* 0x000fe40000010000 */
[----:B------:R-:W-:-:S04]  /*61d0*/  WARPGROUP.ARRIVE ;  /* 0x00000000000079c5 */ /* 0x000fc80000000000 */
[----:B------:R-:W0:Y:S01]  /*61e0*/  MUFU.TANH R57, R57 ;  /* 0x0000003900397308 */ /* 0x000e220000002400 */
[----:B--2---:R-:W-:Y:S01]  /*61f0*/  FMNMX.FTZ R88, R56, R89, !PT ;  /* 0x0000005938587209 */ /* 0x004fe20007810000 */
[----:B------:R-:W-:Y:S01]  /*6200*/  HGMMA.64x64x16.F32.BF16 R120, gdesc[UR20].tnspB, R120, gsb0 ;  /* 0x40e00000147879f0 */ /* 0x000fe20008001878 */
[----:B------:R-:W-:Y:S01]  /*6210*/  UIADD3 UR22, UR10, 0x180, URZ ;  /* 0x000001800a167890 */ /* 0x000fe2000fffe03f */
[----:B-1----:R-:W-:Y:S01]  /*6220*/  FMNMX.FTZ R87, R55, R86, !PT ;  /* 0x0000005637577209 */ /* 0x002fe20007810000 */
[----:B------:R-:W-:-:S03]  /*6230*/  UIADD3 UR20, UR14, 0x6, URZ ;  /* 0x000000060e147890 */ /* 0x000fc6000fffe03f */
[----:B------:R-:W1:Y:S01]  /*6240*/  MUFU.TANH R58, R58 ;  /* 0x0000003a003a7308 */ /* 0x000e620000002400 */
[----:B------:R-:W-:Y:S01]  /*6250*/  UMOV UR23, 0x40000040 ;  /* 0x4000004000177882 */ /* 0x000fe20000000000 */
[----:B------:R-:W-:-:S06]  /*6260*/  UMOV UR21, 0x40000040 ;  /* 0x4000004000157882 */ /* 0x000fcc0000000000 */
[----:B------:R-:W2:Y:S01]  /*6270*/  MUFU.TANH R60, R60 ;  /* 0x0000003c003c7308 */ /* 0x000ea20000002400 */
[----:B0-----:R-:W-:-:S07]  /*6280*/  FMNMX.FTZ R89, R57, R88, !PT ;  /* 0x0000005839597209 */ /* 0x001fce0007810000 */
[----:B------:R-:W0:Y:S01]  /*6290*/  MUFU.TANH R59, R59 ;  /* 0x0000003b003b7308 */ /* 0x000e220000002400 */
[----:B-1----:R-:W-:-:S07]  /*62a0*/  FMNMX.FTZ R86, R58, R87, !PT ;  /* 0x000000573a567209 */ /* 0x002fce0007810000 */
[----:B------:R-:W1:Y:S01]  /*62b0*/  MUFU.TANH R61, R61 ;  /* 0x0000003d003d7308 */ /* 0x000e620000002400 */
[----:B--2---:R-:W-:-:S07]  /*62c0*/  FMNMX.FTZ R88, R60, R89, !PT ;  /* 0x000000593c587209 */ /* 0x004fce0007810000 */
[----:B------:R-:W2:Y:S01]  /*62d0*/  MUFU.TANH R62, R62 ;  /* 0x0000003e003e7308 */ /* 0x000ea20000002400 */
[----:B0-----:R-:W-:-:S07]  /*62e0*/  FMNMX.FTZ R87, R59, R86, !PT ;  /* 0x000000563b577209 */ /* 0x001fce0007810000 */
[----:B------:R-:W0:Y:S01]  /*62f0*/  MUFU.TANH R64, R64 ;  /* 0x0000004000407308 */ /* 0x000e220000002400 */
[----:B-1----:R-:W-:Y:S01]  /*6300*/  FMNMX.FTZ R89, R61, R88, !PT ;  /* 0x000000583d597209 */ /* 0x002fe20007810000 */
[----:B------:R-:W-:Y:S02]  /*6310*/  FMUL.FTZ R88, R114, UR5 ;  /* 0x0000000572587c20 */ /* 0x000fe40008410000 */
[----:B------:R-:W3:Y:S04]  /*6320*/  LDL R114, [R1+0x10] ;  /* 0x0000100001727983 */ /* 0x000ee80000100800 */
[----:B------:R-:W1:Y:S01]  /*6330*/  MUFU.TANH R63, R63 ;  /* 0x0000003f003f7308 */ /* 0x000e620000002400 */
[----:B--2---:R-:W-:-:S07]  /*6340*/  FMNMX.FTZ R86, R62, R87, !PT ;  /* 0x000000573e567209 */ /* 0x004fce0007810000 */
[----:B------:R-:W2:Y:S01]  /*6350*/  MUFU.TANH R65, R65 ;  /* 0x0000004100417308 */ /* 0x000ea20000002400 */
[----:B0-----:R-:W-:Y:S01]  /*6360*/  FMNMX.FTZ R92, R64, R89, !PT ;  /* 0x00000059405c7209 */ /* 0x001fe20007810000 */
[----:B------:R-:W-:-:S06]  /*6370*/  FMUL.FTZ R89, R115, UR5 ;  /* 0x0000000573597c20 */ /* 0x000fcc0008410000 */
[----:B------:R-:W0:Y:S01]  /*6380*/  MUFU.TANH R66, R66 ;  /* 0x0000004200427308 */ /* 0x000e220000002400 */
[----:B-1----:R-:W-:Y:S01]  /*6390*/  FMNMX.FTZ R87, R63, R86, !PT ;  /* 0x000000563f577209 */ /* 0x002fe20007810000 */
[----:B------:R-:W-:Y:S02]  /*63a0*/  WARPGROUP.DEPBAR.LE gsb0, 0x0 ;  /* 0x00008000000079c5 */ /* 0x000fe40000010000 */
[----:B------:R-:W-:-:S04]  /*63b0*/  WARPGROUP.ARRIVE ;  /* 0x00000000000079c5 */ /* 0x000fc80000000000 */
[----:B------:R-:W1:Y:S01]  /*63c0*/  MUFU.TANH R68, R68 ;  /* 0x0000004400447308 */ /* 0x000e620000002400 */
[----:B--2---:R-:W-:Y:S01]  /*63d0*/  FMNMX.FTZ R93, R65, R92, !PT ;  /* 0x0000005c415d7209 */ /* 0x004fe20007810000 */
[----:B------:R-:W-:Y:S01]  /*63e0*/  HGMMA.64x64x16.F32.BF16 R120, gdesc[UR20].tnspB, R120, gsb0 ;  /* 0x40e00000147879f0 */ /* 0x000fe20008001878 */
[----:B------:R-:W-:Y:S01]  /*63f0*/  UIADD3 UR22, UR10, 0x200, URZ ;  /* 0x000002000a167890 */ /* 0x000fe2000fffe03f */
[----:B0-----:R-:W-:Y:S01]  /*6400*/  FMNMX.FTZ R86, R66, R87, !PT ;  /* 0x0000005742567209 */ /* 0x001fe20007810000 */
[----:B------:R-:W-:-:S03]  /*6410*/  UIADD3 UR20, UR14, 0x600, URZ ;  /* 0x000006000e147890 */ /* 0x000fc6000fffe03f */
[----:B------:R-:W0:Y:S01]  /*6420*/  MUFU.TANH R67, R67 ;  /* 0x0000004300437308 */ /* 0x000e220000002400 */
[----:B------:R-:W-:Y:S01]  /*6430*/  UMOV UR23, 0x40000040 ;  /* 0x4000004000177882 */ /* 0x000fe20000000000 */
[----:B------:R-:W-:-:S06]  /*6440*/  UMOV UR21, 0x40000040 ;  /* 0x4000004000157882 */ /* 0x000fcc0000000000 */
[----:B------:R-:W2:Y:S01]  /*6450*/  MUFU.TANH R69, R69 ;  /* 0x0000004500457308 */ /* 0x000ea20000002400 */
[----:B-1----:R-:W-:-:S07]  /*6460*/  FMNMX.FTZ R92, R68, R93, !PT ;  /* 0x0000005d445c7209 */ /* 0x002fce0007810000 */
[----:B------:R-:W1:Y:S01]  /*6470*/  MUFU.TANH R72, R72 ;  /* 0x0000004800487308 */ /* 0x000e620000002400 */
[----:B0-----:R-:W-:-:S07]  /*6480*/  FMNMX.FTZ R87, R67, R86, !PT ;  /* 0x0000005643577209 */ /* 0x001fce0007810000 */
[----:B------:R-:W0:Y:S01]  /*6490*/  MUFU.TANH R70, R70 ;  /* 0x0000004600467308 */ /* 0x000e220000002400 */
[----:B--2---:R-:W-:-:S07]  /*64a0*/  FMNMX.FTZ R93, R69, R92, !PT ;  /* 0x0000005c455d7209 */ /* 0x004fce0007810000 */
[----:B------:R-:W2:Y:S01]  /*64b0*/  MUFU.TANH R73, R73 ;  /* 0x0000004900497308 */ /* 0x000ea20000002400 */
[----:B-1----:R-:W-:-:S07]  /*64c0*/  FMNMX.FTZ R86, R72, R87, !PT ;  /* 0x0000005748567209 */ /* 0x002fce0007810000 */
[----:B------:R-:W1:Y:S01]  /*64d0*/  MUFU.TANH R71, R71 ;  /* 0x0000004700477308 */ /* 0x000e620000002400 */
[----:B0-----:R-:W-:-:S07]  /*64e0*/  FMNMX.FTZ R92, R70, R93, !PT ;  /* 0x0000005d465c7209 */ /* 0x001fce0007810000 */
[----:B------:R-:W0:Y:S01]  /*64f0*/  MUFU.TANH R76, R76 ;  /* 0x0000004c004c7308 */ /* 0x000e220000002400 */
[----:B--2---:R-:W-:-:S07]  /*6500*/  FMNMX.FTZ R87, R73, R86, !PT ;  /* 0x0000005649577209 */ /* 0x004fce0007810000 */
[----:B------:R-:W2:Y:S01]  /*6510*/  MUFU.TANH R74, R74 ;  /* 0x0000004a004a7308 */ /* 0x000ea20000002400 */
[----:B-1----:R-:W-:Y:S01]  /*6520*/  FMNMX.FTZ R93, R71, R92, !PT ;  /* 0x0000005c475d7209 */ /* 0x002fe20007810000 */
[----:B------:R-:W-:-:S06]  /*6530*/  FMUL.FTZ R92, R118, UR5 ;  /* 0x00000005765c7c20 */ /* 0x000fcc0008410000 */
        /* <DEDUP_REMOVED lines=18> */
[----:B--2---:R-:W-:Y:S01]  /*6660*/  FMNMX.FTZ R94, R78, R93, !PT ;  /* 0x0000005d4e5e7209 */ /* 0x004fe20007810000 */
[----:B------:R-:W-:-:S06]  /*6670*/  FMUL.FTZ R93, R119, UR5 ;  /* 0x00000005775d7c20 */ /* 0x000fcc0008410000 */
        /* <DEDUP_REMOVED lines=30> */
[----:B0-----:R-:W-:Y:S02]  /*6860*/  FMNMX.FTZ R86, R92, R95, !PT ;  /* 0x0000005f5c567209 */ /* 0x001fe40007810000 */
[----:B--2---:R-:W-:Y:S02]  /*6870*/  FMNMX.FTZ R87, R98, R87, !PT ;  /* 0x0000005762577209 */ /* 0x004fe40007810000 */
[----:B-1----:R-:W-:-:S03]  /*6880*/  FMNMX.FTZ R97, R93, R86, !PT ;  /* 0x000000565d617209 */ /* 0x002fc60007810000 */
[----:B------:R-:W0:Y:S04]  /*6890*/  SHFL.BFLY PT, R86, R87, 0x2, 0x1f ;  /* 0x0c401f0057567f89 */ /* 0x000e2800000e0000 */
[----:B------:R-:W1:Y:S01]  /*68a0*/  SHFL.BFLY PT, R94, R97, 0x2, 0x1f ;  /* 0x0c401f00615e7f89 */ /* 0x000e6200000e0000 */
[----:B------:R-:W-:Y:S02]  /*68b0*/  WARPGROUP.DEPBAR.LE gsb0, 0x0 ;  /* 0x00008000000079c5 */ /* 0x000fe40000010000 */
[----:B------:R-:W-:-:S06]  /*68c0*/  WARPGROUP.ARRIVE ;  /* 0x00000000000079c5 */ /* 0x000fcc0000000000 */
[----:B------:R-:W-:Y:S01]  /*68d0*/  HGMMA.64x64x16.F32.BF16 R120, gdesc[UR20].tnspB, R120, gsb0 ;  /* 0x40e00000147879f0 */ /* 0x000fe20008001878 */
[----:B------:R-:W-:Y:S02]  /*68e0*/  UIADD3 UR22, UR10, 0x380, URZ ;  /* 0x000003800a167890 */ /* 0x000fe4000fffe03f */
[----:B------:R-:W-:Y:S01]  /*68f0*/  UIADD3 UR20, UR14, 0x606, URZ ;  /* 0x000006060e147890 */ /* 0x000fe2000fffe03f */
[----:B0-----:R-:W-:Y:S01]  /*6900*/  FMNMX.FTZ R86, R87, R86, !PT ;  /* 0x0000005657567209 */ /* 0x001fe20007810000 */
[----:B------:R-:W-:Y:S01]  /*6910*/  UMOV UR23, 0x40000040 ;  /* 0x4000004000177882 */ /* 0x000fe20000000000 */
[----:B------:R-:W-:Y:S01]  /*6920*/  UMOV UR21, 0x40000040 ;  /* 0x4000004000157882 */ /* 0x000fe20000000000 */
[----:B-1----:R-:W-:Y:S01]  /*6930*/  FMNMX.FTZ R95, R97, R94, !PT ;  /* 0x0000005e615f7209 */ /* 0x002fe20007810000 */
[----:B------:R-:W0:Y:S01]  /*6940*/  LDC R87, c[0x0][0x988] ;  /* 0x00026200ff577b82 */ /* 0x000e220000000800 */
[----:B------:R-:W1:Y:S01]  /*6950*/  SHFL.BFLY PT, R101, R86, 0x1, 0x1f ;  /* 0x0c201f0056657f89 */ /* 0x000e6200000e0000 */
[----:B------:R-:W-:Y:S01]  /*6960*/  IADD3 R94, R109, 0x9, RZ ;  /* 0x000000096d5e7810 */ /* 0x000fe20007ffe0ff */
[----:B------:R-:W-:-:S02]  /*6970*/  IMAD.MOV.U32 R109, RZ, RZ, R102 ;  /* 0x000000ffff6d7224 */ /* 0x000fc400078e0066 */
[----:B------:R-:W2:Y:S01]  /*6980*/  SHFL.BFLY PT, R102, R95, 0x1, 0x1f ;  /* 0x0c201f005f667f89 */ /* 0x000ea200000e0000 */
[----:B------:R-:W-:Y:S02]  /*6990*/  SEL R97, R94, 0x9, !P2 ;  /* 0x000000095e617807 */ /* 0x000fe40005000000 */
[----:B-1----:R-:W-:Y:S02]  /*69a0*/  FMNMX.FTZ R86, R86, R101, !PT ;  /* 0x0000006556567209 */ /* 0x002fe40007810000 */
[----:B--2---:R-:W-:-:S03]  /*69b0*/  FMNMX.FTZ R95, R95, R102, !PT ;  /* 0x000000665f5f7209 */ /* 0x004fc60007810000 */
[CC--:B0-----:R-:W-:Y:S01]  /*69c0*/  FMUL.FTZ R100, R86.reuse, R87.reuse ;  /* 0x0000005756647220 */ /* 0x0c1fe20000410000 */
[----:B------:R-:W-:Y:S01]  /*69d0*/  FADD.FTZ R10, -R86, R10 ;  /* 0x0000000a560a7221 */ /* 0x000fe20000010100 */
[-C--:B------:R-:W-:Y:S02]  /*69e0*/  FMUL.FTZ R102, R95, R87.reuse ;  /* 0x000000575f667220 */ /* 0x080fe40000410000 */
[-CC-:B------:R-:W-:Y:S01]  /*69f0*/  FFMA.FTZ R94, R12, R87.reuse, -R100.reuse ;  /* 0x000000570c5e7223 */ /* 0x180fe20000010864 */
[-CC-:B------:R-:W-:Y:S01]  /*6a00*/  FFMA.FTZ R16, R16, R87.reuse, -R100.reuse ;  /* 0x0000005710107223 */ /* 0x180fe20000010864 */
[-C--:B------:R-:W-:Y:S01]  /*6a10*/  FFMA.FTZ R17, R17, R87.reuse, -R100 ;  /* 0x0000005711117223 */ /* 0x080fe20000010864 */
[-CC-:B------:R-:W-:Y:S01]  /*6a20*/  FFMA.FTZ R101, R15, R87.reuse, -R102.reuse ;  /* 0x000000570f657223 */ /* 0x180fe20000010866 */
[-CC-:B------:R-:W-:Y:S01]  /*6a30*/  FFMA.FTZ R18, R18, R87.reuse, -R102.reuse ;  /* 0x0000005712127223 */ /* 0x180fe20000010866 */
[-C--:B------:R-:W-:Y:S01]  /*6a40*/  FFMA.FTZ R19, R19, R87.reuse, -R102 ;  /* 0x0000005713137223 */ /* 0x080fe20000010866 */
[----:B------:R-:W-:Y:S01]  /*6a50*/  MUFU.EX2 R94, R94 ;  /* 0x0000005e005e7308 */ /* 0x000fe20000000800 */
[-C--:B------:R-:W-:Y:S01]  /*6a60*/  FMUL.FTZ R10, R10, R87.reuse ;  /* 0x000000570a0a7220 */ /* 0x080fe20000410000 */
[-C--:B------:R-:W-:Y:S01]  /*6a70*/  FFMA.FTZ R20, R20, R87.reuse, -R100 ;  /* 0x0000005714147223 */ /* 0x080fe20000010864 */
[-C--:B------:R-:W-:Y:S01]  /*6a80*/  FFMA.FTZ R112, R110, R87.reuse, -R102 ;  /* 0x000000576e707223 */ /* 0x080fe20000010866 */
[-C--:B------:R-:W-:Y:S01]  /*6a90*/  FFMA.FTZ R21, R21, R87.reuse, -R100 ;  /* 0x0000005715157223 */ /* 0x080fe20000010864 */
[-C--:B------:R-:W-:Y:S01]  /*6aa0*/  FFMA.FTZ R113, R109, R87.reuse, -R102 ;  /* 0x000000576d717223 */ /* 0x080fe20000010866 */
[-C--:B------:R-:W-:Y:S01]  /*6ab0*/  FFMA.FTZ R22, R22, R87.reuse, -R100 ;  /* 0x0000005716167223 */ /* 0x080fe20000010864 */
[-C--:B------:R-:W-:Y:S01]  /*6ac0*/  FFMA.FTZ R110, R108, R87.reuse, -R102 ;  /* 0x000000576c6e7223 */ /* 0x080fe20000010866 */
[----:B------:R-:W-:Y:S01]  /*6ad0*/  MUFU.EX2 R16, R16 ;  /* 0x0000001000107308 */ /* 0x000fe20000000800 */
[-C--:B------:R-:W-:Y:S01]  /*6ae0*/  FFMA.FTZ R23, R23, R87.reuse, -R100 ;  /* 0x0000005717177223 */ /* 0x080fe20000010864 */
[-C--:B------:R-:W-:Y:S01]  /*6af0*/  FFMA.FTZ R111, R107, R87.reuse, -R102 ;  /* 0x000000576b6f7223 */ /* 0x080fe20000010866 */
[-C--:B------:R-:W-:Y:S01]  /*6b00*/  FFMA.FTZ R24, R24, R87.reuse, -R100 ;  /* 0x0000005718187223 */ /* 0x080fe20000010864 */
[----:B------:R-:W-:Y:S01]  /*6b10*/  FFMA.FTZ R108, R106, R87, -R102 ;  /* 0x000000576a6c7223 */ /* 0x000fe20000010866 */
[----:B------:R-:W-:-:S02]  /*6b20*/  WARPGROUP.DEPBAR.LE gsb0, 0x0 ;  /* 0x00008000000079c5 */ /* 0x000fc40000010000 */
[----:B------:R-:W-:Y:S01]  /*6b30*/  WARPGROUP.ARRIVE ;  /* 0x00000000000079c5 */ /* 0x000fe20000000000 */
[----:B------:R-:W-:Y:S01]  /*6b40*/  MUFU.EX2 R17, R17 ;  /* 0x0000001100117308 */ /* 0x000fe20000000800 */
[-C--:B------:R-:W-:Y:S01]  /*6b50*/  FFMA.FTZ R48, R48, R87.reuse, -R102 ;  /* 0x0000005730307223 */ /* 0x080fe20000010866 */
[-C--:B------:R-:W-:Y:S01]  /*6b60*/  FFMA.FTZ R25, R25, R87.reuse, -R100 ;  /* 0x0000005719197223 */ /* 0x080fe20000010864 */
[-C--:B------:R-:W-:Y:S01]  /*6b70*/  FFMA.FTZ R109, R105, R87.reuse, -R102 ;  /* 0x00000057696d7223 */ /* 0x080fe20000010866 */
[-C--:B------:R-:W-:Y:S01]  /*6b80*/  FFMA.FTZ R26, R26, R87.reuse, -R100 ;  /* 0x000000571a1a7223 */ /* 0x080fe20000010864 */
[----:B------:R-:W-:Y:S01]  /*6b90*/  HGMMA.64x64x16.F32.BF16 R120, gdesc[UR20].tnspB, R120, gsb0 ;  /* 0x40e00000147879f0 */ /* 0x000fe20008001878 */
[----:B------:R-:W-:Y:S01]  /*6ba0*/  UIADD3 UR22, UR10, 0x400, URZ ;  /* 0x000004000a167890 */ /* 0x000fe2000fffe03f */
[-C--:B------:R-:W-:Y:S01]  /*6bb0*/  FFMA.FTZ R107, R104, R87.reuse, -R102 ;  /* 0x00000057686b7223 */ /* 0x080fe20000010866 */
[----:B------:R-:W-:Y:S01]  /*6bc0*/  UIADD3 UR20, UR14, 0xc00, URZ ;  /* 0x00000c000e147890 */ /* 0x000fe2000fffe03f */
[----:B------:R-:W-:Y:S01]  /*6bd0*/  MUFU.EX2 R101, R101 ;  /* 0x0000006500657308 */ /* 0x000fe20000000800 */
[----:B------:R-:W-:Y:S01]  /*6be0*/  UMOV UR23, 0x40000040 ;  /* 0x4000004000177882 */ /* 0x000fe20000000000 */
[----:B------:R-:W-:Y:S01]  /*6bf0*/  UMOV UR21, 0x40000040 ;  /* 0x4000004000157882 */ /* 0x000fe20000000000 */
[-C--:B------:R-:W-:Y:S01]  /*6c00*/  FFMA.FTZ R27, R27, R87.reuse, -R100 ;  /* 0x000000571b1b7223 */ /* 0x080fe20000010864 */
[-C--:B------:R-:W-:Y:S01]  /*6c10*/  FFMA.FTZ R106, R103, R87.reuse, -R102 ;  /* 0x00000057676a7223 */ /* 0x080fe20000010866 */
[-CC-:B------:R-:W-:Y:S01]  /*6c20*/  FFMA.FTZ R28, R28, R87.reuse, -R100.reuse ;  /* 0x000000571c1c7223 */ /* 0x180fe20000010864 */
[-CC-:B------:R-:W-:Y:S01]  /*6c30*/  FFMA.FTZ R29, R29, R87.reuse, -R100.reuse ;  /* 0x000000571d1d7223 */ /* 0x180fe20000010864 */
[-CC-:B------:R-:W-:Y:S01]  /*6c40*/  FFMA.FTZ R30, R30, R87.reuse, -R100.reuse ;  /* 0x000000571e1e7223 */ /* 0x180fe20000010864 */
[----:B------:R-:W-:Y:S01]  /*6c50*/  MUFU.EX2 R18, R18 ;  /* 0x0000001200127308 */ /* 0x000fe20000000800 */
[-CC-:B------:R-:W-:Y:S01]  /*6c60*/  FFMA.FTZ R31, R31, R87.reuse, -R100.reuse ;  /* 0x000000571f1f7223 */ /* 0x180fe20000010864 */
[-CC-:B------:R-:W-:Y:S01]  /*6c70*/  FFMA.FTZ R32, R32, R87.reuse, -R100.reuse ;  /* 0x0000005720207223 */ /* 0x180fe20000010864 */
[-CC-:B------:R-:W-:Y:S01]  /*6c80*/  FFMA.FTZ R33, R33, R87.reuse, -R100.reuse ;  /* 0x0000005721217223 */ /* 0x180fe20000010864 */
[-CC-:B------:R-:W-:Y:S01]  /*6c90*/  FFMA.FTZ R34, R34, R87.reuse, -R100.reuse ;  /* 0x0000005722227223 */ /* 0x180fe20000010864 */
[-CC-:B------:R-:W-:Y:S01]  /*6ca0*/  FFMA.FTZ R35, R35, R87.reuse, -R100.reuse ;  /* 0x0000005723237223 */ /* 0x180fe20000010864 */
[-CC-:B------:R-:W-:Y:S01]  /*6cb0*/  FFMA.FTZ R38, R38, R87.reuse, -R100.reuse ;  /* 0x0000005726267223 */ /* 0x180fe20000010864 */
[-CC-:B------:R-:W-:Y:S01]  /*6cc0*/  FFMA.FTZ R39, R39, R87.reuse, -R100.reuse ;  /* 0x0000005727277223 */ /* 0x180fe20000010864 */
[----:B------:R-:W0:Y:S01]  /*6cd0*/  MUFU.EX2 R19, R19 ;  /* 0x0000001300137308 */ /* 0x000e220000000800 */
[-CC-:B------:R-:W-:Y:S01]  /*6ce0*/  FFMA.FTZ R42, R42, R87.reuse, -R100.reuse ;  /* 0x000000572a2a7223 */ /* 0x180fe20000010864 */
[-CC-:B------:R-:W-:Y:S01]  /*6cf0*/  FFMA.FTZ R43, R43, R87.reuse, -R100.reuse ;  /* 0x000000572b2b7223 */ /* 0x180fe20000010864 */
[-CC-:B------:R-:W-:Y:S01]  /*6d00*/  FFMA.FTZ R46, R46, R87.reuse, -R100.reuse ;  /* 0x000000572e2e7223 */ /* 0x180fe20000010864 */
[-CC-:B------:R-:W-:Y:S01]  /*6d10*/  FFMA.FTZ R47, R47, R87.reuse, -R100.reuse ;  /* 0x000000572f2f7223 */ /* 0x180fe20000010864 */
        /* <DEDUP_REMOVED lines=12> */
[----:B0-----:R-:W-:Y:S01]  /*6de0*/  F2FP.BF16.F32.PACK_AB R15, R19, R18 ;  /* 0x00000012130f723e */ /* 0x001fe200000010ff */
        /* <DEDUP_REMOVED lines=12> */
[----:B------:R-:W-:-:S02]  /*6eb0*/  FFMA.FTZ R98, R98, R87, -R100 ;  /* 0x0000005762627223 */ /* 0x000fc40000010864 */
[----:B------:R-:W-:Y:S08]  /*6ec0*/  MUFU.EX2 R21, R21 ;  /* 0x0000001500157308 */ /* 0x000ff00000000800 */
[----:B------:R-:W-:Y:S08]  /*6ed0*/  MUFU.EX2 R113, R113 ;  /* 0x0000007100717308 */ /* 0x000ff00000000800 */
[----:B------:R-:W-:Y:S01]  /*6ee0*/  MUFU.EX2 R22, R22 ;  /* 0x0000001600167308 */ /* 0x000fe20000000800 */
[----:B------:R-:W-:-:S02]  /*6ef0*/  WARPGROUP.DEPBAR.LE gsb0, 0x0 ;  /* 0x00008000000079c5 */ /* 0x000fc40000010000 */
[----:B------:R-:W-:-:S05]  /*6f00*/  WARPGROUP.ARRIVE ;  /* 0x00000000000079c5 */ /* 0x000fca0000000000 */
[----:B------:R-:W-:Y:S01]  /*6f10*/  MUFU.EX2 R110, R110 ;  /* 0x0000006e006e7308 */ /* 0x000fe20000000800 */
[----:B------:R-:W-:Y:S01]  /*6f20*/  HGMMA.64x64x16.F32.BF16 R120, gdesc[UR20].tnspB, R120, gsb0 ;  /* 0x40e00000147879f0 */ /* 0x000fe20008001878 */
[----:B------:R-:W-:Y:S02]  /*6f30*/  UIADD3 UR22, UR10, 0x480, URZ ;  /* 0x000004800a167890 */ /* 0x000fe4000fffe03f */
[----:B------:R-:W-:-:S04]  /*6f40*/  UIADD3 UR20, UR14, 0xc02, URZ ;  /* 0x00000c020e147890 */ /* 0x000fc8000fffe03f */
[----:B------:R-:W-:Y:S01]  /*6f50*/  MUFU.EX2 R23, R23 ;  /* 0x0000001700177308 */ /* 0x000fe20000000800 */
[----:B------:R-:W-:Y:S01]  /*6f60*/  UMOV UR23, 0x40000040 ;  /* 0x4000004000177882 */ /* 0x000fe20000000000 */
[----:B------:R-:W-:-:S06]  /*6f70*/  UMOV UR21, 0x40000040 ;  /* 0x4000004000157882 */ /* 0x000fcc0000000000 */
[----:B------:R-:W-:Y:S08]  /*6f80*/  MUFU.EX2 R111, R111 ;  /* 0x0000006f006f7308 */ /* 0x000ff00000000800 */
[----:B------:R-:W-:Y:S08]  /*6f90*/  MUFU.EX2 R24, R24 ;  /* 0x0000001800187308 */ /* 0x000ff00000000800 */
[----:B------:R-:W-:Y:S08]  /*6fa0*/  MUFU.EX2 R108, R108 ;  /* 0x0000006c006c7308 */ /* 0x000ff00000000800 */
[----:B------:R-:W-:Y:S08]  /*6fb0*/  MUFU.EX2 R25, R25 ;  /* 0x0000001900197308 */ /* 0x000ff00000000800 */
[----:B------:R-:W-:Y:S01]  /*6fc0*/  MUFU.EX2 R109, R109 ;  /* 0x0000006d006d7308 */ /* 0x000fe20000000800 */
[----:B------:R-:W-:-:S07]  /*6fd0*/  FFMA.FTZ R103, R156, R87, -R102 ;  /* 0x000000579c677223 */ /* 0x000fce0000010866 */
        /* <DEDUP_REMOVED lines=11> */
[----:B------:R-:W-:Y:S01]  /*7090*/  UMOV UR21, 0x40000040 ;  /* 0x4000004000157882 */ /* 0x000fe20000000000 */
[----:B------:R-:W-:-:S05]  /*70a0*/  FFMA.FTZ R104, R154, R87, -R102 ;  /* 0x000000579a687223 */ /* 0x000fca0000010866 */
[----:B------:R-:W-:Y:S01]  /*70b0*/  MUFU.EX2 R29, R29 ;  /* 0x0000001d001d7308 */ /* 0x000fe20000000800 */
[----:B------:R-:W-:-:S07]  /*70c0*/  FFMA.FTZ R105, R152, R87, -R102 ;  /* 0x0000005798697223 */ /* 0x000fce0000010866 */
[----:B------:R-:W-:Y:S08]  /*70d0*/  MUFU.EX2 R30, R30 ;  /* 0x0000001e001e7308 */ /* 0x000ff00000000800 */
[----:B------:R-:W-:Y:S01]  /*70e0*/  MUFU.EX2 R31, R31 ;  /* 0x0000001f001f7308 */ /* 0x000fe20000000800 */
[----:B------:R-:W-:-:S07]  /*70f0*/  FFMA.FTZ R37, R37, R87, -R102 ;  /* 0x0000005725257223 */ /* 0x000fce0000010866 */
        /* <DEDUP_REMOVED lines=16> */
[----:B------:R-:W-:Y:S08]  /*7200*/  MUFU.EX2 R43, R43 ;  /* 0x0000002b002b7308 */ /* 0x000ff00000000800 */
[----:B------:R-:W-:Y:S08]  /*7210*/  MUFU.EX2 R46, R46 ;  /* 0x0000002e002e7308 */ /* 0x000ff00000000800 */
[----:B------:R-:W-:Y:S01]  /*7220*/  MUFU.EX2 R47, R47 ;  /* 0x0000002f002f7308 */ /* 0x000fe20000000800 */
[----:B------:R-:W-:-:S07]  /*7230*/  FFMA.FTZ R56, R56, R87, -R102 ;  /* 0x0000005738387223 */ /* 0x000fce0000010866 */
[----:B------:R-:W-:Y:S08]  /*7240*/  MUFU.EX2 R50, R50 ;  /* 0x0000003200327308 */ /* 0x000ff00000000800 */
[----:B------:R-:W-:Y:S08]  /*7250*/  MUFU.EX2 R51, R51 ;  /* 0x0000003300337308 */ /* 0x000ff00000000800 */
[----:B------:R-:W-:Y:S08]  /*7260*/  MUFU.EX2 R54, R54 ;  /* 0x0000003600367308 */ /* 0x000ff00000000800 */
[----:B------:R-:W-:Y:S01]  /*7270*/  MUFU.EX2 R55, R55 ;  /* 0x0000003700377308 */ /* 0x000fe20000000800 */
[----:B------:R-:W-:-:S07]  /*7280*/  FFMA.FTZ R64, R64, R87, -R102 ;  /* 0x0000005740407223 */ /* 0x000fce0000010866 */
[----:B------:R-:W-:Y:S01]  /*7290*/  MUFU.EX2 R58, R58 ;  /* 0x0000003a003a7308 */ /* 0x000fe20000000800 */
[----:B------:R-:W-:Y:S02]  /*72a0*/  WARPGROUP.DEPBAR.LE gsb0, 0x0 ;  /* 0x00008000000079c5 */ /* 0x000fe40000010000 */
[----:B------:R-:W-:-:S05]  /*72b0*/  WARPGROUP.ARRIVE ;  /* 0x00000000000079c5 */ /* 0x000fca0000000000 */
[----:B------:R-:W-:Y:S01]  /*72c0*/  MUFU.EX2 R59, R59 ;  /* 0x0000003b003b7308 */ /* 0x000fe20000000800 */
[----:B------:R-:W-:Y:S07]  /*72d0*/  HGMMA.64x64x16.F32.BF16 R120, gdesc[UR20].tnspB, R120, gsb0 ;  /* 0x40e00000147879f0 */ /* 0x000fee0008001878 */
[----:B------:R-:W-:Y:S01]  /*72e0*/  MUFU.EX2 R62, R62 ;  /* 0x0000003e003e7308 */ /* 0x000fe20000000800 */
[----:B------:R-:W-:-:S07]  /*72f0*/  FFMA.FTZ R69, R69, R87, -R102 ;  /* 0x0000005745457223 */ /* 0x000fce0000010866 */
        /* <DEDUP_REMOVED lines=17> */
[----:B------:R-:W-:Y:S02]  /*7410*/  WARPGROUP.DEPBAR.LE gsb0, 0x0 ;  /* 0x00008000000079c5 */ /* 0x000fe40000010000 */
[----:B------:R0:W-:Y:S06]  /*7420*/  BAR.ARV R97, 0x100 ;  /* 0x000400610000751d */ /* 0x0001ec0000002000 */
[----:B------:R1:W-:Y:S01]  /*7430*/  @!P1 SYNCS.ARRIVE.TRANS64.RED.A1T0 RZ, [R99+URZ], RZ ;  /* 0x000000ff63ff99a7 */ /* 0x0003e2000810043f */
[----:B------:R-:W-:Y:S01]  /*7440*/  MUFU.EX2 R84, R84 ;  /* 0x0000005400547308 */ /* 0x000fe20000000800 */
[----:B0-----:R-:W-:Y:S01]  /*7450*/  FFMA.FTZ R97, R13, R87, -R100 ;  /* 0x000000570d617223 */ /* 0x001fe20000010864 */
[----:B-1----:R-:W-:-:S06]  /*7460*/  MOV R99, UR4 ;  /* 0x0000000400637c02 */ /* 0x002fcc0008000f00 */
[----:B------:R-:W0:Y:S01]  /*7470*/  MUFU.EX2 R97, R97 ;  /* 0x0000006100617308 */ /* 0x000e220000000800 */
[----:B------:R-:W-:-:S05]  /*7480*/  @!P1 LEA R99, R99, UR36, 0x3 ;  /* 0x0000002463639c11 */ /* 0x000fca000f8e18ff */
[----:B------:R-:W-:Y:S02]  /*7490*/  @!P1 VIADD R12, R99, 0x30860 ;  /* 0x00030860630c9836 */ /* 0x000fe40000000000 */
[----:B------:R-:W-:Y:S01]  /*74a0*/  FFMA.FTZ R99, R14, R87, -R102 ;  /* 0x000000570e637223 */ /* 0x000fe20000010866 */
[----:B------:R-:W-:Y:S01]  /*74b0*/  F2FP.BF16.F32.PACK_AB R14, R17, R16 ;  /* 0x00000010110e723e */ /* 0x000fe200000010ff */
[----:B------:R-:W-:Y:S01]  /*74c0*/  MUFU.EX2 R85, R85 ;  /* 0x0000005500557308 */ /* 0x000fe20000000800 */
[----:B------:R-:W-:-:S04]  /*74d0*/  @!P1 PRMT R12, RZ, 0x654, R12 ;  /* 0x00000654ff0c9816 */ /* 0x000fc8000000000c */
[----:B------:R0:W-:Y:S03]  /*74e0*/  @!P1 SYNCS.ARRIVE.TRANS64.RED.A1T0 RZ, [R12+URZ], RZ ;  /* 0x000000ff0cff99a7 */ /* 0x0001e6000810043f */
[----:B------:R-:W1:Y:S01]  /*74f0*/  MUFU.EX2 R99, R99 ;  /* 0x0000006300637308 */ /* 0x000e620000000800 */
[----:B0-----:R-:W-:Y:S01]  /*7500*/  F2FP.BF16.F32.PACK_AB R12, R97, R94 ;  /* 0x0000005e610c723e */ /* 0x001fe200000010ff */
[-CC-:B------:R-:W-:Y:S01]  /*7510*/  FFMA.FTZ R88, R88, R87.reuse, -R102.reuse ;  /* 0x0000005758587223 */ /* 0x180fe20000010866 */
[----:B------:R-:W-:-:S05]  /*7520*/  FFMA.FTZ R89, R89, R87, -R102 ;  /* 0x0000005759597223 */ /* 0x000fca0000010866 */
[----:B------:R-:W-:Y:S01]  /*7530*/  MUFU.EX2 R90, R90 ;  /* 0x0000005a005a7308 */ /* 0x000fe20000000800 */
[----:B-1----:R-:W-:Y:S01]  /*7540*/  F2FP.BF16.F32.PACK_AB R13, R101, R99 ;  /* 0x00000063650d723e */ /* 0x002fe200000010ff */
[-CC-:B------:R-:W-:Y:S01]  /*7550*/  FFMA.FTZ R93, R93, R87.reuse, -R102.reuse ;  /* 0x000000575d5d7223 */ /* 0x180fe20000010866 */
[----:B------:R-:W-:-:S05]  /*7560*/  FFMA.FTZ R92, R92, R87, -R102 ;  /* 0x000000575c5c7223 */ /* 0x000fca0000010866 */
[----:B------:R-:W-:Y:S01]  /*7570*/  MUFU.EX2 R91, R91 ;  /* 0x0000005b005b7308 */ /* 0x000fe20000000800 */
[----:B------:R0:W-:Y:S07]  /*7580*/  STSM.16.M88.4 [R3+0x1e800], R12 ;  /* 0x01e8000c03007844 */ /* 0x0001ee0000000200 */
[----:B------:R-:W-:Y:S08]  /*7590*/  MUFU.EX2 R96, R96 ;  /* 0x0000006000607308 */ /* 0x000ff00000000800 */
[----:B------:R-:W-:Y:S01]  /*75a0*/  MUFU.EX2 R98, R98 ;  /* 0x0000006200627308 */ /* 0x000fe20000000800 */
[----:B0-----:R-:W-:-:S04]  /*75b0*/  FADD.FTZ R12, -R95, R11 ;  /* 0x0000000b5f0c7221 */ /* 0x001fc80000010100 */
[----:B------:R-:W-:-:S06]  /*75c0*/  FMUL.FTZ R11, R12, R87 ;  /* 0x000000570c0b7220 */ /* 0x000fcc0000410000 */
[----:B------:R-:W0:Y:S01]  /*75d0*/  MUFU.EX2 R11, R11 ;  /* 0x0000000b000b7308 */ /* 0x000e220000000800 */
[----:B------:R-:W-:Y:S01]  /*75e0*/  FFMA.FTZ R15, R40, R87, -R102 ;  /* 0x00000057280f7223 */ /* 0x000fe20000010866 */
[----:B------:R-:W-:-:S04]  /*75f0*/  FFMA.FTZ R94, R10, R2, R94 ;  /* 0x000000020a5e7223 */ /* 0x000fc8000001005e */
[----:B------:R-:W-:Y:S01]  /*7600*/  FADD.FTZ R97, R97, R94 ;  /* 0x0000005e61617221 */ /* 0x000fe20000010000 */
[-CC-:B------:R-:W-:Y:S01]  /*7610*/  FFMA.FTZ R14, R36, R87.reuse, -R102.reuse ;  /* 0x00000057240e7223 */ /* 0x180fe20000010866 */
[----:B------:R-:W-:Y:S01]  /*7620*/  FFMA.FTZ R36, R44, R87, -R102 ;  /* 0x000000572c247223 */ /* 0x000fe20000010866 */
[----:B0-----:R-:W-:-:S04]  /*7630*/  FFMA.FTZ R40, R11, R9, R99 ;  /* 0x000000090b287223 */ /* 0x001fc80000010063 */
[----:B------:R-:W-:Y:S01]  /*7640*/  FADD.FTZ R101, R101, R40 ;  /* 0x0000002865657221 */ /* 0x000fe20000010000 */
[----:B------:R-:W-:Y:S01]  /*7650*/  FADD.FTZ R40, R16, R97 ;  /* 0x0000006110287221 */ /* 0x000fe20000010000 */
[-CC-:B------:R-:W-:Y:S02]  /*7660*/  FFMA.FTZ R44, R45, R87.reuse, -R102.reuse ;  /* 0x000000572d2c7223 */ /* 0x180fe40000010866 */
[----:B------:R-:W-:Y:S01]  /*7670*/  FADD.FTZ R18, R18, R101 ;  /* 0x0000006512127221 */ /* 0x000fe20000010000 */
[-C--:B------:R-:W-:Y:S01]  /*7680*/  FFMA.FTZ R16, R53, R87.reuse, -R102 ;  /* 0x0000005735107223 */ /* 0x080fe20000010866 */
[----:B------:R-:W-:Y:S02]  /*7690*/  FADD.FTZ R45, R17, R40 ;  /* 0x00000028112d7221 */ /* 0x000fe40000010000 */
[----:B------:R-:W-:Y:S01]  /*76a0*/  FADD.FTZ R53, R19, R18 ;  /* 0x0000001213357221 */ /* 0x000fe20000010000 */
[----:B------:R0:W-:Y:S01]  /*76b0*/  MUFU.EX2 R2, R48 ;  /* 0x0000003000027308 */ /* 0x0001e20000000800 */
[----:B------:R-:W-:Y:S01]  /*76c0*/  FADD.FTZ R40, R20, R45 ;  /* 0x0000002d14287221 */ /* 0x000fe20000010000 */
[----:B------:R-:W-:Y:S01]  /*76d0*/  FFMA.FTZ R19, R61, R87, -R102 ;  /* 0x000000573d137223 */ /* 0x000fe20000010866 */
[----:B0-----:R-:W-:-:S02]  /*76e0*/  FADD.FTZ R48, R112, R53 ;  /* 0x0000003570307221 */ /* 0x001fc40000010000 */
[----:B------:R-:W-:Y:S02]  /*76f0*/  FADD.FTZ R53, R21, R40 ;  /* 0x0000002815357221 */ /* 0x000fe40000010000 */
[----:B------:R-:W-:Y:S02]  /*7700*/  FADD.FTZ R61, R113, R48 ;  /* 0x00000030713d7221 */ /* 0x000fe40000010000 */
[----:B------:R-:W-:Y:S01]  /*7710*/  FADD.FTZ R40, R22, R53 ;  /* 0x0000003516287221 */ /* 0x000fe20000010000 */
[-C--:B------:R-:W-:Y:S01]  /*7720*/  FFMA.FTZ R100, R157, R87.reuse, -R102 ;  /* 0x000000579d647223 */ /* 0x080fe20000010866 */
[----:B------:R-:W-:Y:S02]  /*7730*/  FADD.FTZ R48, R110, R61 ;  /* 0x0000003d6e307221 */ /* 0x000fe40000010000 */
[----:B------:R-:W-:Y:S02]  /*7740*/  FADD.FTZ R53, R23, R40 ;  /* 0x0000002817357221 */ /* 0x000fe40000010000 */
[----:B------:R-:W-:Y:S01]  /*7750*/  FADD.FTZ R61, R111, R48 ;  /* 0x000000306f3d7221 */ /* 0x000fe20000010000 */
[----:B------:R-:W0:Y:S01]  /*7760*/  MUFU.EX2 R100, R100 ;  /* 0x0000006400647308 */ /* 0x000e220000000800 */
[----:B------:R-:W-:Y:S01]  /*7770*/  FADD.FTZ R40, R24, R53 ;  /* 0x0000003518287221 */ /* 0x000fe20000010000 */
[----:B------:R-:W-:Y:S01]  /*7780*/  FFMA.FTZ R12, R155, R87, -R102 ;  /* 0x000000579b0c7223 */ /* 0x000fe20000010866 */
[----:B------:R-:W-:-:S02]  /*7790*/  FADD.FTZ R48, R108, R61 ;  /* 0x0000003d6c307221 */ /* 0x000fc40000010000 */
[----:B------:R-:W-:Y:S02]  /*77a0*/  FADD.FTZ R53, R25, R40 ;  /* 0x0000002819357221 */ /* 0x000fe40000010000 */
[----:B------:R-:W-:Y:S01]  /*77b0*/  FADD.FTZ R48, R109, R48 ;  /* 0x000000306d307221 */ /* 0x000fe20000010000 */
[----:B------:R-:W1:Y:S01]  /*77c0*/  MUFU.EX2 R103, R103 ;  /* 0x0000006700677308 */ /* 0x000e620000000800 */
[----:B------:R-:W-:Y:S01]  /*77d0*/  FADD.FTZ R40, R26, R53 ;  /* 0x000000351a287221 */ /* 0x000fe20000010000 */
[----:B------:R-:W-:Y:S01]  /*77e0*/  FFMA.FTZ R13, R153, R87, -R102 ;  /* 0x00000057990d7223 */ /* 0x000fe20000010866 */
[----:B------:R-:W-:-:S05]  /*77f0*/  FADD.FTZ R53, R107, R48 ;  /* 0x000000306b357221 */ /* 0x000fca0000010000 */
[----:B------:R-:W2:Y:S01]  /*7800*/  MUFU.EX2 R12, R12 ;  /* 0x0000000c000c7308 */ /* 0x000ea20000000800 */
[----:B------:R-:W-:Y:S01]  /*7810*/  FADD.FTZ R61, R27, R40 ;  /* 0x000000281b3d7221 */ /* 0x000fe20000010000 */
[----:B------:R-:W-:-:S06]  /*7820*/  FADD.FTZ R53, R106, R53 ;  /* 0x000000356a357221 */ /* 0x000fcc0000010000 */
[----:B------:R-:W4:Y:S01]  /*7830*/  MUFU.EX2 R104, R104 ;  /* 0x0000006800687308 */ /* 0x000f220000000800 */
[----:B------:R-:W-:Y:S01]  /*7840*/  FADD.FTZ R40, R28, R61 ;  /* 0x0000003d1c287221 */ /* 0x000fe20000010000 */
[----:B0-----:R-:W-:-:S06]  /*7850*/  FADD.FTZ R48, R100, R53 ;  /* 0x0000003564307221 */ /* 0x001fcc0000010000 */
[----:B------:R-:W0:Y:S01]  /*7860*/  MUFU.EX2 R13, R13 ;  /* 0x0000000d000d7308 */ /* 0x000e220000000800 */
[----:B------:R-:W-:Y:S01]  /*7870*/  FADD.FTZ R53, R29, R40 ;  /* 0x000000281d357221 */ /* 0x000fe20000010000 */
[----:B-1----:R-:W-:-:S06]  /*7880*/  FADD.FTZ R61, R103, R48 ;  /* 0x00000030673d7221 */ /* 0x002fcc0000010000 */
[----:B------:R-:W1:Y:S01]  /*7890*/  MUFU.EX2 R105, R105 ;  /* 0x0000006900697308 */ /* 0x000e620000000800 */
[----:B------:R-:W-:Y:S01]  /*78a0*/  FADD.FTZ R40, R30, R53 ;  /* 0x000000351e287221 */ /* 0x000fe20000010000 */
[----:B--2---:R-:W-:-:S06]  /*78b0*/  FADD.FTZ R61, R12, R61 ;  /* 0x0000003d0c3d7221 */ /* 0x004fcc0000010000 */
[----:B------:R-:W2:Y:S01]  /*78c0*/  MUFU.EX2 R14, R14 ;  /* 0x0000000e000e7308 */ /* 0x000ea20000000800 */
[----:B------:R-:W-:Y:S01]  /*78d0*/  FADD.FTZ R53, R31, R40 ;  /* 0x000000281f357221 */ /* 0x000fe20000010000 */
[----:B----4-:R-:W-:-:S06]  /*78e0*/  FADD.FTZ R40, R104, R61 ;  /* 0x0000003d68287221 */ /* 0x010fcc0000010000 */
        /* <DEDUP_REMOVED lines=14> */
[----:B0-----:R-:W-:Y:S01]  /*79d0*/  FADD.FTZ R48, R15, R48 ;  /* 0x000000300f307221 */ /* 0x001fe20000010000 */
[----:B------:R-:W-:Y:S02]  /*79e0*/  FFMA.FTZ R9, R52, R87, -R102 ;  /* 0x0000005734097223 */ /* 0x000fe40000010866 */
[----:B------:R-:W-:Y:S01]  /*79f0*/  FADD.FTZ R53, R39, R40 ;  /* 0x0000002827357221 */ /* 0x000fe20000010000 */
[----:B-1----:R-:W-:Y:S02]  /*7a00*/  FADD.FTZ R61, R41, R48 ;  /* 0x00000030293d7221 */ /* 0x002fe40000010000 */
[----:B------:R-:W0:Y:S01]  /*7a10*/  MUFU.EX2 R49, R49 ;  /* 0x0000003100317308 */ /* 0x000e220000000800 */
[----:B------:R-:W-:Y:S02]  /*7a20*/  F2FP.BF16.F32.PACK_AB R30, R31, R30 ;  /* 0x0000001e1f1e723e */ /* 0x000fe400000010ff */
[----:B------:R-:W-:Y:S01]  /*7a30*/  F2FP.BF16.F32.PACK_AB R31, R104, R12 ;  /* 0x0000000c681f723e */ /* 0x000fe200000010ff */
[----:B------:R-:W-:Y:S01]  /*7a40*/  FADD.FTZ R12, R42, R53 ;  /* 0x000000352a0c7221 */ /* 0x000fe20000010000 */
[----:B--2---:R-:W-:-:S03]  /*7a50*/  FADD.FTZ R61, R36, R61 ;  /* 0x0000003d243d7221 */ /* 0x004fc60000010000 */
[----:B------:R-:W1:Y:S01]  /*7a60*/  MUFU.EX2 R9, R9 ;  /* 0x0000000900097308 */ /* 0x000e620000000800 */
[----:B------:R-:W-:Y:S01]  /*7a70*/  FADD.FTZ R53, R43, R12 ;  /* 0x0000000c2b357221 */ /* 0x000fe20000010000 */
[----:B----4-:R-:W-:Y:S01]  /*7a80*/  FADD.FTZ R61, R44, R61 ;  /* 0x0000003d2c3d7221 */ /* 0x010fe20000010000 */
[----:B------:R-:W-:-:S05]  /*7a90*/  FFMA.FTZ R17, R57, R87, -R102 ;  /* 0x0000005739117223 */ /* 0x000fca0000010866 */
[----:B------:R-:W2:Y:S01]  /*7aa0*/  MUFU.EX2 R16, R16 ;  /* 0x0000001000107308 */ /* 0x000ea20000000800 */
[----:B------:R-:W-:Y:S01]  /*7ab0*/  FADD.FTZ R40, R46, R53 ;  /* 0x000000352e287221 */ /* 0x000fe20000010000 */
[----:B------:R-:W-:Y:S01]  /*7ac0*/  F2FP.BF16.F32.PACK_AB R20, R21, R20 ;  /* 0x000000141514723e */ /* 0x000fe200000010ff */
[----:B------:R-:W-:Y:S01]  /*7ad0*/  FADD.FTZ R48, R2, R61 ;  /* 0x0000003d02307221 */ /* 0x000fe20000010000 */
[----:B------:R-:W-:Y:S01]  /*7ae0*/  F2FP.BF16.F32.PACK_AB R22, R23, R22 ;  /* 0x000000161716723e */ /* 0x000fe200000010ff */
[----:B------:R-:W-:Y:S01]  /*7af0*/  FFMA.FTZ R18, R60, R87, -R102 ;  /* 0x000000573c127223 */ /* 0x000fe20000010866 */
[----:B------:R-:W-:Y:S02]  /*7b00*/  F2FP.BF16.F32.PACK_AB R21, R113, R112 ;  /* 0x000000707115723e */ /* 0x000fe400000010ff */
[----:B------:R-:W4:Y:S01]  /*7b10*/  MUFU.EX2 R57, R56 ;  /* 0x0000003800397308 */ /* 0x000f220000000800 */
[----:B------:R-:W-:Y:S02]  /*7b20*/  F2FP.BF16.F32.PACK_AB R23, R111, R110 ;  /* 0x0000006e6f17723e */ /* 0x000fe400000010ff */
[----:B------:R-:W-:-:S02]  /*7b30*/  F2FP.BF16.F32.PACK_AB R32, R33, R32 ;  /* 0x000000202120723e */ /* 0x000fc400000010ff */
[----:B------:R-:W-:Y:S01]  /*7b40*/  F2FP.BF16.F32.PACK_AB R33, R105, R13 ;  /* 0x0000000d6921723e */ /* 0x000fe200000010ff */
[----:B------:R-:W-:Y:S01]  /*7b50*/  FADD.FTZ R13, R47, R40 ;  /* 0x000000282f0d7221 */ /* 0x000fe20000010000 */
[----:B0-----:R-:W-:Y:S01]  /*7b60*/  FADD.FTZ R48, R49, R48 ;  /* 0x0000003031307221 */ /* 0x001fe20000010000 */
[----:B------:R-:W0:Y:S01]  /*7b70*/  MUFU.EX2 R17, R17 ;  /* 0x0000001100117308 */ /* 0x000e220000000800 */
[----:B------:R5:W-:Y:S01]  /*7b80*/  STSM.16.M88.4 [R4], R20 ;  /* 0x0000001404007844 */ /* 0x000be20000000200 */
[----:B------:R-:W-:Y:S02]  /*7b90*/  F2FP.BF16.F32.PACK_AB R34, R35, R34 ;  /* 0x000000222322723e */ /* 0x000fe400000010ff */
[----:B------:R-:W-:-:S04]  /*7ba0*/  F2FP.BF16.F32.PACK_AB R35, R37, R14 ;  /* 0x0000000e2523723e */ /* 0x000fc800000010ff */
[----:B------:R-:W3:Y:S01]  /*7bb0*/  MUFU.EX2 R18, R18 ;  /* 0x0000001200127308 */ /* 0x000ee20000000800 */
[----:B------:R-:W-:Y:S01]  /*7bc0*/  FFMA.FTZ R45, R65, R87, -R102 ;  /* 0x00000057412d7223 */ /* 0x000fe20000010866 */
[----:B-----5:R-:W-:Y:S01]  /*7bd0*/  FADD.FTZ R20, R50, R13 ;  /* 0x0000000d32147221 */ /* 0x020fe20000010000 */
[----:B-1----:R-:W-:-:S05]  /*7be0*/  FADD.FTZ R13, R9, R48 ;  /* 0x00000030090d7221 */ /* 0x002fca0000010000 */
[----:B------:R-:W1:Y:S01]  /*7bf0*/  MUFU.EX2 R19, R19 ;  /* 0x0000001300137308 */ /* 0x000e620000000800 */
[----:B------:R-:W-:Y:S01]  /*7c00*/  FADD.FTZ R21, R51, R20 ;  /* 0x0000001433157221 */ /* 0x000fe20000010000 */
[----:B--2---:R-:W-:Y:S01]  /*7c10*/  FADD.FTZ R14, R16, R13 ;  /* 0x0000000d100e7221 */ /* 0x004fe20000010000 */
[----:B------:R-:W-:Y:S02]  /*7c20*/  FFMA.FTZ R52, R68, R87, -R102 ;  /* 0x0000005744347223 */ /* 0x000fe40000010866 */
[----:B------:R-:W-:Y:S01]  /*7c30*/  FADD.FTZ R20, R54, R21 ;  /* 0x0000001536147221 */ /* 0x000fe20000010000 */
[----:B----4-:R-:W-:Y:S02]  /*7c40*/  FADD.FTZ R14, R57, R14 ;  /* 0x0000000e390e7221 */ /* 0x010fe40000010000 */
[----:B------:R-:W2:Y:S01]  /*7c50*/  MUFU.EX2 R65, R64 ;  /* 0x0000004000417308 */ /* 0x000ea20000000800 */
[----:B------:R-:W-:Y:S01]  /*7c60*/  F2FP.BF16.F32.PACK_AB R41, R41, R15 ;  /* 0x0000000f2929723e */ /* 0x000fe200000010ff */
[----:B------:R-:W-:Y:S01]  /*7c70*/  FADD.FTZ R13, R55, R20 ;  /* 0x00000014370d7221 */ /* 0x000fe20000010000 */
[----:B0-----:R-:W-:Y:S01]  /*7c80*/  FADD.FTZ R15, R17, R14 ;  /* 0x0000000e110f7221 */ /* 0x001fe20000010000 */
[----:B------:R-:W-:-:S04]  /*7c90*/  F2FP.BF16.F32.PACK_AB R49, R49, R2 ;  /* 0x000000023131723e */ /* 0x000fc800000010ff */
[----:B------:R-:W0:Y:S01]  /*7ca0*/  MUFU.EX2 R45, R45 ;  /* 0x0000002d002d7308 */ /* 0x000e220000000800 */
[----:B------:R-:W-:Y:S01]  /*7cb0*/  FADD.FTZ R14, R58, R13 ;  /* 0x0000000d3a0e7221 */ /* 0x000fe20000010000 */
[----:B---3--:R-:W-:-:S06]  /*7cc0*/  FADD.FTZ R2, R18, R15 ;  /* 0x0000000f12027221 */ /* 0x008fcc0000010000 */
[----:B------:R-:W3:Y:S01]  /*7cd0*/  MUFU.EX2 R52, R52 ;  /* 0x0000003400347308 */ /* 0x000ee20000000800 */
[----:B------:R-:W-:Y:S01]  /*7ce0*/  FADD.FTZ R13, R59, R14 ;  /* 0x0000000e3b0d7221 */ /* 0x000fe20000010000 */
[----:B-1----:R-:W-:-:S06]  /*7cf0*/  FADD.FTZ R2, R19, R2 ;  /* 0x0000000213027221 */ /* 0x002fcc0000010000 */
[----:B------:R-:W1:Y:S01]  /*7d00*/  MUFU.EX2 R69, R69 ;  /* 0x0000004500457308 */ /* 0x000e620000000800 */
[----:B------:R-:W-:Y:S01]  /*7d10*/  FADD.FTZ R14, R62, R13 ;  /* 0x0000000d3e0e7221 */ /* 0x000fe20000010000 */
[----:B--2---:R-:W-:Y:S01]  /*7d20*/  FADD.FTZ R2, R65, R2 ;  /* 0x0000000241027221 */ /* 0x004fe20000010000 */
[----:B------:R-:W-:Y:S02]  /*7d30*/  F2FP.BF16.F32.PACK_AB R50, R51, R50 ;  /* 0x000000323332723e */ /* 0x000fe400000010ff */
[----:B------:R-:W-:-:S03]  /*7d40*/  F2FP.BF16.F32.PACK_AB R51, R16, R9 ;  /* 0x000000091033723e */ /* 0x000fc600000010ff */
[----:B------:R-:W2:Y:S01]  /*7d50*/  MUFU.EX2 R70, R70 ;  /* 0x0000004600467308 */ /* 0x000ea20000000800 */
[----:B------:R-:W-:Y:S01]  /*7d60*/  FADD.FTZ R9, R63, R14 ;  /* 0x0000000e3f097221 */ /* 0x000fe20000010000 */
[----:B0-----:R-:W-:-:S06]  /*7d70*/  FADD.FTZ R13, R45, R2 ;  /* 0x000000022d0d7221 */ /* 0x001fcc0000010000 */
        /* <DEDUP_REMOVED lines=8> */
[----:B--2---:R-:W-:-:S06]  /*7e00*/  FADD.FTZ R14, R70, R13 ;  /* 0x0000000d460e7221 */ /* 0x004fcc0000010000 */
        /* <DEDUP_REMOVED lines=8> */
[----:B-1----:R-:W-:Y:S01]  /*7e90*/  FADD.FTZ R13, R75, R14 ;  /* 0x0000000e4b0d7221 */ /* 0x002fe20000010000 */
[----:B------:R-:W-:-:S05]  /*7ea0*/  F2FP.BF16.F32.PACK_AB R57, R17, R57 ;  /* 0x000000391139723e */ /* 0x000fca00000010ff */
[----:B------:R-:W1:Y:S01]  /*7eb0*/  MUFU.EX2 R83, R83 ;  /* 0x0000005300537308 */ /* 0x000e620000000800 */
[----:B------:R-:W-:Y:S01]  /*7ec0*/  FADD.FTZ R2, R80, R9 ;  /* 0x0000000950027221 */ /* 0x000fe20000010000 */
[----:B--2---:R-:W-:Y:S01]  /*7ed0*/  FADD.FTZ R14, R78, R13 ;  /* 0x0000000d4e0e7221 */ /* 0x004fe20000010000 */
[----:B------:R-:W-:-:S05]  /*7ee0*/  F2FP.BF16.F32.PACK_AB R58, R59, R58 ;  /* 0x0000003a3b3a723e */ /* 0x000fca00000010ff */
[----:B------:R-:W2:Y:S01]  /*7ef0*/  MUFU.EX2 R17, R88 ;  /* 0x0000005800117308 */ /* 0x000ea20000000800 */
[----:B------:R-:W-:Y:S01]  /*7f00*/  F2FP.BF16.F32.PACK_AB R59, R19, R18 ;  /* 0x00000012133b723e */ /* 0x000fe200000010ff */
[----:B------:R-:W-:Y:S01]  /*7f10*/  FADD.FTZ R9, R81, R2 ;  /* 0x0000000251097221 */ /* 0x000fe20000010000 */
[----:B0-----:R-:W-:-:S05]  /*7f20*/  FADD.FTZ R14, R79, R14 ;  /* 0x0000000e4f0e7221 */ /* 0x001fca0000010000 */
[----:B------:R-:W0:Y:S01]  /*7f30*/  MUFU.EX2 R89, R89 ;  /* 0x0000005900597308 */ /* 0x000e220000000800 */
[----:B------:R-:W-:Y:S01]  /*7f40*/  FADD.FTZ R2, R84, R9 ;  /* 0x0000000954027221 */ /* 0x000fe20000010000 */
[----:B---3--:R-:W-:-:S06]  /*7f50*/  FADD.FTZ R14, R15, R14 ;  /* 0x0000000e0f0e7221 */ /* 0x008fcc0000010000 */
[----:B------:R-:W-:Y:S01]  /*7f60*/  MUFU.EX2 R19, R92 ;  /* 0x0000005c00137308 */ /* 0x000fe20000000800 */
[----:B------:R-:W-:-:S07]  /*7f70*/  F2FP.BF16.F32.PACK_AB R24, R25, R24 ;  /* 0x000000181918723e */ /* 0x000fce00000010ff */
[----:B------:R-:W3:Y:S01]  /*7f80*/  MUFU.EX2 R93, R93 ;  /* 0x0000005d005d7308 */ /* 0x000ee20000000800 */
[----:B------:R-:W-:Y:S01]  /*7f90*/  F2FP.BF16.F32.PACK_AB R26, R27, R26 ;  /* 0x0000001a1b1a723e */ /* 0x000fe200000010ff */
[----:B------:R-:W-:Y:S01]  /*7fa0*/  FADD.FTZ R9, R85, R2 ;  /* 0x0000000255097221 */ /* 0x000fe20000010000 */
[----:B------:R-:W-:Y:S01]  /*7fb0*/  F2FP.BF16.F32.PACK_AB R25, R109, R108 ;  /* 0x0000006c6d19723e */ /* 0x000fe200000010ff */
[----:B-1----:R-:W-:Y:S01]  /*7fc0*/  FADD.FTZ R14, R83, R14 ;  /* 0x0000000e530e7221 */ /* 0x002fe20000010000 */
[----:B------:R-:W-:Y:S02]  /*7fd0*/  F2FP.BF16.F32.PACK_AB R27, R106, R107 ;  /* 0x0000006b6a1b723e */ /* 0x000fe400000010ff */
[----:B------:R-:W-:Y:S02]  /*7fe0*/  F2FP.BF16.F32.PACK_AB R28, R29, R28 ;  /* 0x0000001c1d1c723e */ /* 0x000fe400000010ff */
[----:B------:R-:W-:Y:S01]  /*7ff0*/  F2FP.BF16.F32.PACK_AB R29, R103, R100 ;  /* 0x00000064671d723e */ /* 0x000fe200000010ff */
[----:B------:R-:W-:Y:S01]  /*8000*/  FADD.FTZ R2, R90, R9 ;  /* 0x000000095a027221 */ /* 0x000fe20000010000 */
[----:B------:R-:W-:Y:S01]  /*8010*/  F2FP.BF16.F32.PACK_AB R42, R43, R42 ;  /* 0x0000002a2b2a723e */ /* 0x000fe200000010ff */
[----:B--2---:R-:W-:Y:S01]  /*8020*/  FADD.FTZ R14, R17, R14 ;  /* 0x0000000e110e7221 */ /* 0x004fe20000010000 */
[----:B------:R-:W-:-:S02]  /*8030*/  F2FP.BF16.F32.PACK_AB R40, R39, R38 ;  /* 0x000000262728723e */ /* 0x000fc400000010ff */
[----:B------:R-:W-:Y:S01]  /*8040*/  F2FP.BF16.F32.PACK_AB R43, R44, R36 ;  /* 0x000000242c2b723e */ /* 0x000fe200000010ff */
[----:B------:R-:W-:Y:S01]  /*8050*/  STSM.16.M88.4 [R5], R24 ;  /* 0x0000001805007844 */ /* 0x000fe20000000200 */
[----:B------:R-:W-:Y:S02]  /*8060*/  F2FP.BF16.F32.PACK_AB R48, R47, R46 ;  /* 0x0000002e2f30723e */ /* 0x000fe400000010ff */
[----:B------:R-:W-:Y:S01]  /*8070*/  F2FP.BF16.F32.PACK_AB R56, R55, R54 ;  /* 0x000000363738723e */ /* 0x000fe200000010ff */
[----:B------:R-:W-:Y:S01]  /*8080*/  STSM.16.M88.4 [R6], R28 ;  /* 0x0000001c06007844 */ /* 0x000fe20000000200 */
[----:B------:R-:W-:Y:S01]  /*8090*/  F2FP.BF16.F32.PACK_AB R66, R67, R66 ;  /* 0x000000424342723e */ /* 0x000fe200000010ff */
[----:B------:R-:W-:Y:S01]  /*80a0*/  FADD.FTZ R9, R91, R2 ;  /* 0x000000025b097221 */ /* 0x000fe20000010000 */
[----:B------:R-:W-:Y:S01]  /*80b0*/  F2FP.BF16.F32.PACK_AB R64, R63, R62 ;  /* 0x0000003e3f40723e */ /* 0x000fe200000010ff */
[----:B------:R-:W-:Y:S01]  /*80c0*/  STSM.16.M88.4 [R3+0x24800], R32 ;  /* 0x0248002003007844 */ /* 0x000fe20000000200 */
[----:B------:R-:W-:-:S02]  /*80d0*/  F2FP.BF16.F32.PACK_AB R65, R45, R65 ;  /* 0x000000412d41723e */ /* 0x000fc400000010ff */
[----:B------:R-:W-:Y:S02]  /*80e0*/  F2FP.BF16.F32.PACK_AB R67, R69, R52 ;  /* 0x000000344543723e */ /* 0x000fe400000010ff */
[----:B------:R-:W-:Y:S01]  /*80f0*/  F2FP.BF16.F32.PACK_AB R72, R73, R72 ;  /* 0x000000484948723e */ /* 0x000fe200000010ff */
[----:B------:R-:W-:Y:S01]  /*8100*/  STSM.16.M88.4 [R4+0x6000], R40 ;  /* 0x0060002804007844 */ /* 0x000fe20000000200 */
[----:B------:R-:W-:Y:S01]  /*8110*/  F2FP.BF16.F32.PACK_AB R73, R71, R70 ;  /* 0x000000464749723e */ /* 0x000fe200000010ff */
[----:B0-----:R-:W-:Y:S01]  /*8120*/  FADD.FTZ R2, R89, R14 ;  /* 0x0000000e59027221 */ /* 0x001fe20000010000 */
[----:B------:R-:W-:Y:S02]  /*8130*/  F2FP.BF16.F32.PACK_AB R74, R77, R76 ;  /* 0x0000004c4d4a723e */ /* 0x000fe400000010ff */
[----:B------:R-:W-:Y:S02]  /*8140*/  F2FP.BF16.F32.PACK_AB R75, R75, R12 ;  /* 0x0000000c4b4b723e */ /* 0x000fe400000010ff */
[----:B------:R-:W-:Y:S01]  /*8150*/  F2FP.BF16.F32.PACK_AB R80, R81, R80 ;  /* 0x000000505150723e */ /* 0x000fe200000010ff */
[----:B------:R-:W-:Y:S01]  /*8160*/  STSM.16.M88.4 [R5+0x6000], R48 ;  /* 0x0060003005007844 */ /* 0x000fe20000000200 */
[----:B------:R-:W-:-:S02]  /*8170*/  F2FP.BF16.F32.PACK_AB R81, R79, R78 ;  /* 0x0000004e4f51723e */ /* 0x000fc400000010ff */
[----:B------:R-:W-:Y:S02]  /*8180*/  F2FP.BF16.F32.PACK_AB R82, R85, R84 ;  /* 0x000000545552723e */ /* 0x000fe400000010ff */
[----:B------:R-:W-:Y:S01]  /*8190*/  F2FP.BF16.F32.PACK_AB R83, R83, R15 ;  /* 0x0000000f5353723e */ /* 0x000fe200000010ff */
[----:B------:R-:W-:Y:S01]  /*81a0*/  STSM.16.M88.4 [R6+0x6000], R56 ;  /* 0x0060003806007844 */ /* 0x000fe20000000200 */
[----:B------:R-:W-:Y:S02]  /*81b0*/  F2FP.BF16.F32.PACK_AB R12, R91, R90 ;  /* 0x0000005a5b0c723e */ /* 0x000fe400000010ff */
[----:B------:R-:W-:Y:S02]  /*81c0*/  F2FP.BF16.F32.PACK_AB R13, R89, R17 ;  /* 0x00000011590d723e */ /* 0x000fe400000010ff */
[----:B------:R-:W-:Y:S02]  /*81d0*/  F2FP.BF16.F32.PACK_AB R14, R98, R96 ;  /* 0x00000060620e723e */ /* 0x000fe400000010ff */
[----:B---3--:R-:W-:Y:S01]  /*81e0*/  F2FP.BF16.F32.PACK_AB R15, R93, R19 ;  /* 0x000000135d0f723e */ /* 0x008fe200000010ff */
[----:B------:R-:W-:Y:S04]  /*81f0*/  STSM.16.M88.4 [R3+0x2a800], R64 ;  /* 0x02a8004003007844 */ /* 0x000fe80000000200 */
[----:B------:R-:W-:Y:S04]  /*8200*/  STSM.16.M88.4 [R4+0xc000], R72 ;  /* 0x00c0004804007844 */ /* 0x000fe80000000200 */
[----:B------:R-:W-:Y:S04]  /*8210*/  STSM.16.M88.4 [R5+0xc000], R80 ;  /* 0x00c0005005007844 */ /* 0x000fe80000000200 */
[----:B------:R0:W-:Y:S01]  /*8220*/  STSM.16.M88.4 [R6+0xc000], R12 ;  /* 0x00c0000c06007844 */ /* 0x0001e20000000200 */
[----:B------:R-:W-:Y:S01]  /*8230*/  @!PT LDS RZ, [RZ] ;  /* 0x00000000fffff984 */ /* 0x000fe20000000800 */
[----:B------:R-:W-:Y:S01]  /*8240*/  @!PT LDS RZ, [RZ] ;  /* 0x00000000fffff984 */ /* 0x000fe20000000800 */
[----:B------:R-:W-:Y:S01]  /*8250*/  @!PT LDS RZ, [RZ] ;  /* 0x00000000fffff984 */ /* 0x000fe20000000800 */
[----:B------:R-:W-:Y:S01]  /*8260*/  @!PT LDS RZ, [RZ] ;  /* 0x00000000fffff984 */ /* 0x000fe20000000800 */
[----:B------:R1:W-:Y:S06]  /*8270*/  MEMBAR.ALL.CTA ;  /* 0x0000000000007992 */ /* 0x0003ec0000008000 */
[----:B-1----:R-:W1:Y:S01]  /*8280*/  FENCE.VIEW.ASYNC.S ;  /* 0x00000000000073c6 */ /* 0x002e620000000000 */
[----:B------:R-:W-:Y:S01]  /*8290*/  ISETP.GT.AND P2, PT, R8, R114, PT ;  /* 0x000000720800720c */ /* 0x000fe20003f44270 */
[----:B------:R-:W-:Y:S01]  /*82a0*/  FADD.FTZ R9, R96, R9 ;  /* 0x0000000960097221 */ /* 0x000fe20000010000 */
[----:B------:R-:W-:Y:S01]  /*82b0*/  FADD.FTZ R16, R19, R2 ;  /* 0x0000000213107221 */ /* 0x000fe20000010000 */
[----:B------:R-:W-:Y:S01]  /*82c0*/  R2UR UR4, R0 ;  /* 0x00000000000472ca */ /* 0x000fe200000e0000 */
[-C--:B------:R-:W-:Y:S01]  /*82d0*/  FMUL.FTZ R120, R120, R10.reuse ;  /* 0x0000000a78787220 */ /* 0x080fe20000410000 */
[----:B------:R-:W-:Y:S01]  /*82e0*/  FADD.FTZ R2, R98, R9 ;  /* 0x0000000962027221 */ /* 0x000fe20000010000 */
[-C--:B------:R-:W-:Y:S01]  /*82f0*/  FMUL.FTZ R121, R121, R10.reuse ;  /* 0x0000000a79797220 */ /* 0x080fe20000410000 */
        /* <DEDUP_REMOVED lines=13> */
[----:B------:R-:W-:Y:S01]  /*83d0*/  FMUL.FTZ R149, R149, R10 ;  /* 0x0000000a95957220 */ /* 0x000fe20000410000 */
        /* <DEDUP_REMOVED lines=16> */
[----:B------:R-:W-:Y:S01]  /*84e0*/  FADD.FTZ R9, R93, R16 ;  /* 0x000000105d097221 */ /* 0x000fe20000010000 */
[----:B------:R-:W-:Y:S01]  /*84f0*/  VIADD R8, R8, 0xffffffff ;  /* 0xffffffff08087836 */ /* 0x000fe20000000000 */
[----:B0-----:R-:W-:Y:S01]  /*8500*/  MOV R12, R7 ;  /* 0x00000007000c7202 */ /* 0x001fe20000000f00 */
[----:B------:R-:W-:-:S02]  /*8510*/  IMAD.MOV.U32 R11, RZ, RZ, R95 ;  /* 0x000000ffff0b7224 */ /* 0x000fc400078e005f */
[----:B------:R-:W-:Y:S01]  /*8520*/  IMAD.MOV.U32 R10, RZ, RZ, R86 ;  /* 0x000000ffff0a7224 */ /* 0x000fe200078e0056 */
[----:B-1----:R-:W-:Y:S01]  /*8530*/  NOP ;  /* 0x0000000000007918 */ /* 0x002fe20000000000 */
[----:B------:R-:W-:Y:S05]  /*8540*/  @P2 BRA `(.L_x_28) ;  /* 0xffffffc400f02947 */ /* 0x000fea000383ffff */
.L_x_19:
[----:B------:R-:W-:Y:S06]  /*8550*/  BAR.ARV 0x8, 0x200 ;  /* 0x0208000000007b1d */ /* 0x000fec0000002000 */
[----:B------:R-:W-:Y:S05]  /*8560*/  @!P0 BRA `(.L_x_29) ;  /* 0x0000000000048947 */ /* 0x000fea0003800000 */
[----:B------:R-:W-:Y:S01]  /*8570*/  BPT.TRAP 0x1 ;  /* 0x000000040000795c */ /* 0x000fe20000300000 */
.L_x_29:
[----:B------:R-:W-:Y:S02]  /*8580*/  SHF.L.U32 R7, R7, 0x1f, RZ ;  /* 0x0000001f07077819 */ /* 0x000fe400000006ff */
[----:B------:R-:W-:-:S04]  /*8590*/  LEA R6, R0, UR36, 0x3 ;  /* 0x0000002400067c11 */ /* 0x000fc8000f8e18ff */
[----:B------:R0:W1:Y:S01]  /*85a0*/  SYNCS.PHASECHK.TRANS64.TRYWAIT P2, [R6+URZ+0x30850], R7 ;  /* 0x03085007060075a7 */ /* 0x000062000804017f */
[----:B------:R-:W-:Y:S05]  /*85b0*/  @!P0 BRA `(.L_x_30) ;  /* 0x0000000000048947 */ /* 0x000fea0003800000 */
[----:B------:R-:W-:Y:S01]  /*85c0*/  BPT.TRAP 0x1 ;  /* 0x000000040000795c */ /* 0x000fe20000300000 */
.L_x_30:
[----:B-1----:R-:W-:Y:S05]  /*85d0*/  @P2 BRA `(.L_x_31) ;  /* 0x0000000000082947 */ /* 0x002fea0003800000 */
[----:B------:R-:W1:Y:S02]  /*85e0*/  SYNCS.PHASECHK.TRANS64.TRYWAIT P0, [R6+URZ+0x30850], R7 ;  /* 0x03085007060075a7 */ /* 0x000e64000800017f */
[----:B-1----:R-:W-:Y:S05]  /*85f0*/  @!P0 BRA `(.L_x_32) ;  /* 0x0000005000748947 */ /* 0x002fea0003800000 */
.L_x_31:
[----:B------:R-:W2:Y:S01]  /*8600*/  LDL.LU R3, [R1+0x8] ;  /* 0x0000080001037983 */ /* 0x000ea20000300800 */
[----:B------:R-:W-:Y:S01]  /*8610*/  R2UR UR5, R0 ;  /* 0x00000000000572ca */ /* 0x000fe200000e0000 */
[----:B------:R-:W-:Y:S01]  /*8620*/  UIADD3 UR36, UR36, 0x400, URZ ;  /* 0x0000040024247890 */ /* 0x000fe2000fffe03f */
[----:B------:R-:W-:Y:S01]  /*8630*/  WARPGROUP.ARRIVE ;  /* 0x00000000000079c5 */ /* 0x000fe20000000000 */
[----:B------:R-:W-:Y:S01]  /*8640*/  UMOV UR7, 0x40000040 ;  /* 0x4000004000077882 */ /* 0x000fe20000000000 */
[----:B------:R-:W-:Y:S01]  /*8650*/  UMOV UR11, 0x40000040 ;  /* 0x40000040000b7882 */ /* 0x000fe20000000000 */
[----:B------:R-:W-:Y:S01]  /*8660*/  USHF.R.U32.HI UR36, URZ, 0x4, UR36 ;  /* 0x000000043f247899 */ /* 0x000fe20008011624 */
[----:B------:R-:W3:Y:S01]  /*8670*/  SHFL.BFLY PT, R0, R9, 0x2, 0x1f ;  /* 0x0c401f0009007f89 */ /* 0x000ee200000e0000 */
[----:B------:R-:W-:Y:S01]  /*8680*/  UMOV UR9, 0x40000040 ;  /* 0x4000004000097882 */ /* 0x000fe20000000000 */
[----:B------:R-:W-:Y:S01]  /*8690*/  MOV R33, RZ ;  /* 0x000000ff00217202 */ /* 0x000fe20000000f00 */
[----:B------:R-:W-:Y:S01]  /*86a0*/  ULOP3.LUT UR6, UR36, 0x3fff, URZ, 0xc0, !UPT ;  /* 0x00003fff24067892 */ /* 0x000fe2000f8ec03f */
[----:B------:R-:W-:Y:S01]  /*86b0*/  MOV R16, RZ ;  /* 0x000000ff00107202 */ /* 0x000fe20000000f00 */
[----:B01----:R-:W-:-:S02]  /*86c0*/  @!P1 VIADD R6, R6, 0x30860 ;  /* 0x0003086006069836 */ /* 0x003fc40000000000 */
[----:B------:R-:W-:Y:S01]  /*86d0*/  UIMAD UR6, UR5, 0x600, UR6 ;  /* 0x00000600050678a4 */ /* 0x000fe2000f8e0206 */
[----:B------:R-:W-:Y:S02]  /*86e0*/  IMAD.MOV.U32 R23, RZ, RZ, -0x800000 ;  /* 0xff800000ff177424 */ /* 0x000fe400078e00ff */
[----:B------:R-:W-:Y:S01]  /*86f0*/  UMOV UR5, 0x40000040 ;  /* 0x4000004000057882 */ /* 0x000fe20000000000 */
[----:B------:R-:W-:Y:S01]  /*8700*/  UIADD3 UR10, UR6, 0x80, URZ ;  /* 0x00000080060a7890 */ /* 0x000fe2000fffe03f */
[----:B------:R-:W-:Y:S01]  /*8710*/  @!P1 PRMT R6, RZ, 0x654, R6 ;  /* 0x00000654ff069816 */ /* 0x000fe20000000006 */
[----:B---3--:R-:W-:-:S05]  /*8720*/  FADD.FTZ R4, R0, R9 ;  /* 0x0000000900047221 */ /* 0x008fca0000010000 */
[----:B------:R-:W0:Y:S02]  /*8730*/  SHFL.BFLY PT, R5, R4, 0x1, 0x1f ;  /* 0x0c201f0004057f89 */ /* 0x000e2400000e0000 */
[----:B0-----:R-:W-:-:S05]  /*8740*/  FADD.FTZ R8, R4, R5 ;  /* 0x0000000504087221 */ /* 0x001fca0000010000 */
[----:B------:R-:W-:-:S13]  /*8750*/  FSETP.NE.FTZ.AND P2, PT, R8, RZ, PT ;  /* 0x000000ff0800720b */ /* 0x000fda0003f55000 */
[----:B------:R-:W0:Y:S08]  /*8760*/  @P2 MUFU.LG2 R5, R8 ;  /* 0x0000000800052308 */ /* 0x000e300000000c00 */
[----:B------:R-:W-:Y:S01]  /*8770*/  @P2 MUFU.RCP R16, R8 ;  /* 0x0000000800102308 */ /* 0x000fe20000001000 */
[----:B0-----:R-:W-:Y:S01]  /*8780*/  @P2 FMUL.FTZ R4, R5, 0.69314718246459960938 ;  /* 0x3f31721805042820 */ /* 0x001fe20000410000 */
[----:B--2---:R-:W-:-:S02]  /*8790*/  R2UR UR4, R3 ;  /* 0x00000000030472ca */ /* 0x004fc400000e0000 */
[----:B------:R-:W0:Y:S11]  /*87a0*/  SHFL.BFLY PT, R3, R2, 0x2, 0x1f ;  /* 0x0c401f0002037f89 */ /* 0x000e3600000e0000 */
[----:B------:R-:W-:-:S04]  /*87b0*/  UIADD3 UR4, UR4, 0x1e800, URZ ;  /* 0x0001e80004047890 */ /* 0x000fc8000fffe03f */
[----:B------:R-:W-:-:S04]  /*87c0*/  USHF.R.U32.HI UR4, URZ, 0x4, UR4 ;  /* 0x000000043f047899 */ /* 0x000fc80008011604 */
[----:B------:R-:W-:-:S04]  /*87d0*/  ULOP3.LUT UR4, UR4, 0x3fff, URZ, 0xc0, !UPT ;  /* 0x00003fff04047892 */ /* 0x000fc8000f8ec03f */
[----:B------:R-:W-:Y:S01]  /*87e0*/  ULOP3.LUT UR4, UR4, 0x10000, URZ, 0xfc, !UPT ;  /* 0x0001000004047892 */ /* 0x000fe2000f8efc3f */
[----:B0-----:R-:W-:-:S03]  /*87f0*/  FADD.FTZ R3, R3, R2 ;  /* 0x0000000203037221 */ /* 0x001fc60000010000 */
[----:B------:R-:W-:Y:S02]  /*8800*/  UIADD3 UR8, UR4, 0x2, URZ ;  /* 0x0000000204087890 */ /* 0x000fe4000fffe03f */
[----:B------:R-:W0:Y:S03]  /*8810*/  SHFL.BFLY PT, R0, R3, 0x1, 0x1f ;  /* 0x0c201f0003007f89 */ /* 0x000e2600000e0000 */
[----:B------:R-:W-:Y:S01]  /*8820*/  HGMMA.64x64x16.F32.BF16 R120, gdesc[UR4].tnspB, R120, gsb0 ;  /* 0x40e00000047879f0 */ /* 0x000fe20008001878 */
[----:B------:R-:W-:Y:S01]  /*8830*/  UMOV UR7, 0x40000040 ;  /* 0x4000004000077882 */ /* 0x000fe20000000000 */
[----:B------:R-:W-:Y:S01]  /*8840*/  UMOV UR5, 0x40000040 ;  /* 0x4000004000057882 */ /* 0x000fe20000000000 */
[----:B0-----:R-:W-:Y:S01]  /*8850*/  FADD.FTZ R7, R3, R0 ;  /* 0x0000000003077221 */ /* 0x001fe20000010000 */
[----:B------:R-:W-:-:S04]  /*8860*/  IMAD.MOV.U32 R0, RZ, RZ, -0x800000 ;  /* 0xff800000ff007424 */ /* 0x000fc800078e00ff */
[----:B------:R-:W-:-:S13]  /*8870*/  FSETP.NE.FTZ.AND P0, PT, R7, RZ, PT ;  /* 0x000000ff0700720b */ /* 0x000fda0003f15000 */
[----:B------:R-:W0:Y:S01]  /*8880*/  @P0 MUFU.LG2 R2, R7 ;  /* 0x0000000700020308 */ /* 0x000e220000000c00 */
[C---:B------:R-:W-:Y:S01]  /*8890*/  @P0 FMUL.FTZ R3, R87.reuse, 0.69314718246459960938 ;  /* 0x3f31721857030820 */ /* 0x040fe20000410000 */
[----:B------:R-:W-:-:S04]  /*88a0*/  @P2 FMUL.FTZ R87, R87, 0.69314718246459960938 ;  /* 0x3f31721857572820 */ /* 0x000fc80000410000 */
[----:B------:R-:W-:Y:S02]  /*88b0*/  @P2 FFMA.FTZ R0, R87, R95, R4 ;  /* 0x0000005f57002223 */ /* 0x000fe40000010004 */
[----:B------:R-:W1:Y:S01]  /*88c0*/  @P0 MUFU.RCP R33, R7 ;  /* 0x0000000700210308 */ /* 0x000e620000001000 */
[----:B0-----:R-:W-:-:S04]  /*88d0*/  @P0 FMUL.FTZ R2, R2, 0.69314718246459960938 ;  /* 0x3f31721802020820 */ /* 0x001fc80000410000 */
[----:B------:R-:W-:Y:S01]  /*88e0*/  @P0 FFMA.FTZ R23, R3, R86, R2 ;  /* 0x0000005603170223 */ /* 0x000fe20000010002 */
[----:B------:R-:W-:Y:S01]  /*88f0*/  PLOP3.LUT P0, PT, PT, PT, PT, 0x8, 0x0 ;  /* 0x000000000000781c */ /* 0x000fe20003f0e170 */
[----:B------:R-:W-:Y:S02]  /*8900*/  WARPGROUP.DEPBAR.LE gsb0, 0x0 ;  /* 0x00008000000079c5 */ /* 0x000fe40000010000 */
[----:B------:R-:W-:-:S06]  /*8910*/  WARPGROUP.ARRIVE ;  /* 0x00000000000079c5 */ /* 0x000fcc0000000000 */
[----:B------:R-:W-:Y:S01]  /*8920*/  HGMMA.64x64x16.F32.BF16 R120, gdesc[UR8].tnspB, R120, gsb0 ;  /* 0x40e00000087879f0 */ /* 0x000fe20008001878 */
[----:B------:R-:W-:Y:S02]  /*8930*/  UIADD3 UR10, UR6, 0x100, URZ ;  /* 0x00000100060a7890 */ /* 0x000fe4000fffe03f */
[----:B------:R-:W-:Y:S01]  /*8940*/  UIADD3 UR8, UR4, 0x4, URZ ;  /* 0x0000000404087890 */ /* 0x000fe2000fffe03f */
[----:B------:R-:W-:Y:S01]  /*8950*/  UMOV UR11, 0x40000040 ;  /* 0x40000040000b7882 */ /* 0x000fe20000000000 */
[----:B------:R-:W-:Y:S01]  /*8960*/  UMOV UR9, 0x40000040 ;  /* 0x4000004000097882 */ /* 0x000fe20000000000 */
        /* <DEDUP_REMOVED lines=56> */
[----:B------:R-:W-:Y:S02]  /*8cf0*/  UIADD3 UR6, UR6, 0x580, URZ ;  /* 0x0000058006067890 */ /* 0x000fe4000fffe03f */
[----:B------:R-:W-:Y:S01]  /*8d00*/  UIADD3 UR4, UR4, 0xc06, URZ ;  /* 0x00000c0604047890 */ /* 0x000fe2000fffe03f */
[----:B------:R-:W-:Y:S02]  /*8d10*/  WARPGROUP.DEPBAR.LE gsb0, 0x0 ;  /* 0x00008000000079c5 */ /* 0x000fe40000010000 */
[----:B------:R-:W-:-:S06]  /*8d20*/  WARPGROUP.ARRIVE ;  /* 0x00000000000079c5 */ /* 0x000fcc0000000000 */
[----:B------:R-:W-:Y:S03]  /*8d30*/  HGMMA.64x64x16.F32.BF16 R120, gdesc[UR8].tnspB, R120, gsb0 ;  /* 0x40e00000087879f0 */ /* 0x000fe60008001878 */
[----:B------:R-:W-:Y:S02]  /*8d40*/  WARPGROUP.DEPBAR.LE gsb0, 0x0 ;  /* 0x00008000000079c5 */ /* 0x000fe40000010000 */
[----:B------:R-:W-:-:S06]  /*8d50*/  WARPGROUP.ARRIVE ;  /* 0x00000000000079c5 */ /* 0x000fcc0000000000 */
[----:B------:R-:W-:Y:S03]  /*8d60*/  HGMMA.64x64x16.F32.BF16 R120, gdesc[UR4].tnspB, R120, gsb0 ;  /* 0x40e00000047879f0 */ /* 0x000fe60008001878 */
[----:B------:R-:W-:Y:S02]  /*8d70*/  WARPGROUP.DEPBAR.LE gsb0, 0x0 ;  /* 0x00008000000079c5 */ /* 0x000fe40000010000 */
[----:B------:R0:W-:Y:S01]  /*8d80*/  @!P1 SYNCS.ARRIVE.TRANS64.RED.A1T0 RZ, [R6+URZ], RZ ;  /* 0x000000ff06ff99a7 */ /* 0x0001e2000810043f */
[-C--:B-1----:R-:W-:Y:S01]  /*8d90*/  FMUL.FTZ R38, R120, R33.reuse ;  /* 0x0000002178267220 */ /* 0x082fe20000410000 */
[-C--:B------:R-:W-:Y:S01]  /*8da0*/  FMUL.FTZ R39, R121, R33.reuse ;  /* 0x0000002179277220 */ /* 0x080fe20000410000 */
[-C--:B------:R-:W-:Y:S01]  /*8db0*/  FMUL.FTZ R2, R124, R33.reuse ;  /* 0x000000217c027220 */ /* 0x080fe20000410000 */
[-C--:B------:R-:W-:Y:S01]  /*8dc0*/  FMUL.FTZ R3, R125, R33.reuse ;  /* 0x000000217d037220 */ /* 0x080fe20000410000 */
[-C--:B------:R-:W-:Y:S01]  /*8dd0*/  FMUL.FTZ R4, R128, R33.reuse ;  /* 0x0000002180047220 */ /* 0x080fe20000410000 */
[-C--:B------:R-:W-:Y:S01]  /*8de0*/  FMUL.FTZ R5, R129, R33.reuse ;  /* 0x0000002181057220 */ /* 0x080fe20000410000 */
[-C--:B------:R-:W-:Y:S01]  /*8df0*/  FMUL.FTZ R7, R133, R33.reuse ;  /* 0x0000002185077220 */ /* 0x080fe20000410000 */
[-C--:B0-----:R-:W-:Y:S01]  /*8e00*/  FMUL.FTZ R6, R132, R33.reuse ;  /* 0x0000002184067220 */ /* 0x081fe20000410000 */
        /* <DEDUP_REMOVED lines=23> */
[----:B------:R-:W-:-:S07]  /*8f80*/  FMUL.FTZ R151, R151, R16 ;  /* 0x0000001097977220 */ /* 0x000fce0000410000 */
.L_x_12:
[----:B------:R-:W-:Y:S05]  /*8f90*/  @P0 BRA `(.L_x_33) ;  /* 0x0000000c00b80947 */ /* 0x000fea0003800000 */
[----:B------:R-:W2:Y:S01]  /*8fa0*/  LDL.LU R47, [R1+0x14] ;  /* 0x00001400012f7983 */ /* 0x000ea20000300800 */
[----:B------:R-:W0:Y:S01]  /*8fb0*/  LDC R46, c[0x0][0xbe8] ;  /* 0x0002fa00ff2e7b82 */ /* 0x000e220000000800 */
[----:B------:R-:W-:Y:S01]  /*8fc0*/  ULDC.64 UR4, c[0x0][0xbd0] ;  /* 0x0002f40000047ab9 */ /* 0x000fe20000000a00 */
[----:B------:R-:W-:Y:S01]  /*8fd0*/  ULDC.64 UR6, c[0x0][0xb38] ;  /* 0x0002ce0000067ab9 */ /* 0x000fe20000000a00 */
[----:B------:R-:W1:Y:S05]  /*8fe0*/  S2R R16, SR_TID.X ;  /* 0x0000000000107919 */ /* 0x000e6a0000002100 */
[----:B------:R-:W3:Y:S01]  /*8ff0*/  S2UR UR9, SR_CTAID.Z ;  /* 0x00000000000979c3 */ /* 0x000ee20000002700 */
[----:B------:R-:W4:Y:S07]  /*9000*/  S2R R40, SR_CTAID.X ;  /* 0x0000000000287919 */ /* 0x000f2e0000002500 */
[----:B------:R-:W5:Y:S08]  /*9010*/  LDC.64 R48, c[0x0][0xbd8] ;  /* 0x0002f600ff307b82 */ /* 0x000f700000000a00 */
[----:B------:R-:W5:Y:S08]  /*9020*/  S2UR UR8, SR_CTAID.Y ;  /* 0x00000000000879c3 */ /* 0x000f700000002600 */
[----:B------:R-:W5:Y:S01]  /*9030*/  LDC R52, c[0x0][0xc50] ;  /* 0x00031400ff347b82 */ /* 0x000f620000000800 */
[----:B-1----:R-:W-:-:S05]  /*9040*/  VIADD R27, R16, 0xffffff80 ;  /* 0xffffff80101b7836 */ /* 0x002fca0000000000 */
[----:B------:R-:W-:Y:S02]  /*9050*/  SHF.R.S32.HI R22, RZ, 0x1f, R27 ;  /* 0x0000001fff167819 */ /* 0x000fe4000001141b */
[----:B------:R-:W1:Y:S02]  /*9060*/  LDC.64 R50, c[0x0][0xb40] ;  /* 0x0002d000ff327b82 */ /* 0x000e640000000a00 */
[----:B------:R-:W-:-:S04]  /*9070*/  LEA.HI R26, R22, R27, RZ, 0x7 ;  /* 0x0000001b161a7211 */ /* 0x000fc800078f38ff */
[----:B------:R-:W-:-:S04]  /*9080*/  LOP3.LUT R16, R26, 0xffffff80, RZ, 0xc0, !PT ;  /* 0xffffff801a107812 */ /* 0x000fc800078ec0ff */
[----:B------:R-:W-:-:S04]  /*9090*/  IADD3 R53, R27, -R16, RZ ;  /* 0x800000101b357210 */ /* 0x000fc80007ffe0ff */
[----:B------:R-:W-:-:S04]  /*90a0*/  SHF.R.S32.HI R28, RZ, 0x1f, R53 ;  /* 0x0000001fff1c7819 */ /* 0x000fc80000011435 */
[----:B------:R-:W-:-:S04]  /*90b0*/  LEA.HI R54, R28, R53, RZ, 0x2 ;  /* 0x000000351c367211 */ /* 0x000fc800078f10ff */
[--C-:B------:R-:W-:Y:S02]  /*90c0*/  SHF.R.S32.HI R16, RZ, 0x2, R54.reuse ;  /* 0x00000002ff107819 */ /* 0x100fe40000011436 */
[----:B------:R-:W-:Y:S02]  /*90d0*/  SHF.R.S32.HI R17, RZ, 0x1f, R54 ;  /* 0x0000001fff117819 */ /* 0x000fe40000011436 */
[----:B------:R-:W-:Y:S02]  /*90e0*/  LEA.HI R22, R22, R27, RZ, 0x2 ;  /* 0x0000001b16167211 */ /* 0x000fe400078f10ff */
[----:B------:R-:W-:Y:S02]  /*90f0*/  LEA.HI R17, R17, R16, RZ, 0x3 ;  /* 0x0000001011117211 */ /* 0x000fe400078f18ff */
[----:B------:R-:W-:Y:S02]  /*9100*/  LOP3.LUT R22, R22, 0xfffffffc, RZ, 0xc0, !PT ;  /* 0xfffffffc16167812 */ /* 0x000fe400078ec0ff */
[----:B------:R-:W-:-:S02]  /*9110*/  LOP3.LUT R17, R17, 0xfffffff8, RZ, 0xc0, !PT ;  /* 0xfffffff811117812 */ /* 0x000fc400078ec0ff */
[----:B------:R-:W-:Y:S01]  /*9120*/  SHF.R.S32.HI R29, RZ, 0x7, R26 ;  /* 0x00000007ff1d7819 */ /* 0x000fe2000001141a */
[----:B------:R-:W-:Y:S01]  /*9130*/  BAR.SYNC.DEFER_BLOCKING 0x1, 0x180 ;  /* 0x0046000000007b1d */ /* 0x000fe20000010000 */
[----:B0-----:R-:W-:Y:S01]  /*9140*/  ISETP.NE.AND P0, PT, R46, 0x1, PT ;  /* 0x000000012e00780c */ /* 0x001fe20003f05270 */
[----:B------:R-:W-:Y:S02]  /*9150*/  IMAD.IADD R27, R27, 0x1, -R22 ;  /* 0x000000011b1b7824 */ /* 0x000fe400078e0a16 */
[----:B------:R-:W-:Y:S02]  /*9160*/  IMAD.IADD R26, R16, 0x1, -R17 ;  /* 0x00000001101a7824 */ /* 0x000fe400078e0a11 */
[----:B------:R-:W-:Y:S01]  /*9170*/  IMAD.HI R16, R29, 0x55555556, RZ ;  /* 0x555555561d107827 */ /* 0x000fe200078e02ff */
[----:B------:R-:W-:Y:S02]  /*9180*/  LEA.HI R22, R27, R27, RZ, 0x1 ;  /* 0x0000001b1b167211 */ /* 0x000fe400078f08ff */
[----:B------:R-:W-:-:S02]  /*9190*/  LEA.HI R17, R28, R53, RZ, 0x5 ;  /* 0x000000351c117211 */ /* 0x000fc400078f28ff */
[----:B------:R-:W-:Y:S02]  /*91a0*/  LEA.HI R16, R16, R16, RZ, 0x1 ;  /* 0x0000001010107211 */ /* 0x000fe400078f08ff */
[----:B------:R-:W-:Y:S01]  /*91b0*/  LOP3.LUT R28, R22, 0x1ffffffe, RZ, 0xc0, !PT ;  /* 0x1ffffffe161c7812 */ /* 0x000fe200078ec0ff */
[----:B------:R-:W0:Y:S01]  /*91c0*/  @P0 LDC R44, c[0x0][0xbec] ;  /* 0x0002fb00ff2c0b82 */ /* 0x000e220000000800 */
[----:B------:R-:W-:Y:S01]  /*91d0*/  SHF.R.S32.HI R17, RZ, 0x5, R17 ;  /* 0x00000005ff117819 */ /* 0x000fe20000011411 */
[----:B------:R-:W-:Y:S01]  /*91e0*/  IMAD R22, R16, -0x3, R29 ;  /* 0xfffffffd10167824 */ /* 0x000fe200078e021d */
[----:B------:R-:W-:-:S03]  /*91f0*/  IADD3 R29, R27, -R28, RZ ;  /* 0x8000001c1b1d7210 */ /* 0x000fc60007ffe0ff */
[----:B------:R-:W-:Y:S02]  /*9200*/  IMAD R27, R17, 0x10, R26 ;  /* 0x00000010111b7824 */ /* 0x000fe400078e021a */
[----:B------:R-:W3:Y:S08]  /*9210*/  @P0 LDC R56, c[0x0][0xbec] ;  /* 0x0002fb00ff380b82 */ /* 0x000ef00000000800 */
[----:B------:R-:W1:Y:S01]  /*9220*/  @P0 LDC R45, c[0x0][0xbf0] ;  /* 0x0002fc00ff2d0b82 */ /* 0x000e620000000800 */
[----:B------:R-:W-:-:S07]  /*9230*/  IMAD R22, R22, 0x40, R27 ;  /* 0x0000004016167824 */ /* 0x000fce00078e021b */
[----:B------:R-:W1:Y:S01]  /*9240*/  @P0 LDC R55, c[0x0][0xbf0] ;  /* 0x0002fc00ff370b82 */ /* 0x000e620000000800 */
[----:B------:R-:W-:-:S04]  /*9250*/  IMAD R29, R29, 0x8, R22 ;  /* 0x000000081d1d7824 */ /* 0x000fc800078e0216 */
[----:B----4-:R-:W-:-:S04]  /*9260*/  IMAD R29, R40, 0xc0, R29 ;  /* 0x000000c0281d7824 */ /* 0x010fc800078e021d */
[----:B---3--:R-:W-:-:S04]  /*9270*/  @P0 IMAD.HI.U32 R56, R29, R56, RZ ;  /* 0x000000381d380227 */ /* 0x008fc800078e00ff */
[----:B------:R-:W-:Y:S01]  /*9280*/  IMAD R22, R40, 0xc0, R22 ;  /* 0x000000c028167824 */ /* 0x000fe200078e0216 */
[----:B------:R-:W-:Y:S01]  /*9290*/  LOP3.LUT R54, R54, 0x7ffffffc, RZ, 0xc0, !PT ;  /* 0x7ffffffc36367812 */ /* 0x000fe200078ec0ff */
[----:B------:R-:W-:Y:S01]  /*92a0*/  BSSY B0, `(.L_x_34) ;  /* 0x0000089000007945 */ /* 0x000fe20003800000 */
[----:B--2---:R-:W-:Y:S01]  /*92b0*/  SHF.R.S32.HI R42, RZ, 0x1f, R47 ;  /* 0x0000001fff2a7819 */ /* 0x004fe2000001142f */
[----:B------:R-:W-:-:S04]  /*92c0*/  IMAD.WIDE.U32 R16, R47, UR4, RZ ;  /* 0x000000042f107c25 */ /* 0x000fc8000f8e00ff */
[C---:B------:R-:W-:Y:S01]  /*92d0*/  IMAD R26, R42.reuse, UR4, RZ ;  /* 0x000000042a1a7c24 */ /* 0x040fe2000f8e02ff */
[----:B------:R-:W-:Y:S01]  /*92e0*/  USHF.R.S32.HI UR4, URZ, 0x1f, UR9 ;  /* 0x0000001f3f047899 */ /* 0x000fe20008011409 */
[----:B------:R-:W-:Y:S02]  /*92f0*/  IMAD R42, R42, UR6, RZ ;  /* 0x000000062a2a7c24 */ /* 0x000fe4000f8e02ff */
[C---:B------:R-:W-:Y:S02]  /*9300*/  IMAD R41, R47.reuse, UR5, R26 ;  /* 0x000000052f297c24 */ /* 0x040fe4000f8e021a */
[----:B------:R-:W-:-:S03]  /*9310*/  IMAD.WIDE.U32 R26, R47, UR6, RZ ;  /* 0x000000062f1a7c25 */ /* 0x000fc6000f8e00ff */
[----:B------:R-:W-:Y:S01]  /*9320*/  IADD3 R17, R17, R41, RZ ;  /* 0x0000002911117210 */ /* 0x000fe20007ffe0ff */
[C---:B------:R-:W-:Y:S01]  /*9330*/  IMAD R41, R47.reuse, UR7, R42 ;  /* 0x000000072f297c24 */ /* 0x040fe2000f8e022a */
[----:B------:R-:W-:Y:S01]  /*9340*/  IADD3 R47, -R47, RZ, RZ ;  /* 0x000000ff2f2f7210 */ /* 0x000fe20007ffe1ff */
[----:B-----5:R-:W-:Y:S01]  /*9350*/  IMAD R28, R48, UR4, RZ ;  /* 0x00000004301c7c24 */ /* 0x020fe2000f8e02ff */
[----:B------:R-:W-:-:S03]  /*9360*/  ULDC.64 UR6, c[0x0][0xb48] ;  /* 0x0002d20000067ab9 */ /* 0x000fc60000000a00 */
[----:B------:R-:W-:Y:S02]  /*9370*/  IMAD R43, R49, UR9, R28 ;  /* 0x00000009312b7c24 */ /* 0x000fe4000f8e021c */
[----:B------:R-:W-:Y:S02]  /*9380*/  IMAD R49, R52, R47, UR8 ;  /* 0x0000000834317e24 */ /* 0x000fe4000f8e022f */
[----:B------:R-:W-:-:S04]  /*9390*/  IMAD.WIDE.U32 R16, R48, UR9, R16 ;  /* 0x0000000930107c25 */ /* 0x000fc8000f8e0010 */
[----:B0-----:R-:W-:Y:S01]  /*93a0*/  @P0 IMAD.HI.U32 R28, R29, R44, RZ ;  /* 0x0000002c1d1c0227 */ /* 0x001fe200078e00ff */
[----:B------:R-:W-:-:S03]  /*93b0*/  SHF.R.S32.HI R44, RZ, 0x1f, R49 ;  /* 0x0000001fff2c7819 */ /* 0x000fc60000011431 */
[----:B------:R-:W-:Y:S02]  /*93c0*/  IMAD.IADD R27, R27, 0x1, R41 ;  /* 0x000000011b1b7824 */ /* 0x000fe400078e0229 */
[----:B------:R-:W-:Y:S02]  /*93d0*/  IMAD.IADD R17, R17, 0x1, R43 ;  /* 0x0000000111117824 */ /* 0x000fe400078e022b */
[C---:B-1----:R-:W-:Y:S01]  /*93e0*/  IMAD R42, R50.reuse, UR4, RZ ;  /* 0x00000004322a7c24 */ /* 0x042fe2000f8e02ff */
[----:B------:R-:W-:Y:S01]  /*93f0*/  ULDC.64 UR4, c[0x0][0xbe0] ;  /* 0x0002f80000047ab9 */ /* 0x000fe20000000a00 */
[----:B------:R-:W-:Y:S01]  /*9400*/  IMAD.MOV.U32 R41, RZ, RZ, R29 ;  /* 0x000000ffff297224 */ /* 0x000fe200078e001d */
[----:B------:R-:W-:Y:S01]  /*9410*/  @P0 SHF.R.U32.HI R41, RZ, R45, R28 ;  /* 0x0000002dff290219 */ /* 0x000fe2000001161c */
[----:B------:R-:W-:Y:S01]  /*9420*/  IMAD R45, R51, UR9, R42 ;  /* 0x00000009332d7c24 */ /* 0x000fe2000f8e022a */
[----:B------:R-:W-:Y:S01]  /*9430*/  MOV R43, R29 ;  /* 0x0000001d002b7202 */ /* 0x000fe20000000f00 */
[----:B------:R-:W-:Y:S01]  /*9440*/  IMAD.WIDE.U32 R26, R50, UR9, R26 ;  /* 0x00000009321a7c25 */ /* 0x000fe2000f8e001a */
[----:B------:R-:W-:Y:S01]  /*9450*/  @P0 SHF.R.U32.HI R43, RZ, R55, R56 ;  /* 0x00000037ff2b0219 */ /* 0x000fe20000011638 */
[----:B------:R-:W-:-:S02]  /*9460*/  ULDC.64 UR8, c[0x0][0xb28] ;  /* 0x0002ca0000087ab9 */ /* 0x000fc40000000a00 */
[----:B------:R-:W-:Y:S02]  /*9470*/  IMAD R28, R44, UR4, RZ ;  /* 0x000000042c1c7c24 */ /* 0x000fe4000f8e02ff */
[----:B------:R-:W-:-:S04]  /*9480*/  IMAD.WIDE.U32 R16, R49, UR4, R16 ;  /* 0x0000000431107c25 */ /* 0x000fc8000f8e0010 */
[----:B------:R-:W-:Y:S01]  /*9490*/  IMAD.IADD R27, R27, 0x1, R45 ;  /* 0x000000011b1b7824 */ /* 0x000fe200078e022d */
[----:B------:R-:W-:Y:S01]  /*94a0*/  SHF.R.S32.HI R45, RZ, 0x1f, R41 ;  /* 0x0000001fff2d7819 */ /* 0x000fe20000011429 */
[----:B------:R-:W-:Y:S01]  /*94b0*/  IMAD R44, R44, UR6, RZ ;  /* 0x000000062c2c7c24 */ /* 0x000fe2000f8e02ff */
[----:B------:R-:W-:Y:S01]  /*94c0*/  IADD3 R16, P0, R41, R16, RZ ;  /* 0x0000001029107210 */ /* 0x000fe20007f1e0ff */
[C---:B------:R-:W-:Y:S01]  /*94d0*/  IMAD R42, R49.reuse, UR5, R28 ;  /* 0x00000005312a7c24 */ /* 0x040fe2000f8e021c */
[----:B------:R-:W-:Y:S01]  /*94e0*/  SHF.R.S32.HI R28, RZ, 0x1f, R43 ;  /* 0x0000001fff1c7819 */ /* 0x000fe2000001142b */
[----:B------:R-:W-:Y:S01]  /*94f0*/  IMAD.MOV R41, RZ, RZ, -R41 ;  /* 0x000000ffff297224 */ /* 0x000fe200078e0a29 */
[----:B------:R-:W-:Y:S01]  /*9500*/  ULDC.64 UR4, c[0x0][0xb30] ;  /* 0x0002cc0000047ab9 */ /* 0x000fe20000000a00 */
[----:B------:R-:W-:Y:S01]  /*9510*/  IMAD R47, R49, UR7, R44 ;  /* 0x00000007312f7c24 */ /* 0x000fe2000f8e022c */
[----:B------:R-:W-:Y:S01]  /*9520*/  IADD3 R44, -R43, RZ, RZ ;  /* 0x000000ff2b2c7210 */ /* 0x000fe20007ffe1ff */
[----:B------:R-:W-:-:S02]  /*9530*/  IMAD R28, R28, UR4, RZ ;  /* 0x000000041c1c7c24 */ /* 0x000fc4000f8e02ff */
[----:B------:R-:W-:Y:S01]  /*9540*/  IMAD R41, R46, R41, R29 ;  /* 0x000000292e297224 */ /* 0x000fe200078e021d */
[----:B------:R-:W-:Y:S01]  /*9550*/  IADD3.X R17, R45, R17, R42, P0, !PT ;  /* 0x000000112d117210 */ /* 0x000fe200007fe42a */
[----:B------:R-:W-:Y:S01]  /*9560*/  IMAD.WIDE.U32 R26, R49, UR6, R26 ;  /* 0x00000006311a7c25 */ /* 0x000fe2000f8e001a */
[----:B------:R-:W-:-:S03]  /*9570*/  ULDC.64 UR6, c[0x0][0xbc8] ;  /* 0x0002f20000067ab9 */ /* 0x000fc60000000a00 */
[----:B------:R-:W-:Y:S02]  /*9580*/  IMAD R29, R46, R44, R29 ;  /* 0x0000002c2e1d7224 */ /* 0x000fe400078e021d */
[----:B------:R-:W-:Y:S01]  /*9590*/  IMAD R45, R43, UR5, R28 ;  /* 0x000000052b2d7c24 */ /* 0x000fe2000f8e021c */
[----:B------:R-:W-:Y:S01]  /*95a0*/  SHF.R.S32.HI R28, RZ, 0x1f, R41 ;  /* 0x0000001fff1c7819 */ /* 0x000fe20000011429 */
[----:B------:R-:W-:Y:S01]  /*95b0*/  IMAD.IADD R27, R27, 0x1, R47 ;  /* 0x000000011b1b7824 */ /* 0x000fe200078e022f */
[----:B------:R-:W-:Y:S01]  /*95c0*/  SHF.R.S32.HI R42, RZ, 0x1f, R29 ;  /* 0x0000001fff2a7819 */ /* 0x000fe2000001141d */
[----:B------:R-:W0:Y:S01]  /*95d0*/  S2UR UR5, SR_CgaCtaId ;  /* 0x00000000000579c3 */ /* 0x000e220000008800 */
[----:B------:R-:W-:-:S04]  /*95e0*/  IMAD.WIDE.U32 R26, R43, UR4, R26 ;  /* 0x000000042b1a7c25 */ /* 0x000fc8000f8e001a */
[----:B------:R-:W-:Y:S02]  /*95f0*/  IMAD R28, R28, UR6, RZ ;  /* 0x000000061c1c7c24 */ /* 0x000fe4000f8e02ff */
[----:B------:R-:W-:Y:S02]  /*9600*/  IMAD.IADD R27, R27, 0x1, R45 ;  /* 0x000000011b1b7824 */ /* 0x000fe400078e022d */
[----:B------:R-:W-:Y:S02]  /*9610*/  IMAD R42, R42, UR8, RZ ;  /* 0x000000082a2a7c24 */ /* 0x000fe4000f8e02ff */
[C---:B------:R-:W-:Y:S02]  /*9620*/  IMAD R43, R41.reuse, UR7, R28 ;  /* 0x00000007292b7c24 */ /* 0x040fe4000f8e021c */
[----:B------:R-:W-:Y:S01]  /*9630*/  IMAD.WIDE.U32 R16, R41, UR6, R16 ;  /* 0x0000000629107c25 */ /* 0x000fe2000f8e0010 */
[----:B------:R-:W-:-:S03]  /*9640*/  ULDC.64 UR6, c[0x0][0xba8] ;  /* 0x0002ea0000067ab9 */ /* 0x000fc60000000a00 */
[C---:B------:R-:W-:Y:S01]  /*9650*/  IMAD R41, R29.reuse, UR9, R42 ;  /* 0x000000091d297c24 */ /* 0x040fe2000f8e022a */
[----:B------:R-:W-:Y:S01]  /*9660*/  LEA R28, P0, R16, UR6, 0x2 ;  /* 0x00000006101c7c11 */ /* 0x000fe2000f8010ff */
[----:B------:R-:W-:Y:S01]  /*9670*/  IMAD.WIDE.U32 R26, R29, UR8, R26 ;  /* 0x000000081d1a7c25 */ /* 0x000fe2000f8e001a */
[----:B------:R-:W-:Y:S01]  /*9680*/  IADD3 R29, R17, R43, RZ ;  /* 0x0000002b111d7210 */ /* 0x000fe20007ffe0ff */
[----:B------:R-:W-:Y:S01]  /*9690*/  ULDC.64 UR8, c[0x0][0xb00] ;  /* 0x0002c00000087ab9 */ /* 0x000fe20000000a00 */
[----:B------:R-:W-:Y:S01]  /*96a0*/  UMOV UR4, 0x400 ;  /* 0x0000040000047882 */ /* 0x000fe20000000000 */
[----:B------:R-:W-:Y:S01]  /*96b0*/  IMAD.IADD R17, R27, 0x1, R41 ;  /* 0x000000011b117824 */ /* 0x000fe200078e0229 */
[----:B------:R-:W-:Y:S01]  /*96c0*/  LEA R48, P1, R26, UR8, 0x2 ;  /* 0x000000081a307c11 */ /* 0x000fe2000f8210ff */
[----:B------:R-:W-:Y:S01]  /*96d0*/  ULDC UR6, c[0x0][0xa88] ;  /* 0x0002a20000067ab9 */ /* 0x000fe20000000800 */
[----:B------:R-:W-:Y:S02]  /*96e0*/  LEA.HI.X R29, R16, UR7, R29, 0x2, P0 ;  /* 0x00000007101d7c11 */ /* 0x000fe400080f141d */
[----:B------:R-:W-:Y:S01]  /*96f0*/  LEA.HI.X R50, R26, UR9, R17, 0x2, P1 ;  /* 0x000000091a327c11 */ /* 0x000fe200088f1411 */
[----:B------:R-:W-:Y:S04]  /*9700*/  SHFL.IDX PT, R16, R28, RZ, 0x1c1f ;  /* 0x001c1fff1c107589 */ /* 0x000fe800000e0000 */
[----:B------:R-:W1:Y:S04]  /*9710*/  SHFL.IDX PT, R17, R29, RZ, 0x1c1f ;  /* 0x001c1fff1d117589 */ /* 0x000e6800000e0000 */
[----:B------:R-:W-:Y:S04]  /*9720*/  SHFL.IDX PT, R26, R28, 0x1, 0x1c1f ;  /* 0x003c1f001c1a7f89 */ /* 0x000fe800000e0000 */
[----:B------:R-:W2:Y:S01]  /*9730*/  SHFL.IDX PT, R27, R29, 0x1, 0x1c1f ;  /* 0x003c1f001d1b7f89 */ /* 0x000ea200000e0000 */
[----:B0-----:R-:W-:Y:S01]  /*9740*/  ULEA UR4, UR5, UR4, 0x18 ;  /* 0x0000000405047291 */ /* 0x001fe2000f8ec03f */
[----:B------:R-:W-:Y:S01]  /*9750*/  IMAD R45, R46, UR6, RZ ;  /* 0x000000062e2d7c24 */ /* 0x000fe2000f8e02ff */
[----:B------:R-:W-:Y:S01]  /*9760*/  LOP3.LUT P0, RZ, R53, 0x3, RZ, 0xc0, !PT ;  /* 0x0000000335ff7812 */ /* 0x000fe2000780c0ff */
[----:B------:R-:W-:Y:S01]  /*9770*/  VIADD R44, R22, 0x8 ;  /* 0x00000008162c7836 */ /* 0x000fe20000000000 */
[----:B------:R-:W-:-:S02]  /*9780*/  UIADD3 UR4, UR4, 0x30820, URZ ;  /* 0x0003082004047890 */ /* 0x000fc4000fffe03f */
[-C--:B------:R-:W-:Y:S02]  /*9790*/  ISETP.GE.OR P1, PT, R22, R45.reuse, P0 ;  /* 0x0000002d1600720c */ /* 0x080fe40000726670 */
[-C--:B------:R-:W-:Y:S01]  /*97a0*/  ISETP.GE.OR P0, PT, R44, R45.reuse, P0 ;  /* 0x0000002d2c00720c */ /* 0x080fe20000706670 */
[----:B------:R-:W-:Y:S01]  /*97b0*/  UPRMT UR4, URZ, 0x654, UR4 ;  /* 0x000006543f047896 */ /* 0x000fe20008000004 */
[----:B------:R-:W-:-:S08]  /*97c0*/  ISETP.GE.AND P2, PT, R22, R45, PT ;  /* 0x0000002d1600720c */ /* 0x000fd00003f46270 */
[----:B------:R-:W-:Y:S01]  /*97d0*/  SYNCS.ARRIVE.TRANS64.RED.A1T0 RZ, [UR4], RZ ;  /* 0x000000ffffff79a7 */ /* 0x000fe20008100404 */
[----:B-1----:R0:W-:Y:S04]  /*97e0*/  @!P1 ST.E desc[UR42][R16.64], R23 ;  /* 0x0000001710009985 */ /* 0x0021e8000c10192a */
[----:B--2---:R0:W-:Y:S01]  /*97f0*/  @!P0 ST.E desc[UR42][R26.64], R0 ;  /* 0x000000001a008985 */ /* 0x0041e2000c10192a */
[----:B------:R-:W-:-:S03]  /*9800*/  IADD3 R47, R53, -R54, RZ ;  /* 0x80000036352f7210 */ /* 0x000fc60007ffe0ff */
[----:B------:R0:W1:Y:S04]  /*9810*/  SHFL.IDX PT, R42, R48, RZ, 0x1c1f ;  /* 0x001c1fff302a7589 */ /* 0x00006800000e0000 */
[----:B------:R0:W2:Y:S01]  /*9820*/  SHFL.IDX PT, R43, R50, RZ, 0x1c1f ;  /* 0x001c1fff322b7589 */ /* 0x0000a200000e0000 */
[----:B------:R-:W-:Y:S01]  /*9830*/  IMAD.SHL.U32 R47, R47, 0x2, RZ ;  /* 0x000000022f2f7824 */ /* 0x000fe200078e00ff */
[----:B------:R-:W-:Y:S06]  /*9840*/  @P2 BRA `(.L_x_35) ;  /* 0x0000000000b82947 */ /* 0x000fec0003800000 */
[----:B------:R-:W-:Y:S01]  /*9850*/  ULDC UR4, c[0x0][0xac8] ;  /* 0x0002b20000047ab9 */ /* 0x000fe20000000800 */
[C---:B0-----:R-:W-:Y:S01]  /*9860*/  VIADD R0, R47.reuse, 0x8 ;  /* 0x000000082f007836 */ /* 0x041fe20000000000 */
[C---:B------:R-:W-:Y:S01]  /*9870*/  ISETP.GE.AND P0, PT, R47.reuse, UR4, PT ;  /* 0x000000042f007c0c */ /* 0x040fe2000bf06270 */
[C---:B------:R-:W-:Y:S01]  /*9880*/  VIADD R23, R47.reuse, 0x18 ;  /* 0x000000182f177836 */ /* 0x040fe20000000000 */
[C---:B------:R-:W-:Y:S01]  /*9890*/  IADD3 R22, R47.reuse, 0x10, RZ ;  /* 0x000000102f167810 */ /* 0x040fe20007ffe0ff */
[C---:B------:R-:W-:Y:S01]  /*98a0*/  VIADD R26, R47.reuse, 0x20 ;  /* 0x000000202f1a7836 */ /* 0x040fe20000000000 */
[C---:B------:R-:W-:Y:S01]  /*98b0*/  IADD3 R27, R47.reuse, 0x28, RZ ;  /* 0x000000282f1b7810 */ /* 0x040fe20007ffe0ff */
[C---:B------:R-:W-:Y:S01]  /*98c0*/  VIADD R29, R47.reuse, 0x30 ;  /* 0x000000302f1d7836 */ /* 0x040fe20000000000 */
[----:B------:R-:W-:Y:S01]  /*98d0*/  ISETP.GE.AND P1, PT, R22, UR4, PT ;  /* 0x0000000416007c0c */ /* 0x000fe2000bf26270 */
[----:B------:R-:W-:Y:S01]  /*98e0*/  VIADD R40, R47, 0x38 ;  /* 0x000000382f287836 */ /* 0x000fe20000000000 */
[----:B------:R-:W-:-:S02]  /*98f0*/  ISETP.GE.AND P2, PT, R23, UR4, PT ;  /* 0x0000000417007c0c */ /* 0x000fc4000bf46270 */
[----:B------:R-:W-:Y:S02]  /*9900*/  ISETP.GE.AND P3, PT, R26, UR4, PT ;  /* 0x000000041a007c0c */ /* 0x000fe4000bf66270 */
[----:B------:R-:W-:Y:S01]  /*9910*/  ISETP.GE.AND P4, PT, R27, UR4, PT ;  /* 0x000000041b007c0c */ /* 0x000fe2000bf86270 */
[----:B-12---:R-:W-:Y:S01]  /*9920*/  @!P0 IMAD.WIDE R16, R47, 0x4, R42 ;  /* 0x000000042f108825 */ /* 0x006fe200078e022a */
[----:B------:R-:W-:Y:S02]  /*9930*/  ISETP.GE.AND P5, PT, R29, UR4, PT ;  /* 0x000000041d007c0c */ /* 0x000fe4000bfa6270 */
[----:B------:R-:W-:Y:S02]  /*9940*/  ISETP.GE.AND P6, PT, R40, UR4, PT ;  /* 0x0000000428007c0c */ /* 0x000fe4000bfc6270 */
[----:B------:R0:W-:Y:S01]  /*9950*/  @!P0 ST.E.64 desc[UR42][R16.64], R38 ;  /* 0x0000002610008985 */ /* 0x0001e2000c101b2a */
[----:B------:R-:W-:Y:S02]  /*9960*/  ISETP.GE.AND P0, PT, R0, UR4, PT ;  /* 0x0000000400007c0c */ /* 0x000fe4000bf06270 */
[----:B------:R-:W-:-:S02]  /*9970*/  @!P1 LEA.HI R22, R22, R22, RZ, 0x1 ;  /* 0x0000001616169211 */ /* 0x000fc400078f08ff */
[----:B------:R-:W-:Y:S02]  /*9980*/  @!P3 LEA.HI R26, R26, R26, RZ, 0x1 ;  /* 0x0000001a1a1ab211 */ /* 0x000fe400078f08ff */
[----:B------:R-:W-:-:S04]  /*9990*/  @!P4 LEA.HI R28, R27, R27, RZ, 0x1 ;  /* 0x0000001b1b1cc211 */ /* 0x000fc800078f08ff */
[----:B------:R-:W-:-:S03]  /*99a0*/  @!P6 LEA.HI R40, R40, R40, RZ, 0x1 ;  /* 0x000000282828e211 */ /* 0x000fc600078f08ff */
[----:B------:R-:W-:Y:S02]  /*99b0*/  @!P0 LEA.HI R0, R0, R0, RZ, 0x1 ;  /* 0x0000000000008211 */ /* 0x000fe400078f08ff */
[----:B0-----:R-:W-:Y:S02]  /*99c0*/  @!P2 LEA.HI R16, R23, R23, RZ, 0x1 ;  /* 0x000000171710a211 */ /* 0x001fe400078f08ff */
[----:B------:R-:W-:Y:S02]  /*99d0*/  @!P0 LOP3.LUT R17, R0, 0xfffffffe, RZ, 0xc0, !PT ;  /* 0xfffffffe00118812 */ /* 0x000fe400078ec0ff */
[----:B------:R-:W-:Y:S02]  /*99e0*/  @!P5 LEA.HI R38, R29, R29, RZ, 0x1 ;  /* 0x0000001d1d26d211 */ /* 0x000fe400078f08ff */
[----:B------:R-:W-:Y:S02]  /*99f0*/  @!P1 LOP3.LUT R23, R22, 0xfffffffe, RZ, 0xc0, !PT ;  /* 0xfffffffe16179812 */ /* 0x000fe400078ec0ff */
[----:B------:R-:W-:Y:S01]  /*9a00*/  @!P2 LOP3.LUT R27, R16, 0xfffffffe, RZ, 0xc0, !PT ;  /* 0xfffffffe101ba812 */ /* 0x000fe200078ec0ff */
[----:B------:R-:W-:Y:S01]  /*9a10*/  @!P0 IMAD.WIDE R16, R17, 0x4, R42 ;  /* 0x0000000411108825 */ /* 0x000fe200078e022a */
[----:B------:R-:W-:-:S02]  /*9a20*/  @!P3 LOP3.LUT R29, R26, 0xfffffffe, RZ, 0xc0, !PT ;  /* 0xfffffffe1a1db812 */ /* 0x000fc400078ec0ff */
[----:B------:R-:W-:Y:S01]  /*9a30*/  @!P4 LOP3.LUT R39, R28, 0xfffffffe, RZ, 0xc0, !PT ;  /* 0xfffffffe1c27c812 */ /* 0x000fe200078ec0ff */
[--C-:B------:R-:W-:Y:S01]  /*9a40*/  @!P1 IMAD.WIDE R22, R23, 0x4, R42.reuse ;  /* 0x0000000417169825 */ /* 0x100fe200078e022a */
[----:B------:R-:W-:Y:S01]  /*9a50*/  @!P5 LOP3.LUT R41, R38, 0xfffffffe, RZ, 0xc0, !PT ;  /* 0xfffffffe2629d812 */ /* 0x000fe200078ec0ff */
[----:B------:R3:W-:Y:S01]  /*9a60*/  @!P0 ST.E.64 desc[UR42][R16.64], R2 ;  /* 0x0000000210008985 */ /* 0x0007e2000c101b2a */
[----:B------:R-:W-:Y:S01]  /*9a70*/  @!P6 LOP3.LUT R49, R40, 0xfffffffe, RZ, 0xc0, !PT ;  /* 0xfffffffe2831e812 */ /* 0x000fe200078ec0ff */
[--C-:B------:R-:W-:Y:S02]  /*9a80*/  @!P2 IMAD.WIDE R26, R27, 0x4, R42.reuse ;  /* 0x000000041b1aa825 */ /* 0x100fe400078e022a */
[----:B------:R3:W-:Y:S02]  /*9a90*/  @!P1 ST.E.64 desc[UR42][R22.64], R4 ;  /* 0x0000000416009985 */ /* 0x0007e4000c101b2a */
[--C-:B------:R-:W-:Y:S02]  /*9aa0*/  @!P3 IMAD.WIDE R28, R29, 0x4, R42.reuse ;  /* 0x000000041d1cb825 */ /* 0x100fe400078e022a */
[----:B------:R3:W-:Y:S02]  /*9ab0*/  @!P2 ST.E.64 desc[UR42][R26.64], R6 ;  /* 0x000000061a00a985 */ /* 0x0007e4000c101b2a */
[----:B------:R-:W-:-:S02]  /*9ac0*/  @!P4 IMAD.WIDE R38, R39, 0x4, R42 ;  /* 0x000000042726c825 */ /* 0x000fc400078e022a */
[----:B------:R3:W-:Y:S02]  /*9ad0*/  @!P3 ST.E.64 desc[UR42][R28.64], R10 ;  /* 0x0000000a1c00b985 */ /* 0x0007e4000c101b2a */
[--C-:B------:R-:W-:Y:S02]  /*9ae0*/  @!P5 IMAD.WIDE R40, R41, 0x4, R42.reuse ;  /* 0x000000042928d825 */ /* 0x100fe400078e022a */
[----:B------:R3:W-:Y:S02]  /*9af0*/  @!P4 ST.E.64 desc[UR42][R38.64], R14 ;  /* 0x0000000e2600c985 */ /* 0x0007e4000c101b2a */
[----:B------:R-:W-:Y:S02]  /*9b00*/  @!P6 IMAD.WIDE R42, R49, 0x4, R42 ;  /* 0x00000004312ae825 */ /* 0x000fe400078e022a */
[----:B------:R3:W-:Y:S04]  /*9b10*/  @!P5 ST.E.64 desc[UR42][R40.64], R20 ;  /* 0x000000142800d985 */ /* 0x0007e8000c101b2a */
[----:B------:R3:W-:Y:S02]  /*9b20*/  @!P6 ST.E.64 desc[UR42][R42.64], R32 ;  /* 0x000000202a00e985 */ /* 0x0007e4000c101b2a */
.L_x_35:
[----:B------:R-:W-:Y:S05]  /*9b30*/  BSYNC B0 ;  /* 0x0000000000007941 */ /* 0x000fea0003800000 */
.L_x_34:
[----:B------:R-:W-:Y:S01]  /*9b40*/  ISETP.GE.AND P0, PT, R44, R45, PT ;  /* 0x0000002d2c00720c */ /* 0x000fe20003f06270 */
[----:B0--3--:R3:W4:Y:S04]  /*9b50*/  SHFL.IDX PT, R17, R50, 0x1, 0x1c1f ;  /* 0x003c1f0032117f89 */ /* 0x00972800000e0000 */
[----:B------:R3:W0:Y:S08]  /*9b60*/  SHFL.IDX PT, R16, R48, 0x1, 0x1c1f ;  /* 0x003c1f0030107f89 */ /* 0x00063000000e0000 */
[----:B---3--:R-:W-:Y:S05]  /*9b70*/  @P0 BRA `(.L_x_10) ;  /* 0x0000003800b00947 */ /* 0x008fea0003800000 */
[C---:B------:R-:W-:Y:S01]  /*9b80*/  IADD3 R0, R47.reuse, 0x8, RZ ;  /* 0x000000082f007810 */ /* 0x040fe20007ffe0ff */
[----:B------:R-:W-:Y:S01]  /*9b90*/  ULDC UR4, c[0x0][0xac8] ;  /* 0x0002b20000047ab9 */ /* 0x000fe20000000800 */
[C---:B------:R-:W-:Y:S01]  /*9ba0*/  VIADD R6, R47.reuse, 0x10 ;  /* 0x000000102f067836 */ /* 0x040fe20000000000 */
[C---:B------:R-:W-:Y:S01]  /*9bb0*/  IADD3 R10, R47.reuse, 0x20, RZ ;  /* 0x000000202f0a7810 */ /* 0x040fe20007ffe0ff */
[C---:B------:R-:W-:Y:S01]  /*9bc0*/  VIADD R7, R47.reuse, 0x18 ;  /* 0x000000182f077836 */ /* 0x040fe20000000000 */
[----:B------:R-:W-:Y:S01]  /*9bd0*/  ISETP.GE.AND P1, PT, R0, UR4, PT ;  /* 0x0000000400007c0c */ /* 0x000fe2000bf26270 */
[C---:B------:R-:W-:Y:S01]  /*9be0*/  VIADD R11, R47.reuse, 0x28 ;  /* 0x000000282f0b7836 */ /* 0x040fe20000000000 */
[----:B------:R-:W-:Y:S01]  /*9bf0*/  ISETP.GE.AND P2, PT, R6, UR4, PT ;  /* 0x0000000406007c0c */ /* 0x000fe2000bf46270 */
[----:B------:R-:W-:Y:S01]  /*9c00*/  VIADD R15, R47, 0x30 ;  /* 0x000000302f0f7836 */ /* 0x000fe20000000000 */
[----:B------:R-:W-:Y:S02]  /*9c10*/  ISETP.GE.AND P3, PT, R7, UR4, PT ;  /* 0x0000000407007c0c */ /* 0x000fe4000bf66270 */
[----:B------:R-:W-:-:S02]  /*9c20*/  ISETP.GE.AND P4, PT, R10, UR4, PT ;  /* 0x000000040a007c0c */ /* 0x000fc4000bf86270 */
[----:B------:R-:W-:Y:S02]  /*9c30*/  ISETP.GE.AND P0, PT, R47, UR4, PT ;  /* 0x000000042f007c0c */ /* 0x000fe4000bf06270 */
[----:B------:R-:W-:Y:S02]  /*9c40*/  ISETP.GE.AND P5, PT, R11, UR4, PT ;  /* 0x000000040b007c0c */ /* 0x000fe4000bfa6270 */
[----:B------:R-:W-:Y:S02]  /*9c50*/  ISETP.GE.AND P6, PT, R15, UR4, PT ;  /* 0x000000040f007c0c */ /* 0x000fe4000bfc6270 */
[----:B------:R-:W-:Y:S02]  /*9c60*/  @!P1 LEA.HI R0, R0, R0, RZ, 0x1 ;  /* 0x0000000000009211 */ /* 0x000fe400078f08ff */
[----:B------:R-:W-:Y:S02]  /*9c70*/  @!P2 LEA.HI R6, R6, R6, RZ, 0x1 ;  /* 0x000000060606a211 */ /* 0x000fe400078f08ff */
[----:B------:R-:W-:-:S02]  /*9c80*/  @!P1 LOP3.LUT R5, R0, 0xfffffffe, RZ, 0xc0, !PT ;  /* 0xfffffffe00059812 */ /* 0x000fc400078ec0ff */
[----:B------:R-:W-:Y:S01]  /*9c90*/  @!P3 LEA.HI R0, R7, R7, RZ, 0x1 ;  /* 0x000000070700b211 */ /* 0x000fe200078f08ff */
[--C-:B0---4-:R-:W-:Y:S01]  /*9ca0*/  @!P0 IMAD.WIDE R2, R47, 0x4, R16.reuse ;  /* 0x000000042f028825 */ /* 0x111fe200078e0210 */
[----:B------:R-:W-:Y:S02]  /*9cb0*/  @!P4 LEA.HI R10, R10, R10, RZ, 0x1 ;  /* 0x0000000a0a0ac211 */ /* 0x000fe400078f08ff */
[----:B------:R-:W-:Y:S01]  /*9cc0*/  @!P5 LEA.HI R14, R11, R11, RZ, 0x1 ;  /* 0x0000000b0b0ed211 */ /* 0x000fe200078f08ff */
[----:B------:R-:W-:Y:S01]  /*9cd0*/  @!P1 IMAD.WIDE R4, R5, 0x4, R16 ;  /* 0x0000000405049825 */ /* 0x000fe200078e0210 */
[----:B------:R-:W-:Y:S01]  /*9ce0*/  @!P6 LEA.HI R20, R15, R15, RZ, 0x1 ;  /* 0x0000000f0f14e211 */ /* 0x000fe200078f08ff */
[----:B------:R0:W-:Y:S01]  /*9cf0*/  @!P0 ST.E.64 desc[UR42][R2.64], R30 ;  /* 0x0000001e02008985 */ /* 0x0001e2000c101b2a */
[----:B------:R-:W-:Y:S02]  /*9d00*/  @!P2 LOP3.LUT R7, R6, 0xfffffffe, RZ, 0xc0, !PT ;  /* 0xfffffffe0607a812 */ /* 0x000fe400078ec0ff */
[----:B------:R-:W-:Y:S01]  /*9d10*/  @!P3 LOP3.LUT R11, R0, 0xfffffffe, RZ, 0xc0, !PT ;  /* 0xfffffffe000bb812 */ /* 0x000fe200078ec0ff */
[----:B------:R3:W-:Y:S01]  /*9d20*/  @!P1 ST.E.64 desc[UR42][R4.64], R36 ;  /* 0x0000002404009985 */ /* 0x0007e2000c101b2a */
[----:B------:R-:W-:-:S02]  /*9d30*/  @!P4 LOP3.LUT R15, R10, 0xfffffffe, RZ, 0xc0, !PT ;  /* 0xfffffffe0a0fc812 */ /* 0x000fc400078ec0ff */
[----:B------:R-:W-:Y:S02]  /*9d40*/  @!P5 LOP3.LUT R21, R14, 0xfffffffe, RZ, 0xc0, !PT ;  /* 0xfffffffe0e15d812 */ /* 0x000fe400078ec0ff */
[----:B------:R-:W-:Y:S02]  /*9d50*/  @!P6 LOP3.LUT R23, R20, 0xfffffffe, RZ, 0xc0, !PT ;  /* 0xfffffffe1417e812 */ /* 0x000fe400078ec0ff */
[----:B------:R-:W-:Y:S01]  /*9d60*/  IADD3 R47, R47, 0x38, RZ ;  /* 0x000000382f2f7810 */ /* 0x000fe20007ffe0ff */
[----:B0-----:R-:W-:-:S03]  /*9d70*/  @!P2 IMAD.WIDE R2, R7, 0x4, R16 ;  /* 0x000000040702a825 */ /* 0x001fc600078e0210 */
[----:B------:R-:W-:Y:S01]  /*9d80*/  ISETP.GE.AND P0, PT, R47, UR4, PT ;  /* 0x000000042f007c0c */ /* 0x000fe2000bf06270 */
[--C-:B---3--:R-:W-:Y:S01]  /*9d90*/  @!P3 IMAD.WIDE R4, R11, 0x4, R16.reuse ;  /* 0x000000040b04b825 */ /* 0x108fe200078e0210 */
[----:B------:R3:W-:Y:S03]  /*9da0*/  @!P2 ST.E.64 desc[UR42][R2.64], R8 ;  /* 0x000000080200a985 */ /* 0x0007e6000c101b2a */
[--C-:B------:R-:W-:Y:S01]  /*9db0*/  @!P4 IMAD.WIDE R6, R15, 0x4, R16.reuse ;  /* 0x000000040f06c825 */ /* 0x100fe200078e0210 */
[----:B------:R3:W-:Y:S03]  /*9dc0*/  @!P3 ST.E.64 desc[UR42][R4.64], R12 ;  /* 0x0000000c0400b985 */ /* 0x0007e6000c101b2a */
[--C-:B------:R-:W-:Y:S01]  /*9dd0*/  @!P5 IMAD.WIDE R10, R21, 0x4, R16.reuse ;  /* 0x00000004150ad825 */ /* 0x100fe200078e0210 */
[----:B------:R3:W-:Y:S03]  /*9de0*/  @!P4 ST.E.64 desc[UR42][R6.64], R18 ;  /* 0x000000120600c985 */ /* 0x0007e6000c101b2a */
[----:B------:R-:W-:Y:S01]  /*9df0*/  @!P6 IMAD.WIDE R14, R23, 0x4, R16 ;  /* 0x00000004170ee825 */ /* 0x000fe200078e0210 */
[----:B------:R3:W-:Y:S04]  /*9e00*/  @!P5 ST.E.64 desc[UR42][R10.64], R24 ;  /* 0x000000180a00d985 */ /* 0x0007e8000c101b2a */
[----:B------:R3:W-:Y:S01]  /*9e10*/  @!P6 ST.E.64 desc[UR42][R14.64], R34 ;  /* 0x000000220e00e985 */ /* 0x0007e2000c101b2a */
[----:B------:R-:W-:Y:S05]  /*9e20*/  @P0 BRA `(.L_x_10) ;  /* 0x0000003800040947 */ /* 0x000fea0003800000 */
[----:B------:R-:W-:-:S04]  /*9e30*/  LEA.HI R47, R47, R47, RZ, 0x1 ;  /* 0x0000002f2f2f7211 */ /* 0x000fc800078f08ff */
[----:B---3--:R-:W-:-:S05]  /*9e40*/  LOP3.LUT R3, R47, 0xfffffffe, RZ, 0xc0, !PT ;  /* 0xfffffffe2f037812 */ /* 0x008fca00078ec0ff */
[----:B------:R-:W-:-:S05]  /*9e50*/  IMAD.WIDE R2, R3, 0x4, R16 ;  /* 0x0000000403027825 */ /* 0x000fca00078e0210 */
[----:B------:R0:W-:Y:S01]  /*9e60*/  ST.E.64 desc[UR42][R2.64], R150 ;  /* 0x0000009602007985 */ /* 0x0001e2000c101b2a */
[----:B------:R-:W-:Y:S05]  /*9e70*/  BRA `(.L_x_10) ;  /* 0x0000003400f07947 */ /* 0x000fea0003800000 */
.L_x_33:
[----:B------:R-:W0:Y:S02]  /*9e80*/  S2R R2, SR_TID.X ;  /* 0x0000000000027919 */ /* 0x000e240000002100 */
[----:B0-----:R-:W-:-:S05]  /*9e90*/  VIADD R0, R2, 0xffffff80 ;  /* 0xffffff8002007836 */ /* 0x001fca0000000000 */
[----:B------:R-:W-:-:S13]  /*9ea0*/  ISETP.GT.AND P0, PT, R0, 0xbf, PT ;  /* 0x000000bf0000780c */ /* 0x000fda0003f04270 */
[----:B------:R-:W-:Y:S05]  /*9eb0*/  @P0 BRA `(.L_x_10) ;  /* 0x0000003400e00947 */ /* 0x000fea0003800000 */
[----:B------:R-:W0:Y:S01]  /*9ec0*/  S2R R0, SR_CTAID.X ;  /* 0x0000000000007919 */ /* 0x000e220000002500 */
[----:B------:R-:W1:Y:S01]  /*9ed0*/  LDC R6, c[0x0][0xbe8] ;  /* 0x0002fa00ff067b82 */ /* 0x000e620000000800 */
[----:B------:R-:W-:Y:S02]  /*9ee0*/  ULDC UR4, c[0x0][0xa88] ;  /* 0x0002a20000047ab9 */ /* 0x000fe40000000800 */
[----:B-1----:R-:W-:Y:S02]  /*9ef0*/  IMAD R3, R6, UR4, RZ ;  /* 0x0000000406037c24 */ /* 0x002fe4000f8e02ff */
[----:B0-----:R-:W-:-:S04]  /*9f00*/  IMAD R0, R0, 0xc0, R2 ;  /* 0x000000c000007824 */ /* 0x001fc800078e0202 */
[----:B------:R-:W-:-:S05]  /*9f10*/  VIADD R0, R0, 0xffffff80 ;  /* 0xffffff8000007836 */ /* 0x000fca0000000000 */
[----:B------:R-:W-:-:S13]  /*9f20*/  ISETP.GE.AND P0, PT, R0, R3, PT ;  /* 0x000000030000720c */ /* 0x000fda0003f06270 */
[----:B------:R-:W-:Y:S05]  /*9f30*/  @P0 BRA `(.L_x_10) ;  /* 0x0000003400c00947 */ /* 0x000fea0003800000 */
[----:B------:R-:W2:Y:S01]  /*9f40*/  LDL.LU R7, [R1+0x14] ;  /* 0x0000140001077983 */ /* 0x000ea20000300800 */
[----:B------:R-:W-:Y:S01]  /*9f50*/  ISETP.NE.AND P0, PT, R6, 0x1, PT ;  /* 0x000000010600780c */ /* 0x000fe20003f05270 */
[----:B------:R-:W0:Y:S01]  /*9f60*/  S2UR UR4, SR_CTAID.Z ;  /* 0x00000000000479c3 */ /* 0x000e220000002700 */
[----:B------:R-:W-:-:S07]  /*9f70*/  ULDC.64 UR6, c[0x0][0xbd0] ;  /* 0x0002f40000067ab9 */ /* 0x000fce0000000a00 */
[----:B------:R-:W1:Y:S08]  /*9f80*/  LDC.64 R12, c[0x0][0xbd8] ;  /* 0x0002f600ff0c7b82 */ /* 0x000e700000000a00 */
[----:B------:R-:W3:Y:S08]  /*9f90*/  @P0 LDC R9, c[0x0][0xbec] ;  /* 0x0002fb00ff090b82 */ /* 0x000ef00000000800 */
[----:B------:R-:W4:Y:S01]  /*9fa0*/  S2UR UR8, SR_CTAID.Y ;  /* 0x00000000000879c3 */ /* 0x000f220000002600 */
[----:B0-----:R-:W-:-:S07]  /*9fb0*/  USHF.R.S32.HI UR5, URZ, 0x1f, UR4 ;  /* 0x0000001f3f057899 */ /* 0x001fce0008011404 */
[----:B------:R-:W4:Y:S01]  /*9fc0*/  LDC R8, c[0x0][0xc50] ;  /* 0x00031400ff087b82 */ /* 0x000f220000000800 */
[----:B-1----:R-:W-:-:S04]  /*9fd0*/  IMAD R10, R12, UR5, RZ ;  /* 0x000000050c0a7c24 */ /* 0x002fc8000f8e02ff */
[----:B------:R-:W-:-:S03]  /*9fe0*/  IMAD R13, R13, UR4, R10 ;  /* 0x000000040d0d7c24 */ /* 0x000fc6000f8e020a */
[----:B------:R-:W0:Y:S01]  /*9ff0*/  @P0 LDC R11, c[0x0][0xbf0] ;  /* 0x0002fc00ff0b0b82 */ /* 0x000e220000000800 */
[----:B--2---:R-:W-:Y:S01]  /*a000*/  SHF.R.S32.HI R4, RZ, 0x1f, R7 ;  /* 0x0000001fff047819 */ /* 0x004fe20000011407 */
[----:B------:R-:W-:-:S04]  /*a010*/  IMAD.WIDE.U32 R2, R7, UR6, RZ ;  /* 0x0000000607027c25 */ /* 0x000fc8000f8e00ff */
[----:B------:R-:W-:-:S04]  /*a020*/  IMAD R4, R4, UR6, RZ ;  /* 0x0000000604047c24 */ /* 0x000fc8000f8e02ff */
[C---:B------:R-:W-:Y:S01]  /*a030*/  IMAD R5, R7.reuse, UR7, R4 ;  /* 0x0000000707057c24 */ /* 0x040fe2000f8e0204 */
[----:B------:R-:W-:Y:S01]  /*a040*/  IADD3 R7, -R7, RZ, RZ ;  /* 0x000000ff07077210 */ /* 0x000fe20007ffe1ff */
[----:B---3--:R-:W-:-:S04]  /*a050*/  @P0 IMAD.HI.U32 R4, R0, R9, RZ ;  /* 0x0000000900040227 */ /* 0x008fc800078e00ff */
[----:B------:R-:W-:Y:S02]  /*a060*/  IMAD.IADD R3, R3, 0x1, R5 ;  /* 0x0000000103037824 */ /* 0x000fe400078e0205 */
[----:B------:R-:W-:Y:S01]  /*a070*/  IMAD.MOV.U32 R5, RZ, RZ, R0 ;  /* 0x000000ffff057224 */ /* 0x000fe200078e0000 */
[----:B0-----:R-:W-:Y:S01]  /*a080*/  @P0 SHF.R.U32.HI R5, RZ, R11, R4 ;  /* 0x0000000bff050219 */ /* 0x001fe20000011604 */
[----:B----4-:R-:W-:Y:S02]  /*a090*/  IMAD R9, R8, R7, UR8 ;  /* 0x0000000808097e24 */ /* 0x010fe4000f8e0207 */
[----:B------:R-:W-:Y:S01]  /*a0a0*/  IMAD.WIDE.U32 R2, R12, UR4, R2 ;  /* 0x000000040c027c25 */ /* 0x000fe2000f8e0002 */
[----:B------:R-:W-:Y:S01]  /*a0b0*/  IADD3 R7, -R5, RZ, RZ ;  /* 0x000000ff05077210 */ /* 0x000fe20007ffe1ff */
[----:B------:R-:W-:Y:S01]  /*a0c0*/  ULDC.64 UR4, c[0x0][0xbe0] ;  /* 0x0002f80000047ab9 */ /* 0x000fe20000000a00 */
[----:B------:R-:W-:Y:S01]  /*a0d0*/  SHF.R.S32.HI R4, RZ, 0x1f, R9 ;  /* 0x0000001fff047819 */ /* 0x000fe20000011409 */
[----:B------:R-:W-:-:S02]  /*a0e0*/  IMAD.IADD R3, R13, 0x1, R3 ;  /* 0x000000010d037824 */ /* 0x000fc400078e0203 */
[----:B------:R-:W-:Y:S02]  /*a0f0*/  IMAD R7, R6, R7, R0 ;  /* 0x0000000706077224 */ /* 0x000fe400078e0200 */
[----:B------:R-:W-:Y:S02]  /*a100*/  IMAD R4, R4, UR4, RZ ;  /* 0x0000000404047c24 */ /* 0x000fe4000f8e02ff */
[----:B------:R-:W-:Y:S01]  /*a110*/  IMAD.WIDE.U32 R2, R9, UR4, R2 ;  /* 0x0000000409027c25 */ /* 0x000fe2000f8e0002 */
[----:B------:R-:W-:-:S03]  /*a120*/  SHF.R.S32.HI R0, RZ, 0x1f, R7 ;  /* 0x0000001fff007819 */ /* 0x000fc60000011407 */
[----:B------:R-:W-:Y:S01]  /*a130*/  IMAD R4, R9, UR5, R4 ;  /* 0x0000000509047c24 */ /* 0x000fe2000f8e0204 */
[----:B------:R-:W-:Y:S01]  /*a140*/  SHF.R.S32.HI R9, RZ, 0x1f, R5 ;  /* 0x0000001fff097819 */ /* 0x000fe20000011405 */
[----:B------:R-:W-:Y:S01]  /*a150*/  ULDC.64 UR4, c[0x0][0xbc8] ;  /* 0x0002f20000047ab9 */ /* 0x000fe20000000a00 */
[----:B------:R-:W-:Y:S01]  /*a160*/  IADD3 R2, P0, R5, R2, RZ ;  /* 0x0000000205027210 */ /* 0x000fe20007f1e0ff */
[----:B------:R-:W-:-:S03]  /*a170*/  IMAD R0, R0, UR4, RZ ;  /* 0x0000000400007c24 */ /* 0x000fc6000f8e02ff */
[----:B------:R-:W-:Y:S01]  /*a180*/  IADD3.X R3, R9, R3, R4, P0, !PT ;  /* 0x0000000309037210 */ /* 0x000fe200007fe404 */
[C---:B------:R-:W-:Y:S02]  /*a190*/  IMAD R5, R7.reuse, UR5, R0 ;  /* 0x0000000507057c24 */ /* 0x040fe4000f8e0200 */
[----:B------:R-:W-:Y:S01]  /*a1a0*/  IMAD.WIDE.U32 R2, R7, UR4, R2 ;  /* 0x0000000407027c25 */ /* 0x000fe2000f8e0002 */
[----:B------:R-:W-:-:S03]  /*a1b0*/  ULDC.64 UR4, c[0x0][0xba8] ;  /* 0x0002ea0000047ab9 */ /* 0x000fc60000000a00 */
[----:B------:R-:W-:Y:S01]  /*a1c0*/  IMAD.IADD R3, R3, 0x1, R5 ;  /* 0x0000000103037824 */ /* 0x000fe200078e0205 */
[----:B------:R-:W-:-:S04]  /*a1d0*/  LEA R4, P0, R2, UR4, 0x2 ;  /* 0x0000000402047c11 */ /* 0x000fc8000f8010ff */
[----:B------:R-:W-:Y:S02]  /*a1e0*/  LEA.HI.X R5, R2, UR5, R3, 0x2, P0 ;  /* 0x0000000502057c11 */ /* 0x000fe400080f1403 */
[----:B------:R-:W-:-:S05]  /*a1f0*/  MOV R3, 0xff800000 ;  /* 0xff80000000037802 */ /* 0x000fca0000000f00 */
[----:B------:R0:W-:Y:S01]  /*a200*/  STG.E desc[UR42][R4.64], R3 ;  /* 0x0000000304007986 */ /* 0x0001e2000c10192a */
[----:B------:R-:W-:Y:S05]  /*a210*/  BRA `(.L_x_10) ;  /* 0x0000003400087947 */ /* 0x000fea0003800000 */
.L_x_8:
[----:B------:R-:W-:-:S08]  /*a220*/  NOP ;  /* 0x0000000000007918 */ /* 0x000fd00000000000 */
[----:B------:R-:W0:-:S00]  /*a230*/  USETMAXREG.DEALLOC.CTAPOOL 0x20 ;  /* 0x00000020000079c8 */ /* 0x000e0000080e0500 */
[----:B0-----:R-:W-:Y:S01]  /*a240*/  LOP3.LUT R22, R0, 0x3, RZ, 0xc0, !PT ;  /* 0x0000000300167812 */ /* 0x001fe200078ec0ff */
[----:B------:R-:W0:Y:S05]  /*a250*/  S2R R17, SR_CTAID.Z ;  /* 0x0000000000117919 */ /* 0x000e2a0000002700 */
[----:B------:R-:W1:Y:S01]  /*a260*/  S2UR UR6, SR_CTAID.Y ;  /* 0x00000000000679c3 */ /* 0x000e620000002600 */
[----:B------:R-:W2:Y:S02]  /*a270*/  SHFL.IDX PT, R0, R22, RZ, 0x1f ;  /* 0x00001fff16007589 */ /* 0x000ea400000e0000 */
[----:B--2---:R-:W-:-:S13]  /*a280*/  ISETP.NE.AND P0, PT, R0, RZ, PT ;  /* 0x000000ff0000720c */ /* 0x004fda0003f05270 */
[----:B01----:R-:W-:Y:S05]  /*a290*/  @!P0 BRA `(.L_x_36) ;  /* 0x0000000000288947 */ /* 0x003fea0003800000 */
[----:B------:R-:W-:Y:S01]  /*a2a0*/  ULDC UR7, c[0x0][0xc50] ;  /* 0x0003140000077ab9 */ /* 0x000fe20000000800 */
[----:B------:R-:W-:Y:S01]  /*a2b0*/  UMOV UR36, UR6 ;  /* 0x0000000600247c82 */ /* 0x000fe20008000000 */
[----:B------:R-:W-:-:S06]  /*a2c0*/  UISETP.NE.AND UP0, UPT, UR7, 0x1, UPT ;  /* 0x000000010700788c */ /* 0x000fcc000bf05270 */
[----:B------:R-:W-:-:S13]  /*a2d0*/  PLOP3.LUT P0, PT, PT, PT, UP0, 0x80, 0x0 ;  /* 0x000000000000781c */ /* 0x000fda0003f0f008 */
[----:B------:R-:W-:Y:S05]  /*a2e0*/  @!P0 BRA `(.L_x_37) ;  /* 0x0000000000308947 */ /* 0x000fea0003800000 */
[----:B------:R-:W-:Y:S01]  /*a2f0*/  ULDC UR4, c[0x0][0xc54] ;  /* 0x0003150000047ab9 */ /* 0x000fe20000000800 */
[----:B------:R-:W-:Y:S01]  /*a300*/  ULDC UR36, c[0x0][0xc58] ;  /* 0x0003160000247ab9 */ /* 0x000fe20000000800 */
[----:B------:R-:W-:-:S04]  /*a310*/  UIMAD.WIDE.U32 UR4, UR6, UR4, URZ ;  /* 0x00000004060472a5 */ /* 0x000fc8000f8e003f */
[----:B------:R-:W-:Y:S01]  /*a320*/  USHF.R.U32.HI UR36, URZ, UR36, UR5 ;  /* 0x000000243f247299 */ /* 0x000fe20008011605 */
[----:B------:R-:W-:Y:S11]  /*a330*/  BRA `(.L_x_37) ;  /* 0x00000000001c7947 */ /* 0x000ff60003800000 */
.L_x_36:
[----:B------:R-:W-:Y:S01]  /*a340*/  ULDC UR7, c[0x0][0xc50] ;  /* 0x0003140000077ab9 */ /* 0x000fe20000000800 */
[----:B------:R-:W-:Y:S01]  /*a350*/  UMOV UR36, UR6 ;  /* 0x0000000600247c82 */ /* 0x000fe20008000000 */
[----:B------:R-:W-:-:S11]  /*a360*/  UISETP.NE.AND UP0, UPT, UR7, 0x1, UPT ;  /* 0x000000010700788c */ /* 0x000fd6000bf05270 */
[----:B------:R-:W-:Y:S01]  /*a370*/  @UP0 ULDC UR4, c[0x0][0xc54] ;  /* 0x0003150000040ab9 */ /* 0x000fe20000000800 */
[----:B------:R-:W-:Y:S01]  /*a380*/  @UP0 ULDC UR8, c[0x0][0xc58] ;  /* 0x0003160000080ab9 */ /* 0x000fe20000000800 */
[----:B------:R-:W-:-:S04]  /*a390*/  UIMAD.WIDE.U32 UR4, UR6, UR4, URZ ;  /* 0x00000004060472a5 */ /* 0x000fc8000f8e003f */
[----:B------:R-:W-:-:S12]  /*a3a0*/  @UP0 USHF.R.U32.HI UR36, URZ, UR8, UR5 ;  /* 0x000000083f240299 */ /* 0x000fd80008011605 */
.L_x_37:
[----:B------:R-:W-:Y:S01]  /*a3b0*/  ISETP.GE.AND P0, PT, R17, RZ, PT ;  /* 0x000000ff1100720c */ /* 0x000fe20003f06270 */
[----:B------:R-:W-:Y:S01]  /*a3c0*/  UIADD3 UR4, -UR36, URZ, URZ ;  /* 0x0000003f24047290 */ /* 0x000fe2000fffe13f */
[----:B------:R-:W-:Y:S01]  /*a3d0*/  IMAD.MOV.U32 R8, RZ, RZ, 0x1 ;  /* 0x00000001ff087424 */ /* 0x000fe200078e00ff */
[----:B------:R-:W-:Y:S01]  /*a3e0*/  MOV R2, 0x1 ;  /* 0x0000000100027802 */ /* 0x000fe20000000f00 */
[----:B------:R-:W-:Y:S01]  /*a3f0*/  IMAD.MOV.U32 R0, RZ, RZ, RZ ;  /* 0x000000ffff007224 */ /* 0x000fe200078e00ff */
[----:B------:R-:W-:-:S08]  /*a400*/  UIMAD UR6, UR7, UR4, UR6 ;  /* 0x00000004070672a4 */ /* 0x000fd0000f8e0206 */
[----:B------:R-:W-:Y:S05]  /*a410*/  @!P0 BRA `(.L_x_38) ;  /* 0x0000002c00cc8947 */ /* 0x000fea0003800000 */
[----:B------:R-:W-:Y:S01]  /*a420*/  ULDC.64 UR4, c[0x0][0x418] ;  /* 0x0001060000047ab9 */ /* 0x000fe20000000a00 */
[----:B------:R-:W-:Y:S01]  /*a430*/  ULOP3.LUT UR40, UR6, 0xffff, URZ, 0xc0, !UPT ;  /* 0x0000ffff06287892 */ /* 0x000fe2000f8ec03f */
[----:B------:R-:W-:Y:S01]  /*a440*/  IMAD.MOV.U32 R25, RZ, RZ, RZ ;  /* 0x000000ffff197224 */ /* 0x000fe200078e00ff */
[----:B------:R-:W-:-:S03]  /*a450*/  UISETP.NE.U32.AND UP0, UPT, UR4, URZ, UPT ;  /* 0x0000003f0400728c */ /* 0x000fc6000bf05070 */
[----:B------:R-:W-:Y:S01]  /*a460*/  ULDC UR4, c[0x0][0x424] ;  /* 0x0001090000047ab9 */ /* 0x000fe20000000800 */
[----:B------:R-:W-:-:S03]  /*a470*/  UISETP.NE.AND.EX UP0, UPT, UR5, URZ, UPT, UP0 ;  /* 0x0000003f0500728c */ /* 0x000fc6000bf05300 */
[----:B------:R-:W-:Y:S01]  /*a480*/  ULDC UR5, c[0x0][0x2f0] ;  /* 0x0000bc0000057ab9 */ /* 0x000fe20000000800 */
[----:B------:R-:W-:-:S04]  /*a490*/  USEL UR4, UR4, 0x1, UP0 ;  /* 0x0000000104047887 */ /* 0x000fc80008000000 */
[----:B------:R-:W-:-:S04]  /*a4a0*/  UIMAD UR4, UR4, UR5, URZ ;  /* 0x00000005040472a4 */ /* 0x000fc8000f8e023f */
[----:B------:R-:W-:Y:S02]  /*a4b0*/  UISETP.GE.AND UP0, UPT, UR4, 0x1, UPT ;  /* 0x000000010400788c */ /* 0x000fe4000bf06270 */
[----:B------:R-:W-:-:S04]  /*a4c0*/  UIADD3 UR5, UR4, 0xbf, URZ ;  /* 0x000000bf04057890 */ /* 0x000fc8000fffe03f */
[----:B------:R-:W-:Y:S01]  /*a4d0*/  PLOP3.LUT P0, PT, PT, PT, UP0, 0x80, 0x0 ;  /* 0x000000000000781c */ /* 0x000fe20003f0f008 */
[----:B------:R-:W-:-:S04]  /*a4e0*/  UIMAD.WIDE UR4, UR5, 0x2aaaaaab, URZ ;  /* 0x2aaaaaab050478a5 */ /* 0x000fc8000f8e023f */
[----:B------:R-:W-:-:S04]  /*a4f0*/  USHF.R.U32.HI UR39, URZ, 0x1f, UR5 ;  /* 0x0000001f3f277899 */ /* 0x000fc80008011605 */
[----:B------:R-:W-:-:S04]  /*a500*/  ULEA.HI.SX32 UR39, UR5, UR39, 0x1b ;  /* 0x0000002705277291 */ /* 0x000fc8000f8fda3f */
[----:B------:R-:W-:Y:S08]  /*a510*/  @!P0 BRA `(.L_x_39) ;  /* 0x0000000000808947 */ /* 0x000ff00003800000 */
[----:B------:R-:W-:-:S04]  /*a520*/  USHF.R.U32.HI UR4, URZ, 0x10, UR6 ;  /* 0x000000103f047899 */ /* 0x000fc80008011606 */
[----:B------:R-:W-:-:S11]  /*a530*/  UISETP.NE.AND UP0, UPT, UR4, URZ, UPT ;  /* 0x0000003f0400728c */ /* 0x000fd6000bf05270 */
[----:B------:R-:W-:Y:S02]  /*a540*/  @!UP0 ULDC UR4, c[0x0][0x9f0] ;  /* 0x00027c0000048ab9 */ /* 0x000fe40000000800 */
[----:B------:R-:W-:Y:S01]  /*a550*/  IMAD.U32 R4, RZ, RZ, UR4 ;  /* 0x00000004ff047e24 */ /* 0x000fe2000f8e00ff */
[----:B------:R-:W-:-:S04]  /*a560*/  UIADD3 UR5, UR39, -0x1, UR4 ;  /* 0xffffffff27057890 */ /* 0x000fc8000fffe004 */
[-C--:B------:R-:W-:Y:S02]  /*a570*/  IABS R5, R4.reuse ;  /* 0x0000000400057213 */ /* 0x080fe40000000000 */
[----:B------:R-:W-:Y:S01]  /*a580*/  IMAD.U32 R6, RZ, RZ, UR5 ;  /* 0x00000005ff067e24 */ /* 0x000fe2000f8e00ff */
[----:B------:R-:W-:Y:S01]  /*a590*/  IABS R4, R4 ;  /* 0x0000000400047213 */ /* 0x000fe20000000000 */
[----:B------:R-:W0:Y:S01]  /*a5a0*/  I2F.RP R0, R5 ;  /* 0x0000000500007306 */ /* 0x000e220000209400 */
[----:B------:R-:W-:Y:S02]  /*a5b0*/  ULOP3.LUT UR5, UR5, UR4, URZ, 0x3c, !UPT ;  /* 0x0000000405057292 */ /* 0x000fe4000f8e3c3f */
[----:B------:R-:W-:-:S04]  /*a5c0*/  IADD3 R4, RZ, -R4, RZ ;  /* 0x80000004ff047210 */ /* 0x000fc80007ffe0ff */
[----:B------:R-:W-:Y:S01]  /*a5d0*/  ISETP.LE.AND P2, PT, RZ, UR5, PT ;  /* 0x00000005ff007c0c */ /* 0x000fe2000bf43270 */
[----:B0-----:R-:W0:Y:S02]  /*a5e0*/  MUFU.RCP R0, R0 ;  /* 0x0000000000007308 */ /* 0x001e240000001000 */
[----:B0-----:R-:W-:Y:S02]  /*a5f0*/  IADD3 R2, R0, 0xffffffe, RZ ;  /* 0x0ffffffe00027810 */ /* 0x001fe40007ffe0ff */
[----:B------:R-:W-:-:S04]  /*a600*/  IABS R0, R6 ;  /* 0x0000000600007213 */ /* 0x000fc80000000000 */
[----:B------:R0:W1:Y:S02]  /*a610*/  F2I.FTZ.U32.TRUNC.NTZ R3, R2 ;  /* 0x0000000200037305 */ /* 0x000064000021f000 */
[----:B0-----:R-:W-:Y:S02]  /*a620*/  IMAD.MOV.U32 R2, RZ, RZ, RZ ;  /* 0x000000ffff027224 */ /* 0x001fe400078e00ff */
[----:B-1----:R-:W-:-:S04]  /*a630*/  IMAD.MOV R10, RZ, RZ, -R3 ;  /* 0x000000ffff0a7224 */ /* 0x002fc800078e0a03 */
        /* <DEDUP_REMOVED lines=8> */
[----:B------:R-:W-:Y:S02]  /*a6c0*/  ISETP.NE.AND P1, PT, RZ, UR4, PT ;  /* 0x00000004ff007c0c */ /* 0x000fe4000bf25270 */
[----:B------:R-:W-:-:S13]  /*a6d0*/  ISETP.GE.U32.AND P0, PT, R0, R5, PT ;  /* 0x000000050000720c */ /* 0x000fda0003f06070 */
[----:B------:R-:W-:-:S05]  /*a6e0*/  @P0 VIADD R3, R3, 0x1 ;  /* 0x0000000103030836 */ /* 0x000fca0000000000 */
[----:B------:R-:W-:Y:S02]  /*a6f0*/  @!P2 IADD3 R3, -R3, RZ, RZ ;  /* 0x000000ff0303a210 */ /* 0x000fe40007ffe1ff */
[----:B------:R-:W-:-:S05]  /*a700*/  @!P1 LOP3.LUT R3, RZ, UR4, RZ, 0x33, !PT ;  /* 0x00000004ff039c12 */ /* 0x000fca000f8e33ff */
[----:B------:R-:W-:-:S07]  /*a710*/  IMAD.MOV.U32 R25, RZ, RZ, R3 ;  /* 0x000000ffff197224 */ /* 0x000fce00078e0003 */
.L_x_39:
[----:B------:R-:W-:Y:S01]  /*a720*/  IMAD R24, R25, UR40, RZ ;  /* 0x0000002819187c24 */ /* 0x000fe2000f8e02ff */
[----:B------:R-:W-:Y:S01]  /*a730*/  MOV R2, 0x1 ;  /* 0x0000000100027802 */ /* 0x000fe20000000f00 */
[----:B------:R-:W-:-:S03]  /*a740*/  IMAD.MOV.U32 R0, RZ, RZ, RZ ;  /* 0x000000ffff007224 */ /* 0x000fc600078e00ff */
[----:B------:R-:W-:-:S04]  /*a750*/  VIADDMNMX R26, R24, R25, UR39, PT ;  /* 0x00000027181a7e46 */ /* 0x000fc8000b800119 */
[----:B------:R-:W-:-:S13]  /*a760*/  ISETP.GT.AND P0, PT, R26, R24, PT ;  /* 0x000000181a00720c */ /* 0x000fda0003f04270 */
[----:B------:R-:W-:Y:S05]  /*a770*/  @!P0 BRA `(.L_x_38) ;  /* 0x0000002800f48947 */ /* 0x000fea0003800000 */
[----:B------:R-:W0:Y:S01]  /*a780*/  S2UR UR4, SR_CgaCtaId ;  /* 0x00000000000479c3 */ /* 0x000e220000008800 */
[----:B------:R-:W-:Y:S02]  /*a790*/  UMOV UR38, 0x400 ;  /* 0x0000040000267882 */ /* 0x000fe40000000000 */
[----:B0-----:R-:W-:-:S04]  /*a7a0*/  ULEA UR38, UR4, UR38, 0x18 ;  /* 0x0000002604267291 */ /* 0x001fc8000f8ec03f */
[----:B------:R-:W-:-:S04]  /*a7b0*/  UIADD3 UR4, UR38, 0x12400, URZ ;  /* 0x0001240026047890 */ /* 0x000fc8000fffe03f */
[----:B------:R-:W-:-:S06]  /*a7c0*/  ULOP3.LUT UP0, URZ, UR4, 0x3ff, URZ, 0xc0, !UPT ;  /* 0x000003ff043f7892 */ /* 0x000fcc000f80c03f */
[----:B------:R-:W-:-:S13]  /*a7d0*/  PLOP3.LUT P0, PT, PT, PT, UP0, 0x80, 0x0 ;  /* 0x000000000000781c */ /* 0x000fda0003f0f008 */
[----:B------:R-:W-:Y:S05]  /*a7e0*/  @!P0 BRA `(.L_x_40) ;  /* 0x0000000000408947 */ /* 0x000fea0003800000 */
[----:B------:R-:W-:Y:S01]  /*a7f0*/  MOV R2, 0x0 ;  /* 0x0000000000027802 */ /* 0x000fe20000000f00 */
[----:B------:R-:W-:Y:S01]  /*a800*/  ULDC.64 UR4, c[0x4][0xa8] ;  /* 0x01002a0000047ab9 */ /* 0x000fe20000000a00 */
[----:B------:R-:W-:Y:S01]  /*a810*/  ULDC.64 UR6, c[0x4][0xb0] ;  /* 0x01002c0000067ab9 */ /* 0x000fe20000000a00 */
[----:B------:R-:W-:Y:S01]  /*a820*/  IMAD.U32 R4, RZ, RZ, UR4 ;  /* 0x00000004ff047e24 */ /* 0x000fe2000f8e00ff */
[----:B------:R-:W-:Y:S01]  /*a830*/  MOV R6, UR6 ;  /* 0x0000000600067c02 */ /* 0x000fe20008000f00 */
[----:B------:R-:W-:Y:S01]  /*a840*/  IMAD.U32 R5, RZ, RZ, UR5 ;  /* 0x00000005ff057e24 */ /* 0x000fe2000f8e00ff */
[----:B------:R-:W0:Y:S01]  /*a850*/  LDC.64 R2, c[0x4][R2] ;  /* 0x0100000002027b82 */ /* 0x000e220000000a00 */
[----:B------:R-:W-:Y:S01]  /*a860*/  ULDC.64 UR4, c[0x4][0x30] ;  /* 0x01000c0000047ab9 */ /* 0x000fe20000000a00 */
[----:B------:R-:W-:Y:S01]  /*a870*/  IMAD.U32 R7, RZ, RZ, UR7 ;  /* 0x00000007ff077e24 */ /* 0x000fe2000f8e00ff */
[----:B------:R-:W-:Y:S01]  /*a880*/  MOV R11, UR5 ;  /* 0x00000005000b7c02 */ /* 0x000fe20008000f00 */
[----:B------:R-:W-:Y:S01]  /*a890*/  IMAD.U32 R10, RZ, RZ, UR4 ;  /* 0x00000004ff0a7e24 */ /* 0x000fe2000f8e00ff */
[----:B------:R-:W-:Y:S01]  /*a8a0*/  MOV R13, RZ ;  /* 0x000000ff000d7202 */ /* 0x000fe20000000f00 */
[----:B------:R-:W-:-:S02]  /*a8b0*/  IMAD.MOV.U32 R8, RZ, RZ, 0x70 ;  /* 0x00000070ff087424 */ /* 0x000fc400078e00ff */
[----:B------:R-:W-:-:S07]  /*a8c0*/  IMAD.MOV.U32 R12, RZ, RZ, 0x1 ;  /* 0x00000001ff0c7424 */ /* 0x000fce00078e00ff */
[----:B------:R-:W-:-:S07]  /*a8d0*/  LEPC R20, `(.L_x_40) ;  /* 0x000000001014794e */ /* 0x000fce0000000000 */
[----:B0-----:R-:W-:Y:S05]  /*a8e0*/  CALL.ABS.NOINC R2 ;  /* 0x0000000002007343 */ /* 0x001fea0003c00000 */
.L_x_40:
        /* <DEDUP_REMOVED lines=8> */
[----:B------:R0:W1:Y:S01]  /*a970*/  LDC.64 R2, c[0x4][R16] ;  /* 0x0100000010027b82 */ /* 0x0000620000000a00 */
[----:B------:R-:W-:Y:S01]  /*a980*/  IMAD.U32 R5, RZ, RZ, UR5 ;  /* 0x00000005ff057e24 */ /* 0x000fe2000f8e00ff */
[----:B------:R-:W-:Y:S01]  /*a990*/  ULDC.64 UR4, c[0x4][0x38] ;  /* 0x01000e0000047ab9 */ /* 0x000fe20000000a00 */
[----:B------:R-:W-:Y:S01]  /*a9a0*/  MOV R6, UR6 ;  /* 0x0000000600067c02 */ /* 0x000fe20008000f00 */
[----:B------:R-:W-:Y:S01]  /*a9b0*/  IMAD.U32 R7, RZ, RZ, UR7 ;  /* 0x00000007ff077e24 */ /* 0x000fe2000f8e00ff */
[----:B------:R-:W-:Y:S01]  /*a9c0*/  MOV R11, UR5 ;  /* 0x00000005000b7c02 */ /* 0x000fe20008000f00 */
[----:B------:R-:W-:Y:S01]  /*a9d0*/  IMAD.U32 R10, RZ, RZ, UR4 ;  /* 0x00000004ff0a7e24 */ /* 0x000fe2000f8e00ff */
[----:B------:R-:W-:Y:S01]  /*a9e0*/  MOV R13, RZ ;  /* 0x000000ff000d7202 */ /* 0x000fe20000000f00 */
[----:B------:R-:W-:-:S02]  /*a9f0*/  IMAD.MOV.U32 R8, RZ, RZ, 0x70 ;  /* 0x00000070ff087424 */ /* 0x000fc400078e00ff */
[----:B0-----:R-:W-:-:S07]  /*aa00*/  IMAD.MOV.U32 R12, RZ, RZ, 0x1 ;  /* 0x00000001ff0c7424 */ /* 0x001fce00078e00ff */
[----:B------:R-:W-:-:S07]  /*aa10*/  LEPC R20, `(.L_x_42) ;  /* 0x000000001014794e */ /* 0x000fce0000000000 */
[----:B-1----:R-:W-:Y:S05]  /*aa20*/  CALL.ABS.NOINC R2 ;  /* 0x0000000002007343 */ /* 0x002fea0003c00000 */
.L_x_42:
[----:B------:R0:W1:Y:S01]  /*aa30*/  LDC.64 R2, c[0x4][R16] ;  /* 0x0100000010027b82 */ /* 0x0000620000000a00 */
[----:B------:R-:W-:Y:S01]  /*aa40*/  ULDC.64 UR4, c[0x4][0xa8] ;  /* 0x01002a0000047ab9 */ /* 0x000fe20000000a00 */
[----:B------:R-:W-:Y:S01]  /*aa50*/  ULDC.64 UR6, c[0x4][0xb0] ;  /* 0x01002c0000067ab9 */ /* 0x000fe20000000a00 */
[----:B------:R-:W-:Y:S01]  /*aa60*/  IMAD.U32 R4, RZ, RZ, UR4 ;  /* 0x00000004ff047e24 */ /* 0x000fe2000f8e00ff */
[----:B------:R-:W-:Y:S01]  /*aa70*/  MOV R6, UR6 ;  /* 0x0000000600067c02 */ /* 0x000fe20008000f00 */
[----:B------:R-:W-:Y:S01]  /*aa80*/  IMAD.U32 R5, RZ, RZ, UR5 ;  /* 0x00000005ff057e24 */ /* 0x000fe2000f8e00ff */
[----:B------:R-:W-:Y:S01]  /*aa90*/  ULDC.64 UR4, c[0x4][0x40] ;  /* 0x0100100000047ab9 */ /* 0x000fe20000000a00 */
        /* <DEDUP_REMOVED lines=8> */
.L_x_41:
[----:B------:R-:W0:Y:S01]  /*ab20*/  LDC.64 R2, c[0x0][0x9f8] ;  /* 0x00027e00ff027b82 */ /* 0x000e220000000a00 */
[----:B------:R-:W-:-:S07]  /*ab30*/  IMAD.MOV.U32 R18, RZ, RZ, R17 ;  /* 0x000000ffff127224 */ /* 0x000fce00078e0011 */
[----:B------:R-:W1:Y:S01]  /*ab40*/  LDC.64 R4, c[0x0][0x418] ;  /* 0x00010600ff047b82 */ /* 0x000e620000000a00 */
[----:B0-----:R-:W-:-:S04]  /*ab50*/  ISETP.NE.U32.AND P0, PT, R2, RZ, PT ;  /* 0x000000ff0200720c */ /* 0x001fc80003f05070 */
[----:B------:R-:W-:-:S13]  /*ab60*/  ISETP.NE.AND.EX P0, PT, R3, RZ, PT, P0 ;  /* 0x000000ff0300720c */ /* 0x000fda0003f05300 */
[----:B------:R-:W0:Y:S02]  /*ab70*/  @P0 LDC.64 R2, c[0x0][0x9f8] ;  /* 0x00027e00ff020b82 */ /* 0x000e240000000a00 */
[----:B0-----:R-:W-:-:S05]  /*ab80*/  @P0 IMAD.WIDE R2, R17, 0x4, R2 ;  /* 0x0000000411020825 */ /* 0x001fca00078e0202 */
[----:B------:R-:W2:Y:S01]  /*ab90*/  @P0 LDG.E R18, desc[UR42][R2.64] ;  /* 0x0000002a02120981 */ /* 0x000ea2000c1e1900 */
[----:B-1----:R-:W-:Y:S01]  /*aba0*/  ISETP.NE.U32.AND P0, PT, R4, RZ, PT ;  /* 0x000000ff0400720c */ /* 0x002fe20003f05070 */
[----:B------:R-:W-:Y:S01]  /*abb0*/  UMOV UR4, 0xffffffff ;  /* 0xffffffff00047882 */ /* 0x000fe20000000000 */
[----:B------:R-:W-:Y:S02]  /*abc0*/  VIADD R17, R26, 0xffffffff ;  /* 0xffffffff1a117836 */ /* 0x000fe40000000000 */
[----:B------:R-:W-:-:S04]  /*abd0*/  ISETP.NE.AND.EX P1, PT, R5, RZ, PT, P0 ;  /* 0x000000ff0500720c */ /* 0x000fc80003f25300 */
[----:B------:R-:W-:Y:S02]  /*abe0*/  P2R R23, PR, RZ, 0x2 ;  /* 0x00000002ff177803 */ /* 0x000fe40000000000 */
[----:B--2---:R-:W-:Y:S02]  /*abf0*/  SHF.R.S32.HI R19, RZ, 0x1f, R18 ;  /* 0x0000001fff137819 */ /* 0x004fe40000011412 */
[----:B------:R-:W-:Y:S01]  /*ac00*/  SEL R16, R18, RZ, !P1 ;  /* 0x000000ff12107207 */ /* 0x000fe20004800000 */
[----:B------:R-:W-:Y:S06]  /*ac10*/  BRA.DIV UR4, `(.L_x_43) ;  /* 0x0000002e04007947 */ /* 0x000fec000b800000 */
[----:B------:R0:W1:Y:S02]  /*ac20*/  SHFL.IDX PT, R14, R22, RZ, 0x1f ;  /* 0x00001fff160e7589 */ /* 0x00006400000e0000 */
.L_x_111:
[----:B-1----:R-:W-:Y:S02]  /*ac30*/  ISETP.NE.AND P0, PT, R14, RZ, PT ;  /* 0x000000ff0e00720c */ /* 0x002fe40003f05270 */
[----:B------:R-:W-:-:S04]  /*ac40*/  PLOP3.LUT P2, PT, PT, PT, PT, 0x8, 0x0 ;  /* 0x000000000000781c */ /* 0x000fc80003f4e170 */
[----:B0-----:R-:W-:-:S07]  /*ac50*/  P2R R22, PR, RZ, 0x4 ;  /* 0x00000004ff167803 */ /* 0x001fce0000000000 */
[----:B------:R-:W-:Y:S05]  /*ac60*/  @P0 BRA `(.L_x_44) ;  /* 0x0000000000d00947 */ /* 0x000fea0003800000 */
[----:B------:R-:W-:-:S03]  /*ac70*/  UMOV UR4, 0xffffffff ;  /* 0xffffffff00047882 */ /* 0x000fc60000000000 */
[----:B------:R-:W-:Y:S05]  /*ac80*/  BRA.DIV UR4, `(.L_x_45) ;  /* 0x0000002e04047947 */ /* 0x000fea000b800000 */
[----:B------:R-:W-:-:S13]  /*ac90*/  ELECT P6, URZ, PT ;  /* 0x00000000003f782f */ /* 0x000fda00038c0000 */
.L_x_114:
[----:B------:R-:W-:Y:S05]  /*aca0*/  @!P6 BRA `(.L_x_44) ;  /* 0x0000000000c0e947 */ /* 0x000fea0003800000 */
[----:B------:R-:W-:Y:S01]  /*acb0*/  MOV R0, 0x1 ;  /* 0x0000000100007802 */ /* 0x000fe20000000f00 */
[----:B------:R-:W-:-:S03]  /*acc0*/  IMAD.MOV.U32 R16, RZ, RZ, R18 ;  /* 0x000000ffff107224 */ /* 0x000fc600078e0012 */
[----:B------:R-:W-:Y:S01]  /*acd0*/  SHF.L.U32 R0, R0, 0x1f, RZ ;  /* 0x0000001f00007819 */ /* 0x000fe200000006ff */
[----:B------:R-:W-:Y:S06]  /*ace0*/  @!P1 BRA `(.L_x_46) ;  /* 0x0000000000489947 */ /* 0x000fec0003800000 */
[----:B------:R-:W0:Y:S01]  /*acf0*/  LDC R6, c[0x0][0x43c] ;  /* 0x00010f00ff067b82 */ /* 0x000e220000000800 */
[----:B------:R-:W-:Y:S01]  /*ad00*/  IMAD.MOV.U32 R7, RZ, RZ, R17 ;  /* 0x000000ffff077224 */ /* 0x000fe200078e0011 */
[----:B------:R-:W-:Y:S02]  /*ad10*/  ULDC.64 UR4, c[0x0][0x428] ;  /* 0x00010a0000047ab9 */ /* 0x000fe40000000a00 */
[----:B------:R-:W-:-:S04]  /*ad20*/  IMAD R9, R19, UR4, RZ ;  /* 0x0000000413097c24 */ /* 0x000fc8000f8e02ff */
[----:B------:R-:W-:Y:S01]  /*ad30*/  IMAD R9, R18, UR5, R9 ;  /* 0x0000000512097c24 */ /* 0x000fe2000f8e0209 */
[----:B0-----:R-:W-:-:S13]  /*ad40*/  ISETP.NE.AND P0, PT, R6, 0x1, PT ;  /* 0x000000010600780c */ /* 0x001fda0003f05270 */
[----:B------:R-:W0:Y:S02]  /*ad50*/  @P0 LDC.64 R2, c[0x0][0x440] ;  /* 0x00011000ff020b82 */ /* 0x000e240000000a00 */
[----:B0-----:R-:W-:-:S05]  /*ad60*/  @P0 IMAD.HI.U32 R2, R17, R2, RZ ;  /* 0x0000000211020227 */ /* 0x001fca00078e00ff */
[----:B------:R-:W-:-:S04]  /*ad70*/  @P0 SHF.R.U32.HI R7, RZ, R3, R2 ;  /* 0x00000003ff070219 */ /* 0x000fc80000011602 */
[----:B------:R-:W-:Y:S02]  /*ad80*/  SHF.R.S32.HI R3, RZ, 0x1f, R7 ;  /* 0x0000001fff037819 */ /* 0x000fe40000011407 */
[----:B------:R-:W-:-:S05]  /*ad90*/  MOV R2, R7 ;  /* 0x0000000700027202 */ /* 0x000fca0000000f00 */
[----:B------:R-:W-:-:S04]  /*ada0*/  IMAD.WIDE.U32 R2, R18, UR4, R2 ;  /* 0x0000000412027c25 */ /* 0x000fc8000f8e0002 */
[----:B------:R-:W-:Y:S01]  /*adb0*/  IMAD.IADD R3, R3, 0x1, R9 ;  /* 0x0000000103037824 */ /* 0x000fe200078e0209 */
[----:B------:R-:W-:-:S04]  /*adc0*/  LEA R4, P0, R2, R4, 0x2 ;  /* 0x0000000402047211 */ /* 0x000fc800078010ff */
[----:B------:R-:W-:-:S05]  /*add0*/  LEA.HI.X R5, R2, R5, R3, 0x2, P0 ;  /* 0x0000000502057211 */ /* 0x000fca00000f1403 */
[----:B------:R0:W5:Y:S01]  /*ade0*/  LDG.E R16, desc[UR42][R4.64] ;  /* 0x0000002a04107981 */ /* 0x000162000c1e1900 */
[----:B------:R-:W-:-:S04]  /*adf0*/  IMAD.MOV R2, RZ, RZ, -R7 ;  /* 0x000000ffff027224 */ /* 0x000fc800078e0a07 */
[----:B------:R-:W-:-:S07]  /*ae00*/  IMAD R17, R6, R2, R17 ;  /* 0x0000000206117224 */ /* 0x000fce00078e0211 */
.L_x_46:
[----:B------:R-:W1:Y:S01]  /*ae10*/  SYNCS.PHASECHK.TRANS64.TRYWAIT P0, [UR38+0x30840], R0 ;  /* 0x03084000ff0075a7 */ /* 0x000e620008000166 */
[----:B------:R-:W-:Y:S01]  /*ae20*/  ISETP.NE.AND P1, PT, R28, RZ, PT ;  /* 0x000000ff1c00720c */ /* 0x000fe20003f25270 */
[----:B-1----:R-:W-:-:S12]  /*ae30*/  @!P0 BRA `(.L_x_47) ;  /* 0x0000002800b88947 */ /* 0x002fd80003800000 */
.L_x_115:
[----:B------:R-:W-:Y:S05]  /*ae40*/  @P1 BRA `(.L_x_48) ;  /* 0x0000000000181947 */ /* 0x000fea0003800000 */
[----:B------:R-:W2:Y:S01]  /*ae50*/  S2R R2, SR_TID.X ;  /* 0x0000000000027919 */ /* 0x000ea20000002100 */
[----:B-1----:R-:W-:-:S04]  /*ae60*/  MOV R0, 0x6000 ;  /* 0x0000600000007802 */ /* 0x002fc80000000f00 */
[----:B------:R3:W-:Y:S01]  /*ae70*/  SYNCS.ARRIVE.TRANS64 RZ, [UR38+0x30830], R0 ;  /* 0x03083000ffff79a7 */ /* 0x0007e20008000026 */
[----:B--2---:R-:W-:-:S13]  /*ae80*/  LOP3.LUT P0, RZ, R2, 0x1f, RZ, 0xc0, !PT ;  /* 0x0000001f02ff7812 */ /* 0x004fda000780c0ff */
[----:B---3--:R-:W-:Y:S05]  /*ae90*/  @!P0 BRA `(.L_x_48) ;  /* 0x0000000000048947 */ /* 0x008fea0003800000 */
[----:B------:R-:W-:Y:S01]  /*aea0*/  BPT.TRAP 0x1 ;  /* 0x000000040000795c */ /* 0x000fe20000300000 */
.L_x_48:
[----:B------:R-:W-:Y:S01]  /*aeb0*/  R2UR UR11, R17 ;  /* 0x00000000110b72ca */ /* 0x000fe200000e0000 */
[----:B------:R-:W-:Y:S01]  /*aec0*/  ULDC.64 UR4, c[0x0][0x198] ;  /* 0x0000660000047ab9 */ /* 0x000fe20000000a00 */
[----:B-----5:R-:W-:Y:S01]  /*aed0*/  R2UR UR13, R16 ;  /* 0x00000000100d72ca */ /* 0x020fe200000e0000 */
[----:B------:R-:W-:Y:S01]  /*aee0*/  UIADD3 UR4, UP0, UR4, 0x370, URZ ;  /* 0x0000037004047890 */ /* 0x000fe2000ff1e03f */
[----:B------:R-:W-:Y:S01]  /*aef0*/  PLOP3.LUT P0, PT, PT, PT, PT, 0x80, 0x0 ;  /* 0x000000000000781c */ /* 0x000fe20003f0f070 */
[----:B------:R-:W-:Y:S02]  /*af00*/  UIADD3 UR8, UR38, 0x12400, URZ ;  /* 0x0001240026087890 */ /* 0x000fe4000fffe03f */
[----:B------:R-:W-:Y:S01]  /*af10*/  UIADD3 UR9, UR38, 0x30830, URZ ;  /* 0x0003083026097890 */ /* 0x000fe2000fffe03f */
[----:B------:R-:W-:Y:S01]  /*af20*/  P2R R22, PR, RZ, 0x1 ;  /* 0x00000001ff167803 */ /* 0x000fe20000000000 */
[----:B------:R-:W-:Y:S01]  /*af30*/  UIADD3.X UR5, URZ, UR5, URZ, UP0, !UPT ;  /* 0x000000053f057290 */ /* 0x000fe200087fe43f */
[----:B------:R-:W-:Y:S01]  /*af40*/  UMOV UR6, 0x0 ;  /* 0x0000000000067882 */ /* 0x000fe20000000000 */
[----:B------:R-:W-:-:S02]  /*af50*/  UMOV UR7, 0x14f00000 ;  /* 0x14f0000000077882 */ /* 0x000fc40000000000 */
[----:B------:R-:W-:Y:S01]  /*af60*/  UIMAD UR11, UR11, 0xc0, URZ ;  /* 0x000000c00b0b78a4 */ /* 0x000fe2000f8e023f */
[----:B------:R-:W-:Y:S01]  /*af70*/  UMOV UR10, URZ ;  /* 0x0000003f000a7c82 */ /* 0x000fe20008000000 */
[----:B------:R-:W-:-:S07]  /*af80*/  UMOV UR12, UR36 ;  /* 0x00000024000c7c82 */ /* 0x000fce0008000000 */
[----:B------:R2:W-:Y:S02]  /*af90*/  UTMALDG.4D [UR8], [UR4], desc[UR6] ;  /* 0x00000608040075b4 */ /* 0x0005e40008019000 */
[----:B--2---:R-:W-:Y:S01]  /*afa0*/  NOP ;  /* 0x0000000000007918 */ /* 0x004fe20000000000 */
.L_x_44:
[----:B------:R-:W-:Y:S05]  /*afb0*/  WARPSYNC.ALL ;  /* 0x0000000000007948 */ /* 0x000fea0003800000 */
[----:B-1----:R-:W1:Y:S01]  /*afc0*/  S2R R0, SR_CTAID.Z ;  /* 0x0000000000007919 */ /* 0x002e620000002700 */
[----:B------:R-:W-:Y:S02]  /*afd0*/  UIADD3 UR5, UR38, 0xc400, URZ ;  /* 0x0000c40026057890 */ /* 0x000fe4000fffe03f */
[----:B------:R-:W-:Y:S01]  /*afe0*/  USHF.R.S32.HI UR4, URZ, 0x1f, UR36 ;  /* 0x0000001f3f047899 */ /* 0x000fe20008011424 */
[----:B------:R-:W-:Y:S01]  /*aff0*/  BAR.SYNC.DEFER_BLOCKING 0x8, 0x200 ;  /* 0x0208000000007b1d */ /* 0x000fe20000010000 */
[----:B------:R-:W-:-:S05]  /*b000*/  ULOP3.LUT UP0, URZ, UR5, 0x3ff, URZ, 0xc0, !UPT ;  /* 0x000003ff053f7892 */ /* 0x000fca000f80c03f */
[----:B------:R-:W-:Y:S01]  /*b010*/  ULDC.64 UR6, c[0x0][0x2d8] ;  /* 0x0000b60000067ab9 */ /* 0x000fe20000000a00 */
[----:B------:R-:W-:Y:S01]  /*b020*/  PLOP3.LUT P0, PT, PT, PT, UP0, 0x80, 0x0 ;  /* 0x000000000000781c */ /* 0x000fe20003f0f008 */
[----:B------:R-:W-:Y:S02]  /*b030*/  UIMAD UR4, UR4, UR6, URZ ;  /* 0x00000006040472a4 */ /* 0x000fe4000f8e023f */
[----:B------:R-:W-:Y:S02]  /*b040*/  UIMAD.WIDE.U32 UR44, UR36, UR6, URZ ;  /* 0x00000006242c72a5 */ /* 0x000fe4000f8e003f */
[----:B------:R-:W-:-:S04]  /*b050*/  UIMAD UR4, UR36, UR7, UR4 ;  /* 0x00000007240472a4 */ /* 0x000fc8000f8e0204 */
[----:B------:R-:W-:Y:S01]  /*b060*/  UIADD3 UR41, UR45, UR4, URZ ;  /* 0x000000042d297290 */ /* 0x000fe2000fffe03f */
[----:B-1----:R-:W-:-:S03]  /*b070*/  SHF.R.S32.HI R29, RZ, 0x1f, R0 ;  /* 0x0000001fff1d7819 */ /* 0x002fc60000011400 */
[----:B------:R-:W-:Y:S08]  /*b080*/  @!P0 BRA `(.L_x_49) ;  /* 0x0000000000408947 */ /* 0x000ff00003800000 */
[----:B------:R-:W-:Y:S01]  /*b090*/  MOV R2, 0x0 ;  /* 0x0000000000027802 */ /* 0x000fe20000000f00 */
[----:B------:R-:W-:Y:S01]  /*b0a0*/  ULDC.64 UR6, c[0x4][0xa8] ;  /* 0x01002a0000067ab9 */ /* 0x000fe20000000a00 */
[----:B------:R-:W-:Y:S01]  /*b0b0*/  ULDC.64 UR8, c[0x4][0xb0] ;  /* 0x01002c0000087ab9 */ /* 0x000fe20000000a00 */
[----:B------:R-:W-:Y:S01]  /*b0c0*/  ULDC.64 UR4, c[0x4][0x20] ;  /* 0x0100080000047ab9 */ /* 0x000fe20000000a00 */
[----:B0-----:R-:W-:Y:S01]  /*b0d0*/  IMAD.U32 R4, RZ, RZ, UR6 ;  /* 0x00000006ff047e24 */ /* 0x001fe2000f8e00ff */
[----:B------:R-:W-:Y:S01]  /*b0e0*/  MOV R6, UR8 ;  /* 0x0000000800067c02 */ /* 0x000fe20008000f00 */
[----:B------:R-:W0:Y:S01]  /*b0f0*/  LDC.64 R2, c[0x4][R2] ;  /* 0x0100000002027b82 */ /* 0x000e220000000a00 */
[----:B------:R-:W-:Y:S01]  /*b100*/  IMAD.U32 R5, RZ, RZ, UR7 ;  /* 0x00000007ff057e24 */ /* 0x000fe2000f8e00ff */
[----:B------:R-:W-:Y:S01]  /*b110*/  MOV R11, UR5 ;  /* 0x00000005000b7c02 */ /* 0x000fe20008000f00 */
[----:B------:R-:W-:Y:S01]  /*b120*/  IMAD.U32 R7, RZ, RZ, UR9 ;  /* 0x00000009ff077e24 */ /* 0x000fe2000f8e00ff */
[----:B------:R-:W-:Y:S01]  /*b130*/  MOV R13, RZ ;  /* 0x000000ff000d7202 */ /* 0x000fe20000000f00 */
[----:B------:R-:W-:-:S02]  /*b140*/  IMAD.U32 R10, RZ, RZ, UR4 ;  /* 0x00000004ff0a7e24 */ /* 0x000fc4000f8e00ff */
[----:B------:R-:W-:Y:S02]  /*b150*/  IMAD.MOV.U32 R8, RZ, RZ, 0x70 ;  /* 0x00000070ff087424 */ /* 0x000fe400078e00ff */
[----:B------:R-:W-:-:S07]  /*b160*/  IMAD.MOV.U32 R12, RZ, RZ, 0x1 ;  /* 0x00000001ff0c7424 */ /* 0x000fce00078e00ff */
[----:B------:R-:W-:-:S07]  /*b170*/  LEPC R20, `(.L_x_49) ;  /* 0x000000001014794e */ /* 0x000fce0000000000 */
[----:B0-----:R-:W-:Y:S05]  /*b180*/  CALL.ABS.NOINC R2 ;  /* 0x0000000002007343 */ /* 0x001fea0003c00000 */
.L_x_49:
[----:B------:R-:W1:Y:S01]  /*b190*/  LDC R20, c[0x0][0x448] ;  /* 0x00011200ff147b82 */ /* 0x000e620000000800 */
[----:B------:R-:W2:Y:S01]  /*b1a0*/  S2R R12, SR_TID.X ;  /* 0x00000000000c7919 */ /* 0x000ea20000002100 */
[----:B------:R-:W-:Y:S01]  /*b1b0*/  SHF.R.U32.HI R6, RZ, 0x3, R28 ;  /* 0x00000003ff067819 */ /* 0x000fe2000001161c */
[----:B------:R-:W-:Y:S01]  /*b1c0*/  UMOV UR4, UR44 ;  /* 0x0000002c00047c82 */ /* 0x000fe20008000000 */
[----:B------:R-:W-:Y:S01]  /*b1d0*/  UMOV UR5, UR41 ;  /* 0x0000002900057c82 */ /* 0x000fe20008000000 */
[----:B------:R-:W3:Y:S01]  /*b1e0*/  S2R R21, SR_CTAID.X ;  /* 0x0000000000157919 */ /* 0x000ee20000002500 */
[----:B------:R-:W-:Y:S01]  /*b1f0*/  ULDC.64 UR6, c[0x0][0x2c8] ;  /* 0x0000b20000067ab9 */ /* 0x000fe20000000a00 */
[----:B------:R-:W4:Y:S01]  /*b200*/  S2R R10, SR_CTAID.Z ;  /* 0x00000000000a7919 */ /* 0x000f220000002700 */
[----:B-1----:R-:W-:Y:S01]  /*b210*/  ISETP.NE.AND P0, PT, R20, 0x1, PT ;  /* 0x000000011400780c */ /* 0x002fe20003f05270 */
[----:B--2---:R-:W-:-:S12]  /*b220*/  IMAD.SHL.U32 R3, R12, 0x10, RZ ;  /* 0x000000100c037824 */ /* 0x004fd800078e00ff */
[----:B------:R-:W1:Y:S01]  /*b230*/  @P0 LDC R0, c[0x0][0x44c] ;  /* 0x00011300ff000b82 */ /* 0x000e620000000800 */
[----:B------:R-:W-:-:S05]  /*b240*/  LOP3.LUT R3, R6, 0x70, R3, 0xf8, !PT ;  /* 0x0000007006037812 */ /* 0x000fca00078ef803 */
[----:B---3--:R-:W-:Y:S02]  /*b250*/  IMAD R7, R21, 0xc0, R3 ;  /* 0x000000c015077824 */ /* 0x008fe400078e0203 */
[----:B0-----:R-:W0:Y:S02]  /*b260*/  @P0 LDC R5, c[0x0][0x450] ;  /* 0x00011400ff050b82 */ /* 0x001e240000000800 */
[----:B------:R-:W-:Y:S01]  /*b270*/  IMAD.MOV.U32 R9, RZ, RZ, R7 ;  /* 0x000000ffff097224 */ /* 0x000fe200078e0007 */
[----:B------:R-:W-:-:S05]  /*b280*/  IADD3 R8, R7, 0x80, RZ ;  /* 0x0000008007087810 */ /* 0x000fca0007ffe0ff */
[----:B------:R-:W2:Y:S08]  /*b290*/  @P0 LDC R11, c[0x0][0x44c] ;  /* 0x00011300ff0b0b82 */ /* 0x000eb00000000800 */
[----:B------:R-:W3:Y:S01]  /*b2a0*/  @P0 LDC R4, c[0x0][0x450] ;  /* 0x00011400ff040b82 */ /* 0x000ee20000000800 */
[----:B-1----:R-:W-:-:S07]  /*b2b0*/  @P0 IMAD.HI.U32 R0, R7, R0, RZ ;  /* 0x0000000007000227 */ /* 0x002fce00078e00ff */
[----:B------:R-:W1:Y:S01]  /*b2c0*/  LDC.64 R2, c[0x0][0x2e0] ;  /* 0x0000b800ff027b82 */ /* 0x000e620000000a00 */
[----:B0-----:R-:W-:Y:S01]  /*b2d0*/  @P0 SHF.R.U32.HI R9, RZ, R5, R0 ;  /* 0x00000005ff090219 */ /* 0x001fe20000011600 */
[----:B------:R-:W-:Y:S02]  /*b2e0*/  IMAD.MOV.U32 R0, RZ, RZ, R8 ;  /* 0x000000ffff007224 */ /* 0x000fe400078e0008 */
[----:B--2---:R-:W-:-:S05]  /*b2f0*/  @P0 IMAD.HI.U32 R5, R8, R11, RZ ;  /* 0x0000000b08050227 */ /* 0x004fca00078e00ff */
[----:B---3--:R-:W-:Y:S01]  /*b300*/  @P0 SHF.R.U32.HI R0, RZ, R4, R5 ;  /* 0x00000004ff000219 */ /* 0x008fe20000011605 */
[----:B-1----:R-:W-:-:S04]  /*b310*/  IMAD R4, R29, R2, RZ ;  /* 0x000000021d047224 */ /* 0x002fc800078e02ff */
[C---:B----4-:R-:W-:Y:S01]  /*b320*/  IMAD R5, R10.reuse, R3, R4 ;  /* 0x000000030a057224 */ /* 0x050fe200078e0204 */
[----:B------:R-:W-:Y:S01]  /*b330*/  SHF.R.S32.HI R4, RZ, 0x1f, R9 ;  /* 0x0000001fff047819 */ /* 0x000fe20000011409 */
[----:B------:R-:W-:Y:S01]  /*b340*/  IMAD.WIDE.U32 R2, R10, R2, UR4 ;  /* 0x000000040a027e25 */ /* 0x000fe2000f8e0002 */
[----:B------:R-:W-:Y:S01]  /*b350*/  ULDC.64 UR4, c[0x0][0x2d0] ;  /* 0x0000b40000047ab9 */ /* 0x000fe20000000a00 */
[----:B------:R-:W-:Y:S02]  /*b360*/  SHF.R.S32.HI R10, RZ, 0x1f, R0 ;  /* 0x0000001fff0a7819 */ /* 0x000fe40000011400 */
[----:B------:R-:W-:Y:S02]  /*b370*/  IMAD R4, R4, UR4, RZ ;  /* 0x0000000404047c24 */ /* 0x000fe4000f8e02ff */
[----:B------:R-:W-:Y:S02]  /*b380*/  IMAD.IADD R3, R3, 0x1, R5 ;  /* 0x0000000103037824 */ /* 0x000fe400078e0205 */
[----:B------:R-:W-:-:S02]  /*b390*/  IMAD R11, R9, UR5, R4 ;  /* 0x00000005090b7c24 */ /* 0x000fc4000f8e0204 */
[C---:B------:R-:W-:Y:S01]  /*b3a0*/  IMAD.WIDE.U32 R4, R9.reuse, UR4, R2 ;  /* 0x0000000409047c25 */ /* 0x040fe2000f8e0002 */
[----:B------:R-:W-:-:S03]  /*b3b0*/  IADD3 R9, -R9, RZ, RZ ;  /* 0x000000ff09097210 */ /* 0x000fc60007ffe1ff */
[----:B------:R-:W-:Y:S02]  /*b3c0*/  IMAD.IADD R5, R5, 0x1, R11 ;  /* 0x0000000105057824 */ /* 0x000fe400078e020b */
[----:B------:R-:W-:Y:S02]  /*b3d0*/  IMAD R9, R20, R9, R7 ;  /* 0x0000000914097224 */ /* 0x000fe400078e0207 */
[----:B------:R-:W-:Y:S02]  /*b3e0*/  IMAD.MOV R7, RZ, RZ, -R0 ;  /* 0x000000ffff077224 */ /* 0x000fe400078e0a00 */
[----:B------:R-:W-:Y:S02]  /*b3f0*/  IMAD R11, R10, UR4, RZ ;  /* 0x000000040a0b7c24 */ /* 0x000fe4000f8e02ff */
[----:B------:R-:W-:Y:S01]  /*b400*/  IMAD R7, R20, R7, R8 ;  /* 0x0000000714077224 */ /* 0x000fe200078e0208 */
[----:B------:R-:W-:Y:S01]  /*b410*/  SHF.R.S32.HI R8, RZ, 0x1f, R9 ;  /* 0x0000001fff087819 */ /* 0x000fe20000011409 */
[----:B------:R-:W-:-:S04]  /*b420*/  IMAD.WIDE.U32 R2, R0, UR4, R2 ;  /* 0x0000000400027c25 */ /* 0x000fc8000f8e0002 */
[----:B------:R-:W-:Y:S01]  /*b430*/  IMAD R13, R0, UR5, R11 ;  /* 0x00000005000d7c24 */ /* 0x000fe2000f8e020b */
[----:B------:R-:W-:Y:S01]  /*b440*/  SHF.R.S32.HI R0, RZ, 0x1f, R7 ;  /* 0x0000001fff007819 */ /* 0x000fe20000011407 */
[----:B------:R-:W-:Y:S01]  /*b450*/  IMAD R8, R8, UR6, RZ ;  /* 0x0000000608087c24 */ /* 0x000fe2000f8e02ff */
[----:B------:R-:W-:Y:S01]  /*b460*/  ULDC.64 UR4, c[0x0][0x280] ;  /* 0x0000a00000047ab9 */ /* 0x000fe20000000a00 */
[----:B------:R-:W-:Y:S01]  /*b470*/  IMAD.WIDE.U32 R4, R9, UR6, R4 ;  /* 0x0000000609047c25 */ /* 0x000fe2000f8e0004 */
[----:B------:R-:W-:-:S03]  /*b480*/  IADD3 R3, R3, R13, RZ ;  /* 0x0000000d03037210 */ /* 0x000fc60007ffe0ff */
[----:B------:R-:W-:Y:S01]  /*b490*/  IMAD R11, R9, UR7, R8 ;  /* 0x00000007090b7c24 */ /* 0x000fe2000f8e0208 */
[----:B------:R-:W-:Y:S01]  /*b4a0*/  LEA R9, P0, R4, UR4, 0x1 ;  /* 0x0000000404097c11 */ /* 0x000fe2000f8008ff */
[----:B------:R-:W-:Y:S02]  /*b4b0*/  IMAD R0, R0, UR6, RZ ;  /* 0x0000000600007c24 */ /* 0x000fe4000f8e02ff */
[----:B------:R-:W-:Y:S02]  /*b4c0*/  IMAD.IADD R11, R5, 0x1, R11 ;  /* 0x00000001050b7824 */ /* 0x000fe400078e020b */
[C---:B------:R-:W-:Y:S02]  /*b4d0*/  IMAD R13, R7.reuse, UR7, R0 ;  /* 0x00000007070d7c24 */ /* 0x040fe4000f8e0200 */
[----:B------:R-:W-:Y:S01]  /*b4e0*/  IMAD.WIDE.U32 R2, R7, UR6, R2 ;  /* 0x0000000607027c25 */ /* 0x000fe2000f8e0002 */
[----:B------:R-:W-:Y:S02]  /*b4f0*/  LEA.HI.X R10, R4, UR5, R11, 0x1, P0 ;  /* 0x00000005040a7c11 */ /* 0x000fe400080f0c0b */
[----:B------:R-:W-:Y:S01]  /*b500*/  SHF.L.U32 R7, R12, 0x3, RZ ;  /* 0x000000030c077819 */ /* 0x000fe200000006ff */
[----:B------:R-:W-:Y:S01]  /*b510*/  IMAD.IADD R3, R3, 0x1, R13 ;  /* 0x0000000103037824 */ /* 0x000fe200078e020d */
[----:B------:R-:W-:Y:S01]  /*b520*/  LEA R0, P0, R2, UR4, 0x1 ;  /* 0x0000000402007c11 */ /* 0x000fe2000f8008ff */
[----:B------:R-:W-:Y:S01]  /*b530*/  ULDC UR4, c[0x0][0x2b8] ;  /* 0x0000ae0000047ab9 */ /* 0x000fe20000000800 */
[----:B------:R-:W-:-:S02]  /*b540*/  IMAD.SHL.U32 R4, R28, 0x8, RZ ;  /* 0x000000081c047824 */ /* 0x000fc400078e00ff */
[----:B------:R-:W-:Y:S02]  /*b550*/  LEA.HI.X R8, R2, UR5, R3, 0x1, P0 ;  /* 0x0000000502087c11 */ /* 0x000fe400080f0c03 */
[C---:B------:R-:W-:Y:S02]  /*b560*/  LOP3.LUT R2, R7.reuse, 0x1f8, RZ, 0xc0, !PT ;  /* 0x000001f807027812 */ /* 0x040fe400078ec0ff */
[----:B------:R-:W-:Y:S02]  /*b570*/  LOP3.LUT R7, R7, 0x38, RZ, 0xc0, !PT ;  /* 0x0000003807077812 */ /* 0x000fe400078ec0ff */
[----:B------:R-:W-:Y:S02]  /*b580*/  LOP3.LUT R3, R2, 0x38, R12, 0x78, !PT ;  /* 0x0000003802037812 */ /* 0x000fe400078e780c */
[----:B------:R-:W-:Y:S01]  /*b590*/  ISETP.GE.AND P0, PT, R7, UR4, PT ;  /* 0x0000000407007c0c */ /* 0x000fe2000bf06270 */
[----:B------:R-:W-:Y:S01]  /*b5a0*/  UMOV UR4, 0xffffffff ;  /* 0xffffffff00047882 */ /* 0x000fe20000000000 */
[----:B------:R-:W-:-:S02]  /*b5b0*/  LOP3.LUT R4, R3, 0x200, R4, 0xf8, !PT ;  /* 0x0000020003047812 */ /* 0x000fc400078ef804 */
[----:B------:R-:W-:Y:S09]  /*b5c0*/  BRA.DIV UR4, `(.L_x_50) ;  /* 0x0000002204ec7947 */ /* 0x000ff2000b800000 */
[----:B------:R-:W0:Y:S01]  /*b5d0*/  S2R R2, SR_CTAID.X ;  /* 0x0000000000027919 */ /* 0x000e220000002500 */
[----:B------:R-:W-:Y:S02]  /*b5e0*/  ULDC UR4, c[0x0][0x288] ;  /* 0x0000a20000047ab9 */ /* 0x000fe40000000800 */
[----:B------:R-:W-:Y:S01]  /*b5f0*/  IMAD R5, R20, UR4, RZ ;  /* 0x0000000414057c24 */ /* 0x000fe2000f8e02ff */
[----:B------:R-:W1:Y:S04]  /*b600*/  SHFL.IDX PT, R14, R9, RZ, 0x181f ;  /* 0x00181fff090e7589 */ /* 0x000e6800000e0000 */
[----:B------:R-:W-:Y:S04]  /*b610*/  SHFL.IDX PT, R21, R10, 0x1, 0x181f ;  /* 0x00381f000a157f89 */ /* 0x000fe800000e0000 */
[----:B------:R-:W-:Y:S01]  /*b620*/  SHFL.IDX PT, R20, R10, 0x2, 0x181f ;  /* 0x00581f000a147f89 */ /* 0x000fe200000e0000 */
[----:B0-----:R-:W-:-:S03]  /*b630*/  IMAD R6, R2, 0xc0, R6 ;  /* 0x000000c002067824 */ /* 0x001fc600078e0206 */
[----:B------:R-:W0:Y:S01]  /*b640*/  SHFL.IDX PT, R2, R10, RZ, 0x181f ;  /* 0x00181fff0a027589 */ /* 0x000e2200000e0000 */
[C---:B------:R-:W-:Y:S01]  /*b650*/  VIADD R12, R6.reuse, 0x10 ;  /* 0x00000010060c7836 */ /* 0x040fe20000000000 */
[----:B------:R-:W-:-:S13]  /*b660*/  ISETP.GE.AND P1, PT, R6, R5, PT ;  /* 0x000000050600720c */ /* 0x000fda0003f26270 */
[----:B-1----:R-:W-:Y:S02]  /*b670*/  @!P1 LEA R14, P2, R7, R14, 0x1 ;  /* 0x0000000e070e9211 */ /* 0x002fe400078408ff */
[----:B------:R-:W-:-:S03]  /*b680*/  @!P1 LEA R29, R4, UR38, 0x1 ;  /* 0x00000026041d9c11 */ /* 0x000fc6000f8e08ff */
[----:B0-----:R-:W-:Y:S01]  /*b690*/  @!P1 IMAD.X R3, RZ, RZ, R2, P2 ;  /* 0x000000ffff039224 */ /* 0x001fe200010e0602 */
[----:B------:R-:W-:Y:S02]  /*b6a0*/  @!P1 MOV R2, R14 ;  /* 0x0000000e00029202 */ /* 0x000fe40000000f00 */
[----:B------:R-:W-:Y:S04]  /*b6b0*/  SHFL.IDX PT, R14, R9, 0x2, 0x181f ;  /* 0x00581f00090e7f89 */ /* 0x000fe800000e0000 */
[----:B------:R0:W-:Y:S01]  /*b6c0*/  @!P1 LDGSTS.E.BYPASS.LTC128B.128 [R29+0xc400], desc[UR42][R2.64], !P0 ;  /* 0x0c400000021d9fae */ /* 0x0001e2000c101d6a */
[----:B------:R-:W-:Y:S01]  /*b6d0*/  ISETP.GE.AND P1, PT, R12, R5, PT ;  /* 0x000000050c00720c */ /* 0x000fe20003f26270 */
[----:B------:R-:W-:-:S05]  /*b6e0*/  VIADD R12, R6, 0x20 ;  /* 0x00000020060c7836 */ /* 0x000fca0000000000 */
[----:B------:R-:W-:Y:S01]  /*b6f0*/  ISETP.GE.AND P2, PT, R12, R5, PT ;  /* 0x000000050c00720c */ /* 0x000fe20003f46270 */
[----:B------:R-:W-:Y:S01]  /*b700*/  VIADD R12, R6, 0x30 ;  /* 0x00000030060c7836 */ /* 0x000fe20000000000 */
[----:B0-----:R-:W0:Y:S11]  /*b710*/  SHFL.IDX PT, R2, R9, 0x1, 0x181f ;  /* 0x00381f0009027f89 */ /* 0x001e3600000e0000 */
[----:B------:R-:W-:-:S02]  /*b720*/  @!P2 LEA R29, R4, UR38, 0x1 ;  /* 0x00000026041dac11 */ /* 0x000fc4000f8e08ff */
[----:B0-----:R-:W-:-:S04]  /*b730*/  @!P1 LEA R2, P3, R7, R2, 0x1 ;  /* 0x0000000207029211 */ /* 0x001fc800078608ff */
[----:B------:R-:W-:Y:S02]  /*b740*/  @!P1 IADD3.X R3, RZ, R21, RZ, P3, !PT ;  /* 0x00000015ff039210 */ /* 0x000fe40001ffe4ff */
[----:B------:R-:W-:-:S05]  /*b750*/  @!P1 LEA R21, R4, UR38, 0x1 ;  /* 0x0000002604159c11 */ /* 0x000fca000f8e08ff */
[----:B------:R0:W-:Y:S02]  /*b760*/  @!P1 LDGSTS.E.BYPASS.LTC128B.128 [R21+0xcc00], desc[UR42][R2.64], !P0 ;  /* 0x0cc0000002159fae */ /* 0x0001e4000c101d6a */
[----:B0-----:R-:W-:Y:S02]  /*b770*/  @!P2 LEA R2, P1, R7, R14, 0x1 ;  /* 0x0000000e0702a211 */ /* 0x001fe400078208ff */
[----:B------:R-:W-:Y:S03]  /*b780*/  SHFL.IDX PT, R21, R10, 0x3, 0x181f ;  /* 0x00781f000a157f89 */ /* 0x000fe600000e0000 */
[----:B------:R-:W-:Y:S01]  /*b790*/  @!P2 IMAD.X R3, RZ, RZ, R20, P1 ;  /* 0x000000ffff03a224 */ /* 0x000fe200008e0614 */
[----:B------:R-:W-:Y:S01]  /*b7a0*/  ISETP.GE.AND P1, PT, R12, R5, PT ;  /* 0x000000050c00720c */ /* 0x000fe20003f26270 */
[----:B------:R-:W-:Y:S01]  /*b7b0*/  SHFL.IDX PT, R14, R9, 0x4, 0x181f ;  /* 0x00981f00090e7f89 */ /* 0x000fe200000e0000 */
[----:B------:R-:W-:-:S03]  /*b7c0*/  IADD3 R12, R6, 0x40, RZ ;  /* 0x00000040060c7810 */ /* 0x000fc60007ffe0ff */
[----:B------:R0:W-:Y:S01]  /*b7d0*/  @!P2 LDGSTS.E.BYPASS.LTC128B.128 [R29+0xd400], desc[UR42][R2.64], !P0 ;  /* 0x0d400000021dafae */ /* 0x0001e2000c101d6a */
[----:B------:R-:W-:Y:S02]  /*b7e0*/  ISETP.GE.AND P2, PT, R12, R5, PT ;  /* 0x000000050c00720c */ /* 0x000fe40003f46270 */
[----:B------:R-:W-:Y:S01]  /*b7f0*/  IADD3 R12, R6, 0x50, RZ ;  /* 0x00000050060c7810 */ /* 0x000fe20007ffe0ff */
[----:B------:R-:W-:Y:S04]  /*b800*/  SHFL.IDX PT, R20, R10, 0x4, 0x181f ;  /* 0x00981f000a147f89 */ /* 0x000fe800000e0000 */
[----:B0-----:R-:W0:Y:S02]  /*b810*/  SHFL.IDX PT, R29, R9, 0x3, 0x181f ;  /* 0x00781f00091d7f89 */ /* 0x001e2400000e0000 */
[----:B0-----:R-:W-:-:S04]  /*b820*/  @!P1 LEA R2, P3, R7, R29, 0x1 ;  /* 0x0000001d07029211 */ /* 0x001fc800078608ff */
[C---:B------:R-:W-:Y:S01]  /*b830*/  @!P2 LEA R29, R4.reuse, UR38, 0x1 ;  /* 0x00000026041dac11 */ /* 0x040fe2000f8e08ff */
[----:B------:R-:W-:Y:S01]  /*b840*/  @!P1 IMAD.X R3, RZ, RZ, R21, P3 ;  /* 0x000000ffff039224 */ /* 0x000fe200018e0615 */
[----:B------:R-:W-:-:S05]  /*b850*/  @!P1 LEA R21, R4, UR38, 0x1 ;  /* 0x0000002604159c11 */ /* 0x000fca000f8e08ff */
[----:B------:R0:W-:Y:S02]  /*b860*/  @!P1 LDGSTS.E.BYPASS.LTC128B.128 [R21+0xdc00], desc[UR42][R2.64], !P0 ;  /* 0x0dc0000002159fae */ /* 0x0001e4000c101d6a */
[----:B0-----:R-:W-:Y:S02]  /*b870*/  @!P2 LEA R2, P1, R7, R14, 0x1 ;  /* 0x0000000e0702a211 */ /* 0x001fe400078208ff */
[----:B------:R-:W-:Y:S03]  /*b880*/  SHFL.IDX PT, R21, R10, 0x5, 0x181f ;  /* 0x00b81f000a157f89 */ /* 0x000fe600000e0000 */
[----:B------:R-:W-:Y:S01]  /*b890*/  @!P2 IMAD.X R3, RZ, RZ, R20, P1 ;  /* 0x000000ffff03a224 */ /* 0x000fe200008e0614 */
[----:B------:R-:W-:Y:S01]  /*b8a0*/  ISETP.GE.AND P1, PT, R12, R5, PT ;  /* 0x000000050c00720c */ /* 0x000fe20003f26270 */
[----:B------:R-:W-:Y:S01]  /*b8b0*/  SHFL.IDX PT, R14, R9, 0x6, 0x181f ;  /* 0x00d81f00090e7f89 */ /* 0x000fe200000e0000 */
[----:B------:R-:W-:-:S03]  /*b8c0*/  VIADD R12, R6, 0x60 ;  /* 0x00000060060c7836 */ /* 0x000fc60000000000 */
[----:B------:R0:W-:Y:S02]  /*b8d0*/  @!P2 LDGSTS.E.BYPASS.LTC128B.128 [R29+0xe400], desc[UR42][R2.64], !P0 ;  /* 0x0e400000021dafae */ /* 0x0001e4000c101d6a */
[----:B------:R-:W-:Y:S01]  /*b8e0*/  ISETP.GE.AND P2, PT, R12, R5, PT ;  /* 0x000000050c00720c */ /* 0x000fe20003f46270 */
[----:B------:R-:W-:Y:S01]  /*b8f0*/  VIADD R12, R6, 0x70 ;  /* 0x00000070060c7836 */ /* 0x000fe20000000000 */
[----:B------:R-:W-:Y:S04]  /*b900*/  SHFL.IDX PT, R20, R10, 0x6, 0x181f ;  /* 0x00d81f000a147f89 */ /* 0x000fe800000e0000 */
[----:B------:R-:W-:Y:S04]  /*b910*/  SHFL.IDX PT, R10, R10, 0x7, 0x181f ;  /* 0x00f81f000a0a7f89 */ /* 0x000fe800000e0000 */
[----:B0-----:R-:W0:Y:S02]  /*b920*/  SHFL.IDX PT, R29, R9, 0x5, 0x181f ;  /* 0x00b81f00091d7f89 */ /* 0x001e2400000e0000 */
[----:B0-----:R-:W-:-:S02]  /*b930*/  @!P1 LEA R2, P3, R7, R29, 0x1 ;  /* 0x0000001d07029211 */ /* 0x001fc400078608ff */
[----:B------:R-:W-:-:S03]  /*b940*/  @!P1 LEA R29, R4, UR38, 0x1 ;  /* 0x00000026041d9c11 */ /* 0x000fc6000f8e08ff */
[----:B------:R-:W-:Y:S01]  /*b950*/  @!P1 IMAD.X R3, RZ, RZ, R21, P3 ;  /* 0x000000ffff039224 */ /* 0x000fe200018e0615 */
[----:B------:R-:W-:-:S04]  /*b960*/  @!P2 LEA R21, R4, UR38, 0x1 ;  /* 0x000000260415ac11 */ /* 0x000fc8000f8e08ff */
[----:B------:R0:W-:Y:S02]  /*b970*/  @!P1 LDGSTS.E.BYPASS.LTC128B.128 [R29+0xec00], desc[UR42][R2.64], !P0 ;  /* 0x0ec00000021d9fae */ /* 0x0001e4000c101d6a */
[----:B0-----:R-:W-:Y:S02]  /*b980*/  @!P2 LEA R2, P1, R7, R14, 0x1 ;  /* 0x0000000e0702a211 */ /* 0x001fe400078208ff */
[----:B------:R-:W0:Y:S02]  /*b990*/  SHFL.IDX PT, R14, R9, 0x7, 0x181f ;  /* 0x00f81f00090e7f89 */ /* 0x000e2400000e0000 */
[----:B------:R-:W-:Y:S02]  /*b9a0*/  @!P2 IADD3.X R3, RZ, R20, RZ, P1, !PT ;  /* 0x00000014ff03a210 */ /* 0x000fe40000ffe4ff */
[----:B------:R-:W-:Y:S01]  /*b9b0*/  ISETP.GE.AND P1, PT, R12, R5, PT ;  /* 0x000000050c00720c */ /* 0x000fe20003f26270 */
[----:B------:R-:W-:Y:S01]  /*b9c0*/  SHFL.IDX PT, R20, R8, RZ, 0x181f ;  /* 0x00181fff08147589 */ /* 0x000fe200000e0000 */
[----:B------:R-:W-:-:S03]  /*b9d0*/  VIADD R12, R6, 0x80 ;  /* 0x00000080060c7836 */ /* 0x000fc60000000000 */
[----:B------:R1:W-:Y:S02]  /*b9e0*/  @!P2 LDGSTS.E.BYPASS.LTC128B.128 [R21+0xf400], desc[UR42][R2.64], !P0 ;  /* 0x0f4000000215afae */ /* 0x0003e4000c101d6a */
[----:B------:R-:W-:Y:S01]  /*b9f0*/  ISETP.GE.AND P2, PT, R12, R5, PT ;  /* 0x000000050c00720c */ /* 0x000fe20003f46270 */
[----:B------:R-:W-:Y:S01]  /*ba00*/  VIADD R12, R6, 0x90 ;  /* 0x00000090060c7836 */ /* 0x000fe20000000000 */
[----:B------:R-:W-:Y:S04]  /*ba10*/  SHFL.IDX PT, R9, R8, 0x2, 0x181f ;  /* 0x00581f0008097f89 */ /* 0x000fe800000e0000 */
[----:B------:R-:W-:Y:S01]  /*ba20*/  @!P1 LEA R29, R4, UR38, 0x1 ;  /* 0x00000026041d9c11 */ /* 0x000fe2000f8e08ff */
[----:B-1----:R-:W1:Y:S01]  /*ba30*/  SHFL.IDX PT, R21, R0, RZ, 0x181f ;  /* 0x00181fff00157589 */ /* 0x002e6200000e0000 */
[----:B0-----:R-:W-:-:S03]  /*ba40*/  @!P1 LEA R2, P3, R7, R14, 0x1 ;  /* 0x0000000e07029211 */ /* 0x001fc600078608ff */
[----:B------:R-:W-:Y:S01]  /*ba50*/  SHFL.IDX PT, R14, R0, 0x2, 0x181f ;  /* 0x00581f00000e7f89 */ /* 0x000fe200000e0000 */
[----:B------:R-:W-:-:S03]  /*ba60*/  @!P1 IADD3.X R3, RZ, R10, RZ, P3, !PT ;  /* 0x0000000aff039210 */ /* 0x000fc60001ffe4ff */
[----:B------:R-:W-:Y:S04]  /*ba70*/  SHFL.IDX PT, R10, R8, 0x1, 0x181f ;  /* 0x00381f00080a7f89 */ /* 0x000fe800000e0000 */
[----:B------:R1:W-:Y:S04]  /*ba80*/  @!P1 LDGSTS.E.BYPASS.LTC128B.128 [R29+0xfc00], desc[UR42][R2.64], !P0 ;  /* 0x0fc00000021d9fae */ /* 0x0003e8000c101d6a */
[----:B------:R-:W-:Y:S01]  /*ba90*/  SHFL.IDX PT, R8, R8, 0x3, 0x181f ;  /* 0x00781f0008087f89 */ /* 0x000fe200000e0000 */
[----:B-1----:R-:W-:Y:S02]  /*baa0*/  @!P2 LEA R2, P1, R7, R21, 0x1 ;  /* 0x000000150702a211 */ /* 0x002fe400078208ff */
[----:B------:R-:W-:-:S03]  /*bab0*/  @!P2 LEA R21, R4, UR38, 0x1 ;  /* 0x000000260415ac11 */ /* 0x000fc6000f8e08ff */
[----:B------:R-:W-:Y:S01]  /*bac0*/  @!P2 IMAD.X R3, RZ, RZ, R20, P1 ;  /* 0x000000ffff03a224 */ /* 0x000fe200008e0614 */
[----:B------:R-:W-:Y:S01]  /*bad0*/  ISETP.GE.AND P1, PT, R12, R5, PT ;  /* 0x000000050c00720c */ /* 0x000fe20003f26270 */
[----:B------:R-:W0:Y:S01]  /*bae0*/  SHFL.IDX PT, R20, R0, 0x1, 0x181f ;  /* 0x00381f0000147f89 */ /* 0x000e2200000e0000 */
[----:B------:R-:W-:-:S03]  /*baf0*/  IADD3 R12, R6, 0xa0, RZ ;  /* 0x000000a0060c7810 */ /* 0x000fc60007ffe0ff */
[----:B------:R1:W-:Y:S01]  /*bb00*/  @!P2 LDGSTS.E.BYPASS.LTC128B.128 [R21+0x10400], desc[UR42][R2.64], !P0 ;  /* 0x104000000215afae */ /* 0x0003e2000c101d6a */
[----:B------:R-:W-:-:S07]  /*bb10*/  ISETP.GE.AND P2, PT, R12, R5, PT ;  /* 0x000000050c00720c */ /* 0x000fce0003f46270 */
[----:B-1----:R-:W-:Y:S02]  /*bb20*/  @!P1 LEA R21, R4, UR38, 0x1 ;  /* 0x0000002604159c11 */ /* 0x002fe4000f8e08ff */
[----:B0-----:R-:W-:-:S05]  /*bb30*/  @!P1 LEA R2, P3, R7, R20, 0x1 ;  /* 0x0000001407029211 */ /* 0x001fca00078608ff */
[----:B------:R-:W-:-:S05]  /*bb40*/  @!P1 IMAD.X R3, RZ, RZ, R10, P3 ;  /* 0x000000ffff039224 */ /* 0x000fca00018e060a */
[----:B------:R0:W-:Y:S02]  /*bb50*/  @!P1 LDGSTS.E.BYPASS.LTC128B.128 [R21+0x10c00], desc[UR42][R2.64], !P0 ;  /* 0x10c0000002159fae */ /* 0x0001e4000c101d6a */
[----:B0-----:R-:W-:Y:S02]  /*bb60*/  @!P2 LEA R2, P1, R7, R14, 0x1 ;  /* 0x0000000e0702a211 */ /* 0x001fe400078208ff */
[----:B------:R0:W1:Y:S03]  /*bb70*/  SHFL.IDX PT, R14, R0, 0x3, 0x181f ;  /* 0x00781f00000e7f89 */ /* 0x00006600000e0000 */
[----:B------:R-:W-:Y:S01]  /*bb80*/  @!P2 IMAD.X R3, RZ, RZ, R9, P1 ;  /* 0x000000ffff03a224 */ /* 0x000fe200008e0609 */
[----:B------:R-:W-:-:S05]  /*bb90*/  @!P2 LEA R9, R4, UR38, 0x1 ;  /* 0x000000260409ac11 */ /* 0x000fca000f8e08ff */
[----:B------:R0:W-:Y:S02]  /*bba0*/  @!P2 LDGSTS.E.BYPASS.LTC128B.128 [R9+0x11400], desc[UR42][R2.64], !P0 ;  /* 0x114000000209afae */ /* 0x0001e4000c101d6a */
.L_x_140:
[----:B------:R-:W-:Y:S01]  /*bbb0*/  IADD3 R6, R6, 0xb0, RZ ;  /* 0x000000b006067810 */ /* 0x000fe20007ffe0ff */
[----:B0-----:R-:W-:-:S03]  /*bbc0*/  IMAD.MOV.U32 R0, RZ, RZ, 0x1 ;  /* 0x00000001ff007424 */ /* 0x001fc600078e00ff */
[----:B------:R-:W-:Y:S02]  /*bbd0*/  ISETP.GE.AND P1, PT, R6, R5, PT ;  /* 0x000000050600720c */ /* 0x000fe40003f26270 */
[----:B------:R-:W-:-:S11]  /*bbe0*/  SHF.L.U32 R0, R0, 0x1f, RZ ;  /* 0x0000001f00007819 */ /* 0x000fd600000006ff */
[----:B-1----:R-:W-:Y:S02]  /*bbf0*/  @!P1 LEA R2, P2, R7, R14, 0x1 ;  /* 0x0000000e07029211 */ /* 0x002fe400078408ff */
[----:B------:R-:W-:-:S03]  /*bc00*/  @!P1 LEA R5, R4, UR38, 0x1 ;  /* 0x0000002604059c11 */ /* 0x000fc6000f8e08ff */
[----:B------:R-:W-:-:S05]  /*bc10*/  @!P1 IMAD.X R3, RZ, RZ, R8, P2 ;  /* 0x000000ffff039224 */ /* 0x000fca00010e0608 */
[----:B------:R-:W-:Y:S01]  /*bc20*/  @!PT LDS RZ, [RZ] ;  /* 0x00000000fffff984 */ /* 0x000fe20000000800 */
[----:B------:R-:W-:Y:S01]  /*bc30*/  @!PT LDS RZ, [RZ] ;  /* 0x00000000fffff984 */ /* 0x000fe20000000800 */
[----:B------:R-:W-:Y:S01]  /*bc40*/  @!PT LDS RZ, [RZ] ;  /* 0x00000000fffff984 */ /* 0x000fe20000000800 */
[----:B------:R0:W-:Y:S01]  /*bc50*/  @!P1 LDGSTS.E.BYPASS.LTC128B.128 [R5+0x11c00], desc[UR42][R2.64], !P0 ;  /* 0x11c0000002059fae */ /* 0x0001e2000c101d6a */
[----:B------:R-:W-:Y:S01]  /*bc60*/  NOP ;  /* 0x0000000000007918 */ /* 0x000fe20000000000 */
[----:B------:R-:W-:Y:S02]  /*bc70*/  SYNCS.ARRIVE.TRANS64.RED.A0T1 RZ, [UR38+0x30800], RZ ;  /* 0x030800ffffff79a7 */ /* 0x000fe40008200426 */
[----:B------:R-:W-:Y:S01]  /*bc80*/  ARRIVES.LDGSTSBAR.64.TRANSCNT [UR38+0x30800] ;  /* 0x03080000ff0079b0 */ /* 0x000fe20008000aa6 */
[----:B------:R-:W-:Y:S01]  /*bc90*/  NOP ;  /* 0x0000000000007918 */ /* 0x000fe20000000000 */
[----:B------:R-:W-:Y:S01]  /*bca0*/  SYNCS.ARRIVE.TRANS64.A1T0 RZ, [UR38+0x30800], RZ ;  /* 0x030800ffffff79a7 */ /* 0x000fe20008100026 */
[----:B------:R-:W-:-:S04]  /*bcb0*/  IADD3 R7, R26, -0x2, RZ ;  /* 0xfffffffe1a077810 */ /* 0x000fc80007ffe0ff */
[----:B------:R-:W-:Y:S01]  /*bcc0*/  ISETP.GE.AND P1, PT, R7, R24, PT ;  /* 0x000000180700720c */ /* 0x000fe20003f26270 */
[----:B------:R-:W1:Y:S02]  /*bcd0*/  SYNCS.PHASECHK.TRANS64.TRYWAIT P0, [UR38+0x30820], R0 ;  /* 0x03082000ff0075a7 */ /* 0x000e640008000166 */
[----:B01----:R-:W-:Y:S10]  /*bce0*/  @!P0 BRA `(.L_x_51) ;  /* 0x0000002800bc8947 */ /* 0x003ff40003800000 */
.L_x_141:
[----:B------:R-:W-:Y:S02]  /*bcf0*/  IMAD.MOV.U32 R8, RZ, RZ, 0x1 ;  /* 0x00000001ff087424 */ /* 0x000fe400078e00ff */
[----:B0-----:R-:W-:Y:S01]  /*bd00*/  IMAD.MOV.U32 R0, RZ, RZ, RZ ;  /* 0x000000ffff007224 */ /* 0x001fe200078e00ff */
[----:B------:R-:W-:Y:S06]  /*bd10*/  @!P1 BRA `(.L_x_52) ;  /* 0x0000001000d09947 */ /* 0x000fec0003800000 */
[----:B------:R-:W-:Y:S01]  /*bd20*/  UIADD3 UR4, UR40, 0x1, URZ ;  /* 0x0000000128047890 */ /* 0x000fe2000fffe03f */
[----:B------:R-:W0:Y:S01]  /*bd30*/  S2R R4, SR_TID.X ;  /* 0x0000000000047919 */ /* 0x000e220000002100 */
[----:B------:R-:W-:Y:S02]  /*bd40*/  LOP3.LUT R24, RZ, R24, RZ, 0x33, !PT ;  /* 0x00000018ff187212 */ /* 0x000fe400078e33ff */
[----:B------:R-:W-:Y:S02]  /*bd50*/  MOV R8, 0x1 ;  /* 0x0000000100087802 */ /* 0x000fe40000000f00 */
[----:B------:R-:W-:-:S05]  /*bd60*/  IMAD R25, R25, UR4, RZ ;  /* 0x0000000419197c24 */ /* 0x000fca000f8e02ff */
[----:B------:R-:W-:-:S04]  /*bd70*/  VIMNMX R25, R25, UR39, PT ;  /* 0x0000002719197c48 */ /* 0x000fc8000bfe0100 */
[----:B------:R-:W-:Y:S02]  /*bd80*/  IADD3 R3, -R25, RZ, RZ ;  /* 0x000000ff19037210 */ /* 0x000fe40007ffe1ff */
[----:B------:R-:W-:Y:S02]  /*bd90*/  LOP3.LUT R2, RZ, R25, RZ, 0x33, !PT ;  /* 0x00000019ff027212 */ /* 0x000fe400078e33ff */
[----:B------:R-:W-:-:S05]  /*bda0*/  VIADDMNMX R24, R3, 0x1, R24, !PT ;  /* 0x0000000103187846 */ /* 0x000fca0007800118 */
[----:B------:R-:W-:Y:S02]  /*bdb0*/  VIADD R3, R24, 0xfffffffe ;  /* 0xfffffffe18037836 */ /* 0x000fe40000000000 */
[----:B------:R-:W-:-:S03]  /*bdc0*/  IMAD.IADD R10, R25, 0x1, R24 ;  /* 0x00000001190a7824 */ /* 0x000fc600078e0218 */
[----:B------:R-:W-:Y:S02]  /*bdd0*/  ISETP.NE.AND P0, PT, R3, R2, PT ;  /* 0x000000020300720c */ /* 0x000fe40003f05270 */
[----:B------:R-:W-:Y:S02]  /*bde0*/  LOP3.LUT R9, R10, 0x1, RZ, 0xc0, !PT ;  /* 0x000000010a097812 */ /* 0x000fe400078ec0ff */
[----:B0-----:R-:W-:Y:S01]  /*bdf0*/  LOP3.LUT R6, R4, 0x1f, RZ, 0xc0, !PT ;  /* 0x0000001f04067812 */ /* 0x001fe200078ec0ff */
[----:B------:R-:W-:-:S08]  /*be00*/  IMAD.MOV.U32 R4, RZ, RZ, R16 ;  /* 0x000000ffff047224 */ /* 0x000fd000078e0010 */
[----:B------:R-:W-:Y:S05]  /*be10*/  @!P0 BRA `(.L_x_53) ;  /* 0x0000000c00148947 */ /* 0x000fea0003800000 */
[----:B------:R-:W-:Y:S01]  /*be20*/  BSSY B0, `(.L_x_53) ;  /* 0x00000c4000007945 */ /* 0x000fe20003800000 */
[----:B------:R-:W-:Y:S01]  /*be30*/  IMAD.IADD R10, R10, 0x1, -R9 ;  /* 0x000000010a0a7824 */ /* 0x000fe200078e0a09 */
[----:B------:R-:W-:Y:S01]  /*be40*/  MOV R11, 0x1 ;  /* 0x00000001000b7802 */ /* 0x000fe20000000f00 */
[----:B------:R-:W-:-:S07]  /*be50*/  IMAD.MOV.U32 R4, RZ, RZ, R16 ;  /* 0x000000ffff047224 */ /* 0x000fce00078e0010 */
.L_x_80:
[----:B------:R-:W-:Y:S01]  /*be60*/  ISETP.NE.AND P0, PT, R22, RZ, PT ;  /* 0x000000ff1600720c */ /* 0x000fe20003f05270 */
[----:B------:R-:W-:Y:S01]  /*be70*/  VIADD R10, R10, 0xfffffffe ;  /* 0xfffffffe0a0a7836 */ /* 0x000fe20000000000 */
[----:B------:R-:W-:Y:S04]  /*be80*/  BSSY B1, `(.L_x_54) ;  /* 0x000005b000017945 */ /* 0x000fe80003800000 */
[----:B------:R-:W-:-:S07]  /*be90*/  ISETP.NE.AND P1, PT, R10, RZ, PT ;  /* 0x000000ff0a00720c */ /* 0x000fce0003f25270 */
[----:B------:R-:W-:Y:S06]  /*bea0*/  @!P0 BRA `(.L_x_55) ;  /* 0x0000000400608947 */ /* 0x000fec0003800000 */
[----:B------:R-:W-:Y:S02]  /*beb0*/  ISETP.NE.AND P0, PT, R23, RZ, PT ;  /* 0x000000ff1700720c */ /* 0x000fe40003f05270 */
[----:B------:R-:W-:Y:S02]  /*bec0*/  SHF.L.U32 R8, R11, 0x1f, RZ ;  /* 0x0000001f0b087819 */ /* 0x000fe400000006ff */
[----:B------:R-:W-:-:S09]  /*bed0*/  MOV R12, R7 ;  /* 0x00000007000c7202 */ /* 0x000fd20000000f00 */
[----:B------:R-:W-:Y:S05]  /*bee0*/  @!P0 BRA `(.L_x_56) ;  /* 0x00000000004c8947 */ /* 0x000fea0003800000 */
        /* <DEDUP_REMOVED lines=9> */
[--C-:B------:R-:W-:Y:S01]  /*bf80*/  SHF.R.S32.HI R3, RZ, 0x1f, R13.reuse ;  /* 0x0000001fff037819 */ /* 0x100fe2000001140d */
[----:B------:R-:W-:-:S04]  /*bf90*/  IMAD.MOV.U32 R2, RZ, RZ, R13 ;  /* 0x000000ffff027224 */ /* 0x000fc800078e000d */
[----:B------:R-:W-:Y:S01]  /*bfa0*/  IMAD.WIDE.U32 R2, R18, UR4, R2 ;  /* 0x0000000412027c25 */ /* 0x000fe2000f8e0002 */
[----:B------:R-:W-:-:S04]  /*bfb0*/  ULDC.64 UR4, c[0x0][0x418] ;  /* 0x0001060000047ab9 */ /* 0x000fc80000000a00 */
[----:B------:R-:W-:Y:S02]  /*bfc0*/  IADD3 R3, R5, R3, RZ ;  /* 0x0000000305037210 */ /* 0x000fe40007ffe0ff */
[----:B------:R-:W-:-:S04]  /*bfd0*/  LEA R4, P0, R2, UR4, 0x2 ;  /* 0x0000000402047c11 */ /* 0x000fc8000f8010ff */
[----:B------:R-:W-:-:S05]  /*bfe0*/  LEA.HI.X R5, R2, UR5, R3, 0x2, P0 ;  /* 0x0000000502057c11 */ /* 0x000fca00080f1403 */
[----:B------:R0:W5:Y:S01]  /*bff0*/  LDG.E R4, desc[UR42][R4.64] ;  /* 0x0000002a04047981 */ /* 0x000162000c1e1900 */
[----:B------:R-:W-:-:S04]  /*c000*/  IMAD.MOV R2, RZ, RZ, -R13 ;  /* 0x000000ffff027224 */ /* 0x000fc800078e0a0d */
[----:B------:R-:W-:-:S07]  /*c010*/  IMAD R12, R12, R2, R7 ;  /* 0x000000020c0c7224 */ /* 0x000fce00078e0207 */
.L_x_56:
[----:B------:R-:W1:Y:S01]  /*c020*/  SYNCS.PHASECHK.TRANS64.TRYWAIT P0, [UR38+0x30848], R8 ;  /* 0x03084808ff0075a7 */ /* 0x000e620008000166 */
[----:B------:R-:W-:Y:S01]  /*c030*/  BSSY B2, `(.L_x_57) ;  /* 0x0000003000027945 */ /* 0x000fe20003800000 */
[----:B------:R-:W-:-:S03]  /*c040*/  ISETP.NE.AND P2, PT, R28, RZ, PT ;  /* 0x000000ff1c00720c */ /* 0x000fc60003f45270 */
[----:B-1----:R-:W-:Y:S10]  /*c050*/  @!P0 BRA `(.L_x_58) ;  /* 0x0000002400f88947 */ /* 0x002ff40003800000 */
.L_x_142:
[----:B------:R-:W-:Y:S05]  /*c060*/  BSYNC B2 ;  /* 0x0000000000027941 */ /* 0x000fea0003800000 */
.L_x_57:
[----:B------:R-:W-:Y:S04]  /*c070*/  BSSY B2, `(.L_x_59) ;  /* 0x0000007000027945 */ /* 0x000fe80003800000 */
[----:B------:R-:W-:Y:S05]  /*c080*/  @P2 BRA `(.L_x_60) ;  /* 0x0000000000142947 */ /* 0x000fea0003800000 */
[----:B------:R-:W-:Y:S01]  /*c090*/  ISETP.NE.AND P0, PT, R6, RZ, PT ;  /* 0x000000ff0600720c */ /* 0x000fe20003f05270 */
[----:B------:R-:W-:-:S04]  /*c0a0*/  IMAD.MOV.U32 R2, RZ, RZ, 0x6000 ;  /* 0x00006000ff027424 */ /* 0x000fc800078e00ff */
[----:B------:R2:W-:Y:S08]  /*c0b0*/  SYNCS.ARRIVE.TRANS64 RZ, [UR38+0x30838], R2 ;  /* 0x03083802ffff79a7 */ /* 0x0005f00008000026 */
[----:B--2---:R-:W-:Y:S05]  /*c0c0*/  @!P0 BRA `(.L_x_60) ;  /* 0x0000000000048947 */ /* 0x004fea0003800000 */
[----:B------:R-:W-:Y:S01]  /*c0d0*/  BPT.TRAP 0x1 ;  /* 0x000000040000795c */ /* 0x000fe20000300000 */
.L_x_60:
[----:B------:R-:W-:Y:S05]  /*c0e0*/  BSYNC B2 ;  /* 0x0000000000027941 */ /* 0x000fea0003800000 */
.L_x_59:
[----:B0-----:R-:W-:Y:S01]  /*c0f0*/  MOV R5, RZ ;  /* 0x000000ff00057202 */ /* 0x001fe20000000f00 */
[----:B------:R-:W-:Y:S01]  /*c100*/  ULDC.64 UR4, c[0x0][0x198] ;  /* 0x0000660000047ab9 */ /* 0x000fe20000000a00 */
[----:B------:R-:W-:Y:S01]  /*c110*/  PLOP3.LUT P0, PT, PT, PT, PT, 0x80, 0x0 ;  /* 0x000000000000781c */ /* 0x000fe20003f0f070 */
[----:B------:R-:W-:Y:S01]  /*c120*/  UIADD3 UR4, UP0, UR4, 0x370, URZ ;  /* 0x0000037004047890 */ /* 0x000fe2000ff1e03f */
[----:B------:R-:W-:Y:S01]  /*c130*/  R2UR UR34, R5 ;  /* 0x00000000052272ca */ /* 0x000fe200000e0000 */
[----:B------:R-:W-:Y:S01]  /*c140*/  IMAD R2, R12, 0xc0, RZ ;  /* 0x000000c00c027824 */ /* 0x000fe200078e02ff */
[----:B------:R-:W-:Y:S02]  /*c150*/  UIADD3 UR32, UR38, 0x18400, URZ ;  /* 0x0001840026207890 */ /* 0x000fe4000fffe03f */
[----:B------:R-:W-:Y:S02]  /*c160*/  UIADD3 UR33, UR38, 0x30838, URZ ;  /* 0x0003083826217890 */ /* 0x000fe4000fffe03f */
[----:B------:R-:W-:Y:S01]  /*c170*/  UIADD3.X UR5, URZ, UR5, URZ, UP0, !UPT ;  /* 0x000000053f057290 */ /* 0x000fe200087fe43f */
[----:B------:R-:W-:Y:S01]  /*c180*/  UMOV UR6, 0x0 ;  /* 0x0000000000067882 */ /* 0x000fe20000000000 */
[----:B------:R-:W-:-:S10]  /*c190*/  UMOV UR7, 0x14f00000 ;  /* 0x14f0000000077882 */ /* 0x000fd40000000000 */
.L_x_61:
[----:B------:R-:W-:-:S13]  /*c1a0*/  @P0 ELECT P3, URZ, PT ;  /* 0x00000000003f082f */ /* 0x000fda0003860000 */
[----:B-----5:R-:W-:Y:S02]  /*c1b0*/  @P3 R2UR UR37, R4 ;  /* 0x00000000042532ca */ /* 0x020fe400000e0000 */
[----:B------:R-:W-:Y:S02]  /*c1c0*/  @P3 R2UR UR35, R2 ;  /* 0x00000000022332ca */ /* 0x000fe400000e0000 */
[----:B------:R-:W-:Y:S02]  /*c1d0*/  @P3 PLOP3.LUT P0, PT, P3, PT, PT, 0x8, 0x0 ;  /* 0x000000000000381c */ /* 0x000fe40001f0e170 */
[----:B------:R-:W-:-:S09]  /*c1e0*/  PLOP3.LUT P3, PT, PT, PT, PT, 0x8, 0x0 ;  /* 0x000000000000781c */ /* 0x000fd20003f6e170 */
[----:B------:R0:W-:Y:S02]  /*c1f0*/  UTMALDG.4D [UR32], [UR4], desc[UR6] ;  /* 0x00000620040075b4 */ /* 0x0001e40008019000 */
[----:B0-----:R-:W-:Y:S05]  /*c200*/  @P0 BRA.U.ANY `(.L_x_61) ;  /* 0xfffffffd00e40947 */ /* 0x001fea000393ffff */
[----:B------:R-:W0:Y:S01]  /*c210*/  SYNCS.PHASECHK.TRANS64.TRYWAIT P0, [UR38+0x30860], R8 ;  /* 0x03086008ff0075a7 */ /* 0x000e220008000166 */
[----:B------:R-:W-:Y:S04]  /*c220*/  BSSY B2, `(.L_x_62) ;  /* 0x0000002000027945 */ /* 0x000fe80003800000 */
[----:B0-----:R-:W-:Y:S05]  /*c230*/  @!P0 BRA `(.L_x_63) ;  /* 0x0000002400988947 */ /* 0x001fea0003800000 */
.L_x_143:
[----:B------:R-:W-:Y:S05]  /*c240*/  BSYNC B2 ;  /* 0x0000000000027941 */ /* 0x000fea0003800000 */
.L_x_62:
[----:B------:R-:W-:Y:S01]  /*c250*/  BSSY B2, `(.L_x_64) ;  /* 0x0000009000027945 */ /* 0x000fe20003800000 */
[----:B------:R-:W-:Y:S02]  /*c260*/  IMAD.MOV.U32 R2, RZ, RZ, 0x0 ;  /* 0x00000000ff027424 */ /* 0x000fe400078e00ff */
[----:B01----:R-:W-:Y:S01]  /*c270*/  IMAD.MOV.U32 R3, RZ, RZ, 0x14f00000 ;  /* 0x14f00000ff037424 */ /* 0x003fe200078e00ff */
[----:B------:R-:W-:Y:S06]  /*c280*/  @P2 BRA `(.L_x_65) ;  /* 0x0000000000142947 */ /* 0x000fec0003800000 */
[----:B------:R-:W-:Y:S02]  /*c290*/  ISETP.NE.AND P0, PT, R6, RZ, PT ;  /* 0x000000ff0600720c */ /* 0x000fe40003f05270 */
[----:B------:R-:W-:-:S04]  /*c2a0*/  MOV R8, 0x6000 ;  /* 0x0000600000087802 */ /* 0x000fc80000000f00 */
[----:B------:R0:W-:Y:S07]  /*c2b0*/  SYNCS.ARRIVE.TRANS64 RZ, [UR38+0x30850], R8 ;  /* 0x03085008ffff79a7 */ /* 0x0001ee0008000026 */
[----:B------:R-:W-:Y:S05]  /*c2c0*/  @!P0 BRA `(.L_x_65) ;  /* 0x0000000000048947 */ /* 0x000fea0003800000 */
[----:B------:R-:W-:Y:S01]  /*c2d0*/  BPT.TRAP 0x1 ;  /* 0x000000040000795c */ /* 0x000fe20000300000 */
.L_x_65:
[----:B------:R-:W-:Y:S05]  /*c2e0*/  BSYNC B2 ;  /* 0x0000000000027941 */ /* 0x000fea0003800000 */
.L_x_64:
[----:B------:R-:W-:Y:S01]  /*c2f0*/  R2UR UR7, R3 ;  /* 0x00000000030772ca */ /* 0x000fe200000e0000 */
[----:B------:R-:W-:Y:S01]  /*c300*/  ULDC.64 UR4, c[0x0][0x198] ;  /* 0x0000660000047ab9 */ /* 0x000fe20000000a00 */
[----:B------:R-:W-:Y:S01]  /*c310*/  R2UR UR10, R5 ;  /* 0x00000000050a72ca */ /* 0x000fe200000e0000 */
[----:B------:R-:W-:Y:S01]  /*c320*/  UIADD3 UR4, UP0, UR4, 0x470, URZ ;  /* 0x0000047004047890 */ /* 0x000fe2000ff1e03f */
[----:B------:R-:W-:Y:S01]  /*c330*/  R2UR UR6, R2 ;  /* 0x00000000020672ca */ /* 0x000fe200000e0000 */
[----:B------:R-:W-:Y:S01]  /*c340*/  IMAD R2, R17, 0xc0, RZ ;  /* 0x000000c011027824 */ /* 0x000fe200078e02ff */
[----:B------:R-:W-:Y:S01]  /*c350*/  PLOP3.LUT P0, PT, PT, PT, PT, 0x80, 0x0 ;  /* 0x000000000000781c */ /* 0x000fe20003f0f070 */
[----:B------:R-:W-:Y:S02]  /*c360*/  UIADD3 UR8, UR38, 0x400, URZ ;  /* 0x0000040026087890 */ /* 0x000fe4000fffe03f */
[----:B------:R-:W-:Y:S02]  /*c370*/  UIADD3 UR9, UR38, 0x30850, URZ ;  /* 0x0003085026097890 */ /* 0x000fe4000fffe03f */
[----:B------:R-:W-:-:S12]  /*c380*/  UIADD3.X UR5, URZ, UR5, URZ, UP0, !UPT ;  /* 0x000000053f057290 */ /* 0x000fd800087fe43f */
.L_x_66:
[----:B------:R-:W-:-:S13]  /*c390*/  @P0 ELECT P2, URZ, PT ;  /* 0x00000000003f082f */ /* 0x000fda0003840000 */
[----:B------:R-:W-:Y:S01]  /*c3a0*/  @P2 R2UR UR13, R16 ;  /* 0x00000000100d22ca */ /* 0x000fe200000e0000 */
[----:B------:R-:W-:Y:S01]  /*c3b0*/  UMOV UR12, UR36 ;  /* 0x00000024000c7c82 */ /* 0x000fe20008000000 */
[----:B------:R-:W-:Y:S02]  /*c3c0*/  @P2 R2UR UR11, R2 ;  /* 0x00000000020b22ca */ /* 0x000fe400000e0000 */
[----:B------:R-:W-:Y:S02]  /*c3d0*/  @P2 PLOP3.LUT P0, PT, P2, PT, PT, 0x8, 0x0 ;  /* 0x000000000000281c */ /* 0x000fe4000170e170 */
[----:B------:R-:W-:-:S09]  /*c3e0*/  PLOP3.LUT P2, PT, PT, PT, PT, 0x8, 0x0 ;  /* 0x000000000000781c */ /* 0x000fd20003f4e170 */
[----:B------:R1:W-:Y:S02]  /*c3f0*/  UTMALDG.4D [UR8], [UR4], desc[UR6] ;  /* 0x00000608040075b4 */ /* 0x0003e40008019000 */
[----:B-1----:R-:W-:Y:S05]  /*c400*/  @P0 BRA.U.ANY `(.L_x_66) ;  /* 0xfffffffd00e00947 */ /* 0x002fea000393ffff */
[----:B------:R-:W-:Y:S02]  /*c410*/  IMAD.MOV.U32 R17, RZ, RZ, R12 ;  /* 0x000000ffff117224 */ /* 0x000fe400078e000c */
[----:B------:R-:W-:-:S07]  /*c420*/  IMAD.MOV.U32 R16, RZ, RZ, R4 ;  /* 0x000000ffff107224 */ /* 0x000fce00078e0004 */
.L_x_55:
[----:B------:R-:W-:Y:S05]  /*c430*/  BSYNC B1 ;  /* 0x0000000000017941 */ /* 0x000fea0003800000 */
.L_x_54:
[----:B------:R-:W-:Y:S01]  /*c440*/  ISETP.NE.AND P0, PT, R22, RZ, PT ;  /* 0x000000ff1600720c */ /* 0x000fe20003f05270 */
[----:B------:R-:W-:Y:S01]  /*c450*/  BSSY B1, `(.L_x_67) ;  /* 0x000005d000017945 */ /* 0x000fe20003800000 */
[----:B0-----:R-:W-:-:S11]  /*c460*/  LOP3.LUT R8, R11, 0x1, RZ, 0x3c, !PT ;  /* 0x000000010b087812 */ /* 0x001fd600078e3cff */
[----:B------:R-:W-:Y:S05]  /*c470*/  @!P0 BRA `(.L_x_68) ;  /* 0x0000000400688947 */ /* 0x000fea0003800000 */
[----:B------:R-:W-:Y:S02]  /*c480*/  ISETP.NE.AND P0, PT, R23, RZ, PT ;  /* 0x000000ff1700720c */ /* 0x000fe40003f05270 */
[----:B------:R-:W-:Y:S02]  /*c490*/  SHF.L.U32 R12, R8, 0x1f, RZ ;  /* 0x0000001f080c7819 */ /* 0x000fe400000006ff */
[----:B------:R-:W-:-:S09]  /*c4a0*/  IADD3 R13, R7, -0x1, RZ ;  /* 0xffffffff070d7810 */ /* 0x000fd20007ffe0ff */
        /* <DEDUP_REMOVED lines=20> */
.L_x_69:
[----:B------:R-:W1:Y:S01]  /*c5f0*/  SYNCS.PHASECHK.TRANS64.TRYWAIT P0, [UR38+0x30840], R12 ;  /* 0x0308400cff0075a7 */ /* 0x000e620008000166 */
[----:B------:R-:W-:Y:S01]  /*c600*/  BSSY B2, `(.L_x_70) ;  /* 0x0000003000027945 */ /* 0x000fe20003800000 */
[----:B------:R-:W-:-:S03]  /*c610*/  ISETP.NE.AND P2, PT, R28, RZ, PT ;  /* 0x000000ff1c00720c */ /* 0x000fc60003f45270 */
[----:B-1----:R-:W-:Y:S10]  /*c620*/  @!P0 BRA `(.L_x_71) ;  /* 0x0000002000b48947 */ /* 0x002ff40003800000 */
.L_x_144:
[----:B------:R-:W-:Y:S05]  /*c630*/  BSYNC B2 ;  /* 0x0000000000027941 */ /* 0x000fea0003800000 */
.L_x_70:
[----:B------:R-:W-:Y:S04]  /*c640*/  BSSY B2, `(.L_x_72) ;  /* 0x0000007000027945 */ /* 0x000fe80003800000 */
[----:B------:R-:W-:Y:S05]  /*c650*/  @P2 BRA `(.L_x_73) ;  /* 0x0000000000142947 */ /* 0x000fea0003800000 */
[----:B------:R-:W-:Y:S01]  /*c660*/  ISETP.NE.AND P0, PT, R6, RZ, PT ;  /* 0x000000ff0600720c */ /* 0x000fe20003f05270 */
[----:B------:R-:W-:-:S04]  /*c670*/  IMAD.MOV.U32 R2, RZ, RZ, 0x6000 ;  /* 0x00006000ff027424 */ /* 0x000fc800078e00ff */
[----:B------:R2:W-:Y:S08]  /*c680*/  SYNCS.ARRIVE.TRANS64 RZ, [UR38+0x30830], R2 ;  /* 0x03083002ffff79a7 */ /* 0x0005f00008000026 */
[----:B--2---:R-:W-:Y:S05]  /*c690*/  @!P0 BRA `(.L_x_73) ;  /* 0x0000000000048947 */ /* 0x004fea0003800000 */
[----:B------:R-:W-:Y:S01]  /*c6a0*/  BPT.TRAP 0x1 ;  /* 0x000000040000795c */ /* 0x000fe20000300000 */
.L_x_73:
[----:B------:R-:W-:Y:S05]  /*c6b0*/  BSYNC B2 ;  /* 0x0000000000027941 */ /* 0x000fea0003800000 */
.L_x_72:
        /* <DEDUP_REMOVED lines=11> */
.L_x_74:
[----:B------:R-:W-:-:S13]  /*c770*/  @P0 ELECT P3, URZ, PT ;  /* 0x00000000003f082f */ /* 0x000fda0003860000 */
[----:B-----5:R-:W-:Y:S01]  /*c780*/  @P3 R2UR UR13, R4 ;  /* 0x00000000040d32ca */ /* 0x020fe200000e0000 */
[----:B------:R-:W-:Y:S01]  /*c790*/  UMOV UR12, UR36 ;  /* 0x00000024000c7c82 */ /* 0x000fe20008000000 */
[----:B------:R-:W-:Y:S02]  /*c7a0*/  @P3 R2UR UR11, R2 ;  /* 0x00000000020b32ca */ /* 0x000fe400000e0000 */
[----:B------:R-:W-:Y:S02]  /*c7b0*/  @P3 PLOP3.LUT P0, PT, P3, PT, PT, 0x8, 0x0 ;  /* 0x000000000000381c */ /* 0x000fe40001f0e170 */
[----:B------:R-:W-:-:S09]  /*c7c0*/  PLOP3.LUT P3, PT, PT, PT, PT, 0x8, 0x0 ;  /* 0x000000000000781c */ /* 0x000fd20003f6e170 */
[----:B------:R0:W-:Y:S02]  /*c7d0*/  UTMALDG.4D [UR8], [UR4], desc[UR6] ;  /* 0x00000608040075b4 */ /* 0x0001e40008019000 */
[----:B0-----:R-:W-:Y:S05]  /*c7e0*/  @P0 BRA.U.ANY `(.L_x_74) ;  /* 0xfffffffd00e00947 */ /* 0x001fea000393ffff */
[----:B------:R-:W-:Y:S01]  /*c7f0*/  SHF.L.U32 R2, R11, 0x1f, RZ ;  /* 0x0000001f0b027819 */ /* 0x000fe200000006ff */
[----:B------:R-:W-:Y:S03]  /*c800*/  BSSY B2, `(.L_x_75) ;  /* 0x0000003000027945 */ /* 0x000fe60003800000 */
[----:B------:R-:W0:Y:S02]  /*c810*/  SYNCS.PHASECHK.TRANS64.TRYWAIT P0, [UR38+0x30868], R2 ;  /* 0x03086802ff0075a7 */ /* 0x000e240008000166 */
[----:B0-----:R-:W-:Y:S05]  /*c820*/  @!P0 BRA `(.L_x_76) ;  /* 0x00000020004c8947 */ /* 0x001fea0003800000 */
.L_x_145:
[----:B------:R-:W-:Y:S05]  /*c830*/  BSYNC B2 ;  /* 0x0000000000027941 */ /* 0x000fea0003800000 */
.L_x_75:
[----:B------:R-:W-:Y:S01]  /*c840*/  BSSY B2, `(.L_x_77) ;  /* 0x0000009000027945 */ /* 0x000fe20003800000 */
[----:B0-----:R-:W-:Y:S02]  /*c850*/  IMAD.MOV.U32 R2, RZ, RZ, 0x0 ;  /* 0x00000000ff027424 */ /* 0x001fe400078e00ff */
[----:B-1----:R-:W-:Y:S01]  /*c860*/  IMAD.MOV.U32 R3, RZ, RZ, 0x14f00000 ;  /* 0x14f00000ff037424 */ /* 0x002fe200078e00ff */
[----:B------:R-:W-:Y:S06]  /*c870*/  @P2 BRA `(.L_x_78) ;  /* 0x0000000000142947 */ /* 0x000fec0003800000 */
[----:B------:R-:W-:Y:S02]  /*c880*/  ISETP.NE.AND P0, PT, R6, RZ, PT ;  /* 0x000000ff0600720c */ /* 0x000fe40003f05270 */
[----:B------:R-:W-:-:S04]  /*c890*/  MOV R11, 0x6000 ;  /* 0x00006000000b7802 */ /* 0x000fc80000000f00 */
[----:B------:R0:W-:Y:S07]  /*c8a0*/  SYNCS.ARRIVE.TRANS64 RZ, [UR38+0x30858], R11 ;  /* 0x0308580bffff79a7 */ /* 0x0001ee0008000026 */
[----:B------:R-:W-:Y:S05]  /*c8b0*/  @!P0 BRA `(.L_x_78) ;  /* 0x0000000000048947 */ /* 0x000fea0003800000 */
[----:B------:R-:W-:Y:S01]  /*c8c0*/  BPT.TRAP 0x1 ;  /* 0x000000040000795c */ /* 0x000fe20000300000 */
.L_x_78:
[----:B------:R-:W-:Y:S05]  /*c8d0*/  BSYNC B2 ;  /* 0x0000000000027941 */ /* 0x000fea0003800000 */
.L_x_77:
        /* <DEDUP_REMOVED lines=10> */
.L_x_79:
        /* <DEDUP_REMOVED lines=10> */
.L_x_68:
[----:B------:R-:W-:Y:S05]  /*ca20*/  BSYNC B1 ;  /* 0x0000000000017941 */ /* 0x000fea0003800000 */
.L_x_67:
[----:B------:R-:W-:Y:S01]  /*ca30*/  IADD3 R7, R7, -0x2, RZ ;  /* 0xfffffffe07077810 */ /* 0x000fe20007ffe0ff */
[----:B0-----:R-:W-:Y:S01]  /*ca40*/  IMAD.MOV.U32 R11, RZ, RZ, R8 ;  /* 0x000000ffff0b7224 */ /* 0x001fe200078e0008 */
[----:B------:R-:W-:Y:S06]  /*ca50*/  @P1 BRA `(.L_x_80) ;  /* 0xfffffff400001947 */ /* 0x000fec000383ffff */
[----:B------:R-:W-:Y:S05]  /*ca60*/  BSYNC B0 ;  /* 0x0000000000007941 */ /* 0x000fea0003800000 */
.L_x_53:
[----:B------:R-:W-:Y:S01]  /*ca70*/  ISETP.NE.AND P0, PT, R9, RZ, PT ;  /* 0x000000ff0900720c */ /* 0x000fe20003f05270 */
[----:B------:R-:W-:-:S12]  /*ca80*/  BSSY B0, `(.L_x_52) ;  /* 0x000005d000007945 */ /* 0x000fd80003800000 */
[----:B------:R-:W-:Y:S05]  /*ca90*/  @!P0 BRA `(.L_x_81) ;  /* 0x00000004006c8947 */ /* 0x000fea0003800000 */
[----:B------:R-:W-:Y:S01]  /*caa0*/  ISETP.NE.AND P1, PT, R22, RZ, PT ;  /* 0x000000ff1600720c */ /* 0x000fe20003f25270 */
[----:B------:R-:W-:-:S12]  /*cab0*/  IMAD.MOV.U32 R0, RZ, RZ, 0x1 ;  /* 0x00000001ff007424 */ /* 0x000fd800078e00ff */
[----:B------:R-:W-:Y:S05]  /*cac0*/  @!P1 BRA `(.L_x_81) ;  /* 0x0000000400609947 */ /* 0x000fea0003800000 */
[----:B------:R-:W-:Y:S02]  /*cad0*/  ISETP.NE.AND P1, PT, R23, RZ, PT ;  /* 0x000000ff1700720c */ /* 0x000fe40003f25270 */
[----:B------:R-:W-:-:S11]  /*cae0*/  SHF.L.U32 R9, R8, 0x1f, RZ ;  /* 0x0000001f08097819 */ /* 0x000fd600000006ff */
[----:B------:R-:W-:Y:S05]  /*caf0*/  @!P1 BRA `(.L_x_82) ;  /* 0x00000000004c9947 */ /* 0x000fea0003800000 */
[----:B------:R-:W0:Y:S01]  /*cb00*/  LDC R10, c[0x0][0x43c] ;  /* 0x00010f00ff0a7b82 */ /* 0x000e220000000800 */
[----:B------:R-:W-:Y:S01]  /*cb10*/  MOV R11, R7 ;  /* 0x00000007000b7202 */ /* 0x000fe20000000f00 */
        /* <DEDUP_REMOVED lines=10> */
[----:B------:R-:W-:-:S03]  /*cbc0*/  ULDC.64 UR4, c[0x0][0x418] ;  /* 0x0001060000047ab9 */ /* 0x000fc60000000a00 */
[----:B------:R-:W-:Y:S01]  /*cbd0*/  IMAD.IADD R3, R19, 0x1, R3 ;  /* 0x0000000113037824 */ /* 0x000fe200078e0203 */
[----:B------:R-:W-:-:S04]  /*cbe0*/  LEA R4, P0, R2, UR4, 0x2 ;  /* 0x0000000402047c11 */ /* 0x000fc8000f8010ff */
[----:B------:R-:W-:-:S05]  /*cbf0*/  LEA.HI.X R5, R2, UR5, R3, 0x2, P0 ;  /* 0x0000000502057c11 */ /* 0x000fca00080f1403 */
[----:B------:R0:W5:Y:S01]  /*cc00*/  LDG.E R4, desc[UR42][R4.64] ;  /* 0x0000002a04047981 */ /* 0x000162000c1e1900 */
[----:B------:R-:W-:-:S05]  /*cc10*/  IADD3 R2, -R11, RZ, RZ ;  /* 0x000000ff0b027210 */ /* 0x000fca0007ffe1ff */
[----:B------:R-:W-:-:S07]  /*cc20*/  IMAD R7, R10, R2, R7 ;  /* 0x000000020a077224 */ /* 0x000fce00078e0207 */
.L_x_82:
[----:B------:R-:W1:Y:S01]  /*cc30*/  SYNCS.PHASECHK.TRANS64.TRYWAIT P0, [UR38+0x30848], R9 ;  /* 0x03084809ff0075a7 */ /* 0x000e620008000166 */
[----:B------:R-:W-:Y:S01]  /*cc40*/  BSSY B1, `(.L_x_83) ;  /* 0x0000003000017945 */ /* 0x000fe20003800000 */
[----:B------:R-:W-:-:S03]  /*cc50*/  ISETP.NE.AND P1, PT, R28, RZ, PT ;  /* 0x000000ff1c00720c */ /* 0x000fc60003f25270 */
[----:B-1----:R-:W-:Y:S10]  /*cc60*/  @!P0 BRA `(.L_x_84) ;  /* 0x0000001c00548947 */ /* 0x002ff40003800000 */
.L_x_146:
[----:B------:R-:W-:Y:S05]  /*cc70*/  BSYNC B1 ;  /* 0x0000000000017941 */ /* 0x000fea0003800000 */
.L_x_83:
[----:B------:R-:W-:Y:S04]  /*cc80*/  BSSY B1, `(.L_x_85) ;  /* 0x0000007000017945 */ /* 0x000fe80003800000 */
[----:B------:R-:W-:Y:S05]  /*cc90*/  @P1 BRA `(.L_x_86) ;  /* 0x0000000000141947 */ /* 0x000fea0003800000 */
[----:B------:R-:W-:Y:S01]  /*cca0*/  ISETP.NE.AND P0, PT, R6, RZ, PT ;  /* 0x000000ff0600720c */ /* 0x000fe20003f05270 */
[----:B-1----:R-:W-:-:S04]  /*ccb0*/  IMAD.MOV.U32 R2, RZ, RZ, 0x6000 ;  /* 0x00006000ff027424 */ /* 0x002fc800078e00ff */
[----:B------:R2:W-:Y:S08]  /*ccc0*/  SYNCS.ARRIVE.TRANS64 RZ, [UR38+0x30838], R2 ;  /* 0x03083802ffff79a7 */ /* 0x0005f00008000026 */
[----:B--2---:R-:W-:Y:S05]  /*ccd0*/  @!P0 BRA `(.L_x_86) ;  /* 0x0000000000048947 */ /* 0x004fea0003800000 */
[----:B------:R-:W-:Y:S01]  /*cce0*/  BPT.TRAP 0x1 ;  /* 0x000000040000795c */ /* 0x000fe20000300000 */
.L_x_86:
[----:B------:R-:W-:Y:S05]  /*ccf0*/  BSYNC B1 ;  /* 0x0000000000017941 */ /* 0x000fea0003800000 */
.L_x_85:
[----:B0-----:R-:W-:Y:S01]  /*cd00*/  IMAD.MOV.U32 R5, RZ, RZ, RZ ;  /* 0x000000ffff057224 */ /* 0x001fe200078e00ff */
[----:B------:R-:W-:Y:S01]  /*cd10*/  ULDC.64 UR4, c[0x0][0x198] ;  /* 0x0000660000047ab9 */ /* 0x000fe20000000a00 */
[----:B------:R-:W-:Y:S01]  /*cd20*/  PLOP3.LUT P0, PT, PT, PT, PT, 0x80, 0x0 ;  /* 0x000000000000781c */ /* 0x000fe20003f0f070 */
[----:B------:R-:W-:Y:S01]  /*cd30*/  UIADD3 UR4, UP0, UR4, 0x370, URZ ;  /* 0x0000037004047890 */ /* 0x000fe2000ff1e03f */
[----:B-1----:R-:W-:Y:S01]  /*cd40*/  IMAD R2, R7, 0xc0, RZ ;  /* 0x000000c007027824 */ /* 0x002fe200078e02ff */
[----:B------:R-:W-:Y:S01]  /*cd50*/  R2UR UR10, R5 ;  /* 0x00000000050a72ca */ /* 0x000fe200000e0000 */
[----:B------:R-:W-:Y:S02]  /*cd60*/  UIADD3 UR8, UR38, 0x18400, URZ ;  /* 0x0001840026087890 */ /* 0x000fe4000fffe03f */
[----:B------:R-:W-:Y:S02]  /*cd70*/  UIADD3 UR9, UR38, 0x30838, URZ ;  /* 0x0003083826097890 */ /* 0x000fe4000fffe03f */
[----:B------:R-:W-:Y:S01]  /*cd80*/  UIADD3.X UR5, URZ, UR5, URZ, UP0, !UPT ;  /* 0x000000053f057290 */ /* 0x000fe200087fe43f */
[----:B------:R-:W-:Y:S01]  /*cd90*/  UMOV UR6, 0x0 ;  /* 0x0000000000067882 */ /* 0x000fe20000000000 */
[----:B------:R-:W-:-:S10]  /*cda0*/  UMOV UR7, 0x14f00000 ;  /* 0x14f0000000077882 */ /* 0x000fd40000000000 */
.L_x_87:
        /* <DEDUP_REMOVED lines=11> */
.L_x_147:
[----:B------:R-:W-:Y:S05]  /*ce60*/  BSYNC B1 ;  /* 0x0000000000017941 */ /* 0x000fea0003800000 */
.L_x_88:
[----:B------:R-:W-:Y:S01]  /*ce70*/  BSSY B1, `(.L_x_90) ;  /* 0x0000009000017945 */ /* 0x000fe20003800000 */
[----:B0-----:R-:W-:Y:S01]  /*ce80*/  MOV R2, 0x0 ;  /* 0x0000000000027802 */ /* 0x001fe20000000f00 */
[----:B------:R-:W-:Y:S02]  /*ce90*/  IMAD.MOV.U32 R3, RZ, RZ, 0x14f00000 ;  /* 0x14f00000ff037424 */ /* 0x000fe400078e00ff */
[----:B------:R-:W-:Y:S05]  /*cea0*/  @P1 BRA `(.L_x_91) ;  /* 0x0000000000141947 */ /* 0x000fea0003800000 */
[----:B------:R-:W-:Y:S01]  /*ceb0*/  ISETP.NE.AND P0, PT, R6, RZ, PT ;  /* 0x000000ff0600720c */ /* 0x000fe20003f05270 */
[----:B------:R-:W-:-:S04]  /*cec0*/  IMAD.MOV.U32 R9, RZ, RZ, 0x6000 ;  /* 0x00006000ff097424 */ /* 0x000fc800078e00ff */
[----:B------:R0:W-:Y:S08]  /*ced0*/  SYNCS.ARRIVE.TRANS64 RZ, [UR38+0x30850], R9 ;  /* 0x03085009ffff79a7 */ /* 0x0001f00008000026 */
[----:B0-----:R-:W-:Y:S05]  /*cee0*/  @!P0 BRA `(.L_x_91) ;  /* 0x0000000000048947 */ /* 0x001fea0003800000 */
[----:B------:R-:W-:Y:S01]  /*cef0*/  BPT.TRAP 0x1 ;  /* 0x000000040000795c */ /* 0x000fe20000300000 */
.L_x_91:
[----:B------:R-:W-:Y:S05]  /*cf00*/  BSYNC B1 ;  /* 0x0000000000017941 */ /* 0x000fea0003800000 */
.L_x_90:
        /* <DEDUP_REMOVED lines=10> */
.L_x_92:
[----:B------:R-:W-:-:S13]  /*cfb0*/  @P0 ELECT P1, URZ, PT ;  /* 0x00000000003f082f */ /* 0x000fda0003820000 */
[----:B------:R-:W-:Y:S01]  /*cfc0*/  @P1 R2UR UR13, R16 ;  /* 0x00000000100d12ca */ /* 0x000fe200000e0000 */
[----:B------:R-:W-:Y:S01]  /*cfd0*/  UMOV UR12, UR36 ;  /* 0x00000024000c7c82 */ /* 0x000fe20008000000 */
[----:B------:R-:W-:Y:S02]  /*cfe0*/  @P1 R2UR UR11, R2 ;  /* 0x00000000020b12ca */ /* 0x000fe400000e0000 */
[----:B------:R-:W-:Y:S02]  /*cff0*/  @P1 PLOP3.LUT P0, PT, P1, PT, PT, 0x8, 0x0 ;  /* 0x000000000000181c */ /* 0x000fe40000f0e170 */
[----:B------:R-:W-:-:S09]  /*d000*/  PLOP3.LUT P1, PT, PT, PT, PT, 0x8, 0x0 ;  /* 0x000000000000781c */ /* 0x000fd20003f2e170 */
[----:B------:R0:W-:Y:S02]  /*d010*/  UTMALDG.4D [UR8], [UR4], desc[UR6] ;  /* 0x00000608040075b4 */ /* 0x0001e40008019000 */
[----:B0-----:R-:W-:Y:S05]  /*d020*/  @P0 BRA.U.ANY `(.L_x_92) ;  /* 0xfffffffd00e00947 */ /* 0x001fea000393ffff */
[----:B------:R-:W-:Y:S01]  /*d030*/  MOV R17, R7 ;  /* 0x0000000700117202 */ /* 0x000fe20000000f00 */
[----:B------:R-:W-:-:S07]  /*d040*/  IMAD.MOV.U32 R16, RZ, RZ, R4 ;  /* 0x000000ffff107224 */ /* 0x000fce00078e0004 */
.L_x_81:
[----:B------:R-:W-:Y:S05]  /*d050*/  BSYNC B0 ;  /* 0x0000000000007941 */ /* 0x000fea0003800000 */
.L_x_52:
[----:B------:R-:W-:Y:S01]  /*d060*/  ISETP.NE.AND P0, PT, R22, RZ, PT ;  /* 0x000000ff1600720c */ /* 0x000fe20003f05270 */
[----:B------:R-:W-:-:S12]  /*d070*/  BSSY B0, `(.L_x_93) ;  /* 0x0000027000007945 */ /* 0x000fd80003800000 */
[----:B------:R-:W-:Y:S05]  /*d080*/  @!P0 BRA `(.L_x_94) ;  /* 0x0000000000948947 */ /* 0x000fea0003800000 */
[----:B------:R-:W-:Y:S01]  /*d090*/  LEA R3, R0, UR38, 0x3 ;  /* 0x0000002600037c11 */ /* 0x000fe2000f8e18ff */
[----:B------:R-:W-:Y:S01]  /*d0a0*/  BSSY B1, `(.L_x_95) ;  /* 0x0000005000017945 */ /* 0x000fe20003800000 */
[----:B------:R-:W-:Y:S02]  /*d0b0*/  SHF.L.U32 R2, R8, 0x1f, RZ ;  /* 0x0000001f08027819 */ /* 0x000fe400000006ff */
[----:B------:R-:W-:Y:S02]  /*d0c0*/  ISETP.NE.AND P1, PT, R28, RZ, PT ;  /* 0x000000ff1c00720c */ /* 0x000fe40003f25270 */
[----:B------:R-:W0:Y:S02]  /*d0d0*/  SYNCS.PHASECHK.TRANS64.TRYWAIT P0, [R3+URZ+0x30860], R2 ;  /* 0x03086002030075a7 */ /* 0x000e24000800017f */
[----:B0-----:R-:W-:Y:S09]  /*d0e0*/  @!P0 BRA `(.L_x_96) ;  /* 0x0000001800648947 */ /* 0x001ff20003800000 */
.L_x_148:
[----:B------:R-:W-:Y:S05]  /*d0f0*/  BSYNC B1 ;  /* 0x0000000000017941 */ /* 0x000fea0003800000 */
.L_x_95:
[----:B------:R-:W-:Y:S04]  /*d100*/  BSSY B1, `(.L_x_97) ;  /* 0x0000008000017945 */ /* 0x000fe80003800000 */
[----:B------:R-:W-:Y:S05]  /*d110*/  @P1 BRA `(.L_x_98) ;  /* 0x0000000000181947 */ /* 0x000fea0003800000 */
[----:B------:R-:W1:Y:S01]  /*d120*/  S2R R4, SR_TID.X ;  /* 0x0000000000047919 */ /* 0x000e620000002100 */
[----:B0-----:R-:W-:-:S04]  /*d130*/  IMAD.MOV.U32 R2, RZ, RZ, 0x6000 ;  /* 0x00006000ff027424 */ /* 0x001fc800078e00ff */
[----:B------:R2:W-:Y:S01]  /*d140*/  SYNCS.ARRIVE.TRANS64 RZ, [R3+URZ+0x30850], R2 ;  /* 0x0308500203ff79a7 */ /* 0x0005e2000800003f */
[----:B-1----:R-:W-:-:S13]  /*d150*/  LOP3.LUT P0, RZ, R4, 0x1f, RZ, 0xc0, !PT ;  /* 0x0000001f04ff7812 */ /* 0x002fda000780c0ff */
[----:B--2---:R-:W-:Y:S05]  /*d160*/  @!P0 BRA `(.L_x_98) ;  /* 0x0000000000048947 */ /* 0x004fea0003800000 */
[----:B------:R-:W-:Y:S01]  /*d170*/  BPT.TRAP 0x1 ;  /* 0x000000040000795c */ /* 0x000fe20000300000 */
.L_x_98:
[----:B------:R-:W-:Y:S05]  /*d180*/  BSYNC B1 ;  /* 0x0000000000017941 */ /* 0x000fea0003800000 */
.L_x_97:
[----:B------:R-:W-:Y:S01]  /*d190*/  R2UR UR8, R0 ;  /* 0x00000000000872ca */ /* 0x000fe200000e0000 */
[----:B------:R-:W-:Y:S01]  /*d1a0*/  ULDC.64 UR4, c[0x0][0x198] ;  /* 0x0000660000047ab9 */ /* 0x000fe20000000a00 */
[----:B------:R-:W-:Y:S01]  /*d1b0*/  R2UR UR9, R3 ;  /* 0x00000000030972ca */ /* 0x000fe200000e0000 */
[----:B------:R-:W-:Y:S01]  /*d1c0*/  UIADD3 UR4, UP0, UR4, 0x470, URZ ;  /* 0x0000047004047890 */ /* 0x000fe2000ff1e03f */
[----:B------:R-:W-:Y:S01]  /*d1d0*/  PLOP3.LUT P0, PT, PT, PT, PT, 0x80, 0x0 ;  /* 0x000000000000781c */ /* 0x000fe20003f0f070 */
[----:B------:R-:W-:Y:S01]  /*d1e0*/  IMAD R17, R17, 0xc0, RZ ;  /* 0x000000c011117824 */ /* 0x000fe200078e02ff */
[----:B------:R-:W-:Y:S01]  /*d1f0*/  UMOV UR6, 0x0 ;  /* 0x0000000000067882 */ /* 0x000fe20000000000 */
[----:B------:R-:W-:Y:S01]  /*d200*/  UIADD3.X UR5, URZ, UR5, URZ, UP0, !UPT ;  /* 0x000000053f057290 */ /* 0x000fe200087fe43f */
[----:B------:R-:W-:Y:S01]  /*d210*/  UMOV UR7, 0x14f00000 ;  /* 0x14f0000000077882 */ /* 0x000fe20000000000 */
[----:B------:R-:W-:-:S04]  /*d220*/  UMOV UR10, URZ ;  /* 0x0000003f000a7c82 */ /* 0x000fc80008000000 */
[----:B------:R-:W-:Y:S02]  /*d230*/  UIMAD UR8, UR8, 0x6000, UR38 ;  /* 0x00006000080878a4 */ /* 0x000fe4000f8e0226 */
[----:B------:R-:W-:Y:S02]  /*d240*/  UIADD3 UR9, UR9, 0x30850, URZ ;  /* 0x0003085009097890 */ /* 0x000fe4000fffe03f */
[----:B------:R-:W-:-:S12]  /*d250*/  UIADD3 UR8, UR8, 0x400, URZ ;  /* 0x0000040008087890 */ /* 0x000fd8000fffe03f */
.L_x_99:
        /* <DEDUP_REMOVED lines=8> */
.L_x_94:
[----:B------:R-:W-:Y:S05]  /*d2e0*/  BSYNC B0 ;  /* 0x0000000000007941 */ /* 0x000fea0003800000 */
.L_x_93:
[----:B------:R-:W-:Y:S01]  /*d2f0*/  IADD3 R0, R0, 0x1, RZ ;  /* 0x0000000100007810 */ /* 0x000fe20007ffe0ff */
[----:B0-----:R-:W-:-:S03]  /*d300*/  IMAD.MOV.U32 R2, RZ, RZ, RZ ;  /* 0x000000ffff027224 */ /* 0x001fc600078e00ff */
[----:B------:R-:W-:-:S04]  /*d310*/  ISETP.NE.AND P0, PT, R0, 0x2, PT ;  /* 0x000000020000780c */ /* 0x000fc80003f05270 */
[----:B------:R-:W-:Y:S02]  /*d320*/  SEL R3, RZ, 0x1, P0 ;  /* 0x00000001ff037807 */ /* 0x000fe40000000000 */
[----:B------:R-:W-:Y:S02]  /*d330*/  SEL R0, R0, RZ, P0 ;  /* 0x000000ff00007207 */ /* 0x000fe40000000000 */
[----:B------:R-:W-:-:S07]  /*d340*/  LOP3.LUT R8, R8, R3, RZ, 0x3c, !PT ;  /* 0x0000000308087212 */ /* 0x000fce00078e3cff */
.L_x_38:
[----:B------:R-:W0:Y:S01]  /*d350*/  S2R R4, SR_CgaCtaId ;  /* 0x0000000000047919 */ /* 0x000e220000008800 */
[----:B------:R-:W-:Y:S02]  /*d360*/  MOV R3, 0x400 ;  /* 0x0000040000037802 */ /* 0x000fe40000000f00 */
[----:B------:R-:W-:Y:S02]  /*d370*/  SHF.L.U32 R2, R2, 0x1f, RZ ;  /* 0x0000001f02027819 */ /* 0x000fe400000006ff */
[----:B0-----:R-:W-:-:S04]  /*d380*/  LEA R7, R4, R3, 0x18 ;  /* 0x0000000304077211 */ /* 0x001fc800078ec0ff */
[----:B------:R-:W0:Y:S02]  /*d390*/  SYNCS.PHASECHK.TRANS64.TRYWAIT P0, [R7+URZ+0x30820], R2 ;  /* 0x03082002070075a7 */ /* 0x000e24000800017f */
[----:B0-----:R-:W-:Y:S05]  /*d3a0*/  @!P0 BRA `(.L_x_100) ;  /* 0x0000001400c88947 */ /* 0x001fea0003800000 */
.L_x_149:
[----:B------:R-:W-:-:S03]  /*d3b0*/  UMOV UR4, 0xffffffff ;  /* 0xffffffff00047882 */ /* 0x000fc60000000000 */
[----:B------:R-:W-:Y:S05]  /*d3c0*/  BRA.DIV UR4, `(.L_x_101) ;  /* 0x0000001604d47947 */ /* 0x000fea000b800000 */
[----:B0-----:R-:W0:Y:S02]  /*d3d0*/  S2R R2, SR_TID.X ;  /* 0x0000000000027919 */ /* 0x001e240000002100 */
[----:B0-----:R-:W-:-:S04]  /*d3e0*/  SHF.R.U32.HI R2, RZ, 0x5, R2 ;  /* 0x00000005ff027819 */ /* 0x001fc80000011602 */
[----:B------:R-:W-:-:S05]  /*d3f0*/  LOP3.LUT R2, R2, 0x3, RZ, 0xc0, !PT ;  /* 0x0000000302027812 */ /* 0x000fca00078ec0ff */
[----:B------:R0:W1:Y:S02]  /*d400*/  SHFL.IDX PT, R14, R2, RZ, 0x1f ;  /* 0x00001fff020e7589 */ /* 0x00006400000e0000 */
.L_x_152:
[----:B-1----:R-:W-:-:S13]  /*d410*/  ISETP.NE.AND P0, PT, R14, RZ, PT ;  /* 0x000000ff0e00720c */ /* 0x002fda0003f05270 */
[----:B------:R-:W-:Y:S05]  /*d420*/  @P0 BRA `(.L_x_10) ;  /* 0x0000000000840947 */ /* 0x000fea0003800000 */
[----:B------:R-:W-:-:S03]  /*d430*/  UMOV UR4, 0xffffffff ;  /* 0xffffffff00047882 */ /* 0x000fc60000000000 */
[----:B------:R-:W-:Y:S05]  /*d440*/  BRA.DIV UR4, `(.L_x_102) ;  /* 0x0000001604e87947 */ /* 0x000fea000b800000 */
[----:B------:R-:W-:-:S13]  /*d450*/  ELECT P6, URZ, PT ;  /* 0x00000000003f782f */ /* 0x000fda00038c0000 */
.L_x_155:
[----:B------:R-:W-:Y:S05]  /*d460*/  @!P6 BRA `(.L_x_10) ;  /* 0x000000000074e947 */ /* 0x000fea0003800000 */
[----:B------:R-:W-:-:S04]  /*d470*/  LOP3.LUT R27, R27, 0x2, RZ, 0xfc, !PT ;  /* 0x000000021b1b7812 */ /* 0x000fc800078efcff */
[----:B------:R-:W-:-:S13]  /*d480*/  ISETP.NE.AND P2, PT, R27, 0x3, PT ;  /* 0x000000031b00780c */ /* 0x000fda0003f45270 */
[----:B------:R-:W-:Y:S05]  /*d490*/  @!P2 BRA `(.L_x_103) ;  /* 0x000000000004a947 */ /* 0x000fea0003800000 */
[----:B------:R-:W-:Y:S01]  /*d4a0*/  BPT.TRAP 0x1 ;  /* 0x000000040000795c */ /* 0x000fe20000300000 */
.L_x_103:
[----:B------:R-:W-:Y:S01]  /*d4b0*/  VIADD R9, R7, 0x30840 ;  /* 0x0003084007097836 */ /* 0x000fe20000000000 */
[----:B------:R-:W-:Y:S01]  /*d4c0*/  SHF.L.U32 R4, R8, 0x1f, RZ ;  /* 0x0000001f08047819 */ /* 0x000fe200000006ff */
[----:B0-----:R-:W-:-:S03]  /*d4d0*/  VIADD R2, R0, 0x1 ;  /* 0x0000000100027836 */ /* 0x001fc60000000000 */
[----:B------:R-:W-:Y:S02]  /*d4e0*/  LEA R5, R0, R9, 0x3 ;  /* 0x0000000900057211 */ /* 0x000fe400078e18ff */
[C---:B------:R-:W-:Y:S02]  /*d4f0*/  ISETP.NE.AND P1, PT, R2.reuse, 0x2, PT ;  /* 0x000000020200780c */ /* 0x040fe40003f25270 */
[----:B------:R-:W0:Y:S02]  /*d500*/  SYNCS.PHASECHK.TRANS64.TRYWAIT P0, [R5+URZ], R4 ;  /* 0x00000004050075a7 */ /* 0x000e24000800017f */
[----:B------:R-:W-:Y:S02]  /*d510*/  SEL R3, RZ, 0x1, P1 ;  /* 0x00000001ff037807 */ /* 0x000fe40000800000 */
[----:B------:R-:W-:Y:S02]  /*d520*/  SEL R6, R2, RZ, P1 ;  /* 0x000000ff02067207 */ /* 0x000fe40000800000 */
[----:B------:R-:W-:-:S03]  /*d530*/  LOP3.LUT R2, R8, R3, RZ, 0x3c, !PT ;  /* 0x0000000308027212 */ /* 0x000fc600078e3cff */
[----:B------:R-:W-:Y:S01]  /*d540*/  IMAD R3, R6, 0x8, R9 ;  /* 0x0000000806037824 */ /* 0x000fe200078e0209 */
[----:B------:R-:W-:Y:S01]  /*d550*/  SHF.L.U32 R2, R2, 0x1f, RZ ;  /* 0x0000001f02027819 */ /* 0x000fe200000006ff */
[----:B0-----:R-:W-:Y:S06]  /*d560*/  @!P0 BRA `(.L_x_104) ;  /* 0x0000001400c08947 */ /* 0x001fec0003800000 */
.L_x_156:
[----:B------:R-:W1:Y:S02]  /*d570*/  SYNCS.PHASECHK.TRANS64.TRYWAIT P0, [R3+URZ], R2 ;  /* 0x00000002030075a7 */ /* 0x000e64000800017f */
[----:B-1----:R-:W-:Y:S05]  /*d580*/  @!P0 BRA `(.L_x_105) ;  /* 0x0000001400cc8947 */ /* 0x002fea0003800000 */
.L_x_157:
[----:B------:R-:W-:Y:S05]  /*d590*/  @!P2 BRA `(.L_x_106) ;  /* 0x000000000004a947 */ /* 0x000fea0003800000 */
[----:B------:R-:W-:Y:S01]  /*d5a0*/  BPT.TRAP 0x1 ;  /* 0x000000040000795c */ /* 0x000fe20000300000 */
.L_x_106:
[----:B-1----:R-:W-:-:S05]  /*d5b0*/  IADD3 R3, R7, 0x30860, RZ ;  /* 0x0003086007037810 */ /* 0x002fca0007ffe0ff */
[----:B0-----:R-:W-:-:S04]  /*d5c0*/  IMAD R5, R0, 0x8, R3 ;  /* 0x0000000800057824 */ /* 0x001fc800078e0203 */
[----:B------:R-:W0:Y:S02]  /*d5d0*/  SYNCS.PHASECHK.TRANS64.TRYWAIT P0, [R5+URZ], R4 ;  /* 0x00000004050075a7 */ /* 0x000e24000800017f */
[----:B0-----:R-:W-:Y:S05]  /*d5e0*/  @!P0 BRA `(.L_x_107) ;  /* 0x0000001400c88947 */ /* 0x001fea0003800000 */
.L_x_158:
[----:B------:R-:W-:-:S07]  /*d5f0*/  IMAD R3, R6, 0x8, R3 ;  /* 0x0000000806037824 */ /* 0x000fce00078e0203 */
.L_x_108:
[----:B-1----:R1:W2:Y:S02]  /*d600*/  SYNCS.PHASECHK.TRANS64.TRYWAIT P0, [R3+URZ], R2 ;  /* 0x00000002030075a7 */ /* 0x0022a4000800017f */
[----:B--2---:R-:W-:Y:S05]  /*d610*/  @!P0 NANOSLEEP.SYNCS 0x989680 ;  /* 0x009896800000895d */ /* 0x004fea0003900000 */
[----:B------:R-:W2:Y:S02]  /*d620*/  @!P0 SYNCS.PHASECHK.TRANS64 P0, [R3+URZ], R2 ;  /* 0x00000002030085a7 */ /* 0x000ea4000800007f */
[----:B--2---:R-:W-:Y:S05]  /*d630*/  @!P0 BRA `(.L_x_108) ;  /* 0xfffffffc00f08947 */ /* 0x004fea000383ffff */
.L_x_10:
[----:B------:R-:W-:Y:S05]  /*d640*/  BSYNC B6 ;  /* 0x0000000000067941 */ /* 0x000fea0003800000 */
.L_x_7:
[----:B------:R-:W-:Y:S05]  /*d650*/  EXIT ;  /* 0x000000000000794d */ /* 0x000fea0003800000 */
.L_x_14:
[----:B0-----:R-:W-:-:S04]  /*d660*/  MOV R7, UR36 ;  /* 0x0000002400077c02 */ /* 0x001fc80008000f00 */
[----:B------:R0:W1:Y:S03]  /*d670*/  SYNCS.PHASECHK.TRANS64.TRYWAIT P1, [R7+URZ+0x30800], R8 ;  /* 0x03080008070075a7 */ /* 0x000066000802017f */
[----:B-1----:R-:W-:Y:S05]  /*d680*/  @!P1 NANOSLEEP.SYNCS 0x989680 ;  /* 0x009896800000995d */ /* 0x002fea0003900000 */
[----:B------:R-:W1:Y:S02]  /*d690*/  @!P1 SYNCS.PHASECHK.TRANS64 P1, [R7+URZ+0x30800], R8 ;  /* 0x03080008070095a7 */ /* 0x000e64000802007f */
[----:B-1----:R-:W-:Y:S05]  /*d6a0*/  @!P1 BRA `(.L_x_14) ;  /* 0xfffffffc00ec9947 */ /* 0x002fea000383ffff */
[----:B------:R-:W-:Y:S05]  /*d6b0*/  BRA `(.L_x_109) ;  /* 0xffffff3800c47947 */ /* 0x000fea000383ffff */
.L_x_18:
[----:B0-----:R-:W-:-:S04]  /*d6c0*/  IMAD.U32 R9, RZ, RZ, UR36 ;  /* 0x00000024ff097e24 */ /* 0x001fc8000f8e00ff */
[----:B------:R0:W2:Y:S03]  /*d6d0*/  SYNCS.PHASECHK.TRANS64.TRYWAIT P2, [R9+URZ+0x30830], R8 ;  /* 0x03083008090075a7 */ /* 0x0000a6000804017f */
[----:B--2---:R-:W-:Y:S05]  /*d6e0*/  @!P2 NANOSLEEP.SYNCS 0x989680 ;  /* 0x009896800000a95d */ /* 0x004fea0003900000 */
[----:B------:R-:W2:Y:S02]  /*d6f0*/  @!P2 SYNCS.PHASECHK.TRANS64 P2, [R9+URZ+0x30830], R8 ;  /* 0x030830080900a5a7 */ /* 0x000ea4000804007f */
[----:B--2---:R-:W-:Y:S05]  /*d700*/  @!P2 BRA `(.L_x_18) ;  /* 0xfffffffc00eca947 */ /* 0x004fea000383ffff */
[----:B------:R-:W-:Y:S05]  /*d710*/  BRA `(.L_x_17) ;  /* 0xffffff3800f87947 */ /* 0x000fea000383ffff */
.L_x_23:
[----:B-1----:R1:W2:Y:S02]  /*d720*/  SYNCS.PHASECHK.TRANS64.TRYWAIT P2, [R14+URZ+0x30830], R13 ;  /* 0x0308300d0e0075a7 */ /* 0x0022a4000804017f */
[----:B--2---:R-:W-:Y:S05]  /*d730*/  @!P2 NANOSLEEP.SYNCS 0x989680 ;  /* 0x009896800000a95d */ /* 0x004fea0003900000 */
[----:B------:R-:W2:Y:S02]  /*d740*/  @!P2 SYNCS.PHASECHK.TRANS64 P2, [R14+URZ+0x30830], R13 ;  /* 0x0308300d0e00a5a7 */ /* 0x000ea4000804007f */
[----:B--2---:R-:W-:Y:S05]  /*d750*/  @!P2 BRA `(.L_x_23) ;  /* 0xfffffffc00f0a947 */ /* 0x004fea000383ffff */
[----:B------:R-:W-:Y:S05]  /*d760*/  BRA `(.L_x_20) ;  /* 0xffffff7400b47947 */ /* 0x000fea000383ffff */
.L_x_27:
[----:B-1----:R-:W-:-:S04]  /*d770*/  IMAD.U32 R13, RZ, RZ, UR7 ;  /* 0x00000007ff0d7e24 */ /* 0x002fc8000f8e00ff */
[----:B------:R1:W2:Y:S03]  /*d780*/  SYNCS.PHASECHK.TRANS64.TRYWAIT P2, [R13+URZ+0x30850], R12 ;  /* 0x0308500c0d0075a7 */ /* 0x0002a6000804017f */
[----:B--2---:R-:W-:Y:S05]  /*d790*/  @!P2 NANOSLEEP.SYNCS 0x989680 ;  /* 0x009896800000a95d */ /* 0x004fea0003900000 */
[----:B------:R-:W2:Y:S02]  /*d7a0*/  @!P2 SYNCS.PHASECHK.TRANS64 P2, [R13+URZ+0x30850], R12 ;  /* 0x0308500c0d00a5a7 */ /* 0x000ea4000804007f */
[----:B--2---:R-:W-:Y:S05]  /*d7b0*/  @!P2 BRA `(.L_x_27) ;  /* 0xfffffffc00eca947 */ /* 0x004fea000383ffff */
[----:B------:R-:W-:Y:S05]  /*d7c0*/  BRA `(.L_x_24) ;  /* 0xffffff78003c7947 */ /* 0x000fea000383ffff */
.L_x_32:
[----:B-1----:R1:W2:Y:S02]  /*d7d0*/  SYNCS.PHASECHK.TRANS64.TRYWAIT P0, [R6+URZ+0x30850], R7 ;  /* 0x03085007060075a7 */ /* 0x0022a4000800017f */
[----:B--2---:R-:W-:Y:S05]  /*d7e0*/  @!P0 NANOSLEEP.SYNCS 0x989680 ;  /* 0x009896800000895d */ /* 0x004fea0003900000 */
[----:B------:R-:W2:Y:S02]  /*d7f0*/  @!P0 SYNCS.PHASECHK.TRANS64 P0, [R6+URZ+0x30850], R7 ;  /* 0x03085007060085a7 */ /* 0x000ea4000800007f */
[----:B--2---:R-:W-:Y:S05]  /*d800*/  @!P0 BRA `(.L_x_32) ;  /* 0xfffffffc00f08947 */ /* 0x004fea000383ffff */
[----:B------:R-:W-:Y:S05]  /*d810*/  BRA `(.L_x_31) ;  /* 0xffffffac00787947 */ /* 0x000fea000383ffff */
.L_x_43:
[----:B------:R-:W-:Y:S01]  /*d820*/  MOV R13, R22 ;  /* 0x00000016000d7202 */ /* 0x000fe20000000f00 */
[----:B------:R-:W-:Y:S01]  /*d830*/  IMAD.MOV.U32 R12, RZ, RZ, RZ ;  /* 0x000000ffff0c7224 */ /* 0x000fe200078e00ff */
[----:B------:R-:W-:Y:S01]  /*d840*/  MOV R15, 0xffffffff ;  /* 0xffffffff000f7802 */ /* 0x000fe20000000f00 */
[----:B------:R-:W-:-:S07]  /*d850*/  IMAD.MOV.U32 R11, RZ, RZ, 0x1f ;  /* 0x0000001fff0b7424 */ /* 0x000fce00078e00ff */
[----:B------:R-:W-:Y:S05]  /*d860*/  WARPSYNC.COLLECTIVE R15, `(.L_x_110) ;  /* 0x000000000f087348 */ /* 0x000fea0003c00000 */
[----:B------:R0:W1:Y:S02]  /*d870*/  SHFL.IDX P6, R14, R13, R12, R11 ;  /* 0x0000000c0d0e7389 */ /* 0x00006400000c000b */
[----:B01----:R-:W-:Y:S01]  /*d880*/  ENDCOLLECTIVE ;  /* 0x000000000000791b */ /* 0x003fe20003800000 */
.L_x_110:
[----:B------:R-:W-:Y:S05]  /*d890*/  BRA `(.L_x_111) ;  /* 0xffffffd000e47947 */ /* 0x000fea000383ffff */
.L_x_45:
[----:B------:R-:W-:Y:S01]  /*d8a0*/  BSSY B0, `(.L_x_112) ;  /* 0x0000006000007945 */ /* 0x000fe20003800000 */
[----:B------:R-:W-:-:S07]  /*d8b0*/  IMAD.MOV.U32 R15, RZ, RZ, -0x1 ;  /* 0xffffffffff0f7424 */ /* 0x000fce00078e00ff */
[----:B------:R-:W-:Y:S05]  /*d8c0*/  WARPSYNC.COLLECTIVE R15, `(.L_x_113) ;  /* 0x000000000f0c7348 */ /* 0x000fea0003c00000 */
[----:B------:R-:W-:Y:S02]  /*d8d0*/  ELECT P6, UR62, PT ;  /* 0x00000000003e782f */ /* 0x000fe400038c0000 */
[----:B------:R-:W-:Y:S01]  /*d8e0*/  MOV R14, UR62 ;  /* 0x0000003e000e7c02 */ /* 0x000fe20008000f00 */
[----:B------:R-:W-:Y:S10]  /*d8f0*/  ENDCOLLECTIVE ;  /* 0x000000000000791b */ /* 0x000ff40003800000 */
.L_x_113:
[----:B------:R-:W-:Y:S05]  /*d900*/  BSYNC B0 ;  /* 0x0000000000007941 */ /* 0x000fea0003800000 */
.L_x_112:
[----:B------:R-:W-:Y:S05]  /*d910*/  BRA `(.L_x_114) ;  /* 0xffffffd000e07947 */ /* 0x000fea000383ffff */
.L_x_47:
[----:B-1----:R-:W-:-:S04]  /*d920*/  IMAD.U32 R3, RZ, RZ, UR38 ;  /* 0x00000026ff037e24 */ /* 0x002fc8000f8e00ff */
[----:B------:R1:W2:Y:S03]  /*d930*/  SYNCS.PHASECHK.TRANS64.TRYWAIT P0, [R3+URZ+0x30840], R0 ;  /* 0x03084000030075a7 */ /* 0x0002a6000800017f */
[----:B--2---:R-:W-:Y:S05]  /*d940*/  @!P0 NANOSLEEP.SYNCS 0x989680 ;  /* 0x009896800000895d */ /* 0x004fea0003900000 */
[----:B------:R-:W2:Y:S02]  /*d950*/  @!P0 SYNCS.PHASECHK.TRANS64 P0, [R3+URZ+0x30840], R0 ;  /* 0x03084000030085a7 */ /* 0x000ea4000800007f */
[----:B--2---:R-:W-:Y:S05]  /*d960*/  @!P0 BRA `(.L_x_47) ;  /* 0xfffffffc00ec8947 */ /* 0x004fea000383ffff */
[----:B------:R-:W-:Y:S05]  /*d970*/  BRA `(.L_x_115) ;  /* 0xffffffd400307947 */ /* 0x000fea000383ffff */
.L_x_50:
[----:B------:R-:W-:Y:S01]  /*d980*/  MOV R13, R10 ;  /* 0x0000000a000d7202 */ /* 0x000fe20000000f00 */
[----:B------:R-:W-:Y:S01]  /*d990*/  IMAD.MOV.U32 R12, RZ, RZ, RZ ;  /* 0x000000ffff0c7224 */ /* 0x000fe200078e00ff */
[----:B------:R-:W-:Y:S01]  /*d9a0*/  MOV R15, 0xffffffff ;  /* 0xffffffff000f7802 */ /* 0x000fe20000000f00 */
[----:B------:R-:W-:Y:S02]  /*d9b0*/  IMAD.MOV.U32 R11, RZ, RZ, 0x181f ;  /* 0x0000181fff0b7424 */ /* 0x000fe400078e00ff */
[----:B------:R-:W-:-:S07]  /*d9c0*/  IMAD R6, R21, 0xc0, R6 ;  /* 0x000000c015067824 */ /* 0x000fce00078e0206 */
[----:B------:R-:W-:Y:S05]  /*d9d0*/  WARPSYNC.COLLECTIVE R15, `(.L_x_116) ;  /* 0x000000000f087348 */ /* 0x000fea0003c00000 */
[----:B------:R0:W1:Y:S02]  /*d9e0*/  SHFL.IDX P6, R14, R13, R12, R11 ;  /* 0x0000000c0d0e7389 */ /* 0x00006400000c000b */
[----:B01----:R-:W-:Y:S01]  /*d9f0*/  ENDCOLLECTIVE ;  /* 0x000000000000791b */ /* 0x003fe20003800000 */
.L_x_116:
[----:B------:R-:W-:Y:S02]  /*da00*/  IMAD.MOV.U32 R13, RZ, RZ, R9 ;  /* 0x000000ffff0d7224 */ /* 0x000fe400078e0009 */
[----:B------:R-:W-:-:S07]  /*da10*/  IMAD.MOV.U32 R2, RZ, RZ, R14 ;  /* 0x000000ffff027224 */ /* 0x000fce00078e000e */
[----:B------:R-:W-:Y:S05]  /*da20*/  WARPSYNC.COLLECTIVE R15, `(.L_x_117) ;  /* 0x000000000f087348 */ /* 0x000fea0003c00000 */
[----:B------:R0:W1:Y:S02]  /*da30*/  SHFL.IDX P6, R14, R13, R12, R11 ;  /* 0x0000000c0d0e7389 */ /* 0x00006400000c000b */
[----:B01----:R-:W-:Y:S01]  /*da40*/  ENDCOLLECTIVE ;  /* 0x000000000000791b */ /* 0x003fe20003800000 */
.L_x_117:
[----:B------:R-:W-:Y:S02]  /*da50*/  ULDC UR4, c[0x0][0x288] ;  /* 0x0000a20000047ab9 */ /* 0x000fe40000000800 */
[----:B------:R-:W-:-:S05]  /*da60*/  IMAD R5, R20, UR4, RZ ;  /* 0x0000000414057c24 */ /* 0x000fca000f8e02ff */
[----:B------:R-:W-:Y:S02]  /*da70*/  ISETP.GE.AND P1, PT, R6, R5, PT ;  /* 0x000000050600720c */ /* 0x000fe40003f26270 */
[----:B------:R-:W-:Y:S01]  /*da80*/  MOV R13, R10 ;  /* 0x0000000a000d7202 */ /* 0x000fe20000000f00 */
[----:B------:R-:W-:-:S10]  /*da90*/  IMAD.MOV.U32 R12, RZ, RZ, 0x1 ;  /* 0x00000001ff0c7424 */ /* 0x000fd400078e00ff */
[----:B------:R-:W-:Y:S02]  /*daa0*/  @!P1 LEA R29, R4, UR38, 0x1 ;  /* 0x00000026041d9c11 */ /* 0x000fe4000f8e08ff */
[----:B------:R-:W-:-:S04]  /*dab0*/  @!P1 LEA R14, P2, R7, R14, 0x1 ;  /* 0x0000000e070e9211 */ /* 0x000fc800078408ff */
[----:B------:R-:W-:Y:S01]  /*dac0*/  @!P1 IADD3.X R3, RZ, R2, RZ, P2, !PT ;  /* 0x00000002ff039210 */ /* 0x000fe200017fe4ff */
[----:B------:R-:W-:Y:S02]  /*dad0*/  @!P1 IMAD.MOV.U32 R2, RZ, RZ, R14 ;  /* 0x000000ffff029224 */ /* 0x000fe400078e000e */
[----:B------:R-:W-:-:S03]  /*dae0*/  VIADD R14, R6, 0x10 ;  /* 0x00000010060e7836 */ /* 0x000fc60000000000 */
[----:B------:R-:W-:Y:S01]  /*daf0*/  @!PT LDS RZ, [RZ] ;  /* 0x00000000fffff984 */ /* 0x000fe20000000800 */
[----:B------:R-:W-:Y:S01]  /*db00*/  @!PT LDS RZ, [RZ] ;  /* 0x00000000fffff984 */ /* 0x000fe20000000800 */
[----:B------:R-:W-:Y:S01]  /*db10*/  @!PT LDS RZ, [RZ] ;  /* 0x00000000fffff984 */ /* 0x000fe20000000800 */
[----:B------:R0:W-:Y:S02]  /*db20*/  @!P1 LDGSTS.E.BYPASS.LTC128B.128 [R29+0xc400], desc[UR42][R2.64], !P0 ;  /* 0x0c400000021d9fae */ /* 0x0001e4000c101d6a */
[----:B------:R-:W-:-:S13]  /*db30*/  ISETP.GE.AND P1, PT, R14, R5, PT ;  /* 0x000000050e00720c */ /* 0x000fda0003f26270 */
[----:B0-----:R-:W-:Y:S05]  /*db40*/  WARPSYNC.COLLECTIVE R15, `(.L_x_118) ;  /* 0x000000000f087348 */ /* 0x001fea0003c00000 */
[----:B------:R1:W2:Y:S02]  /*db50*/  SHFL.IDX P6, R14, R13, R12, R11 ;  /* 0x0000000c0d0e7389 */ /* 0x0002a400000c000b */
[----:B012---:R-:W-:Y:S01]  /*db60*/  ENDCOLLECTIVE ;  /* 0x000000000000791b */ /* 0x007fe20003800000 */
.L_x_118:
[----:B------:R-:W-:Y:S01]  /*db70*/  MOV R13, R9 ;  /* 0x00000009000d7202 */ /* 0x000fe20000000f00 */
[----:B------:R-:W-:-:S07]  /*db80*/  IMAD.MOV.U32 R21, RZ, RZ, R14 ;  /* 0x000000ffff157224 */ /* 0x000fce00078e000e */
[----:B------:R-:W-:Y:S05]  /*db90*/  WARPSYNC.COLLECTIVE R15, `(.L_x_119) ;  /* 0x000000000f087348 */ /* 0x000fea0003c00000 */
[----:B------:R0:W1:Y:S02]  /*dba0*/  SHFL.IDX P6, R14, R13, R12, R11 ;  /* 0x0000000c0d0e7389 */ /* 0x00006400000c000b */
[----:B01----:R-:W-:Y:S01]  /*dbb0*/  ENDCOLLECTIVE ;  /* 0x000000000000791b */ /* 0x003fe20003800000 */
.L_x_119:
[----:B------:R-:W-:Y:S02]  /*dbc0*/  IMAD.MOV.U32 R13, RZ, RZ, R10 ;  /* 0x000000ffff0d7224 */ /* 0x000fe400078e000a */
[----:B------:R-:W-:Y:S02]  /*dbd0*/  IMAD.MOV.U32 R12, RZ, RZ, 0x2 ;  /* 0x00000002ff0c7424 */ /* 0x000fe400078e00ff */
[----:B------:R-:W-:Y:S01]  /*dbe0*/  IMAD.MOV.U32 R2, RZ, RZ, R14 ;  /* 0x000000ffff027224 */ /* 0x000fe200078e000e */
[----:B------:R-:W-:-:S04]  /*dbf0*/  IADD3 R14, R6, 0x20, RZ ;  /* 0x00000020060e7810 */ /* 0x000fc80007ffe0ff */
[----:B------:R-:W-:-:S13]  /*dc00*/  ISETP.GE.AND P2, PT, R14, R5, PT ;  /* 0x000000050e00720c */ /* 0x000fda0003f46270 */
[----:B------:R-:W-:Y:S05]  /*dc10*/  WARPSYNC.COLLECTIVE R15, `(.L_x_120) ;  /* 0x000000000f087348 */ /* 0x000fea0003c00000 */
[----:B------:R0:W1:Y:S02]  /*dc20*/  SHFL.IDX P6, R14, R13, R12, R11 ;  /* 0x0000000c0d0e7389 */ /* 0x00006400000c000b */
[----:B01----:R-:W-:Y:S01]  /*dc30*/  ENDCOLLECTIVE ;  /* 0x000000000000791b */ /* 0x003fe20003800000 */
.L_x_120:
[----:B------:R-:W-:-:S05]  /*dc40*/  @!P1 LEA R2, P3, R7, R2, 0x1 ;  /* 0x0000000207029211 */ /* 0x000fca00078608ff */
[----:B------:R-:W-:Y:S01]  /*dc50*/  @!P1 IMAD.X R3, RZ, RZ, R21, P3 ;  /* 0x000000ffff039224 */ /* 0x000fe200018e0615 */
[C---:B------:R-:W-:Y:S02]  /*dc60*/  @!P1 LEA R21, R4.reuse, UR38, 0x1 ;  /* 0x0000002604159c11 */ /* 0x040fe4000f8e08ff */
[----:B------:R-:W-:-:S03]  /*dc70*/  @!P2 LEA R29, R4, UR38, 0x1 ;  /* 0x00000026041dac11 */ /* 0x000fc6000f8e08ff */
[----:B------:R-:W-:Y:S01]  /*dc80*/  @!PT LDS RZ, [RZ] ;  /* 0x00000000fffff984 */ /* 0x000fe20000000800 */
[----:B------:R-:W-:Y:S01]  /*dc90*/  @!PT LDS RZ, [RZ] ;  /* 0x00000000fffff984 */ /* 0x000fe20000000800 */
[----:B------:R-:W-:Y:S01]  /*dca0*/  @!PT LDS RZ, [RZ] ;  /* 0x00000000fffff984 */ /* 0x000fe20000000800 */
[----:B------:R0:W-:Y:S01]  /*dcb0*/  @!P1 LDGSTS.E.BYPASS.LTC128B.128 [R21+0xcc00], desc[UR42][R2.64], !P0 ;  /* 0x0cc0000002159fae */ /* 0x0001e2000c101d6a */
[----:B------:R-:W-:Y:S01]  /*dcc0*/  IMAD.MOV.U32 R13, RZ, RZ, R9 ;  /* 0x000000ffff0d7224 */ /* 0x000fe200078e0009 */
[----:B------:R-:W-:-:S07]  /*dcd0*/  MOV R20, R14 ;  /* 0x0000000e00147202 */ /* 0x000fce0000000f00 */
[----:B0-----:R-:W-:Y:S05]  /*dce0*/  WARPSYNC.COLLECTIVE R15, `(.L_x_121) ;  /* 0x000000000f087348 */ /* 0x001fea0003c00000 */
[----:B------:R1:W2:Y:S02]  /*dcf0*/  SHFL.IDX P6, R14, R13, R12, R11 ;  /* 0x0000000c0d0e7389 */ /* 0x0002a400000c000b */
[----:B012---:R-:W-:Y:S01]  /*dd00*/  ENDCOLLECTIVE ;  /* 0x000000000000791b */ /* 0x007fe20003800000 */
.L_x_121:
[----:B------:R-:W-:Y:S02]  /*dd10*/  IMAD.MOV.U32 R13, RZ, RZ, R10 ;  /* 0x000000ffff0d7224 */ /* 0x000fe400078e000a */
[----:B------:R-:W-:Y:S01]  /*dd20*/  IMAD.MOV.U32 R12, RZ, RZ, 0x3 ;  /* 0x00000003ff0c7424 */ /* 0x000fe200078e00ff */
[----:B------:R-:W-:Y:S02]  /*dd30*/  @!P2 LEA R2, P1, R7, R14, 0x1 ;  /* 0x0000000e0702a211 */ /* 0x000fe400078208ff */
[----:B------:R-:W-:-:S03]  /*dd40*/  IADD3 R14, R6, 0x30, RZ ;  /* 0x00000030060e7810 */ /* 0x000fc60007ffe0ff */
[----:B------:R-:W-:Y:S01]  /*dd50*/  @!P2 IMAD.X R3, RZ, RZ, R20, P1 ;  /* 0x000000ffff03a224 */ /* 0x000fe200008e0614 */
[----:B------:R-:W-:-:S13]  /*dd60*/  ISETP.GE.AND P1, PT, R14, R5, PT ;  /* 0x000000050e00720c */ /* 0x000fda0003f26270 */
[----:B------:R-:W-:Y:S05]  /*dd70*/  WARPSYNC.COLLECTIVE R15, `(.L_x_122) ;  /* 0x000000000f087348 */ /* 0x000fea0003c00000 */
[----:B------:R0:W1:Y:S02]  /*dd80*/  SHFL.IDX P6, R14, R13, R12, R11 ;  /* 0x0000000c0d0e7389 */ /* 0x00006400000c000b */
[----:B01----:R-:W-:Y:S01]  /*dd90*/  ENDCOLLECTIVE ;  /* 0x000000000000791b */ /* 0x003fe20003800000 */
.L_x_122:
        /* <DEDUP_REMOVED lines=9> */
.L_x_123:
[----:B------:R-:W-:Y:S01]  /*de30*/  IMAD.MOV.U32 R13, RZ, RZ, R10 ;  /* 0x000000ffff0d7224 */ /* 0x000fe200078e000a */
[----:B------:R-:W-:Y:S01]  /*de40*/  MOV R12, 0x4 ;  /* 0x00000004000c7802 */ /* 0x000fe20000000f00 */
[----:B------:R-:W-:Y:S02]  /*de50*/  IMAD.MOV.U32 R29, RZ, RZ, R14 ;  /* 0x000000ffff1d7224 */ /* 0x000fe400078e000e */
[----:B------:R-:W-:-:S03]  /*de60*/  VIADD R14, R6, 0x40 ;  /* 0x00000040060e7836 */ /* 0x000fc60000000000 */
[----:B------:R-:W-:Y:S02]  /*de70*/  @!P1 LEA R2, P3, R7, R29, 0x1 ;  /* 0x0000001d07029211 */ /* 0x000fe400078608ff */
[----:B------:R-:W-:-:S13]  /*de80*/  ISETP.GE.AND P2, PT, R14, R5, PT ;  /* 0x000000050e00720c */ /* 0x000fda0003f46270 */
[----:B------:R-:W-:Y:S05]  /*de90*/  WARPSYNC.COLLECTIVE R15, `(.L_x_124) ;  /* 0x000000000f087348 */ /* 0x000fea0003c00000 */
[----:B------:R0:W1:Y:S02]  /*dea0*/  SHFL.IDX P6, R14, R13, R12, R11 ;  /* 0x0000000c0d0e7389 */ /* 0x00006400000c000b */
[----:B01----:R-:W-:Y:S01]  /*deb0*/  ENDCOLLECTIVE ;  /* 0x000000000000791b */ /* 0x003fe20003800000 */
.L_x_124:
[----:B------:R-:W-:Y:S02]  /*dec0*/  @!P1 IADD3.X R3, RZ, R21, RZ, P3, !PT ;  /* 0x00000015ff039210 */ /* 0x000fe40001ffe4ff */
[----:B------:R-:W-:-:S05]  /*ded0*/  @!P1 LEA R21, R4, UR38, 0x1 ;  /* 0x0000002604159c11 */ /* 0x000fca000f8e08ff */
[----:B------:R-:W-:Y:S01]  /*dee0*/  @!PT LDS RZ, [RZ] ;  /* 0x00000000fffff984 */ /* 0x000fe20000000800 */
[----:B------:R-:W-:Y:S01]  /*def0*/  @!PT LDS RZ, [RZ] ;  /* 0x00000000fffff984 */ /* 0x000fe20000000800 */
[----:B------:R-:W-:Y:S01]  /*df00*/  @!PT LDS RZ, [RZ] ;  /* 0x00000000fffff984 */ /* 0x000fe20000000800 */
[----:B------:R0:W-:Y:S01]  /*df10*/  @!P1 LDGSTS.E.BYPASS.LTC128B.128 [R21+0xdc00], desc[UR42][R2.64], !P0 ;  /* 0x0dc0000002159fae */ /* 0x0001e2000c101d6a */
[----:B------:R-:W-:Y:S01]  /*df20*/  @!P2 LEA R29, R4, UR38, 0x1 ;  /* 0x00000026041dac11 */ /* 0x000fe2000f8e08ff */
[----:B------:R-:W-:Y:S02]  /*df30*/  IMAD.MOV.U32 R13, RZ, RZ, R9 ;  /* 0x000000ffff0d7224 */ /* 0x000fe400078e0009 */
[----:B------:R-:W-:-:S07]  /*df40*/  IMAD.MOV.U32 R20, RZ, RZ, R14 ;  /* 0x000000ffff147224 */ /* 0x000fce00078e000e */
[----:B0-----:R-:W-:Y:S05]  /*df50*/  WARPSYNC.COLLECTIVE R15, `(.L_x_125) ;  /* 0x000000000f087348 */ /* 0x001fea0003c00000 */
[----:B------:R1:W2:Y:S02]  /*df60*/  SHFL.IDX P6, R14, R13, R12, R11 ;  /* 0x0000000c0d0e7389 */ /* 0x0002a400000c000b */
[----:B012---:R-:W-:Y:S01]  /*df70*/  ENDCOLLECTIVE ;  /* 0x000000000000791b */ /* 0x007fe20003800000 */
.L_x_125:
[----:B------:R-:W-:Y:S01]  /*df80*/  IMAD.MOV.U32 R13, RZ, RZ, R10 ;  /* 0x000000ffff0d7224 */ /* 0x000fe200078e000a */
[----:B------:R-:W-:Y:S02]  /*df90*/  MOV R12, 0x5 ;  /* 0x00000005000c7802 */ /* 0x000fe40000000f00 */
[----:B------:R-:W-:Y:S01]  /*dfa0*/  @!P2 LEA R2, P1, R7, R14, 0x1 ;  /* 0x0000000e0702a211 */ /* 0x000fe200078208ff */
[----:B------:R-:W-:-:S03]  /*dfb0*/  VIADD R14, R6, 0x50 ;  /* 0x00000050060e7836 */ /* 0x000fc60000000000 */
[----:B------:R-:W-:Y:S02]  /*dfc0*/  @!P2 IADD3.X R3, RZ, R20, RZ, P1, !PT ;  /* 0x00000014ff03a210 */ /* 0x000fe40000ffe4ff */
[----:B------:R-:W-:-:S13]  /*dfd0*/  ISETP.GE.AND P1, PT, R14, R5, PT ;  /* 0x000000050e00720c */ /* 0x000fda0003f26270 */
[----:B------:R-:W-:Y:S05]  /*dfe0*/  WARPSYNC.COLLECTIVE R15, `(.L_x_126) ;  /* 0x000000000f087348 */ /* 0x000fea0003c00000 */
[----:B------:R0:W1:Y:S02]  /*dff0*/  SHFL.IDX P6, R14, R13, R12, R11 ;  /* 0x0000000c0d0e7389 */ /* 0x00006400000c000b */
[----:B01----:R-:W-:Y:S01]  /*e000*/  ENDCOLLECTIVE ;  /* 0x000000000000791b */ /* 0x003fe20003800000 */
.L_x_126:
[----:B------:R-:W-:Y:S01]  /*e010*/  @!PT LDS RZ, [RZ] ;  /* 0x00000000fffff984 */ /* 0x000fe20000000800 */
[----:B------:R-:W-:Y:S01]  /*e020*/  @!PT LDS RZ, [RZ] ;  /* 0x00000000fffff984 */ /* 0x000fe20000000800 */
[----:B------:R-:W-:Y:S01]  /*e030*/  @!PT LDS RZ, [RZ] ;  /* 0x00000000fffff984 */ /* 0x000fe20000000800 */
[----:B------:R0:W-:Y:S01]  /*e040*/  @!P2 LDGSTS.E.BYPASS.LTC128B.128 [R29+0xe400], desc[UR42][R2.64], !P0 ;  /* 0x0e400000021dafae */ /* 0x0001e2000c101d6a */
[----:B------:R-:W-:Y:S02]  /*e050*/  IMAD.MOV.U32 R13, RZ, RZ, R9 ;  /* 0x000000ffff0d7224 */ /* 0x000fe400078e0009 */
[----:B------:R-:W-:-:S07]  /*e060*/  IMAD.MOV.U32 R21, RZ, RZ, R14 ;  /* 0x000000ffff157224 */ /* 0x000fce00078e000e */
[----:B0-----:R-:W-:Y:S05]  /*e070*/  WARPSYNC.COLLECTIVE R15, `(.L_x_127) ;  /* 0x000000000f087348 */ /* 0x001fea0003c00000 */
[----:B------:R1:W2:Y:S02]  /*e080*/  SHFL.IDX P6, R14, R13, R12, R11 ;  /* 0x0000000c0d0e7389 */ /* 0x0002a400000c000b */
[----:B012---:R-:W-:Y:S01]  /*e090*/  ENDCOLLECTIVE ;  /* 0x000000000000791b */ /* 0x007fe20003800000 */
.L_x_127:
[----:B------:R-:W-:Y:S01]  /*e0a0*/  MOV R13, R10 ;  /* 0x0000000a000d7202 */ /* 0x000fe20000000f00 */
[----:B------:R-:W-:Y:S01]  /*e0b0*/  IMAD.MOV.U32 R12, RZ, RZ, 0x6 ;  /* 0x00000006ff0c7424 */ /* 0x000fe200078e00ff */
[----:B------:R-:W-:Y:S01]  /*e0c0*/  MOV R29, R14 ;  /* 0x0000000e001d7202 */ /* 0x000fe20000000f00 */
[----:B------:R-:W-:-:S03]  /*e0d0*/  VIADD R14, R6, 0x60 ;  /* 0x00000060060e7836 */ /* 0x000fc60000000000 */
[----:B------:R-:W-:Y:S02]  /*e0e0*/  @!P1 LEA R2, P3, R7, R29, 0x1 ;  /* 0x0000001d07029211 */ /* 0x000fe400078608ff */
[----:B------:R-:W-:-:S13]  /*e0f0*/  ISETP.GE.AND P2, PT, R14, R5, PT ;  /* 0x000000050e00720c */ /* 0x000fda0003f46270 */
[----:B------:R-:W-:Y:S05]  /*e100*/  WARPSYNC.COLLECTIVE R15, `(.L_x_128) ;  /* 0x000000000f087348 */ /* 0x000fea0003c00000 */
[----:B------:R0:W1:Y:S02]  /*e110*/  SHFL.IDX P6, R14, R13, R12, R11 ;  /* 0x0000000c0d0e7389 */ /* 0x00006400000c000b */
[----:B01----:R-:W-:Y:S01]  /*e120*/  ENDCOLLECTIVE ;  /* 0x000000000000791b */ /* 0x003fe20003800000 */
.L_x_128:
[----:B------:R-:W-:Y:S01]  /*e130*/  @!P1 IMAD.X R3, RZ, RZ, R21, P3 ;  /* 0x000000ffff039224 */ /* 0x000fe200018e0615 */
[----:B------:R-:W-:-:S05]  /*e140*/  @!P1 LEA R29, R4, UR38, 0x1 ;  /* 0x00000026041d9c11 */ /* 0x000fca000f8e08ff */
[----:B------:R-:W-:Y:S01]  /*e150*/  @!PT LDS RZ, [RZ] ;  /* 0x00000000fffff984 */ /* 0x000fe20000000800 */
[----:B------:R-:W-:Y:S01]  /*e160*/  @!PT LDS RZ, [RZ] ;  /* 0x00000000fffff984 */ /* 0x000fe20000000800 */
[----:B------:R-:W-:Y:S01]  /*e170*/  @!PT LDS RZ, [RZ] ;  /* 0x00000000fffff984 */ /* 0x000fe20000000800 */
[----:B------:R0:W-:Y:S01]  /*e180*/  @!P1 LDGSTS.E.BYPASS.LTC128B.128 [R29+0xec00], desc[UR42][R2.64], !P0 ;  /* 0x0ec00000021d9fae */ /* 0x0001e2000c101d6a */
[----:B------:R-:W-:Y:S02]  /*e190*/  @!P2 LEA R21, R4, UR38, 0x1 ;  /* 0x000000260415ac11 */ /* 0x000fe4000f8e08ff */
[----:B------:R-:W-:Y:S01]  /*e1a0*/  MOV R13, R9 ;  /* 0x00000009000d7202 */ /* 0x000fe20000000f00 */
[----:B------:R-:W-:-:S07]  /*e1b0*/  IMAD.MOV.U32 R20, RZ, RZ, R14 ;  /* 0x000000ffff147224 */ /* 0x000fce00078e000e */
[----:B0-----:R-:W-:Y:S05]  /*e1c0*/  WARPSYNC.COLLECTIVE R15, `(.L_x_129) ;  /* 0x000000000f087348 */ /* 0x001fea0003c00000 */
[----:B------:R1:W2:Y:S02]  /*e1d0*/  SHFL.IDX P6, R14, R13, R12, R11 ;  /* 0x0000000c0d0e7389 */ /* 0x0002a400000c000b */
[----:B012---:R-:W-:Y:S01]  /*e1e0*/  ENDCOLLECTIVE ;  /* 0x000000000000791b */ /* 0x007fe20003800000 */
.L_x_129:
[----:B------:R-:W-:Y:S01]  /*e1f0*/  IMAD.MOV.U32 R13, RZ, RZ, R10 ;  /* 0x000000ffff0d7224 */ /* 0x000fe200078e000a */
[----:B------:R-:W-:Y:S02]  /*e200*/  MOV R12, 0x7 ;  /* 0x00000007000c7802 */ /* 0x000fe40000000f00 */
[----:B------:R-:W-:-:S13]  /*e210*/  @!P2 LEA R2, P1, R7, R14, 0x1 ;  /* 0x0000000e0702a211 */ /* 0x000fda00078208ff */
[----:B------:R-:W-:Y:S05]  /*e220*/  WARPSYNC.COLLECTIVE R15, `(.L_x_130) ;  /* 0x000000000f087348 */ /* 0x000fea0003c00000 */
[----:B------:R0:W1:Y:S02]  /*e230*/  SHFL.IDX P6, R14, R13, R12, R11 ;  /* 0x0000000c0d0e7389 */ /* 0x00006400000c000b */
[----:B01----:R-:W-:Y:S01]  /*e240*/  ENDCOLLECTIVE ;  /* 0x000000000000791b */ /* 0x003fe20003800000 */
.L_x_130:
[----:B------:R-:W-:-:S05]  /*e250*/  @!P2 IMAD.X R3, RZ, RZ, R20, P1 ;  /* 0x000000ffff03a224 */ /* 0x000fca00008e0614 */
[----:B------:R-:W-:Y:S01]  /*e260*/  @!PT LDS RZ, [RZ] ;  /* 0x00000000fffff984 */ /* 0x000fe20000000800 */
[----:B------:R-:W-:Y:S01]  /*e270*/  @!PT LDS RZ, [RZ] ;  /* 0x00000000fffff984 */ /* 0x000fe20000000800 */
[----:B------:R-:W-:Y:S01]  /*e280*/  @!PT LDS RZ, [RZ] ;  /* 0x00000000fffff984 */ /* 0x000fe20000000800 */
[----:B------:R0:W-:Y:S01]  /*e290*/  @!P2 LDGSTS.E.BYPASS.LTC128B.128 [R21+0xf400], desc[UR42][R2.64], !P0 ;  /* 0x0f4000000215afae */ /* 0x0001e2000c101d6a */
[----:B------:R-:W-:Y:S01]  /*e2a0*/  IMAD.MOV.U32 R13, RZ, RZ, R9 ;  /* 0x000000ffff0d7224 */ /* 0x000fe200078e0009 */
[----:B0-----:R-:W-:Y:S01]  /*e2b0*/  IADD3 R2, R6, 0x70, RZ ;  /* 0x0000007006027810 */ /* 0x001fe20007ffe0ff */
[----:B------:R-:W-:-:S03]  /*e2c0*/  IMAD.MOV.U32 R10, RZ, RZ, R14 ;  /* 0x000000ffff0a7224 */ /* 0x000fc600078e000e */
[----:B------:R-:W-:-:S13]  /*e2d0*/  ISETP.GE.AND P1, PT, R2, R5, PT ;  /* 0x000000050200720c */ /* 0x000fda0003f26270 */
[----:B------:R-:W-:Y:S05]  /*e2e0*/  WARPSYNC.COLLECTIVE R15, `(.L_x_131) ;  /* 0x000000000f087348 */ /* 0x000fea0003c00000 */
[----:B------:R0:W1:Y:S02]  /*e2f0*/  SHFL.IDX P6, R14, R13, R12, R11 ;  /* 0x0000000c0d0e7389 */ /* 0x00006400000c000b */
[----:B01----:R-:W-:Y:S01]  /*e300*/  ENDCOLLECTIVE ;  /* 0x000000000000791b */ /* 0x003fe20003800000 */
.L_x_131:
[----:B------:R-:W-:Y:S02]  /*e310*/  @!P1 LEA R29, R4, UR38, 0x1 ;  /* 0x00000026041d9c11 */ /* 0x000fe4000f8e08ff */
[----:B------:R-:W-:Y:S01]  /*e320*/  MOV R13, R8 ;  /* 0x00000008000d7202 */ /* 0x000fe20000000f00 */
[----:B------:R-:W-:Y:S01]  /*e330*/  IMAD.MOV.U32 R12, RZ, RZ, RZ ;  /* 0x000000ffff0c7224 */ /* 0x000fe200078e00ff */
[----:B------:R-:W-:-:S13]  /*e340*/  @!P1 LEA R2, P3, R7, R14, 0x1 ;  /* 0x0000000e07029211 */ /* 0x000fda00078608ff */
[----:B------:R-:W-:Y:S05]  /*e350*/  WARPSYNC.COLLECTIVE R15, `(.L_x_132) ;  /* 0x000000000f087348 */ /* 0x000fea0003c00000 */
[----:B------:R0:W1:Y:S02]  /*e360*/  SHFL.IDX P6, R14, R13, R12, R11 ;  /* 0x0000000c0d0e7389 */ /* 0x00006400000c000b */
[----:B01----:R-:W-:Y:S01]  /*e370*/  ENDCOLLECTIVE ;  /* 0x000000000000791b */ /* 0x003fe20003800000 */
.L_x_132:
[----:B------:R-:W-:Y:S02]  /*e380*/  @!P1 IMAD.X R3, RZ, RZ, R10, P3 ;  /* 0x000000ffff039224 */ /* 0x000fe400018e060a */
[----:B------:R-:W-:-:S03]  /*e390*/  VIADD R10, R6, 0x80 ;  /* 0x00000080060a7836 */ /* 0x000fc60000000000 */
[----:B------:R-:W-:Y:S01]  /*e3a0*/  @!PT LDS RZ, [RZ] ;  /* 0x00000000fffff984 */ /* 0x000fe20000000800 */
[----:B------:R-:W-:Y:S01]  /*e3b0*/  @!PT LDS RZ, [RZ] ;  /* 0x00000000fffff984 */ /* 0x000fe20000000800 */
[----:B------:R-:W-:Y:S01]  /*e3c0*/  @!PT LDS RZ, [RZ] ;  /* 0x00000000fffff984 */ /* 0x000fe20000000800 */
[----:B------:R0:W-:Y:S02]  /*e3d0*/  @!P1 LDGSTS.E.BYPASS.LTC128B.128 [R29+0xfc00], desc[UR42][R2.64], !P0 ;  /* 0x0fc00000021d9fae */ /* 0x0001e4000c101d6a */
[----:B------:R-:W-:Y:S02]  /*e3e0*/  ISETP.GE.AND P2, PT, R10, R5, PT ;  /* 0x000000050a00720c */ /* 0x000fe40003f46270 */
[----:B------:R-:W-:Y:S02]  /*e3f0*/  IADD3 R10, R6, 0x90, RZ ;  /* 0x00000090060a7810 */ /* 0x000fe40007ffe0ff */
[----:B------:R-:W-:Y:S01]  /*e400*/  MOV R13, R0 ;  /* 0x00000000000d7202 */ /* 0x000fe20000000f00 */
[----:B------:R-:W-:-:S08]  /*e410*/  IMAD.MOV.U32 R20, RZ, RZ, R14 ;  /* 0x000000ffff147224 */ /* 0x000fd000078e000e */
[----:B0-----:R-:W-:Y:S05]  /*e420*/  WARPSYNC.COLLECTIVE R15, `(.L_x_133) ;  /* 0x000000000f087348 */ /* 0x001fea0003c00000 */
[----:B------:R1:W2:Y:S02]  /*e430*/  SHFL.IDX P6, R14, R13, R12, R11 ;  /* 0x0000000c0d0e7389 */ /* 0x0002a400000c000b */
[----:B012---:R-:W-:Y:S01]  /*e440*/  ENDCOLLECTIVE ;  /* 0x000000000000791b */ /* 0x007fe20003800000 */
.L_x_133:
[----:B------:R-:W-:Y:S02]  /*e450*/  IMAD.MOV.U32 R13, RZ, RZ, R8 ;  /* 0x000000ffff0d7224 */ /* 0x000fe400078e0008 */
[----:B------:R-:W-:Y:S02]  /*e460*/  IMAD.MOV.U32 R12, RZ, RZ, 0x1 ;  /* 0x00000001ff0c7424 */ /* 0x000fe400078e00ff */
[----:B------:R-:W-:-:S07]  /*e470*/  IMAD.MOV.U32 R21, RZ, RZ, R14 ;  /* 0x000000ffff157224 */ /* 0x000fce00078e000e */
[----:B------:R-:W-:Y:S05]  /*e480*/  WARPSYNC.COLLECTIVE R15, `(.L_x_134) ;  /* 0x000000000f087348 */ /* 0x000fea0003c00000 */
[----:B------:R0:W1:Y:S02]  /*e490*/  SHFL.IDX P6, R14, R13, R12, R11 ;  /* 0x0000000c0d0e7389 */ /* 0x00006400000c000b */
[----:B01----:R-:W-:Y:S01]  /*e4a0*/  ENDCOLLECTIVE ;  /* 0x000000000000791b */ /* 0x003fe20003800000 */
.L_x_134:
[----:B------:R-:W-:Y:S02]  /*e4b0*/  @!P2 LEA R2, P1, R7, R21, 0x1 ;  /* 0x000000150702a211 */ /* 0x000fe400078208ff */
[----:B------:R-:W-:-:S03]  /*e4c0*/  @!P2 LEA R21, R4, UR38, 0x1 ;  /* 0x000000260415ac11 */ /* 0x000fc6000f8e08ff */
[----:B------:R-:W-:Y:S01]  /*e4d0*/  @!P2 IMAD.X R3, RZ, RZ, R20, P1 ;  /* 0x000000ffff03a224 */ /* 0x000fe200008e0614 */
[----:B------:R-:W-:-:S04]  /*e4e0*/  ISETP.GE.AND P1, PT, R10, R5, PT ;  /* 0x000000050a00720c */ /* 0x000fc80003f26270 */
        /* <DEDUP_REMOVED lines=9> */
.L_x_135:
[----:B------:R-:W-:Y:S01]  /*e580*/  @!P1 LEA R21, R4, UR38, 0x1 ;  /* 0x0000002604159c11 */ /* 0x000fe2000f8e08ff */
[----:B------:R-:W-:Y:S02]  /*e590*/  IMAD.MOV.U32 R13, RZ, RZ, R8 ;  /* 0x000000ffff0d7224 */ /* 0x000fe400078e0008 */
[----:B------:R-:W-:Y:S02]  /*e5a0*/  IMAD.MOV.U32 R12, RZ, RZ, 0x2 ;  /* 0x00000002ff0c7424 */ /* 0x000fe400078e00ff */
[----:B------:R-:W-:-:S07]  /*e5b0*/  IMAD.MOV.U32 R20, RZ, RZ, R14 ;  /* 0x000000ffff147224 */ /* 0x000fce00078e000e */
[----:B------:R-:W-:Y:S05]  /*e5c0*/  WARPSYNC.COLLECTIVE R15, `(.L_x_136) ;  /* 0x000000000f087348 */ /* 0x000fea0003c00000 */
[----:B------:R0:W1:Y:S02]  /*e5d0*/  SHFL.IDX P6, R14, R13, R12, R11 ;  /* 0x0000000c0d0e7389 */ /* 0x00006400000c000b */
[----:B01----:R-:W-:Y:S01]  /*e5e0*/  ENDCOLLECTIVE ;  /* 0x000000000000791b */ /* 0x003fe20003800000 */
.L_x_136:
[----:B------:R-:W-:-:S04]  /*e5f0*/  @!P1 LEA R2, P3, R7, R20, 0x1 ;  /* 0x0000001407029211 */ /* 0x000fc800078608ff */
[----:B------:R-:W-:-:S05]  /*e600*/  @!P1 IADD3.X R3, RZ, R10, RZ, P3, !PT ;  /* 0x0000000aff039210 */ /* 0x000fca0001ffe4ff */
[----:B------:R-:W-:Y:S01]  /*e610*/  @!PT LDS RZ, [RZ] ;  /* 0x00000000fffff984 */ /* 0x000fe20000000800 */
[----:B------:R-:W-:Y:S01]  /*e620*/  @!PT LDS RZ, [RZ] ;  /* 0x00000000fffff984 */ /* 0x000fe20000000800 */
[----:B------:R-:W-:Y:S01]  /*e630*/  @!PT LDS RZ, [RZ] ;  /* 0x00000000fffff984 */ /* 0x000fe20000000800 */
[----:B------:R0:W-:Y:S01]  /*e640*/  @!P1 LDGSTS.E.BYPASS.LTC128B.128 [R21+0x10c00], desc[UR42][R2.64], !P0 ;  /* 0x10c0000002159fae */ /* 0x0001e2000c101d6a */
[----:B------:R-:W-:Y:S01]  /*e650*/  IMAD.MOV.U32 R13, RZ, RZ, R0 ;  /* 0x000000ffff0d7224 */ /* 0x000fe200078e0000 */
[----:B------:R-:W-:Y:S01]  /*e660*/  MOV R9, R14 ;  /* 0x0000000e00097202 */ /* 0x000fe20000000f00 */
[----:B0-----:R-:W-:-:S07]  /*e670*/  VIADD R2, R6, 0xa0 ;  /* 0x000000a006027836 */ /* 0x001fce0000000000 */
[----:B------:R-:W-:Y:S05]  /*e680*/  WARPSYNC.COLLECTIVE R15, `(.L_x_137) ;  /* 0x000000000f087348 */ /* 0x000fea0003c00000 */
[----:B------:R0:W1:Y:S02]  /*e690*/  SHFL.IDX P6, R14, R13, R12, R11 ;  /* 0x0000000c0d0e7389 */ /* 0x00006400000c000b */
[----:B01----:R-:W-:Y:S01]  /*e6a0*/  ENDCOLLECTIVE ;  /* 0x000000000000791b */ /* 0x003fe20003800000 */
.L_x_137:
[----:B------:R-:W-:Y:S01]  /*e6b0*/  ISETP.GE.AND P2, PT, R2, R5, PT ;  /* 0x000000050200720c */ /* 0x000fe20003f46270 */
[----:B------:R-:W-:Y:S02]  /*e6c0*/  IMAD.MOV.U32 R13, RZ, RZ, R8 ;  /* 0x000000ffff0d7224 */ /* 0x000fe400078e0008 */
[----:B------:R-:W-:-:S10]  /*e6d0*/  IMAD.MOV.U32 R12, RZ, RZ, 0x3 ;  /* 0x00000003ff0c7424 */ /* 0x000fd400078e00ff */
[----:B------:R-:W-:-:S13]  /*e6e0*/  @!P2 LEA R2, P1, R7, R14, 0x1 ;  /* 0x0000000e0702a211 */ /* 0x000fda00078208ff */
[----:B------:R-:W-:Y:S05]  /*e6f0*/  WARPSYNC.COLLECTIVE R15, `(.L_x_138) ;  /* 0x000000000f087348 */ /* 0x000fea0003c00000 */
[----:B------:R0:W1:Y:S02]  /*e700*/  SHFL.IDX P6, R14, R13, R12, R11 ;  /* 0x0000000c0d0e7389 */ /* 0x00006400000c000b */
[----:B01----:R-:W-:Y:S01]  /*e710*/  ENDCOLLECTIVE ;  /* 0x000000000000791b */ /* 0x003fe20003800000 */
.L_x_138:
[----:B------:R-:W-:Y:S02]  /*e720*/  @!P2 IADD3.X R3, RZ, R9, RZ, P1, !PT ;  /* 0x00000009ff03a210 */ /* 0x000fe40000ffe4ff */
[----:B------:R-:W-:-:S05]  /*e730*/  @!P2 LEA R9, R4, UR38, 0x1 ;  /* 0x000000260409ac11 */ /* 0x000fca000f8e08ff */
        /* <DEDUP_REMOVED lines=9> */
.L_x_139:
[----:B------:R-:W-:Y:S05]  /*e7d0*/  BRA `(.L_x_140) ;  /* 0xffffffd000f47947 */ /* 0x000fea000383ffff */
.L_x_51:
[----:B0-----:R-:W-:-:S04]  /*e7e0*/  IMAD.U32 R3, RZ, RZ, UR38 ;  /* 0x00000026ff037e24 */ /* 0x001fc8000f8e00ff */
[----:B------:R0:W1:Y:S03]  /*e7f0*/  SYNCS.PHASECHK.TRANS64.TRYWAIT P0, [R3+URZ+0x30820], R0 ;  /* 0x03082000030075a7 */ /* 0x000066000800017f */
[----:B-1----:R-:W-:Y:S05]  /*e800*/  @!P0 NANOSLEEP.SYNCS 0x989680 ;  /* 0x009896800000895d */ /* 0x002fea0003900000 */
[----:B------:R-:W1:Y:S02]  /*e810*/  @!P0 SYNCS.PHASECHK.TRANS64 P0, [R3+URZ+0x30820], R0 ;  /* 0x03082000030085a7 */ /* 0x000e64000800007f */
[----:B-1----:R-:W-:Y:S05]  /*e820*/  @!P0 BRA `(.L_x_51) ;  /* 0xfffffffc00ec8947 */ /* 0x002fea000383ffff */
[----:B------:R-:W-:Y:S05]  /*e830*/  BRA `(.L_x_141) ;  /* 0xffffffd4002c7947 */ /* 0x000fea000383ffff */
.L_x_58:
[----:B-1----:R-:W-:-:S04]  /*e840*/  MOV R3, UR38 ;  /* 0x0000002600037c02 */ /* 0x002fc80008000f00 */
[----:B------:R1:W2:Y:S03]  /*e850*/  SYNCS.PHASECHK.TRANS64.TRYWAIT P0, [R3+URZ+0x30848], R8 ;  /* 0x03084808030075a7 */ /* 0x0002a6000800017f */
[----:B--2---:R-:W-:Y:S05]  /*e860*/  @!P0 NANOSLEEP.SYNCS 0x989680 ;  /* 0x009896800000895d */ /* 0x004fea0003900000 */
[----:B------:R-:W2:Y:S02]  /*e870*/  @!P0 SYNCS.PHASECHK.TRANS64 P0, [R3+URZ+0x30848], R8 ;  /* 0x03084808030085a7 */ /* 0x000ea4000800007f */
[----:B--2---:R-:W-:Y:S05]  /*e880*/  @!P0 BRA `(.L_x_58) ;  /* 0xfffffffc00ec8947 */ /* 0x004fea000383ffff */
[----:B------:R-:W-:Y:S05]  /*e890*/  BRA `(.L_x_142) ;  /* 0xffffffd400f07947 */ /* 0x000fea000383ffff */
.L_x_63:
[----:B01----:R-:W-:-:S04]  /*e8a0*/  IMAD.U32 R3, RZ, RZ, UR38 ;  /* 0x00000026ff037e24 */ /* 0x003fc8000f8e00ff */
[----:B------:R0:W1:Y:S03]  /*e8b0*/  SYNCS.PHASECHK.TRANS64.TRYWAIT P0, [R3+URZ+0x30860], R8 ;  /* 0x03086008030075a7 */ /* 0x000066000800017f */
[----:B-1----:R-:W-:Y:S05]  /*e8c0*/  @!P0 NANOSLEEP.SYNCS 0x989680 ;  /* 0x009896800000895d */ /* 0x002fea0003900000 */
[----:B------:R-:W1:Y:S02]  /*e8d0*/  @!P0 SYNCS.PHASECHK.TRANS64 P0, [R3+URZ+0x30860], R8 ;  /* 0x03086008030085a7 */ /* 0x000e64000800007f */
[----:B-1----:R-:W-:Y:S05]  /*e8e0*/  @!P0 BRA `(.L_x_63) ;  /* 0xfffffffc00ec8947 */ /* 0x002fea000383ffff */
[----:B------:R-:W-:Y:S05]  /*e8f0*/  BRA `(.L_x_143) ;  /* 0xffffffd800507947 */ /* 0x000fea000383ffff */
.L_x_71:
[----:B-1----:R-:W-:-:S04]  /*e900*/  IMAD.U32 R3, RZ, RZ, UR38 ;  /* 0x00000026ff037e24 */ /* 0x002fc8000f8e00ff */
[----:B------:R1:W2:Y:S03]  /*e910*/  SYNCS.PHASECHK.TRANS64.TRYWAIT P0, [R3+URZ+0x30840], R12 ;  /* 0x0308400c030075a7 */ /* 0x0002a6000800017f */
[----:B--2---:R-:W-:Y:S05]  /*e920*/  @!P0 NANOSLEEP.SYNCS 0x989680 ;  /* 0x009896800000895d */ /* 0x004fea0003900000 */
[----:B------:R-:W2:Y:S02]  /*e930*/  @!P0 SYNCS.PHASECHK.TRANS64 P0, [R3+URZ+0x30840], R12 ;  /* 0x0308400c030085a7 */ /* 0x000ea4000800007f */
[----:B--2---:R-:W-:Y:S05]  /*e940*/  @!P0 BRA `(.L_x_71) ;  /* 0xfffffffc00ec8947 */ /* 0x004fea000383ffff */
[----:B------:R-:W-:Y:S05]  /*e950*/  BRA `(.L_x_144) ;  /* 0xffffffdc00347947 */ /* 0x000fea000383ffff */
.L_x_76:
[----:B01----:R-:W-:-:S04]  /*e960*/  MOV R3, UR38 ;  /* 0x0000002600037c02 */ /* 0x003fc80008000f00 */
[----:B------:R0:W1:Y:S03]  /*e970*/  SYNCS.PHASECHK.TRANS64.TRYWAIT P0, [R3+URZ+0x30868], R2 ;  /* 0x03086802030075a7 */ /* 0x000066000800017f */
[----:B-1----:R-:W-:Y:S05]  /*e980*/  @!P0 NANOSLEEP.SYNCS 0x989680 ;  /* 0x009896800000895d */ /* 0x002fea0003900000 */
[----:B------:R-:W1:Y:S02]  /*e990*/  @!P0 SYNCS.PHASECHK.TRANS64 P0, [R3+URZ+0x30868], R2 ;  /* 0x03086802030085a7 */ /* 0x000e64000800007f */
[----:B-1----:R-:W-:Y:S05]  /*e9a0*/  @!P0 BRA `(.L_x_76) ;  /* 0xfffffffc00ec8947 */ /* 0x002fea000383ffff */
[----:B------:R-:W-:Y:S05]  /*e9b0*/  BRA `(.L_x_145) ;  /* 0xffffffdc009c7947 */ /* 0x000fea000383ffff */
.L_x_84:
[----:B-1----:R-:W-:-:S04]  /*e9c0*/  IMAD.U32 R2, RZ, RZ, UR38 ;  /* 0x00000026ff027e24 */ /* 0x002fc8000f8e00ff */
[----:B------:R1:W2:Y:S03]  /*e9d0*/  SYNCS.PHASECHK.TRANS64.TRYWAIT P0, [R2+URZ+0x30848], R9 ;  /* 0x03084809020075a7 */ /* 0x0002a6000800017f */
[----:B--2---:R-:W-:Y:S05]  /*e9e0*/  @!P0 NANOSLEEP.SYNCS 0x989680 ;  /* 0x009896800000895d */ /* 0x004fea0003900000 */
[----:B------:R-:W2:Y:S02]  /*e9f0*/  @!P0 SYNCS.PHASECHK.TRANS64 P0, [R2+URZ+0x30848], R9 ;  /* 0x03084809020085a7 */ /* 0x000ea4000800007f */
[----:B--2---:R-:W-:Y:S05]  /*ea00*/  @!P0 BRA `(.L_x_84) ;  /* 0xfffffffc00ec8947 */ /* 0x004fea000383ffff */
[----:B------:R-:W-:Y:S05]  /*ea10*/  BRA `(.L_x_146) ;  /* 0xffffffe000947947 */ /* 0x000fea000383ffff */
.L_x_89:
[----:B0-----:R-:W-:-:S04]  /*ea20*/  IMAD.U32 R2, RZ, RZ, UR38 ;  /* 0x00000026ff027e24 */ /* 0x001fc8000f8e00ff */
[----:B------:R0:W1:Y:S03]  /*ea30*/  SYNCS.PHASECHK.TRANS64.TRYWAIT P0, [R2+URZ+0x30860], R9 ;  /* 0x03086009020075a7 */ /* 0x000066000800017f */
[----:B-1----:R-:W-:Y:S05]  /*ea40*/  @!P0 NANOSLEEP.SYNCS 0x989680 ;  /* 0x009896800000895d */ /* 0x002fea0003900000 */
[----:B------:R-:W1:Y:S02]  /*ea50*/  @!P0 SYNCS.PHASECHK.TRANS64 P0, [R2+URZ+0x30860], R9 ;  /* 0x03086009020085a7 */ /* 0x000e64000800007f */
[----:B-1----:R-:W-:Y:S05]  /*ea60*/  @!P0 BRA `(.L_x_89) ;  /* 0xfffffffc00ec8947 */ /* 0x002fea000383ffff */
[----:B------:R-:W-:Y:S05]  /*ea70*/  BRA `(.L_x_147) ;  /* 0xffffffe000f87947 */ /* 0x000fea000383ffff */
.L_x_96:
[----:B0-----:R0:W1:Y:S02]  /*ea80*/  SYNCS.PHASECHK.TRANS64.TRYWAIT P0, [R3+URZ+0x30860], R2 ;  /* 0x03086002030075a7 */ /* 0x001064000800017f */
[----:B-1----:R-:W-:Y:S05]  /*ea90*/  @!P0 NANOSLEEP.SYNCS 0x989680 ;  /* 0x009896800000895d */ /* 0x002fea0003900000 */
[----:B------:R-:W1:Y:S02]  /*eaa0*/  @!P0 SYNCS.PHASECHK.TRANS64 P0, [R3+URZ+0x30860], R2 ;  /* 0x03086002030085a7 */ /* 0x000e64000800007f */
[----:B-1----:R-:W-:Y:S05]  /*eab0*/  @!P0 BRA `(.L_x_96) ;  /* 0xfffffffc00f08947 */ /* 0x002fea000383ffff */
[----:B------:R-:W-:Y:S05]  /*eac0*/  BRA `(.L_x_148) ;  /* 0xffffffe400887947 */ /* 0x000fea000383ffff */
.L_x_100:
[----:B0-----:R0:W1:Y:S02]  /*ead0*/  SYNCS.PHASECHK.TRANS64.TRYWAIT P0, [R7+URZ+0x30820], R2 ;  /* 0x03082002070075a7 */ /* 0x001064000800017f */
[----:B-1----:R-:W-:Y:S05]  /*eae0*/  @!P0 NANOSLEEP.SYNCS 0x989680 ;  /* 0x009896800000895d */ /* 0x002fea0003900000 */
[----:B------:R-:W1:Y:S02]  /*eaf0*/  @!P0 SYNCS.PHASECHK.TRANS64 P0, [R7+URZ+0x30820], R2 ;  /* 0x03082002070085a7 */ /* 0x000e64000800007f */
[----:B-1----:R-:W-:Y:S05]  /*eb00*/  @!P0 BRA `(.L_x_100) ;  /* 0xfffffffc00f08947 */ /* 0x002fea000383ffff */
[----:B------:R-:W-:Y:S05]  /*eb10*/  BRA `(.L_x_149) ;  /* 0xffffffe800247947 */ /* 0x000fea000383ffff */
.L_x_101:
[----:B------:R-:W1:Y:S01]  /*eb20*/  S2R R3, SR_TID.X ;  /* 0x0000000000037919 */ /* 0x000e620000002100 */
[----:B------:R-:W-:Y:S01]  /*eb30*/  BSSY B0, `(.L_x_150) ;  /* 0x000000a000007945 */ /* 0x000fe20003800000 */
[----:B------:R-:W-:Y:S01]  /*eb40*/  IMAD.MOV.U32 R12, RZ, RZ, RZ ;  /* 0x000000ffff0c7224 */ /* 0x000fe200078e00ff */
[----:B------:R-:W-:Y:S01]  /*eb50*/  MOV R15, 0xffffffff ;  /* 0xffffffff000f7802 */ /* 0x000fe20000000f00 */
[----:B------:R-:W-:Y:S01]  /*eb60*/  IMAD.MOV.U32 R11, RZ, RZ, 0x1f ;  /* 0x0000001fff0b7424 */ /* 0x000fe200078e00ff */
[----:B-1----:R-:W-:-:S04]  /*eb70*/  SHF.R.U32.HI R3, RZ, 0x5, R3 ;  /* 0x00000005ff037819 */ /* 0x002fc80000011603 */
[----:B------:R-:W-:-:S04]  /*eb80*/  LOP3.LUT R3, R3, 0x3, RZ, 0xc0, !PT ;  /* 0x0000000303037812 */ /* 0x000fc800078ec0ff */
[----:B------:R-:W-:-:S07]  /*eb90*/  MOV R13, R3 ;  /* 0x00000003000d7202 */ /* 0x000fce0000000f00 */
[----:B0-----:R-:W-:Y:S05]  /*eba0*/  WARPSYNC.COLLECTIVE R15, `(.L_x_151) ;  /* 0x000000000f087348 */ /* 0x001fea0003c00000 */
[----:B------:R1:W2:Y:S02]  /*ebb0*/  SHFL.IDX P6, R14, R13, R12, R11 ;  /* 0x0000000c0d0e7389 */ /* 0x0002a400000c000b */
[----:B012---:R-:W-:Y:S01]  /*ebc0*/  ENDCOLLECTIVE ;  /* 0x000000000000791b */ /* 0x007fe20003800000 */
.L_x_151:
[----:B------:R-:W-:Y:S05]  /*ebd0*/  BSYNC B0 ;  /* 0x0000000000007941 */ /* 0x000fea0003800000 */
.L_x_150:
[----:B------:R-:W-:Y:S05]  /*ebe0*/  BRA `(.L_x_152) ;  /* 0xffffffe800087947 */ /* 0x000fea000383ffff */
.L_x_102:
[----:B------:R-:W-:Y:S01]  /*ebf0*/  BSSY B0, `(.L_x_153) ;  /* 0x0000006000007945 */ /* 0x000fe20003800000 */
[----:B------:R-:W-:-:S07]  /*ec00*/  IMAD.MOV.U32 R15, RZ, RZ, -0x1 ;  /* 0xffffffffff0f7424 */ /* 0x000fce00078e00ff */
[----:B0-----:R-:W-:Y:S05]  /*ec10*/  WARPSYNC.COLLECTIVE R15, `(.L_x_154) ;  /* 0x000000000f0c7348 */ /* 0x001fea0003c00000 */
[----:B------:R-:W-:Y:S02]  /*ec20*/  ELECT P6, UR62, PT ;  /* 0x00000000003e782f */ /* 0x000fe400038c0000 */
[----:B------:R-:W-:Y:S01]  /*ec30*/  MOV R14, UR62 ;  /* 0x0000003e000e7c02 */ /* 0x000fe20008000f00 */
[----:B0-----:R-:W-:Y:S10]  /*ec40*/  ENDCOLLECTIVE ;  /* 0x000000000000791b */ /* 0x001ff40003800000 */
.L_x_154:
[----:B------:R-:W-:Y:S05]  /*ec50*/  BSYNC B0 ;  /* 0x0000000000007941 */ /* 0x000fea0003800000 */
.L_x_153:
[----:B------:R-:W-:Y:S05]  /*ec60*/  BRA `(.L_x_155) ;  /* 0xffffffe400fc7947 */ /* 0x000fea000383ffff */
.L_x_104:
[----:B0-----:R0:W1:Y:S02]  /*ec70*/  SYNCS.PHASECHK.TRANS64.TRYWAIT P0, [R5+URZ], R4 ;  /* 0x00000004050075a7 */ /* 0x001064000800017f */
[----:B-1----:R-:W-:Y:S05]  /*ec80*/  @!P0 NANOSLEEP.SYNCS 0x989680 ;  /* 0x009896800000895d */ /* 0x002fea0003900000 */
[----:B------:R-:W1:Y:S02]  /*ec90*/  @!P0 SYNCS.PHASECHK.TRANS64 P0, [R5+URZ], R4 ;  /* 0x00000004050085a7 */ /* 0x000e64000800007f */
[----:B-1----:R-:W-:Y:S05]  /*eca0*/  @!P0 BRA `(.L_x_104) ;  /* 0xfffffffc00f08947 */ /* 0x002fea000383ffff */
[----:B------:R-:W-:Y:S05]  /*ecb0*/  BRA `(.L_x_156) ;  /* 0xffffffe8002c7947 */ /* 0x000fea000383ffff */
.L_x_105:
[----:B-1----:R1:W2:Y:S02]  /*ecc0*/  SYNCS.PHASECHK.TRANS64.TRYWAIT P0, [R3+URZ], R2 ;  /* 0x00000002030075a7 */ /* 0x0022a4000800017f */
[----:B--2---:R-:W-:Y:S05]  /*ecd0*/  @!P0 NANOSLEEP.SYNCS 0x989680 ;  /* 0x009896800000895d */ /* 0x004fea0003900000 */
[----:B------:R-:W2:Y:S02]  /*ece0*/  @!P0 SYNCS.PHASECHK.TRANS64 P0, [R3+URZ], R2 ;  /* 0x00000002030085a7 */ /* 0x000ea4000800007f */
[----:B--2---:R-:W-:Y:S05]  /*ecf0*/  @!P0 BRA `(.L_x_105) ;  /* 0xfffffffc00f08947 */ /* 0x004fea000383ffff */
[----:B------:R-:W-:Y:S05]  /*ed00*/  BRA `(.L_x_157) ;  /* 0xffffffe800207947 */ /* 0x000fea000383ffff */
.L_x_107:
[----:B0-----:R0:W1:Y:S02]  /*ed10*/  SYNCS.PHASECHK.TRANS64.TRYWAIT P0, [R5+URZ], R4 ;  /* 0x00000004050075a7 */ /* 0x001064000800017f */
[----:B-1----:R-:W-:Y:S05]  /*ed20*/  @!P0 NANOSLEEP.SYNCS 0x989680 ;  /* 0x009896800000895d */ /* 0x002fea0003900000 */
[----:B------:R-:W1:Y:S02]  /*ed30*/  @!P0 SYNCS.PHASECHK.TRANS64 P0, [R5+URZ], R4 ;  /* 0x00000004050085a7 */ /* 0x000e64000800007f */
[----:B-1----:R-:W-:Y:S05]  /*ed40*/  @!P0 BRA `(.L_x_107) ;  /* 0xfffffffc00f08947 */ /* 0x002fea000383ffff */
[----:B------:R-:W-:Y:S05]  /*ed50*/  BRA `(.L_x_158) ;  /* 0xffffffe800247947 */ /* 0x000fea000383ffff */
.L_x_159:
[----:B------:R-:W-:-:S00]  /*ed60*/  BRA `(.L_x_159) ;  /* 0xfffffffc00fc7947 */ /* 0x000fc0000383ffff */
[----:B------:R-:W-:-:S00]  /*ed70*/  NOP ;  /* 0x0000000000007918 */ /* 0x000fc00000000000 */
        /* <DEDUP_REMOVED lines=8> */
.L_x_2701:


//--------------------- .text._ZN7cutlass13device_kernelIN5flash11enable_sm90INS1_16FlashAttnFwdSm90INS1_25CollectiveMainloopFwdSm90ILi2EN4cute5tupleIJNS5_1CILi1EEES8_S8_EEENS6_IJNS7_ILi192EEESA_NS7_ILi64EEEEEELi64ENS_10bfloat16_tEfNS_4arch4Sm90ELb0ELb0ELb1ELb1ELb0ELb0ELb0ELb0ELb1ELb1ELb1ELb0EEENS1_21CollectiveEpilogueFwdINS6_IJSA_SB_SA_EEES9_SD_SF_Li384ELb1ELb1ELb1ELb0EEENS1_36VarlenDynamicPersistentTileSchedulerILi192ELi192ELi384ELi128ELb1ELb1ELb1ELb0ELb1ELb1EEEEEEEEEvNT_6ParamsE --------------------------
	.section	.text._ZN7cutlass13device_kernelIN5flash11enable_sm90INS1_16FlashAttnFwdSm90INS1_25CollectiveMainloopFwdSm90ILi2EN4cute5tupleIJNS5_1CILi1EEES8_S8_EEENS6_IJNS7_ILi192EEESA_NS7_ILi64EEEEEELi64ENS_10bfloat16_tEfNS_4arch4Sm90ELb0ELb0ELb1ELb1ELb0ELb0ELb0ELb0ELb1ELb1ELb1ELb0EEENS1_21CollectiveEpilogueFwdINS6_IJSA_SB_SA_EEES9_SD_SF_Li384ELb1ELb1ELb1ELb0EEENS1_36VarlenDynamicPersistentTileSchedulerILi192ELi192ELi384ELi128ELb1ELb1ELb1ELb0ELb1ELb1EEEEEEEEEvNT_6ParamsE,"ax",@progbits
	.align	128
.text._ZN7cutlass13device_kernelIN5flash11enable_sm90INS1_16FlashAttnFwdSm90INS1_25CollectiveMainloopFwdSm90ILi2EN4cute5tupleIJNS5_1CILi1EEES8_S8_EEENS6_IJNS7_ILi192EEESA_NS7_ILi64EEEEEELi64ENS_10bfloat16_tEfNS_4arch4Sm90ELb0ELb0ELb1ELb1ELb0ELb0ELb0ELb0ELb1ELb1ELb1ELb0EEENS1_21CollectiveEpilogueFwdINS6_IJSA_SB_SA_EEES9_SD_SF_Li384ELb1ELb1ELb1ELb0EEENS1_36VarlenDynamicPersistentTileSchedulerILi192ELi192ELi384ELi128ELb1ELb1ELb1ELb0ELb1ELb1EEEEEEEEEvNT_6ParamsE:
        .type           _ZN7cutlass13device_kernelIN5flash11enable_sm90INS1_16FlashAttnFwdSm90INS1_25CollectiveMainloopFwdSm90ILi2EN4cute5tupleIJNS5_1CILi1EEES8_S8_EEENS6_IJNS7_ILi192EEESA_NS7_ILi64EEEEEELi64ENS_10bfloat16_tEfNS_4arch4Sm90ELb0ELb0ELb1ELb1ELb0ELb0ELb0ELb0ELb1ELb1ELb1ELb0EEENS1_21CollectiveEpilogueFwdINS6_IJSA_SB_SA_EEES9_SD_SF_Li384ELb1ELb1ELb1ELb0EEENS1_36VarlenDynamicPersistentTileSchedulerILi192ELi192ELi384ELi128ELb1ELb1ELb1ELb0ELb1ELb1EEEEEEEEEvNT_6ParamsE,@function
        .size           _ZN7cutlass13device_kernelIN5flash11enable_sm90INS1_16FlashAttnFwdSm90INS1_25CollectiveMainloopFwdSm90ILi2EN4cute5tupleIJNS5_1CILi1EEES8_S8_EEENS6_IJNS7_ILi192EEESA_NS7_ILi64EEEEEELi64ENS_10bfloat16_tEfNS_4arch4Sm90ELb0ELb0ELb1ELb1ELb0ELb0ELb0ELb0ELb1ELb1ELb1ELb0EEENS1_21CollectiveEpilogueFwdINS6_IJSA_SB_SA_EEES9_SD_SF_Li384ELb1ELb1ELb1ELb0EEENS1_36VarlenDynamicPersistentTileSchedulerILi192ELi192ELi384ELi128ELb1ELb1ELb1ELb0ELb1ELb1EEEEEEEEEvNT_6ParamsE,(.L_x_2702 - _ZN7cutlass13device_kernelIN5flash11enable_sm90INS1_16FlashAttnFwdSm90INS1_25CollectiveMainloopFwdSm90ILi2EN4cute5tupleIJNS5_1CILi1EEES8_S8_EEENS6_IJNS7_ILi192EEESA_NS7_ILi64EEEEEELi64ENS_10bfloat16_tEfNS_4arch4Sm90ELb0ELb0ELb1ELb1ELb0ELb0ELb0ELb0ELb1ELb1ELb1ELb0EEENS1_21CollectiveEpilogueFwdINS6_IJSA_SB_SA_EEES9_SD_SF_Li384ELb1ELb1ELb1ELb0EEENS1_36VarlenDynamicPersistentTileSchedulerILi192ELi192ELi384ELi128ELb1ELb1ELb1ELb0ELb1ELb1EEEEEEEEEvNT_6ParamsE)
        .other          _ZN7cutlass13device_kernelIN5flash11enable_sm90INS1_16FlashAttnFwdSm90INS1_25CollectiveMainloopFwdSm90ILi2EN4cute5tupleIJNS5_1CILi1EEES8_S8_EEENS6_IJNS7_ILi192EEESA_NS7_ILi64EEEEEELi64ENS_10bfloat16_tEfNS_4arch4Sm90ELb0ELb0ELb1ELb1ELb0ELb0ELb0ELb0ELb1ELb1ELb1ELb0EEENS1_21CollectiveEpilogueFwdINS6_IJSA_SB_SA_EEES9_SD_SF_Li384ELb1ELb1ELb1ELb0EEENS1_36VarlenDynamicPersistentTileSchedulerILi192ELi192ELi384ELi128ELb1ELb1ELb1ELb0ELb1ELb1EEEEEEEEEvNT_6ParamsE,@"STO_CUDA_ENTRY STV_DEFAULT"
_ZN7cutlass13device_kernelIN5flash11enable_sm90INS1_16FlashAttnFwdSm90INS1_25CollectiveMainloopFwdSm90ILi2EN4cute5tupleIJNS5_1CILi1EEES8_S8_EEENS6_IJNS7_ILi192EEESA_NS7_ILi64EEEEEELi64ENS_10bfloat16_tEfNS_4arch4Sm90ELb0ELb0ELb1ELb1ELb0ELb0ELb0ELb0ELb1ELb1ELb1ELb0EEENS1_21CollectiveEpilogueFwdINS6_IJSA_SB_SA_EEES9_SD_SF_Li384ELb1ELb1ELb1ELb0EEENS1_36VarlenDynamicPersistentTileSchedulerILi192ELi192ELi384ELi128ELb1ELb1ELb1ELb0ELb1ELb1EEEEEEEEEvNT_6ParamsE:
        /* <DEDUP_REMOVED lines=17> */
.L_x_161:
[----:B------:R-:W-:Y:S05]  /*0110*/  BSYNC B0 ;  /* 0x0000000000007941 */ /* 0x000fea0003800000 */
.L_x_160:
        /* <DEDUP_REMOVED lines=40> */
.L_x_162:
        /* <DEDUP_REMOVED lines=22> */
.L_x_163:
        /* <DEDUP_REMOVED lines=18> */
.L_x_164:
        /* <DEDUP_REMOVED lines=22> */
.L_x_165:
        /* <DEDUP_REMOVED lines=22> */
.L_x_166:
[----:B--2---:R-:W-:Y:S01]  /*08e0*/  ISETP.NE.AND P0, PT, R2, RZ, PT ;  /* 0x000000ff0200720c */ /* 0x004fe20003f05270 */
[----:B------:R-:W-:Y:S01]  /*08f0*/  IMAD.MOV.U32 R2, RZ, RZ, 0x1 ;  /* 0x00000001ff027424 */ /* 0x000fe200078e00ff */
[----:B------:R-:W-:Y:S01]  /*0900*/  NOP ;  /* 0x0000000000007918 */ /* 0x000fe20000000000 */
[----:B------:R-:W-:-:S03]  /*0910*/  ULDC.64 UR38, c[0x0][0x208] ;  /* 0x0000820000267ab9 */ /* 0x000fc60000000a00 */
[----:B------:R-:W-:-:S05]  /*0920*/  SEL R2, R2, 0x2, !P0 ;  /* 0x0000000202027807 */ /* 0x000fca0004000000 */
[----:B------:R2:W-:Y:S01]  /*0930*/  STL [R1+0x4c], R2 ;  /* 0x00004c0201007387 */ /* 0x0005e20000100800 */
[----:B01-34-:R-:W-:Y:S06]  /*0940*/  BAR.SYNC.DEFER_BLOCKING 0x0 ;  /* 0x0000000000007b1d */ /* 0x01bfec0000010000 */
[----:B------:R-:W-:Y:S05]  /*0950*/  @!P0 BRA `(.L_x_167) ;  /* 0x000000b000308947 */ /* 0x000fea0003800000 */
.L_x_168:
[----:B------:R-:W-:-:S08]  /*0960*/  NOP ;  /* 0x0000000000007918 */ /* 0x000fd00000000000 */
[----:B------:R-:W0:Y:S02]  /*0970*/  USETMAXREG.TRY_ALLOC.CTAPOOL UP0, 0xa0 ;  /* 0x000000a0000079c8 */ /* 0x000e240008000600 */
[----:B0-----:R-:W-:-:S13]  /*0980*/  PLOP3.LUT P0, PT, PT, PT, UP0, 0x80, 0x0 ;  /* 0x000000000000781c */ /* 0x001fda0003f0f008 */
[----:B------:R-:W-:Y:S05]  /*0990*/  @!P0 BRA `(.L_x_168) ;  /* 0xfffffffc00f08947 */ /* 0x000fea000383ffff */
[----:B--2---:R-:W0:Y:S01]  /*09a0*/  S2R R2, SR_TID.X ;  /* 0x0000000000027919 */ /* 0x004e220000002100 */
[----:B------:R-:W1:Y:S01]  /*09b0*/  S2UR UR4, SR_CgaCtaId ;  /* 0x00000000000479c3 */ /* 0x000e620000008800 */
[----:B------:R-:W-:-:S07]  /*09c0*/  UMOV UR37, 0x400 ;  /* 0x0000040000257882 */ /* 0x000fce0000000000 */
[----:B------:R-:W-:Y:S06]  /*09d0*/  BAR.ARV 0x8, 0x200 ;  /* 0x0208000000007b1d */ /* 0x000fec0000002000 */
[----:B-1----:R-:W-:-:S03]  /*09e0*/  ULEA UR37, UR4, UR37, 0x18 ;  /* 0x0000002504257291 */ /* 0x002fc6000f8ec03f */
[----:B------:R-:W-:Y:S01]  /*09f0*/  ULDC UR4, c[0x0][0xc3c] ;  /* 0x00030f0000047ab9 */ /* 0x000fe20000000800 */
[----:B0-----:R-:W-:-:S04]  /*0a00*/  LOP3.LUT R0, R2, 0xffffff80, RZ, 0xc0, !PT ;  /* 0xffffff8002007812 */ /* 0x001fc800078ec0ff */
[----:B------:R-:W-:-:S13]  /*0a10*/  ISETP.NE.AND P0, PT, R0, 0x80, PT ;  /* 0x000000800000780c */ /* 0x000fda0003f05270 */
[----:B------:R-:W-:Y:S08]  /*0a20*/  @!P0 BAR.ARV 0x9, 0x100 ;  /* 0x0244000000008b1d */ /* 0x000ff00000002000 */
[----:B------:R-:W-:Y:S06]  /*0a30*/  BAR.SYNC.DEFER_BLOCKING 0x5, 0x200 ;  /* 0x0148000000007b1d */ /* 0x000fec0000010000 */
[----:B------:R-:W0:Y:S02]  /*0a40*/  LDS.128 R8, [UR37+0x308d0] ;  /* 0x0308d025ff087984 */ /* 0x000e240008000c00 */
[----:B------:R-:W-:Y:S06]  /*0a50*/  BAR.ARV 0x4, 0x200 ;  /* 0x0108000000007b1d */ /* 0x000fec0000002000 */
[----:B0-----:R-:W-:-:S13]  /*0a60*/  ISETP.GE.AND P0, PT, R11, UR4, PT ;  /* 0x000000040b007c0c */ /* 0x001fda000bf06270 */
[----:B------:R-:W-:Y:S05]  /*0a70*/  @P0 EXIT ;  /* 0x000000000000094d */ /* 0x000fea0003800000 */
[----:B------:R-:W2:Y:S01]  /*0a80*/  LDL.LU R20, [R1+0x4c] ;  /* 0x00004c0001147983 */ /* 0x000ea20000300800 */
[----:B------:R-:W-:-:S05]  /*0a90*/  VIADD R19, R2, 0xffffff80 ;  /* 0xffffff8002137836 */ /* 0x000fca0000000000 */
[----:B------:R-:W-:-:S04]  /*0aa0*/  SHF.R.S32.HI R0, RZ, 0x1f, R19 ;  /* 0x0000001fff007819 */ /* 0x000fc80000011413 */
[CC--:B------:R-:W-:Y:S02]  /*0ab0*/  LEA.HI R3, R0.reuse, R19.reuse, RZ, 0x4 ;  /* 0x0000001300037211 */ /* 0x0c0fe400078f20ff */
[----:B------:R-:W-:Y:S02]  /*0ac0*/  LEA.HI R2, R0, R19, RZ, 0x7 ;  /* 0x0000001300027211 */ /* 0x000fe400078f38ff */
[----:B------:R-:W-:Y:S02]  /*0ad0*/  SHF.R.S32.HI R4, RZ, 0x4, R3 ;  /* 0x00000004ff047819 */ /* 0x000fe40000011403 */
[----:B------:R-:W-:Y:S02]  /*0ae0*/  LOP3.LUT R6, R2, 0xffffff80, RZ, 0xc0, !PT ;  /* 0xffffff8002067812 */ /* 0x000fe400078ec0ff */
[C---:B------:R-:W-:Y:S02]  /*0af0*/  LEA.HI R5, R3.reuse, R4, RZ, 0x1 ;  /* 0x0000000403057211 */ /* 0x040fe400078f08ff */
[----:B------:R-:W-:Y:S01]  /*0b00*/  LOP3.LUT R3, R3, 0xfffffff0, RZ, 0xc0, !PT ;  /* 0xfffffff003037812 */ /* 0x000fe200078ec0ff */
[----:B------:R-:W-:Y:S01]  /*0b10*/  IMAD.IADD R18, R19, 0x1, -R6 ;  /* 0x0000000113127824 */ /* 0x000fe200078e0a06 */
[----:B------:R-:W-:-:S02]  /*0b20*/  LOP3.LUT R5, R5, 0x1ffffffe, RZ, 0xc0, !PT ;  /* 0x1ffffffe05057812 */ /* 0x000fc400078ec0ff */
[----:B------:R-:W-:Y:S01]  /*0b30*/  LEA.HI R6, R0, R19, RZ, 0x2 ;  /* 0x0000001300067211 */ /* 0x000fe200078f10ff */
[C---:B------:R-:W-:Y:S02]  /*0b40*/  IMAD.IADD R3, R19.reuse, 0x1, -R3 ;  /* 0x0000000113037824 */ /* 0x040fe400078e0a03 */
[----:B------:R-:W-:Y:S01]  /*0b50*/  IMAD.IADD R5, R4, 0x1, -R5 ;  /* 0x0000000104057824 */ /* 0x000fe200078e0a05 */
[----:B------:R-:W-:Y:S02]  /*0b60*/  LOP3.LUT R4, R6, 0xfffffffc, RZ, 0xc0, !PT ;  /* 0xfffffffc06047812 */ /* 0x000fe400078ec0ff */
[----:B------:R-:W-:Y:S02]  /*0b70*/  SHF.R.S32.HI R13, RZ, 0x1f, R18 ;  /* 0x0000001fff0d7819 */ /* 0x000fe40000011412 */
[----:B------:R-:W-:Y:S02]  /*0b80*/  IADD3 R12, R19, -R4, RZ ;  /* 0x80000004130c7210 */ /* 0x000fe40007ffe0ff */
[----:B------:R-:W-:-:S02]  /*0b90*/  SHF.R.S32.HI R4, RZ, 0x1f, R3 ;  /* 0x0000001fff047819 */ /* 0x000fc40000011403 */
[----:B------:R-:W-:Y:S02]  /*0ba0*/  LEA.HI R6, R0, R19, RZ, 0x5 ;  /* 0x0000001300067211 */ /* 0x000fe400078f28ff */
[----:B------:R-:W-:Y:S02]  /*0bb0*/  LEA.HI R14, R13, R18, RZ, 0x2 ;  /* 0x000000120d0e7211 */ /* 0x000fe400078f10ff */
[----:B------:R-:W-:Y:S01]  /*0bc0*/  LEA.HI R4, R4, R3, RZ, 0x3 ;  /* 0x0000000304047211 */ /* 0x000fe200078f18ff */
[----:B------:R-:W-:Y:S01]  /*0bd0*/  IMAD.SHL.U32 R7, R6, 0x20, RZ ;  /* 0x0000002006077824 */ /* 0x000fe200078e00ff */
[--C-:B------:R-:W-:Y:S02]  /*0be0*/  SHF.R.S32.HI R8, RZ, 0x2, R14.reuse ;  /* 0x00000002ff087819 */ /* 0x100fe4000001140e */
[----:B------:R-:W-:Y:S02]  /*0bf0*/  SHF.R.S32.HI R15, RZ, 0x1f, R14 ;  /* 0x0000001fff0f7819 */ /* 0x000fe4000001140e */
[----:B------:R-:W-:-:S02]  /*0c00*/  LOP3.LUT R6, R4, 0xfffffff8, RZ, 0xc0, !PT ;  /* 0xfffffff804067812 */ /* 0x000fc400078ec0ff */
[----:B------:R-:W-:Y:S02]  /*0c10*/  LEA.HI R16, R12, R12, RZ, 0x1 ;  /* 0x0000000c0c107211 */ /* 0x000fe400078f08ff */
[----:B------:R-:W-:Y:S01]  /*0c20*/  LEA.HI R15, R15, R8, RZ, 0x3 ;  /* 0x000000080f0f7211 */ /* 0x000fe200078f18ff */
[----:B------:R-:W-:Y:S01]  /*0c30*/  IMAD.IADD R6, R3, 0x1, -R6 ;  /* 0x0000000103067824 */ /* 0x000fe200078e0a06 */
[----:B------:R-:W-:Y:S02]  /*0c40*/  LOP3.LUT R17, R16, 0x1ffffffe, RZ, 0xc0, !PT ;  /* 0x1ffffffe10117812 */ /* 0x000fe400078ec0ff */
[----:B------:R-:W-:Y:S02]  /*0c50*/  LOP3.LUT R15, R15, 0xfffffff8, RZ, 0xc0, !PT ;  /* 0xfffffff80f0f7812 */ /* 0x000fe400078ec0ff */
[----:B------:R-:W-:Y:S01]  /*0c60*/  SHF.R.S32.HI R21, RZ, 0x7, R2 ;  /* 0x00000007ff157819 */ /* 0x000fe20000011402 */
[----:B------:R-:W-:Y:S01]  /*0c70*/  IMAD.SHL.U32 R2, R6, 0x40, RZ ;  /* 0x0000004006027824 */ /* 0x000fe200078e00ff */
[----:B------:R-:W-:Y:S01]  /*0c80*/  LOP3.LUT R7, R7, 0xfffffc00, RZ, 0xc0, !PT ;  /* 0xfffffc0007077812 */ /* 0x000fe200078ec0ff */
[----:B------:R-:W-:Y:S01]  /*0c90*/  IMAD.IADD R17, R12, 0x1, -R17 ;  /* 0x000000010c117824 */ /* 0x000fe200078e0a11 */
[----:B------:R-:W-:Y:S01]  /*0ca0*/  SHF.L.U32 R5, R5, 0x3, RZ ;  /* 0x0000000305057819 */ /* 0x000fe200000006ff */
[----:B------:R-:W-:Y:S01]  /*0cb0*/  IMAD.IADD R16, R8, 0x1, -R15 ;  /* 0x0000000108107824 */ /* 0x000fe200078e0a0f */
[----:B------:R-:W-:Y:S01]  /*0cc0*/  LEA.HI R13, R13, R18, RZ, 0x5 ;  /* 0x000000120d0d7211 */ /* 0x000fe200078f28ff */
[----:B------:R-:W-:Y:S01]  /*0cd0*/  IMAD.HI R12, R21, 0x55555556, RZ ;  /* 0x55555556150c7827 */ /* 0x000fe200078e02ff */
[----:B------:R-:W-:-:S03]  /*0ce0*/  LOP3.LUT R2, R2, 0x1c0, RZ, 0xc0, !PT ;  /* 0x000001c002027812 */ /* 0x000fc600078ec0ff */
[----:B------:R-:W-:Y:S01]  /*0cf0*/  IMAD R8, R3, 0x40, R7 ;  /* 0x0000004003087824 */ /* 0x000fe200078e0207 */
[----:B------:R-:W-:Y:S01]  /*0d00*/  LEA.HI R12, R12, R12, RZ, 0x1 ;  /* 0x0000000c0c0c7211 */ /* 0x000fe200078f08ff */
[----:B------:R-:W-:Y:S01]  /*0d10*/  IMAD.SHL.U32 R4, R4, 0x40, RZ ;  /* 0x0000004004047824 */ /* 0x000fe200078e00ff */
[----:B------:R-:W-:Y:S01]  /*0d20*/  SHF.R.S32.HI R13, RZ, 0x5, R13 ;  /* 0x00000005ff0d7819 */ /* 0x000fe2000001140d */
[----:B------:R-:W-:Y:S01]  /*0d30*/  IMAD.IADD R3, R5, 0x1, R8 ;  /* 0x0000000105037824 */ /* 0x000fe200078e0208 */
[----:B------:R-:W-:Y:S02]  /*0d40*/  LOP3.LUT R5, R2, 0x8, R5, 0xf8, !PT ;  /* 0x0000000802057812 */ /* 0x000fe400078ef805 */
[----:B------:R-:W-:Y:S02]  /*0d50*/  SHF.R.U32.HI R2, RZ, 0x3, R2 ;  /* 0x00000003ff027819 */ /* 0x000fe40000011602 */
[----:B------:R-:W-:Y:S01]  /*0d60*/  LEA.HI R0, R0, R19, RZ, 0x3 ;  /* 0x0000001300007211 */ /* 0x000fe200078f18ff */
[----:B------:R-:W-:Y:S01]  /*0d70*/  IMAD R12, R12, -0x3, R21 ;  /* 0xfffffffd0c0c7824 */ /* 0x000fe200078e0215 */
[----:B------:R-:W-:Y:S01]  /*0d80*/  LOP3.LUT R2, R5, R2, RZ, 0x3c, !PT ;  /* 0x0000000205027212 */ /* 0x000fe200078e3cff */
[----:B------:R-:W-:Y:S01]  /*0d90*/  IMAD R13, R13, 0x10, R16 ;  /* 0x000000100d0d7824 */ /* 0x000fe200078e0210 */
[----:B------:R-:W-:Y:S01]  /*0da0*/  LOP3.LUT R4, R4, 0x7ffffe00, RZ, 0xc0, !PT ;  /* 0x7ffffe0004047812 */ /* 0x000fe200078ec0ff */
[----:B------:R0:W-:Y:S02]  /*0db0*/  STL [R1+0x8c], R3 ;  /* 0x00008c0301007387 */ /* 0x0001e40000100800 */
[----:B------:R-:W-:Y:S01]  /*0dc0*/  IMAD R8, R12, 0x40, R13 ;  /* 0x000000400c087824 */ /* 0x000fe200078e020d */
[----:B------:R-:W-:-:S02]  /*0dd0*/  IADD3 R2, R2, R4, R7 ;  /* 0x0000000402027210 */ /* 0x000fc40007ffe007 */
[----:B------:R-:W-:Y:S02]  /*0de0*/  LOP3.LUT R14, R14, 0x7ffffffc, RZ, 0xc0, !PT ;  /* 0x7ffffffc0e0e7812 */ /* 0x000fe400078ec0ff */
[----:B0-----:R-:W-:Y:S01]  /*0df0*/  LOP3.LUT R3, R0, 0xfffffff8, RZ, 0xc0, !PT ;  /* 0xfffffff800037812 */ /* 0x001fe200078ec0ff */
[----:B------:R-:W-:Y:S04]  /*0e00*/  STL [R1+0x84], R8 ;  /* 0x0000840801007387 */ /* 0x000fe80000100800 */
[----:B------:R-:W-:Y:S02]  /*0e10*/  IMAD.IADD R3, R19, 0x1, -R3 ;  /* 0x0000000113037824 */ /* 0x000fe400078e0a03 */
[----:B------:R-:W-:Y:S02]  /*0e20*/  IMAD.IADD R14, R18, 0x1, -R14 ;  /* 0x00000001120e7824 */ /* 0x000fe400078e0a0e */
[----:B------:R-:W-:Y:S01]  /*0e30*/  IMAD.MOV.U32 R5, RZ, RZ, R9 ;  /* 0x000000ffff057224 */ /* 0x000fe200078e0009 */
[----:B------:R-:W-:-:S02]  /*0e40*/  SHF.R.S32.HI R9, RZ, 0x3, R0 ;  /* 0x00000003ff097819 */ /* 0x000fc40000011400 */
[----:B------:R-:W-:Y:S02]  /*0e50*/  MOV R7, R11 ;  /* 0x0000000b00077202 */ /* 0x000fe40000000f00 */
[----:B------:R-:W-:Y:S01]  /*0e60*/  R2P PR, R6, 0x6 ;  /* 0x0000000606007804 */ /* 0x000fe20000000000 */
[----:B------:R-:W-:Y:S01]  /*0e70*/  IMAD.MOV.U32 R6, RZ, RZ, R10 ;  /* 0x000000ffff067224 */ /* 0x000fe200078e000a */
[----:B------:R-:W-:Y:S01]  /*0e80*/  LEA R153, R2, UR37, 0x1 ;  /* 0x0000002502997c11 */ /* 0x000fe2000f8e08ff */
[----:B------:R-:W-:-:S03]  /*0e90*/  IMAD.MOV.U32 R154, RZ, RZ, 0x40 ;  /* 0x00000040ff9a7424 */ /* 0x000fc600078e00ff */
[----:B------:R-:W-:Y:S02]  /*0ea0*/  IADD3 R155, R153, 0x1e800, RZ ;  /* 0x0001e800999b7810 */ /* 0x000fe40007ffe0ff */
[----:B------:R-:W-:Y:S01]  /*0eb0*/  SEL R154, R154, 0xffffffc0, !P2 ;  /* 0xffffffc09a9a7807 */ /* 0x000fe20005000000 */
[----:B------:R-:W-:Y:S01]  /*0ec0*/  IMAD.MOV.U32 R152, RZ, RZ, RZ ;  /* 0x000000ffff987224 */ /* 0x000fe200078e00ff */
[----:B------:R-:W-:Y:S01]  /*0ed0*/  UMOV UR36, URZ ;  /* 0x0000003f00247c82 */ /* 0x000fe20008000000 */
[----:B--2---:R-:W-:-:S05]  /*0ee0*/  LOP3.LUT R4, R20, 0x1, RZ, 0xfc, !PT ;  /* 0x0000000114047812 */ /* 0x004fca00078efcff */
[----:B------:R0:W-:Y:S02]  /*0ef0*/  STL [R1+0x20], R4 ;  /* 0x0000200401007387 */ /* 0x0001e40000100800 */
[----:B0-----:R-:W-:Y:S02]  /*0f00*/  IMAD.SHL.U32 R4, R3, 0x8, RZ ;  /* 0x0000000803047824 */ /* 0x001fe400078e00ff */
[----:B------:R-:W-:Y:S01]  /*0f10*/  IMAD.SHL.U32 R3, R14, 0x2, RZ ;  /* 0x000000020e037824 */ /* 0x000fe200078e00ff */
[----:B------:R-:W-:Y:S02]  /*0f20*/  STL [R1+0x64], RZ ;  /* 0x000064ff01007387 */ /* 0x000fe40000100800 */
[----:B------:R-:W-:Y:S02]  /*0f30*/  SHF.R.S32.HI R0, RZ, 0x1f, R4 ;  /* 0x0000001fff007819 */ /* 0x000fe40000011404 */
[----:B------:R0:W-:Y:S01]  /*0f40*/  STL [R1+0x38], R4 ;  /* 0x0000380401007387 */ /* 0x0001e20000100800 */
[C---:B------:R-:W-:Y:S01]  /*0f50*/  IADD3 R12, R3.reuse, 0x8, RZ ;  /* 0x00000008030c7810 */ /* 0x040fe20007ffe0ff */
[----:B------:R-:W-:-:S02]  /*0f60*/  VIADD R11, R3, 0x10 ;  /* 0x00000010030b7836 */ /* 0x000fc40000000000 */
[----:B------:R-:W-:Y:S01]  /*0f70*/  STL [R1+0x60], R3 ;  /* 0x0000600301007387 */ /* 0x000fe20000100800 */
[----:B------:R-:W-:-:S03]  /*0f80*/  VIADD R10, R3, 0x20 ;  /* 0x00000020030a7836 */ /* 0x000fc60000000000 */
[----:B------:R1:W-:Y:S01]  /*0f90*/  STL [R1+0x90], R0 ;  /* 0x0000900001007387 */ /* 0x0003e20000100800 */
[C---:B------:R-:W-:Y:S01]  /*0fa0*/  VIADD R9, R3.reuse, 0x28 ;  /* 0x0000002803097836 */ /* 0x040fe20000000000 */
[----:B------:R-:W-:Y:S01]  /*0fb0*/  SHF.R.S32.HI R2, RZ, 0x1f, R12 ;  /* 0x0000001fff027819 */ /* 0x000fe2000001140c */
[C---:B0-----:R-:W-:Y:S01]  /*0fc0*/  VIADD R4, R3.reuse, 0x30 ;  /* 0x0000003003047836 */ /* 0x041fe20000000000 */
[----:B------:R-:W-:Y:S01]  /*0fd0*/  STL [R1+0x54], R12 ;  /* 0x0000540c01007387 */ /* 0x000fe20000100800 */
[----:B-1----:R-:W-:-:S03]  /*0fe0*/  VIADD R0, R3, 0x18 ;  /* 0x0000001803007836 */ /* 0x002fc60000000000 */
[----:B------:R0:W-:Y:S01]  /*0ff0*/  STL [R1+0x50], R11 ;  /* 0x0000500b01007387 */ /* 0x0001e20000100800 */
[----:B------:R-:W-:-:S03]  /*1000*/  VIADD R3, R3, 0x38 ;  /* 0x0000003803037836 */ /* 0x000fc60000000000 */
[----:B------:R-:W-:Y:S04]  /*1010*/  STL [R1+0x4c], R0 ;  /* 0x00004c0001007387 */ /* 0x000fe80000100800 */
[----:B------:R1:W-:Y:S01]  /*1020*/  STL [R1+0x48], R10 ;  /* 0x0000480a01007387 */ /* 0x0003e20000100800 */
[----:B0-----:R-:W-:-:S03]  /*1030*/  SHF.R.S32.HI R11, RZ, 0x1f, R11 ;  /* 0x0000001fff0b7819 */ /* 0x001fc6000001140b */
[----:B------:R0:W-:Y:S04]  /*1040*/  STL [R1+0x44], R9 ;  /* 0x0000440901007387 */ /* 0x0001e80000100800 */
[----:B------:R-:W-:Y:S04]  /*1050*/  STL [R1+0x40], R4 ;  /* 0x0000400401007387 */ /* 0x000fe80000100800 */
[----:B------:R2:W-:Y:S01]  /*1060*/  STL [R1+0x80], R2 ;  /* 0x0000800201007387 */ /* 0x0005e20000100800 */
[----:B-1----:R-:W-:-:S03]  /*1070*/  SHF.R.S32.HI R10, RZ, 0x1f, R10 ;  /* 0x0000001fff0a7819 */ /* 0x002fc6000001140a */
[----:B------:R1:W-:Y:S01]  /*1080*/  STL [R1+0x3c], R3 ;  /* 0x00003c0301007387 */ /* 0x0003e20000100800 */
[----:B0-----:R-:W-:Y:S02]  /*1090*/  SHF.R.S32.HI R9, RZ, 0x1f, R9 ;  /* 0x0000001fff097819 */ /* 0x001fe40000011409 */
[----:B--2---:R-:W-:Y:S01]  /*10a0*/  SHF.R.S32.HI R2, RZ, 0x1f, R0 ;  /* 0x0000001fff027819 */ /* 0x004fe20000011400 */
[----:B------:R-:W-:Y:S04]  /*10b0*/  STL [R1+0x7c], R11 ;  /* 0x00007c0b01007387 */ /* 0x000fe80000100800 */
[----:B------:R0:W-:Y:S01]  /*10c0*/  STL [R1+0x78], R2 ;  /* 0x0000780201007387 */ /* 0x0001e20000100800 */
[----:B------:R-:W-:Y:S01]  /*10d0*/  VIADD R0, R153, 0x1e820 ;  /* 0x0001e82099007836 */ /* 0x000fe20000000000 */
[----:B-1----:R-:W-:-:S02]  /*10e0*/  SHF.R.S32.HI R3, RZ, 0x1f, R3 ;  /* 0x0000001fff037819 */ /* 0x002fc40000011403 */
[----:B------:R-:W-:Y:S01]  /*10f0*/  STL [R1+0x74], R10 ;  /* 0x0000740a01007387 */ /* 0x000fe20000100800 */
[C---:B------:R-:W-:Y:S01]  /*1100*/  @P1 VIADD R0, R155.reuse, 0xffffffe0 ;  /* 0xffffffe09b001836 */ /* 0x040fe20000000000 */
[----:B0-----:R-:W-:Y:S02]  /*1110*/  SHF.R.S32.HI R2, RZ, 0x1f, R4 ;  /* 0x0000001fff027819 */ /* 0x001fe40000011404 */
[----:B------:R-:W-:Y:S04]  /*1120*/  STL [R1+0x70], R9 ;  /* 0x0000700901007387 */ /* 0x000fe80000100800 */
[----:B------:R0:W-:Y:S01]  /*1130*/  STL [R1+0x6c], R2 ;  /* 0x00006c0201007387 */ /* 0x0001e20000100800 */
[----:B------:R-:W-:-:S03]  /*1140*/  IMAD.IADD R155, R155, 0x1, R154 ;  /* 0x000000019b9b7824 */ /* 0x000fc600078e029a */
[----:B------:R-:W-:Y:S01]  /*1150*/  STL [R1+0x68], R3 ;  /* 0x0000680301007387 */ /* 0x000fe20000100800 */
[----:B0-----:R-:W-:-:S03]  /*1160*/  IMAD R2, R17, 0x8, R8 ;  /* 0x0000000811027824 */ /* 0x001fc600078e0208 */
[----:B------:R-:W-:Y:S01]  /*1170*/  STL [R1+0x14], R0 ;  /* 0x0000140001007387 */ /* 0x000fe20000100800 */
[----:B------:R-:W-:-:S03]  /*1180*/  IMAD.IADD R154, R154, 0x1, R0 ;  /* 0x000000019a9a7824 */ /* 0x000fc600078e0200 */
[----:B------:R0:W-:Y:S02]  /*1190*/  STL [R1+0x88], R2 ;  /* 0x0000880201007387 */ /* 0x0001e40000100800 */
[C---:B0-----:R-:W-:Y:S01]  /*11a0*/  VIADD R2, R0.reuse, 0x6000 ;  /* 0x0000600000027836 */ /* 0x041fe20000000000 */
[----:B------:R-:W-:-:S04]  /*11b0*/  IADD3 R0, R0, 0xc000, RZ ;  /* 0x0000c00000007810 */ /* 0x000fc80007ffe0ff */
[----:B------:R0:W-:Y:S04]  /*11c0*/  STL [R1+0x1c], R2 ;  /* 0x00001c0201007387 */ /* 0x0001e80000100800 */
[----:B------:R0:W-:Y:S02]  /*11d0*/  STL [R1+0x18], R0 ;  /* 0x0000180001007387 */ /* 0x0001e40000100800 */
.L_x_202:
[----:B012-4-:R-:W0:Y:S01]  /*11e0*/  LDC.64 R2, c[0x0][0xc88] ;  /* 0x00032200ff027b82 */ /* 0x017e220000000a00 */
[----:B------:R-:W-:-:S07]  /*11f0*/  ULDC.64 UR4, c[0x0][0xa28] ;  /* 0x00028a0000047ab9 */ /* 0x000fce0000000a00 */
[----:B-----5:R-:W1:Y:S08]  /*1200*/  LDC.64 R10, c[0x0][0x418] ;  /* 0x00010600ff0a7b82 */ /* 0x020e700000000a00 */
[----:B------:R-:W2:Y:S01]  /*1210*/  LDC R0, c[0x0][0x424] ;  /* 0x00010900ff007b82 */ /* 0x000ea20000000800 */
[----:B0-----:R-:W-:-:S07]  /*1220*/  IMAD.WIDE R2, R7, 0x4, R2 ;  /* 0x0000000407027825 */ /* 0x001fce00078e0202 */
[----:B------:R-:W0:Y:S01]  /*1230*/  LDC R13, c[0x0][0x2f0] ;  /* 0x0000bc00ff0d7b82 */ /* 0x000e220000000800 */
[----:B---3--:R-:W3:Y:S01]  /*1240*/  LDG.E R4, desc[UR38][R2.64] ;  /* 0x0000002602047981 */ /* 0x008ee2000c1e1900 */
[----:B------:R-:W-:Y:S01]  /*1250*/  ISETP.NE.U32.AND P0, PT, RZ, UR4, PT ;  /* 0x00000004ff007c0c */ /* 0x000fe2000bf05070 */
[----:B------:R-:W-:-:S03]  /*1260*/  IMAD.MOV.U32 R7, RZ, RZ, RZ ;  /* 0x000000ffff077224 */ /* 0x000fc600078e00ff */
[----:B------:R-:W-:Y:S02]  /*1270*/  ISETP.NE.AND.EX P0, PT, RZ, UR5, PT, P0 ;  /* 0x00000005ff007c0c */ /* 0x000fe4000bf05300 */
[----:B---3--:R-:W-:Y:S01]  /*1280*/  SHF.R.S32.HI R12, RZ, 0x1f, R4 ;  /* 0x0000001fff0c7819 */ /* 0x008fe20000011404 */
[----:B------:R3:W-:Y:S10]  /*1290*/  STL [R1+0x24], R4 ;  /* 0x0000240401007387 */ /* 0x0007f40000100800 */
[C---:B------:R-:W-:Y:S01]  /*12a0*/  @P0 LEA R8, P1, R4.reuse, UR4, 0x2 ;  /* 0x0000000404080c11 */ /* 0x040fe2000f8210ff */
[----:B------:R3:W-:Y:S03]  /*12b0*/  STL [R1+0x5c], R12 ;  /* 0x00005c0c01007387 */ /* 0x0007e60000100800 */
[----:B------:R-:W-:Y:S01]  /*12c0*/  @P0 LEA.HI.X R9, R4, UR5, R12, 0x2, P1 ;  /* 0x0000000504090c11 */ /* 0x000fe200088f140c */
[----:B------:R-:W-:-:S02]  /*12d0*/  ULDC.64 UR4, c[0x0][0xa20] ;  /* 0x0002880000047ab9 */ /* 0x000fc40000000a00 */
[----:B------:R-:W-:Y:S02]  /*12e0*/  ISETP.NE.U32.AND P1, PT, RZ, UR4, PT ;  /* 0x00000004ff007c0c */ /* 0x000fe4000bf25070 */
[----:B------:R3:W5:Y:S01]  /*12f0*/  @P0 LDG.E R7, desc[UR38][R8.64] ;  /* 0x0000002608070981 */ /* 0x000762000c1e1900 */
[----:B-1----:R-:W-:Y:S02]  /*1300*/  ISETP.NE.U32.AND P0, PT, R10, RZ, PT ;  /* 0x000000ff0a00720c */ /* 0x002fe40003f05070 */
[----:B------:R-:W-:Y:S02]  /*1310*/  ISETP.NE.AND.EX P1, PT, RZ, UR5, PT, P1 ;  /* 0x00000005ff007c0c */ /* 0x000fe4000bf25310 */
[----:B------:R-:W-:-:S04]  /*1320*/  ISETP.NE.AND.EX P0, PT, R11, RZ, PT, P0 ;  /* 0x000000ff0b00720c */ /* 0x000fc80003f05300 */
[----:B--2---:R-:W-:-:S05]  /*1330*/  SEL R0, R0, 0x1, P0 ;  /* 0x0000000100007807 */ /* 0x004fca0000000000 */
[----:B0-----:R-:W-:Y:S02]  /*1340*/  IMAD R0, R0, R13, RZ ;  /* 0x0000000d00007224 */ /* 0x001fe400078e02ff */
[----:B------:R-:W-:-:S04]  /*1350*/  @P1 LEA R2, P2, R4, UR4, 0x2 ;  /* 0x0000000404021c11 */ /* 0x000fc8000f8410ff */
[----:B------:R-:W-:-:S05]  /*1360*/  @P1 LEA.HI.X R3, R4, UR5, R12, 0x2, P2 ;  /* 0x0000000504031c11 */ /* 0x000fca00090f140c */
[----:B------:R3:W5:Y:S01]  /*1370*/  @P1 LDG.E R0, desc[UR38][R2.64] ;  /* 0x0000002602001981 */ /* 0x000762000c1e1900 */
[----:B------:R-:W-:Y:S05]  /*1380*/  @P1 BRA `(.L_x_169) ;  /* 0x0000000000241947 */ /* 0x000fea0003800000 */
[----:B------:R-:W-:Y:S02]  /*1390*/  ULDC.64 UR4, c[0x0][0xa08] ;  /* 0x0002820000047ab9 */ /* 0x000fe40000000a00 */
[----:B------:R-:W-:-:S04]  /*13a0*/  ISETP.NE.U32.AND P0, PT, RZ, UR4, PT ;  /* 0x00000004ff007c0c */ /* 0x000fc8000bf05070 */
[----:B------:R-:W-:-:S13]  /*13b0*/  ISETP.NE.AND.EX P0, PT, RZ, UR5, PT, P0 ;  /* 0x00000005ff007c0c */ /* 0x000fda000bf05300 */
[----:B------:R-:W-:Y:S05]  /*13c0*/  @!P0 BRA `(.L_x_169) ;  /* 0x0000000000148947 */ /* 0x000fea0003800000 */
[----:B---3--:R-:W0:Y:S02]  /*13d0*/  LDC.64 R2, c[0x0][0xa08] ;  /* 0x00028200ff027b82 */ /* 0x008e240000000a00 */
[----:B0-----:R-:W-:-:S05]  /*13e0*/  IMAD.WIDE R2, R4, 0x4, R2 ;  /* 0x0000000404027825 */ /* 0x001fca00078e0202 */
[----:B-----5:R-:W2:Y:S04]  /*13f0*/  LDG.E R0, desc[UR38][R2.64] ;  /* 0x0000002602007981 */ /* 0x020ea8000c1e1900 */
[----:B------:R-:W2:Y:S02]  /*1400*/  LDG.E R9, desc[UR38][R2.64+0x4] ;  /* 0x0000042602097981 */ /* 0x000ea4000c1e1900 */
[----:B--2---:R-:W-:-:S07]  /*1410*/  IMAD.IADD R0, R9, 0x1, -R0 ;  /* 0x0000000109007824 */ /* 0x004fce00078e0a00 */
.L_x_169:
[----:B---3-5:R-:W-:Y:S01]  /*1420*/  IMAD.IADD R2, R0, 0x1, -R7 ;  /* 0x0000000100027824 */ /* 0x028fe200078e0a07 */
[----:B------:R-:W-:Y:S01]  /*1430*/  LOP3.LUT R3, R6, 0xff000000, RZ, 0xc0, !PT ;  /* 0xff00000006037812 */ /* 0x000fe200078ec0ff */
[----:B------:R-:W-:Y:S02]  /*1440*/  IMAD.MOV.U32 R16, RZ, RZ, RZ ;  /* 0x000000ffff107224 */ /* 0x000fe400078e00ff */
[C---:B------:R-:W-:Y:S01]  /*1450*/  VIADD R0, R2.reuse, 0xbf ;  /* 0x000000bf02007836 */ /* 0x040fe20000000000 */
[----:B------:R-:W-:Y:S02]  /*1460*/  SHF.R.U32.HI R3, RZ, 0x8, R3 ;  /* 0x00000008ff037819 */ /* 0x000fe40000011603 */
[----:B------:R-:W-:Y:S01]  /*1470*/  ISETP.GE.AND P0, PT, R2, 0x1, PT ;  /* 0x000000010200780c */ /* 0x000fe20003f06270 */
[----:B------:R-:W-:Y:S01]  /*1480*/  IMAD.HI R4, R0, 0x2aaaaaab, RZ ;  /* 0x2aaaaaab00047827 */ /* 0x000fe200078e02ff */
[----:B------:R-:W-:-:S04]  /*1490*/  LOP3.LUT R0, R6, 0xff0000, RZ, 0xc0, !PT ;  /* 0x00ff000006007812 */ /* 0x000fc800078ec0ff */
[----:B------:R-:W-:Y:S02]  /*14a0*/  LEA.HI R0, R0, R3, RZ, 0x10 ;  /* 0x0000000300007211 */ /* 0x000fe400078f80ff */
[----:B------:R-:W-:Y:S02]  /*14b0*/  SHF.R.U32.HI R7, RZ, 0x1f, R4 ;  /* 0x0000001fff077819 */ /* 0x000fe40000011604 */
[----:B------:R-:W-:Y:S02]  /*14c0*/  LOP3.LUT R14, R0, 0xff, RZ, 0xc0, !PT ;  /* 0x000000ff000e7812 */ /* 0x000fe400078ec0ff */
[----:B------:R-:W-:Y:S02]  /*14d0*/  SHF.R.U32.HI R8, RZ, 0x10, R0 ;  /* 0x00000010ff087819 */ /* 0x000fe40000011600 */
[----:B------:R-:W-:Y:S01]  /*14e0*/  LEA.HI.SX32 R11, R4, R7, 0x1b ;  /* 0x00000007040b7211 */ /* 0x000fe200078fdaff */
[----:B------:R0:W-:Y:S04]  /*14f0*/  STL [R1+0x58], R14 ;  /* 0x0000580e01007387 */ /* 0x0001e80000100800 */
[----:B------:R0:W-:Y:S01]  /*1500*/  STL [R1+0x2c], R8 ;  /* 0x00002c0801007387 */ /* 0x0001e20000100800 */
[----:B------:R-:W-:Y:S05]  /*1510*/  @!P0 BRA `(.L_x_170) ;  /* 0x0000000000748947 */ /* 0x000fea0003800000 */
[----:B------:R-:W1:Y:S01]  /*1520*/  LDC R0, c[0x0][0x9f0] ;  /* 0x00027c00ff007b82 */ /* 0x000e620000000800 */
[----:B------:R-:W-:-:S04]  /*1530*/  ISETP.NE.AND P0, PT, R8, RZ, PT ;  /* 0x000000ff0800720c */ /* 0x000fc80003f05270 */
[----:B-1----:R-:W-:-:S04]  /*1540*/  SEL R12, R8, R0, P0 ;  /* 0x00000000080c7207 */ /* 0x002fc80000000000 */
[-C--:B------:R-:W-:Y:S02]  /*1550*/  IABS R4, R12.reuse ;  /* 0x0000000c00047213 */ /* 0x080fe40000000000 */
[----:B------:R-:W-:Y:S02]  /*1560*/  IADD3 R0, R11, -0x1, R12 ;  /* 0xffffffff0b007810 */ /* 0x000fe40007ffe00c */
[----:B------:R-:W1:Y:S01]  /*1570*/  I2F.RP R3, R4 ;  /* 0x0000000400037306 */ /* 0x000e620000209400 */
[----:B------:R-:W-:Y:S02]  /*1580*/  IABS R13, R12 ;  /* 0x0000000c000d7213 */ /* 0x000fe40000000000 */
[----:B------:R-:W-:Y:S02]  /*1590*/  IABS R10, R0 ;  /* 0x00000000000a7213 */ /* 0x000fe40000000000 */
[----:B------:R-:W-:-:S04]  /*15a0*/  LOP3.LUT R0, R0, R12, RZ, 0x3c, !PT ;  /* 0x0000000c00007212 */ /* 0x000fc800078e3cff */
[----:B------:R-:W-:Y:S01]  /*15b0*/  ISETP.GE.AND P2, PT, R0, RZ, PT ;  /* 0x000000ff0000720c */ /* 0x000fe20003f46270 */
[----:B-1----:R-:W0:Y:S02]  /*15c0*/  MUFU.RCP R3, R3 ;  /* 0x0000000300037308 */ /* 0x002e240000001000 */
[----:B0-----:R-:W-:Y:S02]  /*15d0*/  VIADD R8, R3, 0xffffffe ;  /* 0x0ffffffe03087836 */ /* 0x001fe40000000000 */
[----:B------:R-:W-:-:S04]  /*15e0*/  IMAD.MOV R3, RZ, RZ, -R13 ;  /* 0x000000ffff037224 */ /* 0x000fc800078e0a0d */
[----:B------:R0:W1:Y:S02]  /*15f0*/  F2I.FTZ.U32.TRUNC.NTZ R9, R8 ;  /* 0x0000000800097305 */ /* 0x000064000021f000 */
[----:B0-----:R-:W-:Y:S01]  /*1600*/  IMAD.MOV.U32 R8, RZ, RZ, RZ ;  /* 0x000000ffff087224 */ /* 0x001fe200078e00ff */
[----:B-1----:R-:W-:-:S05]  /*1610*/  IADD3 R7, RZ, -R9, RZ ;  /* 0x80000009ff077210 */ /* 0x002fca0007ffe0ff */
[----:B------:R-:W-:-:S04]  /*1620*/  IMAD R7, R7, R4, RZ ;  /* 0x0000000407077224 */ /* 0x000fc800078e02ff */
[----:B------:R-:W-:-:S06]  /*1630*/  IMAD.HI.U32 R9, R9, R7, R8 ;  /* 0x0000000709097227 */ /* 0x000fcc00078e0008 */
[----:B------:R-:W-:-:S04]  /*1640*/  IMAD.HI.U32 R9, R9, R10, RZ ;  /* 0x0000000a09097227 */ /* 0x000fc800078e00ff */
[----:B------:R-:W-:-:S05]  /*1650*/  IMAD R3, R9, R3, R10 ;  /* 0x0000000309037224 */ /* 0x000fca00078e020a */
[----:B------:R-:W-:-:S13]  /*1660*/  ISETP.GT.U32.AND P1, PT, R4, R3, PT ;  /* 0x000000030400720c */ /* 0x000fda0003f24070 */
[----:B------:R-:W-:Y:S02]  /*1670*/  @!P1 IMAD.IADD R3, R3, 0x1, -R4 ;  /* 0x0000000103039824 */ /* 0x000fe400078e0a04 */
[----:B------:R-:W-:Y:S01]  /*1680*/  @!P1 VIADD R9, R9, 0x1 ;  /* 0x0000000109099836 */ /* 0x000fe20000000000 */
[----:B------:R-:W-:Y:S02]  /*1690*/  ISETP.NE.AND P1, PT, R12, RZ, PT ;  /* 0x000000ff0c00720c */ /* 0x000fe40003f25270 */
[----:B------:R-:W-:-:S13]  /*16a0*/  ISETP.GE.U32.AND P0, PT, R3, R4, PT ;  /* 0x000000040300720c */ /* 0x000fda0003f06070 */
[----:B------:R-:W-:-:S04]  /*16b0*/  @P0 VIADD R9, R9, 0x1 ;  /* 0x0000000109090836 */ /* 0x000fc80000000000 */
[----:B------:R-:W-:Y:S01]  /*16c0*/  @!P2 IMAD.MOV R9, RZ, RZ, -R9 ;  /* 0x000000ffff09a224 */ /* 0x000fe200078e0a09 */
[----:B------:R-:W-:-:S04]  /*16d0*/  @!P1 LOP3.LUT R9, RZ, R12, RZ, 0x33, !PT ;  /* 0x0000000cff099212 */ /* 0x000fc800078e33ff */
[----:B------:R-:W-:-:S07]  /*16e0*/  MOV R16, R9 ;  /* 0x0000000900107202 */ /* 0x000fce0000000f00 */
.L_x_170:
[-C--:B------:R-:W-:Y:S01]  /*16f0*/  IMAD R3, R14, R16.reuse, RZ ;  /* 0x000000100e037224 */ /* 0x080fe200078e02ff */
[----:B------:R-:W-:Y:S01]  /*1700*/  LOP3.LUT R0, R6, 0xffff, RZ, 0xc0, !PT ;  /* 0x0000ffff06007812 */ /* 0x000fe200078ec0ff */
[----:B------:R-:W-:Y:S01]  /*1710*/  STL [R1+0x34], R5 ;  /* 0x0000340501007387 */ /* 0x000fe20000100800 */
[----:B------:R-:W-:Y:S01]  /*1720*/  PLOP3.LUT P0, PT, PT, PT, PT, 0x80, 0x0 ;  /* 0x000000000000781c */ /* 0x000fe20003f0f070 */
[----:B------:R-:W-:Y:S01]  /*1730*/  IMAD.MOV.U32 R50, RZ, RZ, RZ ;  /* 0x000000ffff327224 */ /* 0x000fe200078e00ff */
[----:B------:R-:W-:Y:S01]  /*1740*/  VIADDMNMX R16, R3, R16, R11, PT ;  /* 0x0000001003107246 */ /* 0x000fe2000380010b */
[----:B------:R-:W-:Y:S01]  /*1750*/  STL [R1+0x10], R3 ;  /* 0x0000100301007387 */ /* 0x000fe20000100800 */
[----:B------:R-:W-:Y:S02]  /*1760*/  CS2R R150, SRZ ;  /* 0x0000000000967805 */ /* 0x000fe4000001ff00 */
[----:B------:R-:W-:Y:S02]  /*1770*/  CS2R R34, SRZ ;  /* 0x0000000000227805 */ /* 0x000fe4000001ff00 */
[----:B------:R-:W-:Y:S01]  /*1780*/  ISETP.GT.AND P1, PT, R16, R3, PT ;  /* 0x000000031000720c */ /* 0x000fe20003f24270 */
[----:B------:R1:W-:Y:S01]  /*1790*/  STL [R1+0x28], R0 ;  /* 0x0000280001007387 */ /* 0x0003e20000100800 */
        /* <DEDUP_REMOVED lines=8> */
[----:B------:R-:W-:Y:S01]  /*1820*/  CS2R R40, SRZ ;  /* 0x0000000000287805 */ /* 0x000fe2000001ff00 */
[----:B-1----:R-:W-:Y:S01]  /*1830*/  IMAD.MOV.U32 R0, RZ, RZ, RZ ;  /* 0x000000ffff007224 */ /* 0x002fe200078e00ff */
[----:B------:R-:W-:Y:S02]  /*1840*/  CS2R R24, SRZ ;  /* 0x0000000000187805 */ /* 0x000fe4000001ff00 */
[----:B------:R-:W-:Y:S02]  /*1850*/  CS2R R38, SRZ ;  /* 0x0000000000267805 */ /* 0x000fe4000001ff00 */
[----:B------:R-:W-:Y:S02]  /*1860*/  CS2R R22, SRZ ;  /* 0x0000000000167805 */ /* 0x000fe4000001ff00 */
[----:B------:R-:W-:-:S02]  /*1870*/  CS2R R36, SRZ ;  /* 0x0000000000247805 */ /* 0x000fc4000001ff00 */
[----:B------:R-:W-:Y:S01]  /*1880*/  CS2R R20, SRZ ;  /* 0x0000000000147805 */ /* 0x000fe2000001ff00 */
[----:B------:R-:W-:Y:S06]  /*1890*/  @!P1 BRA `(.L_x_171) ;  /* 0x0000007c00409947 */ /* 0x000fec0003800000 */
[----:B------:R-:W1:Y:S02]  /*18a0*/  S2R R3, SR_TID.X ;  /* 0x0000000000037919 */ /* 0x000e640000002100 */
[----:B-1----:R-:W-:-:S05]  /*18b0*/  VIADD R4, R3, 0xffffff80 ;  /* 0xffffff8003047836 */ /* 0x002fca0000000000 */
[----:B------:R-:W-:-:S04]  /*18c0*/  SHF.R.S32.HI R3, RZ, 0x1f, R4 ;  /* 0x0000001fff037819 */ /* 0x000fc80000011404 */
[----:B------:R-:W-:-:S04]  /*18d0*/  LEA.HI R3, R3, R4, RZ, 0x7 ;  /* 0x0000000403037211 */ /* 0x000fc800078f38ff */
[----:B------:R-:W-:-:S05]  /*18e0*/  SHF.R.S32.HI R3, RZ, 0x7, R3 ;  /* 0x00000007ff037819 */ /* 0x000fca0000011403 */
[----:B------:R-:W1:Y:S02]  /*18f0*/  SHFL.IDX PT, R0, R3, RZ, 0x1f ;  /* 0x00001fff03007589 */ /* 0x000e6400000e0000 */
[----:B-1----:R-:W-:-:S13]  /*1900*/  R2UR UR40, R0 ;  /* 0x00000000002872ca */ /* 0x002fda00000e0000 */
[----:B------:R-:W-:-:S04]  /*1910*/  UIMAD.WIDE UR4, UR40, 0x55555556, URZ ;  /* 0x55555556280478a5 */ /* 0x000fc8000f8e023f */
[----:B------:R-:W-:Y:S02]  /*1920*/  ULEA.HI UR41, UR5, UR5, URZ, 0x1 ;  /* 0x0000000505297291 */ /* 0x000fe4000f8f083f */
[----:B------:R-:W-:Y:S02]  /*1930*/  UIADD3 UR5, UR37, 0x1e800, URZ ;  /* 0x0001e80025057890 */ /* 0x000fe4000fffe03f */
[----:B------:R-:W-:Y:S02]  /*1940*/  UIMAD UR41, UR41, -0x3, UR40 ;  /* 0xfffffffd292978a4 */ /* 0x000fe4000f8e0228 */
[----:B------:R-:W-:Y:S02]  /*1950*/  ULOP3.LUT UP0, URZ, UR5, 0x3ff, URZ, 0xc0, !UPT ;  /* 0x000003ff053f7892 */ /* 0x000fe4000f80c03f */
[----:B------:R-:W-:-:S04]  /*1960*/  ULEA UR4, UR41, UR37, 0xd ;  /* 0x0000002529047291 */ /* 0x000fc8000f8e683f */
[----:B------:R-:W-:Y:S01]  /*1970*/  PLOP3.LUT P0, PT, PT, PT, UP0, 0x80, 0x0 ;  /* 0x000000000000781c */ /* 0x000fe20003f0f008 */
[----:B------:R-:W-:-:S04]  /*1980*/  UIADD3 UR4, UR4, 0xc400, URZ ;  /* 0x0000c40004047890 */ /* 0x000fc8000fffe03f */
[----:B------:R-:W-:-:S04]  /*1990*/  USHF.R.U32.HI UR4, URZ, 0x4, UR4 ;  /* 0x000000043f047899 */ /* 0x000fc80008011604 */
[----:B------:R-:W-:-:S04]  /*19a0*/  ULOP3.LUT UR42, UR4, 0x3fff, URZ, 0xc0, !UPT ;  /* 0x00003fff042a7892 */ /* 0x000fc8000f8ec03f */
[----:B------:R-:W-:Y:S08]  /*19b0*/  @!P0 BRA `(.L_x_172) ;  /* 0x0000000000408947 */ /* 0x000ff00003800000 */
[----:B------:R-:W-:Y:S01]  /*19c0*/  MOV R0, 0x0 ;  /* 0x0000000000007802 */ /* 0x000fe20000000f00 */
[----:B------:R-:W-:Y:S01]  /*19d0*/  ULDC.64 UR4, c[0x4][0xa8] ;  /* 0x01002a0000047ab9 */ /* 0x000fe20000000a00 */
[----:B------:R-:W-:Y:S01]  /*19e0*/  ULDC.64 UR6, c[0x4][0x48] ;  /* 0x0100120000067ab9 */ /* 0x000fe20000000a00 */
[----:B------:R-:W-:Y:S01]  /*19f0*/  IMAD.U32 R4, RZ, RZ, UR4 ;  /* 0x00000004ff047e24 */ /* 0x000fe2000f8e00ff */
[----:B0-----:R0:W1:Y:S01]  /*1a00*/  LDC.64 R14, c[0x4][R0] ;  /* 0x01000000000e7b82 */ /* 0x0010620000000a00 */
[----:B------:R-:W-:Y:S01]  /*1a10*/  IMAD.U32 R5, RZ, RZ, UR5 ;  /* 0x00000005ff057e24 */ /* 0x000fe2000f8e00ff */
[----:B------:R-:W-:Y:S01]  /*1a20*/  ULDC.64 UR4, c[0x4][0xb0] ;  /* 0x01002c0000047ab9 */ /* 0x000fe20000000a00 */
[----:B------:R-:W-:Y:S01]  /*1a30*/  IMAD.U32 R10, RZ, RZ, UR6 ;  /* 0x00000006ff0a7e24 */ /* 0x000fe2000f8e00ff */
[----:B------:R-:W-:Y:S01]  /*1a40*/  MOV R7, UR5 ;  /* 0x0000000500077c02 */ /* 0x000fe20008000f00 */
[----:B------:R-:W-:Y:S02]  /*1a50*/  IMAD.U32 R6, RZ, RZ, UR4 ;  /* 0x00000004ff067e24 */ /* 0x000fe4000f8e00ff */
[----:B------:R-:W-:-:S02]  /*1a60*/  IMAD.U32 R11, RZ, RZ, UR7 ;  /* 0x00000007ff0b7e24 */ /* 0x000fc4000f8e00ff */
[----:B------:R-:W-:Y:S02]  /*1a70*/  IMAD.MOV.U32 R8, RZ, RZ, 0x70 ;  /* 0x00000070ff087424 */ /* 0x000fe400078e00ff */
[----:B------:R-:W-:Y:S02]  /*1a80*/  IMAD.MOV.U32 R12, RZ, RZ, 0x1 ;  /* 0x00000001ff0c7424 */ /* 0x000fe400078e00ff */
[----:B0-----:R-:W-:-:S07]  /*1a90*/  IMAD.MOV.U32 R13, RZ, RZ, RZ ;  /* 0x000000ffff0d7224 */ /* 0x001fce00078e00ff */
[----:B------:R-:W-:-:S07]  /*1aa0*/  LEPC R20, `(.L_x_172) ;  /* 0x000000001014794e */ /* 0x000fce0000000000 */
[----:B-1----:R-:W-:Y:S05]  /*1ab0*/  CALL.ABS.NOINC R14 ;  /* 0x000000000e007343 */ /* 0x002fea0003c00000 */
.L_x_172:
[----:B------:R-:W2:Y:S04]  /*1ac0*/  LDL R18, [R1+0x64] ;  /* 0x0000640001127983 */ /* 0x000ea80000100800 */
[----:B------:R-:W3:Y:S01]  /*1ad0*/  LDL R17, [R1+0x20] ;  /* 0x0000200001117983 */ /* 0x000ee20000100800 */
[----:B--2---:R-:W-:-:S04]  /*1ae0*/  LEA.HI R0, R18, R18, RZ, 0x1 ;  /* 0x0000001212007211 */ /* 0x004fc800078f08ff */
[----:B------:R-:W-:Y:S02]  /*1af0*/  LOP3.LUT R0, R0, 0xfffffffe, RZ, 0xc0, !PT ;  /* 0xfffffffe00007812 */ /* 0x000fe400078ec0ff */
[----:B---3--:R-:W-:-:S03]  /*1b00*/  ISETP.NE.AND P0, PT, R17, 0x3, PT ;  /* 0x000000031100780c */ /* 0x008fc60003f05270 */
[----:B------:R-:W-:-:S05]  /*1b10*/  IMAD.IADD R0, R18, 0x1, -R0 ;  /* 0x0000000112007824 */ /* 0x000fca00078e0a00 */
[----:B------:R-:W-:-:S04]  /*1b20*/  SHF.L.U32 R0, R0, 0x1f, RZ ;  /* 0x0000001f00007819 */ /* 0x000fc800000006ff */
[----:B------:R-:W1:Y:S02]  /*1b30*/  SYNCS.PHASECHK.TRANS64.TRYWAIT P1, [UR37+0x30800], R0 ;  /* 0x03080000ff0075a7 */ /* 0x000e640008020165 */
[----:B-1----:R-:W-:Y:S05]  /*1b40*/  @!P1 BRA `(.L_x_173) ;  /* 0x000000f800249947 */ /* 0x002fea0003800000 */
.L_x_313:
[----:B------:R-:W-:Y:S05]  /*1b50*/  @!P0 BRA `(.L_x_174) ;  /* 0x0000000000048947 */ /* 0x000fea0003800000 */
[----:B------:R-:W-:Y:S01]  /*1b60*/  BPT.TRAP 0x1 ;  /* 0x000000040000795c */ /* 0x000fe20000300000 */
.L_x_174:
[----:B-1----:R-:W-:Y:S02]  /*1b70*/  MOV R0, UR36 ;  /* 0x0000002400007c02 */ /* 0x002fe40008000f00 */
[----:B------:R-:W-:Y:S02]  /*1b80*/  SHF.L.U32 R3, R152, 0x1f, RZ ;  /* 0x0000001f98037819 */ /* 0x000fe400000006ff */
[----:B------:R-:W-:-:S04]  /*1b90*/  LEA R0, R0, UR37, 0x3 ;  /* 0x0000002500007c11 */ /* 0x000fc8000f8e18ff */
[----:B------:R1:W2:Y:S01]  /*1ba0*/  SYNCS.PHASECHK.TRANS64.TRYWAIT P2, [R0+URZ+0x30830], R3 ;  /* 0x03083003000075a7 */ /* 0x0002a2000804017f */
[----:B------:R-:W-:Y:S05]  /*1bb0*/  @!P0 BRA `(.L_x_175) ;  /* 0x0000000000048947 */ /* 0x000fea0003800000 */
[----:B------:R-:W-:Y:S01]  /*1bc0*/  BPT.TRAP 0x1 ;  /* 0x000000040000795c */ /* 0x000fe20000300000 */
.L_x_175:
[----:B------:R-:W3:Y:S01]  /*1bd0*/  S2R R4, SR_TID.X ;  /* 0x0000000000047919 */ /* 0x000ee20000002100 */
[----:B------:R-:W-:Y:S01]  /*1be0*/  IMAD.MOV.U32 R151, RZ, RZ, RZ ;  /* 0x000000ffff977224 */ /* 0x000fe200078e00ff */
[----:B---3--:R-:W-:Y:S01]  /*1bf0*/  LOP3.LUT P1, RZ, R4, 0x7f, RZ, 0xc0, !PT ;  /* 0x0000007f04ff7812 */ /* 0x008fe2000782c0ff */
[----:B--2---:R-:W-:-:S12]  /*1c00*/  @P2 BRA `(.L_x_176) ;  /* 0x0000000000082947 */ /* 0x004fd80003800000 */
[----:B------:R-:W2:Y:S02]  /*1c10*/  SYNCS.PHASECHK.TRANS64.TRYWAIT P2, [R0+URZ+0x30830], R3 ;  /* 0x03083003000075a7 */ /* 0x000ea4000804017f */
[----:B--2---:R-:W-:Y:S05]  /*1c20*/  @!P2 BRA `(.L_x_177) ;  /* 0x000000f80004a947 */ /* 0x004fea0003800000 */
.L_x_176:
[----:B------:R-:W-:Y:S05]  /*1c30*/  WARPSYNC.ALL ;  /* 0x0000000000007948 */ /* 0x000fea0003800000 */
[----:B------:R-:W-:Y:S01]  /*1c40*/  UIADD3 UR4, UR37, 0x12400, URZ ;  /* 0x0001240025047890 */ /* 0x000fe2000fffe03f */
[----:B------:R-:W3:Y:S01]  /*1c50*/  LDL R140, [R1+0x60] ;  /* 0x00006000018c7983 */ /* 0x000ee20000100800 */
[----:B------:R-:W-:Y:S01]  /*1c60*/  ULOP3.LUT UR12, UR42, 0x10000, URZ, 0xfc, !UPT ;  /* 0x000100002a0c7892 */ /* 0x000fe2000f8efc3f */
[----:B------:R-:W-:Y:S01]  /*1c70*/  WARPGROUP.ARRIVE ;  /* 0x00000000000079c5 */ /* 0x000fe20000000000 */
[----:B------:R-:W-:Y:S01]  /*1c80*/  USHF.R.U32.HI UR4, URZ, 0x4, UR4 ;  /* 0x000000043f047899 */ /* 0x000fe20008011604 */
[----:B-12---:R-:W-:Y:S01]  /*1c90*/  P2R R3, PR, RZ, 0x1 ;  /* 0x00000001ff037803 */ /* 0x006fe20000000000 */
[----:B------:R-:W-:Y:S01]  /*1ca0*/  UMOV UR13, 0x40000040 ;  /* 0x40000040000d7882 */ /* 0x000fe20000000000 */
[----:B------:R-:W-:Y:S01]  /*1cb0*/  UMOV UR15, 0x40000040 ;  /* 0x40000040000f7882 */ /* 0x000fe20000000000 */
[----:B------:R-:W-:-:S02]  /*1cc0*/  ULOP3.LUT UR4, UR4, 0x3fff, URZ, 0xc0, !UPT ;  /* 0x00003fff04047892 */ /* 0x000fc4000f8ec03f */
[----:B------:R-:W-:Y:S02]  /*1cd0*/  UIADD3 UR16, UR12, 0x2, URZ ;  /* 0x000000020c107890 */ /* 0x000fe4000fffe03f */
[----:B------:R-:W-:Y:S01]  /*1ce0*/  ULOP3.LUT UR4, UR4, 0x10000, URZ, 0xfc, !UPT ;  /* 0x0001000004047892 */ /* 0x000fe2000f8efc3f */
[----:B------:R-:W-:Y:S01]  /*1cf0*/  UMOV UR17, 0x40000040 ;  /* 0x4000004000117882 */ /* 0x000fe20000000000 */
[----:B------:R-:W-:Y:S02]  /*1d00*/  UMOV UR19, 0x40000040 ;  /* 0x4000004000137882 */ /* 0x000fe40000000000 */
[----:B------:R-:W-:Y:S02]  /*1d10*/  UIMAD UR14, UR36, 0x600, UR4 ;  /* 0x00000600240e78a4 */ /* 0x000fe4000f8e0204 */
[----:B------:R-:W-:Y:S02]  /*1d20*/  UIADD3 UR20, UR12, 0x4, URZ ;  /* 0x000000040c147890 */ /* 0x000fe4000fffe03f */
[----:B------:R-:W-:-:S02]  /*1d30*/  UIADD3 UR18, UR14, 0x2, URZ ;  /* 0x000000020e127890 */ /* 0x000fc4000fffe03f */
[----:B------:R-:W-:Y:S01]  /*1d40*/  UIADD3 UR22, UR14, 0x4, URZ ;  /* 0x000000040e167890 */ /* 0x000fe2000fffe03f */
[----:B------:R-:W-:Y:S02]  /*1d50*/  UMOV UR21, 0x40000040 ;  /* 0x4000004000157882 */ /* 0x000fe40000000000 */
[----:B------:R-:W-:Y:S01]  /*1d60*/  HGMMA.64x192x16.F32.BF16 R24, gdesc[UR12], RZ, !UPT, gsb0 ;  /* 0x02e000000c1879f0 */ /* 0x000fe2000c0018ff */
[----:B------:R-:W-:Y:S01]  /*1d70*/  UMOV UR23, 0x40000040 ;  /* 0x4000004000177882 */ /* 0x000fe20000000000 */
[----:B------:R-:W-:Y:S02]  /*1d80*/  UIADD3 UR24, UR12, 0x6, URZ ;  /* 0x000000060c187890 */ /* 0x000fe4000fffe03f */
[----:B------:R-:W-:Y:S01]  /*1d90*/  UIADD3 UR26, UR14, 0x6, URZ ;  /* 0x000000060e1a7890 */ /* 0x000fe2000fffe03f */
[----:B------:R-:W-:Y:S01]  /*1da0*/  UMOV UR25, 0x40000040 ;  /* 0x4000004000197882 */ /* 0x000fe20000000000 */
[----:B------:R-:W-:Y:S01]  /*1db0*/  UMOV UR27, 0x40000040 ;  /* 0x40000040001b7882 */ /* 0x000fe20000000000 */
[----:B------:R-:W-:Y:S01]  /*1dc0*/  ULDC UR5, c[0x0][0x9d8] ;  /* 0x0002760000057ab9 */ /* 0x000fe20000000800 */
[----:B------:R-:W-:Y:S01]  /*1dd0*/  ULDC UR6, c[0x0][0x988] ;  /* 0x0002620000067ab9 */ /* 0x000fe20000000800 */
[----:B------:R-:W-:-:S02]  /*1de0*/  WARPGROUP.DEPBAR.LE gsb0, 0x0 ;  /* 0x00008000000079c5 */ /* 0x000fc40000010000 */
[----:B------:R-:W-:-:S09]  /*1df0*/  WARPGROUP.ARRIVE ;  /* 0x00000000000079c5 */ /* 0x000fd20000000000 */
[----:B------:R-:W-:Y:S03]  /*1e00*/  HGMMA.64x192x16.F32.BF16 R24, gdesc[UR16], R24, gsb0 ;  /* 0x02e00000101879f0 */ /* 0x000fe60008001818 */
[----:B------:R-:W-:Y:S02]  /*1e10*/  WARPGROUP.DEPBAR.LE gsb0, 0x0 ;  /* 0x00008000000079c5 */ /* 0x000fe40000010000 */
[----:B------:R-:W-:-:S15]  /*1e20*/  WARPGROUP.ARRIVE ;  /* 0x00000000000079c5 */ /* 0x000fde0000000000 */
[----:B------:R-:W-:Y:S03]  /*1e30*/  HGMMA.64x192x16.F32.BF16 R24, gdesc[UR20], R24, gsb0 ;  /* 0x02e00000141879f0 */ /* 0x000fe60008001818 */
[----:B------:R-:W-:Y:S02]  /*1e40*/  WARPGROUP.DEPBAR.LE gsb0, 0x0 ;  /* 0x00008000000079c5 */ /* 0x000fe40000010000 */
[----:B------:R-:W-:-:S15]  /*1e50*/  WARPGROUP.ARRIVE ;  /* 0x00000000000079c5 */ /* 0x000fde0000000000 */
[----:B------:R-:W-:Y:S03]  /*1e60*/  HGMMA.64x192x16.F32.BF16 R24, gdesc[UR24], R24, gsb0 ;  /* 0x02e00000181879f0 */ /* 0x000fe60008001818 */
[----:B------:R-:W-:Y:S02]  /*1e70*/  WARPGROUP.DEPBAR.LE gsb0, 0x0 ;  /* 0x00008000000079c5 */ /* 0x000fe40000010000 */
[----:B------:R-:W-:Y:S01]  /*1e80*/  FMUL.FTZ R4, R24, UR5 ;  /* 0x0000000518047c20 */ /* 0x000fe20008410000 */
[----:B------:R-:W-:Y:S01]  /*1e90*/  FMUL.FTZ R6, R25, UR5 ;  /* 0x0000000519067c20 */ /* 0x000fe20008410000 */
[----:B0-----:R-:W-:Y:S01]  /*1ea0*/  FMUL.FTZ R8, R28, UR5 ;  /* 0x000000051c087c20 */ /* 0x001fe20008410000 */
[----:B------:R-:W-:Y:S01]  /*1eb0*/  FMUL.FTZ R10, R29, UR5 ;  /* 0x000000051d0a7c20 */ /* 0x000fe20008410000 */
[----:B------:R-:W-:Y:S01]  /*1ec0*/  FMUL.FTZ R25, R51, UR5 ;  /* 0x0000000533197c20 */ /* 0x000fe20008410000 */
[----:B---3--:R-:W-:Y:S01]  /*1ed0*/  IADD3 R51, R2, 0xc0, -R140 ;  /* 0x000000c002337810 */ /* 0x008fe20007ffe88c */
[----:B------:R-:W0:Y:S01]  /*1ee0*/  MUFU.TANH R4, R4 ;  /* 0x0000000400047308 */ /* 0x000e220000002400 */
[----:B------:R-:W-:Y:S01]  /*1ef0*/  FMUL.FTZ R5, R26, UR5 ;  /* 0x000000051a057c20 */ /* 0x000fe20008410000 */
[----:B------:R-:W-:Y:S01]  /*1f00*/  FMUL.FTZ R12, R32, UR5 ;  /* 0x00000005200c7c20 */ /* 0x000fe20008410000 */
[----:B------:R-:W-:Y:S01]  /*1f10*/  FMUL.FTZ R7, R27, UR5 ;  /* 0x000000051b077c20 */ /* 0x000fe20008410000 */
[----:B------:R-:W-:Y:S01]  /*1f20*/  FMUL.FTZ R14, R33, UR5 ;  /* 0x00000005210e7c20 */ /* 0x000fe20008410000 */
[----:B------:R-:W-:Y:S01]  /*1f30*/  FMUL.FTZ R9, R30, UR5 ;  /* 0x000000051e097c20 */ /* 0x000fe20008410000 */
[----:B------:R-:W-:Y:S01]  /*1f40*/  FMUL.FTZ R17, R36, UR5 ;  /* 0x0000000524117c20 */ /* 0x000fe20008410000 */
[----:B------:R-:W-:Y:S01]  /*1f50*/  FMUL.FTZ R11, R31, UR5 ;  /* 0x000000051f0b7c20 */ /* 0x000fe20008410000 */
[----:B------:R-:W1:Y:S01]  /*1f60*/  MUFU.TANH R6, R6 ;  /* 0x0000000600067308 */ /* 0x000e620000002400 */
[----:B------:R-:W-:-:S02]  /*1f70*/  IMAD R2, R16, -0xc0, R51 ;  /* 0xffffff4010027824 */ /* 0x000fc400078e0233 */
[----:B------:R-:W-:Y:S01]  /*1f80*/  FMUL.FTZ R121, R37, UR5 ;  /* 0x0000000525797c20 */ /* 0x000fe20008410000 */
[----:B------:R-:W-:Y:S01]  /*1f90*/  FMUL.FTZ R131, R61, UR5 ;  /* 0x000000053d837c20 */ /* 0x000fe20008410000 */
[----:B------:R-:W-:Y:S01]  /*1fa0*/  FMUL.FTZ R13, R34, UR5 ;  /* 0x00000005220d7c20 */ /* 0x000fe20008410000 */
[----:B------:R-:W-:Y:S01]  /*1fb0*/  FMUL.FTZ R120, R40, UR5 ;  /* 0x0000000528787c20 */ /* 0x000fe20008410000 */
[----:B------:R-:W-:Y:S01]  /*1fc0*/  FMUL.FTZ R15, R35, UR5 ;  /* 0x00000005230f7c20 */ /* 0x000fe20008410000 */
[----:B------:R-:W-:Y:S01]  /*1fd0*/  FMUL.FTZ R123, R41, UR5 ;  /* 0x00000005297b7c20 */ /* 0x000fe20008410000 */
[----:B------:R-:W2:Y:S01]  /*1fe0*/  MUFU.TANH R8, R8 ;  /* 0x0000000800087308 */ /* 0x000ea20000002400 */
[C---:B------:R-:W-:Y:S01]  /*1ff0*/  ISETP.GT.AND P4, PT, R2.reuse, RZ, PT ;  /* 0x000000ff0200720c */ /* 0x040fe20003f84270 */
[----:B------:R-:W-:Y:S01]  /*2000*/  FMUL.FTZ R31, R63, UR5 ;  /* 0x000000053f1f7c20 */ /* 0x000fe20008410000 */
[----:B------:R-:W-:Y:S01]  /*2010*/  ISETP.GT.AND P3, PT, R2, 0x1, PT ;  /* 0x000000010200780c */ /* 0x000fe20003f64270 */
[----:B------:R-:W-:Y:S01]  /*2020*/  FMUL.FTZ R18, R38, UR5 ;  /* 0x0000000526127c20 */ /* 0x000fe20008410000 */
[----:B------:R-:W-:Y:S01]  /*2030*/  FMUL.FTZ R122, R44, UR5 ;  /* 0x000000052c7a7c20 */ /* 0x000fe20008410000 */
[----:B------:R-:W-:Y:S01]  /*2040*/  FMUL.FTZ R19, R39, UR5 ;  /* 0x0000000527137c20 */ /* 0x000fe20008410000 */
[----:B------:R-:W-:Y:S01]  /*2050*/  FMUL.FTZ R125, R45, UR5 ;  /* 0x000000052d7d7c20 */ /* 0x000fe20008410000 */
[----:B------:R-:W3:Y:S01]  /*2060*/  MUFU.TANH R10, R10 ;  /* 0x0000000a000a7308 */ /* 0x000ee20000002400 */
[----:B------:R-:W-:Y:S01]  /*2070*/  ISETP.GT.AND P2, PT, R2, 0x8, PT ;  /* 0x000000080200780c */ /* 0x000fe20003f44270 */
[----:B------:R-:W-:Y:S01]  /*2080*/  FMUL.FTZ R130, R64, UR5 ;  /* 0x0000000540827c20 */ /* 0x000fe20008410000 */
[----:B------:R-:W-:Y:S01]  /*2090*/  FMUL.FTZ R20, R42, UR5 ;  /* 0x000000052a147c20 */ /* 0x000fe20008410000 */
[----:B------:R-:W-:Y:S01]  /*20a0*/  FMUL.FTZ R124, R48, UR5 ;  /* 0x00000005307c7c20 */ /* 0x000fe20008410000 */
[----:B------:R-:W-:Y:S01]  /*20b0*/  FMUL.FTZ R26, R54, UR5 ;  /* 0x00000005361a7c20 */ /* 0x000fe20008410000 */
[----:B------:R-:W-:Y:S01]  /*20c0*/  FMUL.FTZ R137, R65, UR5 ;  /* 0x0000000541897c20 */ /* 0x000fe20008410000 */
[----:B------:R-:W-:Y:S01]  /*20d0*/  FMUL.FTZ R21, R43, UR5 ;  /* 0x000000052b157c20 */ /* 0x000fe20008410000 */
[----:B------:R-:W4:Y:S01]  /*20e0*/  MUFU.TANH R5, R5 ;  /* 0x0000000500057308 */ /* 0x000f220000002400 */
[----:B0-----:R-:W-:Y:S01]  /*20f0*/  FSEL R4, R4, -INF , P4 ;  /* 0xff80000004047808 */ /* 0x001fe20002000000 */
[----:B------:R-:W-:Y:S01]  /*2100*/  FMUL.FTZ R127, R49, UR5 ;  /* 0x00000005317f7c20 */ /* 0x000fe20008410000 */
[----:B-1----:R-:W-:Y:S01]  /*2110*/  FSEL R6, R6, -INF , P3 ;  /* 0xff80000006067808 */ /* 0x002fe20001800000 */
[----:B------:R-:W-:Y:S01]  /*2120*/  FMUL.FTZ R128, R56, UR5 ;  /* 0x0000000538807c20 */ /* 0x000fe20008410000 */
[----:B------:R-:W-:Y:S01]  /*2130*/  FMUL.FTZ R22, R46, UR5 ;  /* 0x000000052e167c20 */ /* 0x000fe20008410000 */
[----:B------:R-:W-:Y:S01]  /*2140*/  FMUL.FTZ R126, R52, UR5 ;  /* 0x00000005347e7c20 */ /* 0x000fe20008410000 */
[----:B------:R-:W-:Y:S01]  /*2150*/  FMUL.FTZ R133, R57, UR5 ;  /* 0x0000000539857c20 */ /* 0x000fe20008410000 */
[----:B------:R-:W0:Y:S01]  /*2160*/  MUFU.TANH R12, R12 ;  /* 0x0000000c000c7308 */ /* 0x000e220000002400 */
[----:B------:R-:W-:Y:S01]  /*2170*/  ISETP.GT.AND P6, PT, R2, 0x9, PT ;  /* 0x000000090200780c */ /* 0x000fe20003fc4270 */
[----:B------:R-:W-:Y:S01]  /*2180*/  FMUL.FTZ R32, R66, UR5 ;  /* 0x0000000542207c20 */ /* 0x000fe20008410000 */
[----:B------:R-:W-:Y:S01]  /*2190*/  FMUL.FTZ R23, R47, UR5 ;  /* 0x000000052f177c20 */ /* 0x000fe20008410000 */
[----:B------:R-:W-:Y:S01]  /*21a0*/  FMUL.FTZ R129, R53, UR5 ;  /* 0x0000000535817c20 */ /* 0x000fe20008410000 */
[----:B------:R-:W-:Y:S01]  /*21b0*/  FMUL.FTZ R24, R50, UR5 ;  /* 0x0000000532187c20 */ /* 0x000fe20008410000 */
[----:B------:R-:W-:Y:S01]  /*21c0*/  FMUL.FTZ R29, R59, UR5 ;  /* 0x000000053b1d7c20 */ /* 0x000fe20008410000 */
[----:B------:R-:W-:Y:S01]  /*21d0*/  FMUL.FTZ R136, R68, UR5 ;  /* 0x0000000544887c20 */ /* 0x000fe20008410000 */
[----:B------:R-:W1:Y:S01]  /*21e0*/  MUFU.TANH R7, R7 ;  /* 0x0000000700077308 */ /* 0x000e620000002400 */
[----:B--2---:R-:W-:Y:S01]  /*21f0*/  FSEL R8, R8, -INF , P2 ;  /* 0xff80000008087808 */ /* 0x004fe20001000000 */
[----:B------:R-:W-:Y:S01]  /*2200*/  FMUL.FTZ R132, R60, UR5 ;  /* 0x000000053c847c20 */ /* 0x000fe20008410000 */
[----:B------:R-:W-:Y:S01]  /*2210*/  FMNMX.FTZ R61, R4, R6, !PT ;  /* 0x00000006043d7209 */ /* 0x000fe20007810000 */
[----:B------:R-:W-:Y:S01]  /*2220*/  FMUL.FTZ R135, R69, UR5 ;  /* 0x0000000545877c20 */ /* 0x000fe20008410000 */
[----:B------:R-:W-:Y:S01]  /*2230*/  FMUL.FTZ R30, R62, UR5 ;  /* 0x000000053e1e7c20 */ /* 0x000fe20008410000 */
[----:B------:R-:W-:Y:S01]  /*2240*/  FMUL.FTZ R27, R55, UR5 ;  /* 0x00000005371b7c20 */ /* 0x000fe20008410000 */
[----:B------:R-:W-:Y:S01]  /*2250*/  FMUL.FTZ R28, R58, UR5 ;  /* 0x000000053a1c7c20 */ /* 0x000fe20008410000 */
[----:B------:R-:W2:Y:S01]  /*2260*/  MUFU.TANH R14, R14 ;  /* 0x0000000e000e7308 */ /* 0x000ea20000002400 */
[----:B------:R-:W-:Y:S01]  /*2270*/  ISETP.GT.AND P5, PT, R2, 0x10, PT ;  /* 0x000000100200780c */ /* 0x000fe20003fa4270 */
[----:B------:R-:W-:Y:S01]  /*2280*/  FMUL.FTZ R34, R70, UR5 ;  /* 0x0000000546227c20 */ /* 0x000fe20008410000 */
[----:B------:R-:W-:Y:S01]  /*2290*/  FMUL.FTZ R139, R73, UR5 ;  /* 0x00000005498b7c20 */ /* 0x000fe20008410000 */
[----:B------:R-:W-:Y:S01]  /*22a0*/  FMUL.FTZ R36, R74, UR5 ;  /* 0x000000054a247c20 */ /* 0x000fe20008410000 */
[----:B------:R-:W-:Y:S01]  /*22b0*/  FMUL.FTZ R33, R67, UR5 ;  /* 0x0000000543217c20 */ /* 0x000fe20008410000 */
[----:B------:R-:W-:Y:S01]  /*22c0*/  FMUL.FTZ R134, R72, UR5 ;  /* 0x0000000548867c20 */ /* 0x000fe20008410000 */
[----:B------:R-:W-:Y:S01]  /*22d0*/  FMUL.FTZ R138, R76, UR5 ;  /* 0x000000054c8a7c20 */ /* 0x000fe20008410000 */
[----:B------:R-:W5:Y:S01]  /*22e0*/  MUFU.TANH R9, R9 ;  /* 0x0000000900097308 */ /* 0x000f620000002400 */
[----:B---3--:R-:W-:Y:S01]  /*22f0*/  FSEL R10, R10, -INF , P6 ;  /* 0xff8000000a0a7808 */ /* 0x008fe20003000000 */
[----:B------:R-:W-:Y:S01]  /*2300*/  FMUL.FTZ R35, R71, UR5 ;  /* 0x0000000547237c20 */ /* 0x000fe20008410000 */
[----:B------:R-:W-:Y:S01]  /*2310*/  FMNMX.FTZ R63, R8, R61, !PT ;  /* 0x0000003d083f7209 */ /* 0x000fe20007810000 */
[----:B------:R-:W-:Y:S01]  /*2320*/  FMUL.FTZ R38, R78, UR5 ;  /* 0x000000054e267c20 */ /* 0x000fe20008410000 */
[----:B------:R-:W-:Y:S01]  /*2330*/  FMUL.FTZ R37, R75, UR5 ;  /* 0x000000054b257c20 */ /* 0x000fe20008410000 */
[----:B------:R-:W-:Y:S01]  /*2340*/  FMUL.FTZ R117, R117, UR5 ;  /* 0x0000000575757c20 */ /* 0x000fe20008410000 */
[----:B------:R-:W3:Y:S01]  /*2350*/  LDL R140, [R1+0x14] ;  /* 0x00001400018c7983 */ /* 0x000ee20000100800 */
[----:B------:R-:W5:Y:S01]  /*2360*/  MUFU.TANH R17, R17 ;  /* 0x0000001100117308 */ /* 0x000f620000002400 */
[----:B----4-:R-:W-:Y:S01]  /*2370*/  FSEL R5, R5, -INF , P4 ;  /* 0xff80000005057808 */ /* 0x010fe20002000000 */
[----:B------:R-:W-:-:S06]  /*2380*/  FMUL.FTZ R78, R77, UR5 ;  /* 0x000000054d4e7c20 */ /* 0x000fcc0008410000 */
[----:B------:R-:W4:Y:S01]  /*2390*/  MUFU.TANH R11, R11 ;  /* 0x0000000b000b7308 */ /* 0x000f220000002400 */
[----:B------:R-:W-:Y:S01]  /*23a0*/  ISETP.GT.AND P4, PT, R2, 0x11, PT ;  /* 0x000000110200780c */ /* 0x000fe20003f84270 */
[----:B------:R-:W-:Y:S01]  /*23b0*/  FMUL.FTZ R43, R86, UR5 ;  /* 0x00000005562b7c20 */ /* 0x000fe20008410000 */
[----:B0-----:R-:W-:Y:S01]  /*23c0*/  FSEL R12, R12, -INF , P5 ;  /* 0xff8000000c0c7808 */ /* 0x001fe20002800000 */
[----:B------:R-:W-:-:S04]  /*23d0*/  FMUL.FTZ R39, R79, UR5 ;  /* 0x000000054f277c20 */ /* 0x000fc80008410000 */
[----:B------:R-:W0:Y:S01]  /*23e0*/  MUFU.TANH R121, R121 ;  /* 0x0000007900797308 */ /* 0x000e220000002400 */
[----:B------:R-:W-:Y:S01]  /*23f0*/  FMNMX.FTZ R63, R10, R63, !PT ;  /* 0x0000003f0a3f7209 */ /* 0x000fe20007810000 */
[----:B------:R-:W-:Y:S01]  /*2400*/  FMUL.FTZ R79, R80, UR5 ;  /* 0x00000005504f7c20 */ /* 0x000fe20008410000 */
[----:B-1----:R-:W-:Y:S01]  /*2410*/  FSEL R7, R7, -INF , P3 ;  /* 0xff80000007077808 */ /* 0x002fe20001800000 */
[----:B------:R-:W-:Y:S01]  /*2420*/  FMUL.FTZ R80, R81, UR5 ;  /* 0x0000000551507c20 */ /* 0x000fe20008410000 */
[----:B------:R-:W-:-:S03]  /*2430*/  FMUL.FTZ R40, R82, UR5 ;  /* 0x0000000552287c20 */ /* 0x000fc60008410000 */
[----:B------:R-:W1:Y:S01]  /*2440*/  MUFU.TANH R13, R13 ;  /* 0x0000000d000d7308 */ /* 0x000e620000002400 */
[----:B------:R-:W-:Y:S01]  /*2450*/  ISETP.GT.AND P3, PT, R2, 0x18, PT ;  /* 0x000000180200780c */ /* 0x000fe20003f64270 */
[----:B------:R-:W-:Y:S01]  /*2460*/  FMUL.FTZ R42, R84, UR5 ;  /* 0x00000005542a7c20 */ /* 0x000fe20008410000 */
[----:B--2---:R-:W-:Y:S01]  /*2470*/  FSEL R14, R14, -INF , P4 ;  /* 0xff8000000e0e7808 */ /* 0x004fe20002000000 */
[----:B------:R-:W-:-:S04]  /*2480*/  FMUL.FTZ R44, R85, UR5 ;  /* 0x00000005552c7c20 */ /* 0x000fc80008410000 */
[----:B------:R-:W2:Y:S01]  /*2490*/  MUFU.TANH R120, R120 ;  /* 0x0000007800787308 */ /* 0x000ea20000002400 */
[----:B------:R-:W-:Y:S01]  /*24a0*/  FMNMX.FTZ R63, R12, R63, !PT ;  /* 0x0000003f0c3f7209 */ /* 0x000fe20007810000 */
[----:B------:R-:W-:Y:S01]  /*24b0*/  FMUL.FTZ R46, R88, UR5 ;  /* 0x00000005582e7c20 */ /* 0x000fe20008410000 */
[----:B-----5:R-:W-:Y:S01]  /*24c0*/  FSEL R9, R9, -INF , P2 ;  /* 0xff80000009097808 */ /* 0x020fe20001000000 */
[----:B------:R-:W-:-:S04]  /*24d0*/  FMUL.FTZ R41, R83, UR5 ;  /* 0x0000000553297c20 */ /* 0x000fc80008410000 */
[----:B------:R-:W5:Y:S01]  /*24e0*/  MUFU.TANH R15, R15 ;  /* 0x0000000f000f7308 */ /* 0x000f620000002400 */
[----:B------:R-:W-:Y:S01]  /*24f0*/  ISETP.GT.AND P2, PT, R2, 0x19, PT ;  /* 0x000000190200780c */ /* 0x000fe20003f44270 */
[----:B------:R-:W-:Y:S01]  /*2500*/  FMUL.FTZ R48, R89, UR5 ;  /* 0x0000000559307c20 */ /* 0x000fe20008410000 */
[----:B------:R-:W-:Y:S01]  /*2510*/  FSEL R17, R17, -INF , P3 ;  /* 0xff80000011117808 */ /* 0x000fe20001800000 */
[----:B------:R-:W-:-:S04]  /*2520*/  FMUL.FTZ R45, R87, UR5 ;  /* 0x00000005572d7c20 */ /* 0x000fc80008410000 */
[----:B------:R-:W5:Y:S01]  /*2530*/  MUFU.TANH R123, R123 ;  /* 0x0000007b007b7308 */ /* 0x000f620000002400 */
[----:B------:R-:W-:-:S07]  /*2540*/  FMNMX.FTZ R64, R14, R63, !PT ;  /* 0x0000003f0e407209 */ /* 0x000fce0007810000 */
[----:B------:R-:W5:Y:S01]  /*2550*/  MUFU.TANH R18, R18 ;  /* 0x0000001200127308 */ /* 0x000f620000002400 */
[----:B----4-:R-:W-:-:S07]  /*2560*/  FSEL R11, R11, -INF , P6 ;  /* 0xff8000000b0b7808 */ /* 0x010fce0003000000 */
[----:B------:R-:W4:Y:S01]  /*2570*/  MUFU.TANH R122, R122 ;  /* 0x0000007a007a7308 */ /* 0x000f220000002400 */
[----:B------:R-:W-:-:S07]  /*2580*/  ISETP.GT.AND P6, PT, R2, 0x20, PT ;  /* 0x000000200200780c */ /* 0x000fce0003fc4270 */
[----:B------:R-:W4:Y:S01]  /*2590*/  MUFU.TANH R19, R19 ;  /* 0x0000001300137308 */ /* 0x000f220000002400 */
[----:B0-----:R-:W-:-:S07]  /*25a0*/  FSEL R54, R121, -INF , P2 ;  /* 0xff80000079367808 */ /* 0x001fce0001000000 */
[----:B------:R-:W0:Y:S01]  /*25b0*/  MUFU.TANH R125, R125 ;  /* 0x0000007d007d7308 */ /* 0x000e220000002400 */
[----:B------:R-:W-:-:S07]  /*25c0*/  FMNMX.FTZ R65, R17, R64, !PT ;  /* 0x0000004011417209 */ /* 0x000fce0007810000 */
[----:B------:R-:W0:Y:S01]  /*25d0*/  MUFU.TANH R20, R20 ;  /* 0x0000001400147308 */ /* 0x000e220000002400 */
[----:B-1----:R-:W-:-:S07]  /*25e0*/  FSEL R13, R13, -INF , P5 ;  /* 0xff8000000d0d7808 */ /* 0x002fce0002800000 */
[----:B------:R-:W1:Y:S01]  /*25f0*/  MUFU.TANH R124, R124 ;  /* 0x0000007c007c7308 */ /* 0x000e620000002400 */
[----:B------:R-:W-:-:S07]  /*2600*/  ISETP.GT.AND P5, PT, R2, 0x21, PT ;  /* 0x000000210200780c */ /* 0x000fce0003fa4270 */
[----:B------:R-:W1:Y:S01]  /*2610*/  MUFU.TANH R21, R21 ;  /* 0x0000001500157308 */ /* 0x000e620000002400 */
[----:B--2---:R-:W-:-:S07]  /*2620*/  FSEL R56, R120, -INF , P6 ;  /* 0xff80000078387808 */ /* 0x004fce0003000000 */
[----:B------:R-:W2:Y:S01]  /*2630*/  MUFU.TANH R127, R127 ;  /* 0x0000007f007f7308 */ /* 0x000ea20000002400 */
[----:B------:R-:W-:-:S07]  /*2640*/  FMNMX.FTZ R65, R54, R65, !PT ;  /* 0x0000004136417209 */ /* 0x000fce0007810000 */
[----:B------:R-:W2:Y:S01]  /*2650*/  MUFU.TANH R22, R22 ;  /* 0x0000001600167308 */ /* 0x000ea20000002400 */
[----:B-----5:R-:W-:-:S07]  /*2660*/  FSEL R15, R15, -INF , P4 ;  /* 0xff8000000f0f7808 */ /* 0x020fce0002000000 */
[----:B------:R-:W-:Y:S01]  /*2670*/  MUFU.TANH R128, R128 ;  /* 0x0000008000807308 */ /* 0x000fe20000002400 */
[----:B------:R-:W-:-:S07]  /*2680*/  ISETP.GT.AND P4, PT, R2, 0x28, PT ;  /* 0x000000280200780c */ /* 0x000fce0003f84270 */
[----:B------:R-:W-:Y:S01]  /*2690*/  MUFU.TANH R25, R25 ;  /* 0x0000001900197308 */ /* 0x000fe20000002400 */
[----:B------:R-:W-:-:S07]  /*26a0*/  FSEL R57, R123, -INF , P5 ;  /* 0xff8000007b397808 */ /* 0x000fce0002800000 */
[----:B------:R-:W-:Y:S01]  /*26b0*/  MUFU.TANH R26, R26 ;  /* 0x0000001a001a7308 */ /* 0x000fe20000002400 */
[----:B------:R-:W-:-:S07]  /*26c0*/  FMNMX.FTZ R66, R56, R65, !PT ;  /* 0x0000004138427209 */ /* 0x000fce0007810000 */
[----:B------:R-:W-:Y:S01]  /*26d0*/  MUFU.TANH R131, R131 ;  /* 0x0000008300837308 */ /* 0x000fe20000002400 */
[----:B------:R-:W-:-:S07]  /*26e0*/  FSEL R18, R18, -INF , P3 ;  /* 0xff80000012127808 */ /* 0x000fce0001800000 */
[----:B------:R-:W-:Y:S01]  /*26f0*/  MUFU.TANH R130, R130 ;  /* 0x0000008200827308 */ /* 0x000fe20000002400 */
[----:B------:R-:W-:-:S07]  /*2700*/  ISETP.GT.AND P3, PT, R2, 0x29, PT ;  /* 0x000000290200780c */ /* 0x000fce0003f64270 */
[----:B------:R-:W-:Y:S01]  /*2710*/  MUFU.TANH R137, R137 ;  /* 0x0000008900897308 */ /* 0x000fe20000002400 */
[----:B----4-:R-:W-:-:S07]  /*2720*/  FSEL R59, R122, -INF , P4 ;  /* 0xff8000007a3b7808 */ /* 0x010fce0002000000 */
[----:B------:R-:W-:Y:S01]  /*2730*/  MUFU.TANH R31, R31 ;  /* 0x0000001f001f7308 */ /* 0x000fe20000002400 */
[----:B------:R-:W-:Y:S01]  /*2740*/  FMNMX.FTZ R68, R57, R66, !PT ;  /* 0x0000004239447209 */ /* 0x000fe20007810000 */
[----:B------:R-:W-:Y:S01]  /*2750*/  FMUL.FTZ R52, R93, UR5 ;  /* 0x000000055d347c20 */ /* 0x000fe20008410000 */
[----:B------:R-:W-:Y:S01]  /*2760*/  FSEL R19, R19, -INF , P2 ;  /* 0xff80000013137808 */ /* 0x000fe20001000000 */
[----:B------:R-:W-:-:S04]  /*2770*/  FMUL.FTZ R47, R90, UR5 ;  /* 0x000000055a2f7c20 */ /* 0x000fc80008410000 */
[----:B------:R-:W4:Y:S01]  /*2780*/  MUFU.TANH R126, R126 ;  /* 0x0000007e007e7308 */ /* 0x000f220000002400 */
[----:B------:R-:W-:Y:S02]  /*2790*/  ISETP.GT.AND P2, PT, R2, 0x30, PT ;  /* 0x000000300200780c */ /* 0x000fe40003f44270 */
[----:B0-----:R-:W-:Y:S02]  /*27a0*/  FSEL R60, R125, -INF , P3 ;  /* 0xff8000007d3c7808 */ /* 0x001fe40001800000 */
[----:B------:R-:W-:-:S03]  /*27b0*/  FMNMX.FTZ R69, R59, R68, !PT ;  /* 0x000000443b457209 */ /* 0x000fc60007810000 */
[----:B------:R-:W0:Y:S01]  /*27c0*/  MUFU.TANH R23, R23 ;  /* 0x0000001700177308 */ /* 0x000e220000002400 */
[----:B------:R-:W-:Y:S02]  /*27d0*/  FSEL R20, R20, -INF , P6 ;  /* 0xff80000014147808 */ /* 0x000fe40003000000 */
[----:B------:R-:W-:-:S05]  /*27e0*/  ISETP.GT.AND P6, PT, R2, 0x31, PT ;  /* 0x000000310200780c */ /* 0x000fca0003fc4270 */
[----:B------:R-:W5:Y:S01]  /*27f0*/  MUFU.TANH R129, R129 ;  /* 0x0000008100817308 */ /* 0x000f620000002400 */
[----:B-1----:R-:W-:Y:S02]  /*2800*/  FSEL R61, R124, -INF , P2 ;  /* 0xff8000007c3d7808 */ /* 0x002fe40001000000 */
[----:B------:R-:W-:-:S05]  /*2810*/  FMNMX.FTZ R68, R60, R69, !PT ;  /* 0x000000453c447209 */ /* 0x000fca0007810000 */
[----:B------:R-:W1:Y:S01]  /*2820*/  MUFU.TANH R24, R24 ;  /* 0x0000001800187308 */ /* 0x000e620000002400 */
[----:B------:R-:W-:Y:S02]  /*2830*/  FSEL R21, R21, -INF , P5 ;  /* 0xff80000015157808 */ /* 0x000fe40002800000 */
[----:B------:R-:W-:Y:S02]  /*2840*/  ISETP.GT.AND P5, PT, R2, 0x38, PT ;  /* 0x000000380200780c */ /* 0x000fe40003fa4270 */
[----:B--2---:R-:W-:-:S03]  /*2850*/  FSEL R62, R127, -INF , P6 ;  /* 0xff8000007f3e7808 */ /* 0x004fc60003000000 */
[----:B------:R-:W-:Y:S01]  /*2860*/  MUFU.TANH R133, R133 ;  /* 0x0000008500857308 */ /* 0x000fe20000002400 */
[----:B------:R-:W-:-:S07]  /*2870*/  FMNMX.FTZ R69, R61, R68, !PT ;  /* 0x000000443d457209 */ /* 0x000fce0007810000 */
[----:B------:R-:W2:Y:S01]  /*2880*/  MUFU.TANH R29, R29 ;  /* 0x0000001d001d7308 */ /* 0x000ea20000002400 */
[----:B------:R-:W-:Y:S02]  /*2890*/  FSEL R22, R22, -INF , P4 ;  /* 0xff80000016167808 */ /* 0x000fe40002000000 */
[----:B------:R-:W-:Y:S02]  /*28a0*/  ISETP.GT.AND P4, PT, R2, 0x39, PT ;  /* 0x000000390200780c */ /* 0x000fe40003f84270 */
[----:B----4-:R-:W-:-:S03]  /*28b0*/  FSEL R63, R126, -INF , P5 ;  /* 0xff8000007e3f7808 */ /* 0x010fc60002800000 */
[----:B------:R-:W-:Y:S01]  /*28c0*/  MUFU.TANH R132, R132 ;  /* 0x0000008400847308 */ /* 0x000fe20000002400 */
[----:B------:R-:W-:-:S07]  /*28d0*/  FMNMX.FTZ R70, R62, R69, !PT ;  /* 0x000000453e467209 */ /* 0x000fce0007810000 */
[----:B------:R-:W4:Y:S01]  /*28e0*/  MUFU.TANH R30, R30 ;  /* 0x0000001e001e7308 */ /* 0x000f220000002400 */
[----:B0-----:R-:W-:-:S07]  /*28f0*/  FSEL R23, R23, -INF , P3 ;  /* 0xff80000017177808 */ /* 0x001fce0001800000 */
[----:B------:R-:W0:Y:S01]  /*2900*/  MUFU.TANH R34, R34 ;  /* 0x0000002200227308 */ /* 0x000e220000002400 */
[----:B------:R-:W-:Y:S02]  /*2910*/  ISETP.GT.AND P3, PT, R2, 0x40, PT ;  /* 0x000000400200780c */ /* 0x000fe40003f64270 */
[----:B-----5:R-:W-:Y:S02]  /*2920*/  FSEL R64, R129, -INF , P4 ;  /* 0xff80000081407808 */ /* 0x020fe40002000000 */
[----:B------:R-:W-:-:S03]  /*2930*/  FMNMX.FTZ R71, R63, R70, !PT ;  /* 0x000000463f477209 */ /* 0x000fc60007810000 */
[----:B------:R-:W5:Y:S01]  /*2940*/  MUFU.TANH R27, R27 ;  /* 0x0000001b001b7308 */ /* 0x000f620000002400 */
[----:B-1----:R-:W-:Y:S02]  /*2950*/  FSEL R24, R24, -INF , P2 ;  /* 0xff80000018187808 */ /* 0x002fe40001000000 */
[----:B------:R-:W-:-:S05]  /*2960*/  ISETP.GT.AND P2, PT, R2, 0x41, PT ;  /* 0x000000410200780c */ /* 0x000fca0003f44270 */
[----:B------:R-:W1:Y:S01]  /*2970*/  MUFU.TANH R35, R35 ;  /* 0x0000002300237308 */ /* 0x000e620000002400 */
[----:B------:R-:W-:Y:S02]  /*2980*/  FSEL R65, R128, -INF , P3 ;  /* 0xff80000080417808 */ /* 0x000fe40001800000 */
[----:B------:R-:W-:Y:S02]  /*2990*/  FMNMX.FTZ R74, R64, R71, !PT ;  /* 0x00000047404a7209 */ /* 0x000fe40007810000 */
[----:B------:R-:W-:-:S03]  /*29a0*/  FSEL R25, R25, -INF , P6 ;  /* 0xff80000019197808 */ /* 0x000fc60003000000 */
[----:B------:R-:W1:Y:S01]  /*29b0*/  MUFU.TANH R28, R28 ;  /* 0x0000001c001c7308 */ /* 0x000e620000002400 */
[C---:B------:R-:W-:Y:S02]  /*29c0*/  ISETP.GT.AND P6, PT, R2.reuse, 0x48, PT ;  /* 0x000000480200780c */ /* 0x040fe40003fc4270 */
[----:B--2---:R-:W-:Y:S02]  /*29d0*/  FSEL R29, R29, -INF , P2 ;  /* 0xff8000001d1d7808 */ /* 0x004fe40001000000 */
[----:B------:R-:W-:Y:S02]  /*29e0*/  FSEL R66, R133, -INF , P2 ;  /* 0xff80000085427808 */ /* 0x000fe40001000000 */
[----:B------:R-:W-:Y:S01]  /*29f0*/  ISETP.GT.AND P2, PT, R2, 0x58, PT ;  /* 0x000000580200780c */ /* 0x000fe20003f44270 */
[----:B------:R-:W2:Y:S01]  /*2a00*/  MUFU.TANH R136, R136 ;  /* 0x0000008800887308 */ /* 0x000ea20000002400 */
[----:B------:R-:W-:Y:S02]  /*2a10*/  FMNMX.FTZ R73, R65, R74, !PT ;  /* 0x0000004a41497209 */ /* 0x000fe40007810000 */
[----:B----4-:R-:W-:-:S02]  /*2a20*/  FSEL R30, R30, -INF , P6 ;  /* 0xff8000001e1e7808 */ /* 0x010fc40003000000 */
[----:B------:R-:W-:Y:S02]  /*2a30*/  FSEL R67, R132, -INF , P6 ;  /* 0xff80000084437808 */ /* 0x000fe40003000000 */
[----:B------:R-:W-:Y:S01]  /*2a40*/  FSEL R26, R26, -INF , P5 ;  /* 0xff8000001a1a7808 */ /* 0x000fe20002800000 */
[----:B------:R-:W4:Y:S01]  /*2a50*/  MUFU.TANH R135, R135 ;  /* 0x0000008700877308 */ /* 0x000f220000002400 */
[----:B------:R-:W-:Y:S02]  /*2a60*/  ISETP.GT.AND P6, PT, R2, 0x59, PT ;  /* 0x000000590200780c */ /* 0x000fe40003fc4270 */
[----:B0-----:R-:W-:Y:S02]  /*2a70*/  FSEL R72, R34, -INF , P2 ;  /* 0xff80000022487808 */ /* 0x001fe40001000000 */
[----:B------:R-:W-:Y:S02]  /*2a80*/  ISETP.GT.AND P5, PT, R2, 0x49, PT ;  /* 0x000000490200780c */ /* 0x000fe40003fa4270 */
[----:B------:R-:W-:Y:S01]  /*2a90*/  FMNMX.FTZ R34, R66, R73, !PT ;  /* 0x0000004942227209 */ /* 0x000fe20007810000 */
[----:B------:R-:W0:Y:S01]  /*2aa0*/  MUFU.TANH R32, R32 ;  /* 0x0000002000207308 */ /* 0x000e220000002400 */
[----:B-----5:R-:W-:-:S02]  /*2ab0*/  FSEL R27, R27, -INF , P4 ;  /* 0xff8000001b1b7808 */ /* 0x020fc40002000000 */
[----:B-1----:R-:W-:Y:S02]  /*2ac0*/  FSEL R73, R35, -INF , P6 ;  /* 0xff80000023497808 */ /* 0x002fe40003000000 */
[----:B------:R-:W-:Y:S02]  /*2ad0*/  ISETP.GT.AND P4, PT, R2, 0x50, PT ;  /* 0x000000500200780c */ /* 0x000fe40003f84270 */
[----:B------:R-:W-:Y:S01]  /*2ae0*/  FSEL R68, R131, -INF , P5 ;  /* 0xff80000083447808 */ /* 0x000fe20002800000 */
[----:B------:R-:W1:Y:S01]  /*2af0*/  MUFU.TANH R134, R134 ;  /* 0x0000008600867308 */ /* 0x000e620000002400 */
[----:B------:R-:W-:Y:S02]  /*2b00*/  FMNMX.FTZ R35, R67, R34, !PT ;  /* 0x0000002243237209 */ /* 0x000fe40007810000 */
[----:B------:R-:W-:Y:S02]  /*2b10*/  FSEL R28, R28, -INF , P3 ;  /* 0xff8000001c1c7808 */ /* 0x000fe40001800000 */
[----:B------:R-:W-:-:S02]  /*2b20*/  ISETP.GT.AND P3, PT, R2, 0x51, PT ;  /* 0x000000510200780c */ /* 0x000fc40003f64270 */
[----:B------:R-:W-:Y:S01]  /*2b30*/  FSEL R69, R130, -INF , P4 ;  /* 0xff80000082457808 */ /* 0x000fe20002000000 */
[----:B------:R-:W5:Y:S01]  /*2b40*/  MUFU.TANH R33, R33 ;  /* 0x0000002100217308 */ /* 0x000f620000002400 */
[----:B------:R-:W-:Y:S02]  /*2b50*/  FMNMX.FTZ R76, R68, R35, !PT ;  /* 0x00000023444c7209 */ /* 0x000fe40007810000 */
[----:B------:R-:W-:Y:S02]  /*2b60*/  FSEL R70, R137, -INF , P3 ;  /* 0xff80000089467808 */ /* 0x000fe40001800000 */
[----:B------:R-:W-:-:S03]  /*2b70*/  FMNMX.FTZ R35, R69, R76, !PT ;  /* 0x0000004c45237209 */ /* 0x000fc60007810000 */
[----:B------:R-:W3:Y:S01]  /*2b80*/  MUFU.TANH R139, R139 ;  /* 0x0000008b008b7308 */ /* 0x000ee20000002400 */
[----:B--2---:R-:W-:Y:S02]  /*2b90*/  FSEL R71, R136, -INF , P2 ;  /* 0xff80000088477808 */ /* 0x004fe40001000000 */
[----:B------:R-:W-:-:S05]  /*2ba0*/  FMNMX.FTZ R86, R70, R35, !PT ;  /* 0x0000002346567209 */ /* 0x000fca0007810000 */
[----:B------:R-:W2:Y:S01]  /*2bb0*/  MUFU.TANH R138, R138 ;  /* 0x0000008a008a7308 */ /* 0x000ea20000002400 */
[----:B------:R-:W-:Y:S02]  /*2bc0*/  FSEL R31, R31, -INF , P5 ;  /* 0xff8000001f1f7808 */ /* 0x000fe40002800000 */
[----:B------:R-:W-:Y:S02]  /*2bd0*/  ISETP.GT.AND P5, PT, R2, 0x60, PT ;  /* 0x000000600200780c */ /* 0x000fe40003fa4270 */
[----:B----4-:R-:W-:Y:S02]  /*2be0*/  FSEL R74, R135, -INF , P6 ;  /* 0xff800000874a7808 */ /* 0x010fe40003000000 */
[----:B------:R-:W-:Y:S01]  /*2bf0*/  FMNMX.FTZ R35, R71, R86, !PT ;  /* 0x0000005647237209 */ /* 0x000fe20007810000 */
[----:B------:R-:W4:Y:S01]  /*2c00*/  MUFU.TANH R78, R78 ;  /* 0x0000004e004e7308 */ /* 0x000f220000002400 */
[----:B0-----:R-:W-:Y:S02]  /*2c10*/  FSEL R32, R32, -INF , P4 ;  /* 0xff80000020207808 */ /* 0x001fe40002000000 */
[----:B------:R-:W-:-:S02]  /*2c20*/  ISETP.GT.AND P4, PT, R2, 0x61, PT ;  /* 0x000000610200780c */ /* 0x000fc40003f84270 */
[----:B-1----:R-:W-:-:S03]  /*2c30*/  FSEL R75, R134, -INF , P5 ;  /* 0xff800000864b7808 */ /* 0x002fc60002800000 */
[----:B------:R-:W0:Y:S01]  /*2c40*/  MUFU.TANH R36, R36 ;  /* 0x0000002400247308 */ /* 0x000e220000002400 */
[----:B------:R-:W-:Y:S02]  /*2c50*/  FMNMX.FTZ R86, R74, R35, !PT ;  /* 0x000000234a567209 */ /* 0x000fe40007810000 */
[----:B-----5:R-:W-:-:S05]  /*2c60*/  FSEL R33, R33, -INF , P3 ;  /* 0xff80000021217808 */ /* 0x020fca0001800000 */
[----:B------:R-:W1:Y:S01]  /*2c70*/  MUFU.TANH R79, R79 ;  /* 0x0000004f004f7308 */ /* 0x000e620000002400 */
[----:B------:R-:W-:Y:S02]  /*2c80*/  ISETP.GT.AND P3, PT, R2, 0x68, PT ;  /* 0x000000680200780c */ /* 0x000fe40003f64270 */
[----:B---3--:R-:W-:Y:S02]  /*2c90*/  FSEL R76, R139, -INF , P4 ;  /* 0xff8000008b4c7808 */ /* 0x008fe40002000000 */
[----:B------:R-:W-:-:S03]  /*2ca0*/  FMNMX.FTZ R81, R75, R86, !PT ;  /* 0x000000564b517209 */ /* 0x000fc60007810000 */
[----:B------:R-:W3:Y:S01]  /*2cb0*/  MUFU.TANH R37, R37 ;  /* 0x0000002500257308 */ /* 0x000ee20000002400 */
[----:B------:R-:W-:Y:S02]  /*2cc0*/  ISETP.GT.AND P2, PT, R2, 0x69, PT ;  /* 0x000000690200780c */ /* 0x000fe40003f44270 */
[----:B--2---:R-:W-:-:S05]  /*2cd0*/  FSEL R77, R138, -INF , P3 ;  /* 0xff8000008a4d7808 */ /* 0x004fca0001800000 */
[----:B------:R-:W2:Y:S01]  /*2ce0*/  MUFU.TANH R80, R80 ;  /* 0x0000005000507308 */ /* 0x000ea20000002400 */
[----:B------:R-:W-:-:S07]  /*2cf0*/  FMNMX.FTZ R86, R76, R81, !PT ;  /* 0x000000514c567209 */ /* 0x000fce0007810000 */
[----:B------:R-:W5:Y:S01]  /*2d00*/  MUFU.TANH R38, R38 ;  /* 0x0000002600267308 */ /* 0x000f620000002400 */
[----:B------:R-:W-:Y:S02]  /*2d10*/  ISETP.GT.AND P6, PT, R2, 0x70, PT ;  /* 0x000000700200780c */ /* 0x000fe40003fc4270 */
[----:B----4-:R-:W-:-:S05]  /*2d20*/  FSEL R78, R78, -INF , P2 ;  /* 0xff8000004e4e7808 */ /* 0x010fca0001000000 */
[----:B------:R-:W4:Y:S01]  /*2d30*/  MUFU.TANH R42, R42 ;  /* 0x0000002a002a7308 */ /* 0x000f220000002400 */
[----:B------:R-:W-:Y:S01]  /*2d40*/  FMNMX.FTZ R81, R77, R86, !PT ;  /* 0x000000564d517209 */ /* 0x000fe20007810000 */
[----:B------:R-:W-:Y:S01]  /*2d50*/  FMUL.FTZ R50, R92, UR5 ;  /* 0x000000055c327c20 */ /* 0x000fe20008410000 */
[----:B0-----:R-:W-:-:S05]  /*2d60*/  FSEL R36, R36, -INF , P5 ;  /* 0xff80000024247808 */ /* 0x001fca0002800000 */
[----:B------:R-:W0:Y:S01]  /*2d70*/  MUFU.TANH R39, R39 ;  /* 0x0000002700277308 */ /* 0x000e220000002400 */
[----:B------:R-:W-:Y:S02]  /*2d80*/  ISETP.GT.AND P5, PT, R2, 0x71, PT ;  /* 0x000000710200780c */ /* 0x000fe40003fa4270 */
[----:B-1----:R-:W-:-:S05]  /*2d90*/  FSEL R79, R79, -INF , P6 ;  /* 0xff8000004f4f7808 */ /* 0x002fca0003000000 */
[----:B------:R-:W1:Y:S01]  /*2da0*/  MUFU.TANH R44, R44 ;  /* 0x0000002c002c7308 */ /* 0x000e620000002400 */
[----:B------:R-:W-:Y:S02]  /*2db0*/  FMNMX.FTZ R86, R78, R81, !PT ;  /* 0x000000514e567209 */ /* 0x000fe40007810000 */
[----:B---3--:R-:W-:-:S05]  /*2dc0*/  FSEL R37, R37, -INF , P4 ;  /* 0xff80000025257808 */ /* 0x008fca0002000000 */
[----:B------:R-:W3:Y:S01]  /*2dd0*/  MUFU.TANH R40, R40 ;  /* 0x0000002800287308 */ /* 0x000ee20000002400 */
[----:B------:R-:W-:Y:S02]  /*2de0*/  ISETP.GT.AND P4, PT, R2, 0x78, PT ;  /* 0x000000780200780c */ /* 0x000fe40003f84270 */
[----:B--2---:R-:W-:-:S05]  /*2df0*/  FSEL R80, R80, -INF , P5 ;  /* 0xff80000050507808 */ /* 0x004fca0002800000 */
[----:B------:R-:W2:Y:S01]  /*2e00*/  MUFU.TANH R46, R46 ;  /* 0x0000002e002e7308 */ /* 0x000ea20000002400 */
[----:B------:R-:W-:-:S07]  /*2e10*/  FMNMX.FTZ R81, R79, R86, !PT ;  /* 0x000000564f517209 */ /* 0x000fce0007810000 */
[----:B------:R-:W2:Y:S01]  /*2e20*/  MUFU.TANH R41, R41 ;  /* 0x0000002900297308 */ /* 0x000ea20000002400 */
[----:B-----5:R-:W-:Y:S01]  /*2e30*/  FSEL R38, R38, -INF , P3 ;  /* 0xff80000026267808 */ /* 0x020fe20001800000 */
[----:B------:R-:W-:Y:S01]  /*2e40*/  FMUL.FTZ R55, R96, UR5 ;  /* 0x0000000560377c20 */ /* 0x000fe20008410000 */
[----:B------:R-:W-:-:S05]  /*2e50*/  ISETP.GT.AND P3, PT, R2, 0x79, PT ;  /* 0x000000790200780c */ /* 0x000fca0003f64270 */
[----:B------:R-:W5:Y:S01]  /*2e60*/  MUFU.TANH R48, R48 ;  /* 0x0000003000307308 */ /* 0x000f620000002400 */
[----:B----4-:R-:W-:Y:S02]  /*2e70*/  FSEL R42, R42, -INF , P4 ;  /* 0xff8000002a2a7808 */ /* 0x010fe40002000000 */
[----:B------:R-:W-:-:S05]  /*2e80*/  FMNMX.FTZ R81, R80, R81, !PT ;  /* 0x0000005150517209 */ /* 0x000fca0007810000 */
[----:B------:R-:W4:Y:S01]  /*2e90*/  MUFU.TANH R43, R43 ;  /* 0x0000002b002b7308 */ /* 0x000f220000002400 */
[----:B0-----:R-:W-:Y:S01]  /*2ea0*/  FSEL R39, R39, -INF , P2 ;  /* 0xff80000027277808 */ /* 0x001fe20001000000 */
[----:B------:R-:W-:-:S06]  /*2eb0*/  FMUL.FTZ R49, R91, UR5 ;  /* 0x000000055b317c20 */ /* 0x000fcc0008410000 */
[----:B------:R-:W0:Y:S01]  /*2ec0*/  MUFU.TANH R50, R50 ;  /* 0x0000003200327308 */ /* 0x000e220000002400 */
[----:B------:R-:W-:Y:S01]  /*2ed0*/  ISETP.GT.AND P2, PT, R2, 0x80, PT ;  /* 0x000000800200780c */ /* 0x000fe20003f44270 */
[----:B------:R-:W-:Y:S01]  /*2ee0*/  FMUL.FTZ R87, R97, UR5 ;  /* 0x0000000561577c20 */ /* 0x000fe20008410000 */
[----:B-1----:R-:W-:Y:S02]  /*2ef0*/  FSEL R44, R44, -INF , P3 ;  /* 0xff8000002c2c7808 */ /* 0x002fe40001800000 */
[----:B------:R-:W-:-:S03]  /*2f00*/  FMNMX.FTZ R81, R42, R81, !PT ;  /* 0x000000512a517209 */ /* 0x000fc60007810000 */
[----:B------:R-:W1:Y:S01]  /*2f10*/  MUFU.TANH R45, R45 ;  /* 0x0000002d002d7308 */ /* 0x000e620000002400 */
[----:B---3--:R-:W-:Y:S01]  /*2f20*/  FSEL R40, R40, -INF , P6 ;  /* 0xff80000028287808 */ /* 0x008fe20003000000 */
[----:B------:R-:W-:Y:S01]  /*2f30*/  FMUL.FTZ R51, R94, UR5 ;  /* 0x000000055e337c20 */ /* 0x000fe20008410000 */
[----:B------:R-:W-:-:S05]  /*2f40*/  ISETP.GT.AND P6, PT, R2, 0x81, PT ;  /* 0x000000810200780c */ /* 0x000fca0003fc4270 */
[----:B------:R-:W3:Y:S01]  /*2f50*/  MUFU.TANH R52, R52 ;  /* 0x0000003400347308 */ /* 0x000ee20000002400 */
[----:B--2---:R-:W-:Y:S01]  /*2f60*/  FSEL R46, R46, -INF , P2 ;  /* 0xff8000002e2e7808 */ /* 0x004fe20001000000 */
[----:B------:R-:W-:Y:S01]  /*2f70*/  FMUL.FTZ R89, R100, UR5 ;  /* 0x0000000564597c20 */ /* 0x000fe20008410000 */
[----:B------:R-:W-:-:S05]  /*2f80*/  FMNMX.FTZ R85, R44, R81, !PT ;  /* 0x000000512c557209 */ /* 0x000fca0007810000 */
[----:B------:R-:W2:Y:S01]  /*2f90*/  MUFU.TANH R47, R47 ;  /* 0x0000002f002f7308 */ /* 0x000ea20000002400 */
[----:B------:R-:W-:Y:S01]  /*2fa0*/  FSEL R41, R41, -INF , P5 ;  /* 0xff80000029297808 */ /* 0x000fe20002800000 */
[----:B------:R-:W-:Y:S01]  /*2fb0*/  FMUL.FTZ R53, R95, UR5 ;  /* 0x000000055f357c20 */ /* 0x000fe20008410000 */
[----:B------:R-:W-:-:S05]  /*2fc0*/  ISETP.GT.AND P5, PT, R2, 0x88, PT ;  /* 0x000000880200780c */ /* 0x000fca0003fa4270 */
[----:B------:R-:W2:Y:S01]  /*2fd0*/  MUFU.TANH R55, R55 ;  /* 0x0000003700377308 */ /* 0x000ea20000002400 */
[----:B-----5:R-:W-:Y:S01]  /*2fe0*/  FSEL R48, R48, -INF , P6 ;  /* 0xff80000030307808 */ /* 0x020fe20003000000 */
[----:B------:R-:W-:Y:S01]  /*2ff0*/  FMUL.FTZ R88, R101, UR5 ;  /* 0x0000000565587c20 */ /* 0x000fe20008410000 */
[----:B------:R-:W-:-:S05]  /*3000*/  FMNMX.FTZ R85, R46, R85, !PT ;  /* 0x000000552e557209 */ /* 0x000fca0007810000 */
[----:B------:R-:W5:Y:S01]  /*3010*/  MUFU.TANH R49, R49 ;  /* 0x0000003100317308 */ /* 0x000f620000002400 */
[----:B----4-:R-:W-:Y:S01]  /*3020*/  FSEL R43, R43, -INF , P4 ;  /* 0xff8000002b2b7808 */ /* 0x010fe20002000000 */
[----:B------:R-:W-:Y:S01]  /*3030*/  FMUL.FTZ R58, R98, UR5 ;  /* 0x00000005623a7c20 */ /* 0x000fe20008410000 */
[----:B0-----:R-:W-:-:S05]  /*3040*/  FSEL R81, R50, -INF , P5 ;  /* 0xff80000032517808 */ /* 0x001fca0002800000 */
[----:B------:R-:W0:Y:S01]  /*3050*/  MUFU.TANH R87, R87 ;  /* 0x0000005700577308 */ /* 0x000e220000002400 */
[----:B------:R-:W-:Y:S01]  /*3060*/  ISETP.GT.AND P4, PT, R2, 0x89, PT ;  /* 0x000000890200780c */ /* 0x000fe20003f84270 */
[----:B------:R-:W-:Y:S01]  /*3070*/  FMUL.FTZ R90, R104, UR5 ;  /* 0x00000005685a7c20 */ /* 0x000fe20008410000 */
[----:B------:R-:W-:-:S05]  /*3080*/  FMNMX.FTZ R50, R48, R85, !PT ;  /* 0x0000005530327209 */ /* 0x000fca0007810000 */
[----:B------:R-:W4:Y:S01]  /*3090*/  MUFU.TANH R51, R51 ;  /* 0x0000003300337308 */ /* 0x000f220000002400 */
[----:B-1----:R-:W-:Y:S01]  /*30a0*/  FSEL R45, R45, -INF , P3 ;  /* 0xff8000002d2d7808 */ /* 0x002fe20001800000 */
[----:B------:R-:W-:Y:S01]  /*30b0*/  FMUL.FTZ R82, R99, UR5 ;  /* 0x0000000563527c20 */ /* 0x000fe20008410000 */
[----:B------:R-:W-:-:S05]  /*30c0*/  ISETP.GT.AND P3, PT, R2, 0x90, PT ;  /* 0x000000900200780c */ /* 0x000fca0003f64270 */
[----:B------:R-:W1:Y:S01]  /*30d0*/  MUFU.TANH R89, R89 ;  /* 0x0000005900597308 */ /* 0x000e620000002400 */
[----:B---3--:R-:W-:Y:S01]  /*30e0*/  FSEL R85, R52, -INF , P4 ;  /* 0xff80000034557808 */ /* 0x008fe20002000000 */
[----:B------:R-:W-:Y:S01]  /*30f0*/  FMUL.FTZ R91, R105, UR5 ;  /* 0x00000005695b7c20 */ /* 0x000fe20008410000 */
[----:B------:R-:W-:-:S05]  /*3100*/  FMNMX.FTZ R50, R81, R50, !PT ;  /* 0x0000003251327209 */ /* 0x000fca0007810000 */
[----:B------:R-:W3:Y:S01]  /*3110*/  MUFU.TANH R53, R53 ;  /* 0x0000003500357308 */ /* 0x000ee20000002400 */
[----:B--2---:R-:W-:Y:S01]  /*3120*/  FSEL R47, R47, -INF , P2 ;  /* 0xff8000002f2f7808 */ /* 0x004fe20001000000 */
[----:B------:R-:W-:Y:S01]  /*3130*/  FMUL.FTZ R83, R102, UR5 ;  /* 0x0000000566537c20 */ /* 0x000fe20008410000 */
[----:B------:R-:W-:-:S05]  /*3140*/  FSEL R86, R55, -INF , P3 ;  /* 0xff80000037567808 */ /* 0x000fca0001800000 */
[----:B------:R-:W2:Y:S01]  /*3150*/  MUFU.TANH R88, R88 ;  /* 0x0000005800587308 */ /* 0x000ea20000002400 */
[----:B------:R-:W-:Y:S01]  /*3160*/  ISETP.GT.AND P2, PT, R2, 0x91, PT ;  /* 0x000000910200780c */ /* 0x000fe20003f44270 */
[----:B------:R-:W-:Y:S01]  /*3170*/  FMUL.FTZ R93, R108, UR5 ;  /* 0x000000056c5d7c20 */ /* 0x000fe20008410000 */
[----:B------:R-:W-:-:S05]  /*3180*/  FMNMX.FTZ R55, R85, R50, !PT ;  /* 0x0000003255377209 */ /* 0x000fca0007810000 */
[----:B------:R-:W2:Y:S01]  /*3190*/  MUFU.TANH R58, R58 ;  /* 0x0000003a003a7308 */ /* 0x000ea20000002400 */
[----:B-----5:R-:W-:Y:S01]  /*31a0*/  FSEL R49, R49, -INF , P6 ;  /* 0xff80000031317808 */ /* 0x020fe20003000000 */
[----:B------:R-:W-:Y:S01]  /*31b0*/  FMUL.FTZ R84, R103, UR5 ;  /* 0x0000000567547c20 */ /* 0x000fe20008410000 */
[----:B------:R-:W-:-:S05]  /*31c0*/  ISETP.GT.AND P6, PT, R2, 0x98, PT ;  /* 0x000000980200780c */ /* 0x000fca0003fc4270 */
[----:B------:R-:W5:Y:S01]  /*31d0*/  MUFU.TANH R90, R90 ;  /* 0x0000005a005a7308 */ /* 0x000f620000002400 */
[----:B0-----:R-:W-:Y:S01]  /*31e0*/  FSEL R87, R87, -INF , P2 ;  /* 0xff80000057577808 */ /* 0x001fe20001000000 */
[----:B------:R-:W-:Y:S01]  /*31f0*/  FMUL.FTZ R95, R109, UR5 ;  /* 0x000000056d5f7c20 */ /* 0x000fe20008410000 */
[----:B------:R-:W-:-:S05]  /*3200*/  FMNMX.FTZ R52, R86, R55, !PT ;  /* 0x0000003756347209 */ /* 0x000fca0007810000 */
[----:B------:R-:W0:Y:S01]  /*3210*/  MUFU.TANH R82, R82 ;  /* 0x0000005200527308 */ /* 0x000e220000002400 */
[----:B----4-:R-:W-:Y:S01]  /*3220*/  FSEL R51, R51, -INF , P5 ;  /* 0xff80000033337808 */ /* 0x010fe20002800000 */
[----:B------:R-:W-:Y:S01]  /*3230*/  FMUL.FTZ R34, R106, UR5 ;  /* 0x000000056a227c20 */ /* 0x000fe20008410000 */
[----:B------:R-:W-:-:S05]  /*3240*/  ISETP.GT.AND P5, PT, R2, 0x99, PT ;  /* 0x000000990200780c */ /* 0x000fca0003fa4270 */
[----:B------:R-:W4:Y:S01]  /*3250*/  MUFU.TANH R91, R91 ;  /* 0x0000005b005b7308 */ /* 0x000f220000002400 */
[----:B-1----:R-:W-:Y:S01]  /*3260*/  FSEL R89, R89, -INF , P6 ;  /* 0xff80000059597808 */ /* 0x002fe20003000000 */
[----:B------:R-:W-:Y:S01]  /*3270*/  FMUL.FTZ R92, R112, UR5 ;  /* 0x00000005705c7c20 */ /* 0x000fe20008410000 */
[----:B------:R-:W-:-:S05]  /*3280*/  FMNMX.FTZ R52, R87, R52, !PT ;  /* 0x0000003457347209 */ /* 0x000fca0007810000 */
        /* <DEDUP_REMOVED lines=9> */
[----:B------:R-:W-:Y:S01]  /*3320*/  FMUL.FTZ R96, R110, UR5 ;  /* 0x000000056e607c20 */ /* 0x000fe20008410000 */
[----:B------:R-:W-:-:S06]  /*3330*/  FSEL R58, R58, -INF , P3 ;  /* 0xff8000003a3a7808 */ /* 0x000fcc0001800000 */
[----:B------:R-:W2:Y:S01]  /*3340*/  MUFU.TANH R95, R95 ;  /* 0x0000005f005f7308 */ /* 0x000ea20000002400 */
[----:B------:R-:W-:Y:S01]  /*3350*/  ISETP.GT.AND P3, PT, R2, 0xa1, PT ;  /* 0x000000a10200780c */ /* 0x000fe20003f64270 */
[----:B------:R-:W-:Y:S01]  /*3360*/  FMUL.FTZ R97, R116, UR5 ;  /* 0x0000000574617c20 */ /* 0x000fe20008410000 */
[----:B-----5:R-:W-:Y:S02]  /*3370*/  FSEL R90, R90, -INF , P4 ;  /* 0xff8000005a5a7808 */ /* 0x020fe40002000000 */
[----:B------:R-:W-:-:S03]  /*3380*/  FMNMX.FTZ R55, R88, R55, !PT ;  /* 0x0000003758377209 */ /* 0x000fc60007810000 */
[----:B------:R-:W5:Y:S01]  /*3390*/  MUFU.TANH R34, R34 ;  /* 0x0000002200227308 */ /* 0x000f620000002400 */
[----:B0-----:R-:W-:Y:S02]  /*33a0*/  FSEL R50, R82, -INF , P2 ;  /* 0xff80000052327808 */ /* 0x001fe40001000000 */
[----:B------:R-:W-:-:S05]  /*33b0*/  ISETP.GT.AND P2, PT, R2, 0xa8, PT ;  /* 0x000000a80200780c */ /* 0x000fca0003f44270 */
[----:B------:R-:W0:Y:S01]  /*33c0*/  MUFU.TANH R92, R92 ;  /* 0x0000005c005c7308 */ /* 0x000e220000002400 */
[----:B----4-:R-:W-:Y:S02]  /*33d0*/  FSEL R91, R91, -INF , P3 ;  /* 0xff8000005b5b7808 */ /* 0x010fe40001800000 */
[----:B------:R-:W-:-:S05]  /*33e0*/  FMNMX.FTZ R82, R90, R55, !PT ;  /* 0x000000375a527209 */ /* 0x000fca0007810000 */
[----:B------:R-:W4:Y:S01]  /*33f0*/  MUFU.TANH R35, R35 ;  /* 0x0000002300237308 */ /* 0x000f220000002400 */
[----:B-1----:R-:W-:Y:S02]  /*3400*/  FSEL R52, R83, -INF , P6 ;  /* 0xff80000053347808 */ /* 0x002fe40003000000 */
[----:B------:R-:W-:-:S05]  /*3410*/  ISETP.GT.AND P6, PT, R2, 0xa9, PT ;  /* 0x000000a90200780c */ /* 0x000fca0003fc4270 */
[----:B------:R-:W1:Y:S01]  /*3420*/  MUFU.TANH R94, R94 ;  /* 0x0000005e005e7308 */ /* 0x000e620000002400 */
[----:B---3--:R-:W-:Y:S02]  /*3430*/  FSEL R93, R93, -INF , P2 ;  /* 0xff8000005d5d7808 */ /* 0x008fe40001000000 */
[----:B------:R-:W-:-:S05]  /*3440*/  FMNMX.FTZ R82, R91, R82, !PT ;  /* 0x000000525b527209 */ /* 0x000fca0007810000 */
[----:B------:R-:W3:Y:S01]  /*3450*/  MUFU.TANH R96, R96 ;  /* 0x0000006000607308 */ /* 0x000ee20000002400 */
[----:B--2---:R-:W-:Y:S02]  /*3460*/  FSEL R55, R84, -INF , P5 ;  /* 0xff80000054377808 */ /* 0x004fe40002800000 */
[----:B------:R-:W-:-:S05]  /*3470*/  ISETP.GT.AND P5, PT, R2, 0xb0, PT ;  /* 0x000000b00200780c */ /* 0x000fca0003fa4270 */
[----:B------:R-:W2:Y:S01]  /*3480*/  MUFU.TANH R97, R97 ;  /* 0x0000006100617308 */ /* 0x000ea20000002400 */
[----:B------:R-:W-:Y:S02]  /*3490*/  FSEL R95, R95, -INF , P6 ;  /* 0xff8000005f5f7808 */ /* 0x000fe40003000000 */
[----:B------:R-:W-:-:S05]  /*34a0*/  FMNMX.FTZ R82, R93, R82, !PT ;  /* 0x000000525d527209 */ /* 0x000fca0007810000 */
[----:B------:R-:W2:Y:S01]  /*34b0*/  MUFU.TANH R117, R117 ;  /* 0x0000007500757308 */ /* 0x000ea20000002400 */
[----:B-----5:R-:W-:Y:S02]  /*34c0*/  FSEL R84, R34, -INF , P4 ;  /* 0xff80000022547808 */ /* 0x020fe40002000000 */
[----:B------:R-:W-:Y:S02]  /*34d0*/  ISETP.GT.AND P4, PT, R2, 0xb1, PT ;  /* 0x000000b10200780c */ /* 0x000fe40003f84270 */
[----:B0-----:R-:W-:Y:S02]  /*34e0*/  FSEL R92, R92, -INF , P5 ;  /* 0xff8000005c5c7808 */ /* 0x001fe40002800000 */
[----:B------:R-:W-:Y:S02]  /*34f0*/  FMNMX.FTZ R99, R95, R82, !PT ;  /* 0x000000525f637209 */ /* 0x000fe40007810000 */
[----:B----4-:R-:W-:Y:S02]  /*3500*/  FSEL R83, R35, -INF , P3 ;  /* 0xff80000023537808 */ /* 0x010fe40001800000 */
[----:B------:R-:W-:-:S02]  /*3510*/  ISETP.GT.AND P3, PT, R2, 0xb8, PT ;  /* 0x000000b80200780c */ /* 0x000fc40003f64270 */
[----:B-1----:R-:W-:Y:S02]  /*3520*/  FSEL R94, R94, -INF , P4 ;  /* 0xff8000005e5e7808 */ /* 0x002fe40002000000 */
[----:B------:R-:W-:Y:S02]  /*3530*/  FMNMX.FTZ R99, R92, R99, !PT ;  /* 0x000000635c637209 */ /* 0x000fe40007810000 */
[----:B---3--:R-:W-:Y:S02]  /*3540*/  FSEL R82, R96, -INF , P2 ;  /* 0xff80000060527808 */ /* 0x008fe40001000000 */
[----:B------:R-:W-:Y:S02]  /*3550*/  ISETP.GT.AND P2, PT, R2, 0xb9, PT ;  /* 0x000000b90200780c */ /* 0x000fe40003f44270 */
[----:B--2---:R-:W-:Y:S02]  /*3560*/  FSEL R2, R97, -INF , P3 ;  /* 0xff80000061027808 */ /* 0x004fe40001800000 */
[----:B------:R-:W-:-:S02]  /*3570*/  FMNMX.FTZ R99, R94, R99, !PT ;  /* 0x000000635e637209 */ /* 0x000fc40007810000 */
[----:B------:R-:W-:Y:S02]  /*3580*/  FSEL R97, R117, -INF , P2 ;  /* 0xff80000075617808 */ /* 0x000fe40001000000 */
[----:B------:R-:W-:-:S04]  /*3590*/  FMNMX.FTZ R34, R2, R99, !PT ;  /* 0x0000006302227209 */ /* 0x000fc80007810000 */
[----:B------:R-:W-:-:S05]  /*35a0*/  FMNMX.FTZ R98, R97, R34, !PT ;  /* 0x0000002261627209 */ /* 0x000fca0007810000 */
[----:B------:R-:W0:Y:S02]  /*35b0*/  SHFL.BFLY PT, R35, R98, 0x2, 0x1f ;  /* 0x0c401f0062237f89 */ /* 0x000e2400000e0000 */
[----:B0-----:R-:W-:-:S05]  /*35c0*/  FMNMX.FTZ R99, R98, R35, !PT ;  /* 0x0000002362637209 */ /* 0x001fca0007810000 */
[----:B------:R-:W0:Y:S01]  /*35d0*/  SHFL.BFLY PT, R34, R99, 0x1, 0x1f ;  /* 0x0c201f0063227f89 */ /* 0x000e2200000e0000 */
[----:B------:R-:W-:Y:S01]  /*35e0*/  IMAD.U32 R35, RZ, RZ, UR6 ;  /* 0x00000006ff237e24 */ /* 0x000fe2000f8e00ff */
[----:B0-----:R-:W-:-:S04]  /*35f0*/  FMNMX.FTZ R34, R99, R34, !PT ;  /* 0x0000002263227209 */ /* 0x001fc80007810000 */
[C---:B------:R-:W-:Y:S01]  /*3600*/  FSETP.NEU.FTZ.AND P0, PT, R34.reuse, -INF , PT ;  /* 0xff8000002200780b */ /* 0x040fe20003f1d000 */
[----:B------:R-:W-:-:S05]  /*3610*/  FMUL.FTZ R96, R34, R35 ;  /* 0x0000002322607220 */ /* 0x000fca0000410000 */
[----:B------:R-:W-:-:S05]  /*3620*/  FSEL R96, R96, RZ, P0 ;  /* 0x000000ff60607208 */ /* 0x000fca0000000000 */
[-CC-:B------:R-:W-:Y:S01]  /*3630*/  FFMA.FTZ R105, R54, R35.reuse, -R96.reuse ;  /* 0x0000002336697223 */ /* 0x180fe20000010860 */
[----:B------:R-:W-:Y:S01]  /*3640*/  FFMA.FTZ R54, R60, R35, -R96 ;  /* 0x000000233c367223 */ /* 0x000fe20000010860 */
[----:B------:R-:W-:-:S04]  /*3650*/  FMNMX.FTZ R60, R5, R7, !PT ;  /* 0x00000007053c7209 */ /* 0x000fc80007810000 */
[----:B------:R-:W-:-:S04]  /*3660*/  FMNMX.FTZ R60, R9, R60, !PT ;  /* 0x0000003c093c7209 */ /* 0x000fc80007810000 */
[----:B------:R-:W-:Y:S01]  /*3670*/  FMNMX.FTZ R60, R11, R60, !PT ;  /* 0x0000003c0b3c7209 */ /* 0x000fe20007810000 */
[-CC-:B------:R-:W-:Y:S01]  /*3680*/  FFMA.FTZ R102, R10, R35.reuse, -R96.reuse ;  /* 0x000000230a667223 */ /* 0x180fe20000010860 */
[-CC-:B------:R-:W-:Y:S02]  /*3690*/  FFMA.FTZ R10, R12, R35.reuse, -R96.reuse ;  /* 0x000000230c0a7223 */ /* 0x180fe40000010860 */
[----:B------:R-:W-:Y:S01]  /*36a0*/  FMNMX.FTZ R60, R13, R60, !PT ;  /* 0x0000003c0d3c7209 */ /* 0x000fe20007810000 */
[-CC-:B------:R-:W-:Y:S01]  /*36b0*/  FFMA.FTZ R12, R56, R35.reuse, -R96.reuse ;  /* 0x00000023380c7223 */ /* 0x180fe20000010860 */
[-CC-:B------:R-:W-:Y:S01]  /*36c0*/  FFMA.FTZ R56, R61, R35.reuse, -R96.reuse ;  /* 0x000000233d387223 */ /* 0x180fe20000010860 */
[-CC-:B------:R-:W-:Y:S01]  /*36d0*/  FFMA.FTZ R103, R14, R35.reuse, -R96.reuse ;  /* 0x000000230e677223 */ /* 0x180fe20000010860 */
[----:B------:R-:W-:Y:S01]  /*36e0*/  FMNMX.FTZ R61, R15, R60, !PT ;  /* 0x0000003c0f3d7209 */ /* 0x000fe20007810000 */
[-CC-:B------:R-:W-:Y:S01]  /*36f0*/  FFMA.FTZ R14, R57, R35.reuse, -R96.reuse ;  /* 0x00000023390e7223 */ /* 0x180fe20000010860 */
[----:B------:R-:W-:-:S02]  /*3700*/  FFMA.FTZ R57, R62, R35, -R96 ;  /* 0x000000233e397223 */ /* 0x000fc40000010860 */
[----:B------:R-:W-:-:S04]  /*3710*/  FMNMX.FTZ R62, R18, R61, !PT ;  /* 0x0000003d123e7209 */ /* 0x000fc80007810000 */
[----:B------:R-:W-:Y:S01]  /*3720*/  FMNMX.FTZ R61, R19, R62, !PT ;  /* 0x0000003e133d7209 */ /* 0x000fe20007810000 */
[-CC-:B------:R-:W-:Y:S01]  /*3730*/  FFMA.FTZ R104, R17, R35.reuse, -R96.reuse ;  /* 0x0000002311687223 */ /* 0x180fe20000010860 */
[--C-:B------:R-:W-:Y:S02]  /*3740*/  FFMA.FTZ R17, R59, R35, -R96.reuse ;  /* 0x000000233b117223 */ /* 0x100fe40000010860 */
[----:B------:R-:W-:Y:S01]  /*3750*/  FMNMX.FTZ R62, R20, R61, !PT ;  /* 0x0000003d143e7209 */ /* 0x000fe20007810000 */
[----:B------:R-:W-:-:S03]  /*3760*/  FFMA.FTZ R59, R63, R35, -R96 ;  /* 0x000000233f3b7223 */ /* 0x000fc60000010860 */
[----:B------:R-:W-:Y:S01]  /*3770*/  FMNMX.FTZ R63, R21, R62, !PT ;  /* 0x0000003e153f7209 */ /* 0x000fe20007810000 */
[----:B------:R-:W-:-:S03]  /*3780*/  FFMA.FTZ R60, R64, R35, -R96 ;  /* 0x00000023403c7223 */ /* 0x000fc60000010860 */
[----:B------:R-:W-:-:S04]  /*3790*/  FMNMX.FTZ R64, R22, R63, !PT ;  /* 0x0000003f16407209 */ /* 0x000fc80007810000 */
[----:B------:R-:W-:Y:S01]  /*37a0*/  FMNMX.FTZ R63, R23, R64, !PT ;  /* 0x00000040173f7209 */ /* 0x000fe20007810000 */
[----:B------:R-:W-:-:S03]  /*37b0*/  FFMA.FTZ R106, R65, R35, -R96 ;  /* 0x00000023416a7223 */ /* 0x000fc60000010860 */
[----:B------:R-:W-:-:S04]  /*37c0*/  FMNMX.FTZ R64, R24, R63, !PT ;  /* 0x0000003f18407209 */ /* 0x000fc80007810000 */
[----:B------:R-:W-:-:S04]  /*37d0*/  FMNMX.FTZ R65, R25, R64, !PT ;  /* 0x0000004019417209 */ /* 0x000fc80007810000 */
[----:B------:R-:W-:Y:S01]  /*37e0*/  FMNMX.FTZ R64, R26, R65, !PT ;  /* 0x000000411a407209 */ /* 0x000fe20007810000 */
[----:B------:R-:W-:-:S03]  /*37f0*/  FFMA.FTZ R62, R66, R35, -R96 ;  /* 0x00000023423e7223 */ /* 0x000fc60000010860 */
[----:B------:R-:W-:-:S04]  /*3800*/  FMNMX.FTZ R65, R27, R64, !PT ;  /* 0x000000401b417209 */ /* 0x000fc80007810000 */
[----:B------:R-:W-:Y:S01]  /*3810*/  FMNMX.FTZ R66, R28, R65, !PT ;  /* 0x000000411c427209 */ /* 0x000fe20007810000 */
[----:B------:R-:W-:-:S03]  /*3820*/  FFMA.FTZ R67, R67, R35, -R96 ;  /* 0x0000002343437223 */ /* 0x000fc60000010860 */
[----:B------:R-:W-:Y:S01]  /*3830*/  FMNMX.FTZ R65, R29, R66, !PT ;  /* 0x000000421d417209 */ /* 0x000fe20007810000 */
[----:B------:R0:W-:Y:S03]  /*3840*/  MUFU.EX2 R63, R67 ;  /* 0x00000043003f7308 */ /* 0x0001e60000000800 */
[----:B------:R-:W-:Y:S01]  /*3850*/  FMNMX.FTZ R66, R30, R65, !PT ;  /* 0x000000411e427209 */ /* 0x000fe20007810000 */
[----:B------:R-:W-:-:S03]  /*3860*/  FFMA.FTZ R68, R68, R35, -R96 ;  /* 0x0000002344447223 */ /* 0x000fc60000010860 */
[----:B0-----:R-:W-:Y:S01]  /*3870*/  FMNMX.FTZ R67, R31, R66, !PT ;  /* 0x000000421f437209 */ /* 0x001fe20007810000 */
[----:B------:R-:W-:Y:S08]  /*3880*/  MUFU.EX2 R61, R106 ;  /* 0x0000006a003d7308 */ /* 0x000ff00000000800 */
[----:B------:R0:W-:Y:S02]  /*3890*/  MUFU.EX2 R106, R68 ;  /* 0x00000044006a7308 */ /* 0x0001e40000000800 */
[----:B0-----:R-:W-:-:S04]  /*38a0*/  FMNMX.FTZ R68, R32, R67, !PT ;  /* 0x0000004320447209 */ /* 0x001fc80007810000 */
[----:B------:R-:W-:Y:S01]  /*38b0*/  FMNMX.FTZ R67, R33, R68, !PT ;  /* 0x0000004421437209 */ /* 0x000fe20007810000 */
[----:B------:R-:W-:-:S03]  /*38c0*/  FFMA.FTZ R64, R69, R35, -R96 ;  /* 0x0000002345407223 */ /* 0x000fc60000010860 */
[----:B------:R-:W-:Y:S01]  /*38d0*/  FMNMX.FTZ R68, R72, R67, !PT ;  /* 0x0000004348447209 */ /* 0x000fe20007810000 */
[----:B------:R-:W-:-:S03]  /*38e0*/  FFMA.FTZ R70, R70, R35, -R96 ;  /* 0x0000002346467223 */ /* 0x000fc60000010860 */
[----:B------:R-:W-:Y:S01]  /*38f0*/  FMNMX.FTZ R69, R73, R68, !PT ;  /* 0x0000004449457209 */ /* 0x000fe20007810000 */
[----:B------:R0:W-:Y:S03]  /*3900*/  MUFU.EX2 R65, R70 ;  /* 0x0000004600417308 */ /* 0x0001e60000000800 */
[----:B0-----:R-:W-:-:S04]  /*3910*/  FMNMX.FTZ R70, R36, R69, !PT ;  /* 0x0000004524467209 */ /* 0x001fc80007810000 */
[----:B------:R-:W-:Y:S01]  /*3920*/  FMNMX.FTZ R69, R37, R70, !PT ;  /* 0x0000004625457209 */ /* 0x000fe20007810000 */
[----:B------:R-:W-:-:S03]  /*3930*/  FFMA.FTZ R66, R71, R35, -R96 ;  /* 0x0000002347427223 */ /* 0x000fc60000010860 */
[----:B------:R-:W-:Y:S01]  /*3940*/  FMNMX.FTZ R70, R38, R69, !PT ;  /* 0x0000004526467209 */ /* 0x000fe20007810000 */
[----:B------:R-:W-:-:S03]  /*3950*/  FFMA.FTZ R74, R74, R35, -R96 ;  /* 0x000000234a4a7223 */ /* 0x000fc60000010860 */
[----:B------:R-:W-:Y:S01]  /*3960*/  FMNMX.FTZ R71, R39, R70, !PT ;  /* 0x0000004627477209 */ /* 0x000fe20007810000 */
[----:B------:R0:W-:Y:S01]  /*3970*/  MUFU.EX2 R67, R74 ;  /* 0x0000004a00437308 */ /* 0x0001e20000000800 */
[-CC-:B------:R-:W-:Y:S01]  /*3980*/  FFMA.FTZ R68, R75, R35.reuse, -R96.reuse ;  /* 0x000000234b447223 */ /* 0x180fe20000010860 */
[----:B------:R-:W-:Y:S01]  /*3990*/  FFMA.FTZ R75, R76, R35, -R96 ;  /* 0x000000234c4b7223 */ /* 0x000fe20000010860 */
[----:B0-----:R-:W-:-:S04]  /*39a0*/  FMNMX.FTZ R74, R40, R71, !PT ;  /* 0x00000047284a7209 */ /* 0x001fc80007810000 */
[----:B------:R-:W-:-:S04]  /*39b0*/  FMNMX.FTZ R74, R41, R74, !PT ;  /* 0x0000004a294a7209 */ /* 0x000fc80007810000 */
[----:B------:R-:W-:-:S04]  /*39c0*/  FMNMX.FTZ R76, R43, R74, !PT ;  /* 0x0000004a2b4c7209 */ /* 0x000fc80007810000 */
[----:B------:R-:W-:-:S04]  /*39d0*/  FMNMX.FTZ R76, R45, R76, !PT ;  /* 0x0000004c2d4c7209 */ /* 0x000fc80007810000 */
[----:B------:R-:W-:Y:S01]  /*39e0*/  FMNMX.FTZ R76, R47, R76, !PT ;  /* 0x0000004c2f4c7209 */ /* 0x000fe20007810000 */
[----:B------:R-:W-:-:S03]  /*39f0*/  FFMA.FTZ R70, R77, R35, -R96 ;  /* 0x000000234d467223 */ /* 0x000fc60000010860 */
[----:B------:R-:W-:Y:S01]  /*3a00*/  FMNMX.FTZ R76, R49, R76, !PT ;  /* 0x0000004c314c7209 */ /* 0x000fe20007810000 */
[----:B------:R-:W-:-:S03]  /*3a10*/  FFMA.FTZ R77, R78, R35, -R96 ;  /* 0x000000234e4d7223 */ /* 0x000fc60000010860 */
[----:B------:R-:W-:Y:S02]  /*3a20*/  FMNMX.FTZ R78, R51, R76, !PT ;  /* 0x0000004c334e7209 */ /* 0x000fe40007810000 */
[----:B------:R-:W-:Y:S02]  /*3a30*/  ISETP.NE.AND P0, PT, R3, RZ, PT ;  /* 0x000000ff0300720c */ /* 0x000fe40003f05270 */
[----:B------:R-:W-:Y:S01]  /*3a40*/  FMNMX.FTZ R71, R53, R78, !PT ;  /* 0x0000004e35477209 */ /* 0x000fe20007810000 */
[----:B------:R-:W-:-:S03]  /*3a50*/  FMUL.FTZ R3, R111, UR5 ;  /* 0x000000056f037c20 */ /* 0x000fc60008410000 */
[----:B------:R-:W-:Y:S01]  /*3a60*/  FMNMX.FTZ R71, R58, R71, !PT ;  /* 0x000000473a477209 */ /* 0x000fe20007810000 */
[----:B------:R-:W-:Y:S02]  /*3a70*/  FMUL.FTZ R98, R114, UR5 ;  /* 0x0000000572627c20 */ /* 0x000fe40008410000 */
[----:B------:R-:W0:Y:S01]  /*3a80*/  MUFU.TANH R3, R3 ;  /* 0x0000000300037308 */ /* 0x000e220000002400 */
[----:B------:R-:W-:Y:S01]  /*3a90*/  FMNMX.FTZ R71, R50, R71, !PT ;  /* 0x0000004732477209 */ /* 0x000fe20007810000 */
[----:B------:R-:W-:-:S03]  /*3aa0*/  FMUL.FTZ R99, R115, UR5 ;  /* 0x0000000573637c20 */ /* 0x000fc60008410000 */
[----:B------:R-:W-:Y:S01]  /*3ab0*/  FMNMX.FTZ R78, R52, R71, !PT ;  /* 0x00000047344e7209 */ /* 0x000fe20007810000 */
[----:B------:R-:W-:Y:S02]  /*3ac0*/  FMUL.FTZ R100, R118, UR5 ;  /* 0x0000000576647c20 */ /* 0x000fe40008410000 */
[----:B------:R-:W1:Y:S01]  /*3ad0*/  MUFU.TANH R98, R98 ;  /* 0x0000006200627308 */ /* 0x000e620000002400 */
[----:B------:R-:W-:Y:S01]  /*3ae0*/  FMNMX.FTZ R71, R55, R78, !PT ;  /* 0x0000004e37477209 */ /* 0x000fe20007810000 */
[----:B------:R-:W-:-:S03]  /*3af0*/  FMUL.FTZ R101, R119, UR5 ;  /* 0x0000000577657c20 */ /* 0x000fc60008410000 */
[----:B------:R-:W-:-:S03]  /*3b00*/  FMNMX.FTZ R78, R84, R71, !PT ;  /* 0x00000047544e7209 */ /* 0x000fc60007810000 */
[----:B------:R-:W2:Y:S01]  /*3b10*/  MUFU.TANH R99, R99 ;  /* 0x0000006300637308 */ /* 0x000ea20000002400 */
[----:B------:R-:W-:Y:S02]  /*3b20*/  FMNMX.FTZ R71, R83, R78, !PT ;  /* 0x0000004e53477209 */ /* 0x000fe40007810000 */
[----:B0-----:R-:W-:Y:S01]  /*3b30*/  FSEL R107, R3, -INF , P6 ;  /* 0xff800000036b7808 */ /* 0x001fe20003000000 */
[----:B------:R-:W-:-:S04]  /*3b40*/  FFMA.FTZ R3, R48, R35, -R96 ;  /* 0x0000002330037223 */ /* 0x000fc80000010860 */
[----:B------:R-:W0:Y:S01]  /*3b50*/  MUFU.TANH R100, R100 ;  /* 0x0000006400647308 */ /* 0x000e220000002400 */
[----:B------:R-:W-:Y:S02]  /*3b60*/  FMNMX.FTZ R48, R82, R71, !PT ;  /* 0x0000004752307209 */ /* 0x000fe40007810000 */
[----:B-1----:R-:W-:-:S05]  /*3b70*/  FSEL R98, R98, -INF , P5 ;  /* 0xff80000062627808 */ /* 0x002fca0002800000 */
[----:B------:R-:W1:Y:S01]  /*3b80*/  MUFU.TANH R101, R101 ;  /* 0x0000006500657308 */ /* 0x000e620000002400 */
[----:B------:R-:W-:Y:S02]  /*3b90*/  FMNMX.FTZ R71, R107, R48, !PT ;  /* 0x000000306b477209 */ /* 0x000fe40007810000 */
[----:B--2---:R-:W-:Y:S02]  /*3ba0*/  FSEL R99, R99, -INF , P4 ;  /* 0xff80000063637808 */ /* 0x004fe40002000000 */
[----:B------:R-:W-:Y:S02]  /*3bb0*/  FMNMX.FTZ R78, R98, R71, !PT ;  /* 0x00000047624e7209 */ /* 0x000fe40007810000 */
[----:B0-----:R-:W-:Y:S02]  /*3bc0*/  FSEL R100, R100, -INF , P3 ;  /* 0xff80000064647808 */ /* 0x001fe40001800000 */
[----:B------:R-:W-:-:S04]  /*3bd0*/  FMNMX.FTZ R71, R99, R78, !PT ;  /* 0x0000004e63477209 */ /* 0x000fc80007810000 */
[----:B------:R-:W-:Y:S02]  /*3be0*/  FMNMX.FTZ R78, R100, R71, !PT ;  /* 0x00000047644e7209 */ /* 0x000fe40007810000 */
[----:B-1----:R-:W-:-:S04]  /*3bf0*/  FSEL R101, R101, -INF , P2 ;  /* 0xff80000065657808 */ /* 0x002fc80001000000 */
[----:B------:R-:W-:Y:S01]  /*3c00*/  FMNMX.FTZ R71, R101, R78, !PT ;  /* 0x0000004e65477209 */ /* 0x000fe20007810000 */
[----:B------:R-:W-:-:S04]  /*3c10*/  FFMA.FTZ R78, R86, R35, -R96 ;  /* 0x00000023564e7223 */ /* 0x000fc80000010860 */
[----:B------:R-:W0:Y:S02]  /*3c20*/  SHFL.BFLY PT, R86, R71, 0x2, 0x1f ;  /* 0x0c401f0047567f89 */ /* 0x000e2400000e0000 */
[----:B0-----:R-:W-:-:S05]  /*3c30*/  FMNMX.FTZ R108, R71, R86, !PT ;  /* 0x00000056476c7209 */ /* 0x001fca0007810000 */
[----:B------:R-:W0:Y:S01]  /*3c40*/  SHFL.BFLY PT, R71, R108, 0x1, 0x1f ;  /* 0x0c201f006c477f89 */ /* 0x000e2200000e0000 */
[----:B------:R-:W-:-:S04]  /*3c50*/  FFMA.FTZ R80, R80, R35, -R96 ;  /* 0x0000002350507223 */ /* 0x000fc80000010860 */
[----:B------:R1:W-:Y:S01]  /*3c60*/  MUFU.EX2 R76, R80 ;  /* 0x00000050004c7308 */ /* 0x0003e20000000800 */
[-CC-:B------:R-:W-:Y:S01]  /*3c70*/  FFMA.FTZ R4, R4, R35.reuse, -R96.reuse ;  /* 0x0000002304047223 */ /* 0x180fe20000010860 */
[-CC-:B------:R-:W-:Y:S01]  /*3c80*/  FFMA.FTZ R6, R6, R35.reuse, -R96.reuse ;  /* 0x0000002306067223 */ /* 0x180fe20000010860 */
[-CC-:B-1----:R-:W-:Y:S01]  /*3c90*/  FFMA.FTZ R80, R89, R35.reuse, -R96.reuse ;  /* 0x0000002359507223 */ /* 0x182fe20000010860 */
[----:B------:R-:W-:Y:S01]  /*3ca0*/  FFMA.FTZ R89, R92, R35, -R96 ;  /* 0x000000235c597223 */ /* 0x000fe20000010860 */
[----:B0-----:R-:W-:-:S04]  /*3cb0*/  FMNMX.FTZ R71, R108, R71, !PT ;  /* 0x000000476c477209 */ /* 0x001fc80007810000 */
[C---:B------:R-:W-:Y:S01]  /*3cc0*/  FSETP.NEU.FTZ.AND P2, PT, R71.reuse, -INF , PT ;  /* 0xff8000004700780b */ /* 0x040fe20003f5d000 */
[-C--:B------:R-:W-:Y:S01]  /*3cd0*/  FMUL.FTZ R92, R71, R35.reuse ;  /* 0x00000023475c7220 */ /* 0x080fe20000410000 */
[----:B------:R-:W-:-:S04]  /*3ce0*/  FFMA.FTZ R8, R8, R35, -R96 ;  /* 0x0000002308087223 */ /* 0x000fc80000010860 */
[----:B------:R-:W-:Y:S01]  /*3cf0*/  FSEL R92, R92, RZ, P2 ;  /* 0x000000ff5c5c7208 */ /* 0x000fe20001000000 */
[----:B------:R-:W-:Y:S04]  /*3d00*/  MUFU.EX2 R4, R4 ;  /* 0x0000000400047308 */ /* 0x000fe80000000800 */
[-CC-:B------:R-:W-:Y:S01]  /*3d10*/  FFMA.FTZ R5, R5, R35.reuse, -R92.reuse ;  /* 0x0000002305057223 */ /* 0x180fe2000001085c */
[----:B------:R-:W-:-:S03]  /*3d20*/  FFMA.FTZ R7, R7, R35, -R92 ;  /* 0x0000002307077223 */ /* 0x000fc6000001085c */
[----:B------:R-:W0:Y:S01]  /*3d30*/  MUFU.EX2 R6, R6 ;  /* 0x0000000600067308 */ /* 0x000e220000000800 */
[-C--:B------:R-:W-:Y:S01]  /*3d40*/  FFMA.FTZ R9, R9, R35.reuse, -R92 ;  /* 0x0000002309097223 */ /* 0x080fe2000001085c */
[-CC-:B------:R-:W-:Y:S01]  /*3d50*/  FFMA.FTZ R79, R79, R35.reuse, -R96.reuse ;  /* 0x000000234f4f7223 */ /* 0x180fe20000010860 */
[----:B------:R-:W-:-:S05]  /*3d60*/  FFMA.FTZ R48, R81, R35, -R96 ;  /* 0x0000002351307223 */ /* 0x000fca0000010860 */
[----:B------:R-:W1:Y:S01]  /*3d70*/  MUFU.EX2 R8, R8 ;  /* 0x0000000800087308 */ /* 0x000e620000000800 */
[-C--:B------:R-:W-:Y:S01]  /*3d80*/  FFMA.FTZ R11, R11, R35.reuse, -R92 ;  /* 0x000000230b0b7223 */ /* 0x080fe2000001085c */
[-CC-:B------:R-:W-:Y:S01]  /*3d90*/  FFMA.FTZ R81, R88, R35.reuse, -R96.reuse ;  /* 0x0000002358517223 */ /* 0x180fe20000010860 */
[----:B------:R-:W-:-:S05]  /*3da0*/  FFMA.FTZ R86, R91, R35, -R96 ;  /* 0x000000235b567223 */ /* 0x000fca0000010860 */
[----:B------:R-:W2:Y:S01]  /*3db0*/  MUFU.EX2 R102, R102 ;  /* 0x0000006600667308 */ /* 0x000ea20000000800 */
[-CC-:B------:R-:W-:Y:S01]  /*3dc0*/  FFMA.FTZ R88, R95, R35.reuse, -R96.reuse ;  /* 0x000000235f587223 */ /* 0x180fe20000010860 */
[-C--:B------:R-:W-:Y:S01]  /*3dd0*/  FFMA.FTZ R91, R2, R35.reuse, -R96 ;  /* 0x00000023025b7223 */ /* 0x080fe20000010860 */
[----:B------:R-:W-:-:S05]  /*3de0*/  FFMA.FTZ R95, R18, R35, -R92 ;  /* 0x00000023125f7223 */ /* 0x000fca000001085c */
[----:B------:R-:W-:Y:S01]  /*3df0*/  MUFU.EX2 R5, R5 ;  /* 0x0000000500057308 */ /* 0x000fe20000000800 */
[-CC-:B------:R-:W-:Y:S01]  /*3e00*/  FFMA.FTZ R42, R42, R35.reuse, -R96.reuse ;  /* 0x000000232a2a7223 */ /* 0x180fe20000010860 */
[----:B------:R-:W-:-:S06]  /*3e10*/  FFMA.FTZ R44, R44, R35, -R96 ;  /* 0x000000232c2c7223 */ /* 0x000fcc0000010860 */
[----:B------:R-:W3:Y:S01]  /*3e20*/  MUFU.EX2 R7, R7 ;  /* 0x0000000700077308 */ /* 0x000ee20000000800 */
[-CC-:B------:R-:W-:Y:S01]  /*3e30*/  FFMA.FTZ R46, R46, R35.reuse, -R96.reuse ;  /* 0x000000232e2e7223 */ /* 0x180fe20000010860 */
[-C--:B------:R-:W-:Y:S01]  /*3e40*/  FFMA.FTZ R2, R97, R35.reuse, -R96 ;  /* 0x0000002361027223 */ /* 0x080fe20000010860 */
[----:B------:R-:W-:-:S05]  /*3e50*/  FFMA.FTZ R18, R22, R35, -R92 ;  /* 0x0000002316127223 */ /* 0x000fca000001085c */
[----:B------:R-:W-:Y:S01]  /*3e60*/  MUFU.EX2 R69, R75 ;  /* 0x0000004b00457308 */ /* 0x000fe20000000800 */
[-CC-:B------:R-:W-:Y:S01]  /*3e70*/  FFMA.FTZ R22, R25, R35.reuse, -R92.reuse ;  /* 0x0000002319167223 */ /* 0x180fe2000001085c */
[----:B------:R-:W-:-:S06]  /*3e80*/  FFMA.FTZ R25, R26, R35, -R92 ;  /* 0x000000231a197223 */ /* 0x000fcc000001085c */
[----:B------:R4:W-:Y:S01]  /*3e90*/  MUFU.EX2 R74, R77 ;  /* 0x0000004d004a7308 */ /* 0x0009e20000000800 */
[----:B------:R-:W-:-:S07]  /*3ea0*/  FFMA.FTZ R26, R27, R35, -R92 ;  /* 0x000000231b1a7223 */ /* 0x000fce000001085c */
[----:B------:R5:W-:Y:S01]  /*3eb0*/  MUFU.EX2 R75, R79 ;  /* 0x0000004f004b7308 */ /* 0x000be20000000800 */
[-CC-:B----4-:R-:W-:Y:S01]  /*3ec0*/  FFMA.FTZ R77, R85, R35.reuse, -R96.reuse ;  /* 0x00000023554d7223 */ /* 0x190fe20000010860 */
[-CC-:B------:R-:W-:Y:S01]  /*3ed0*/  FFMA.FTZ R85, R90, R35.reuse, -R96.reuse ;  /* 0x000000235a557223 */ /* 0x180fe20000010860 */
[----:B------:R-:W-:-:S05]  /*3ee0*/  FFMA.FTZ R90, R94, R35, -R96 ;  /* 0x000000235e5a7223 */ /* 0x000fca0000010860 */
[----:B------:R-:W4:Y:S01]  /*3ef0*/  MUFU.EX2 R9, R9 ;  /* 0x0000000900097308 */ /* 0x000f220000000800 */
[-CC-:B-----5:R-:W-:Y:S01]  /*3f00*/  FFMA.FTZ R79, R87, R35.reuse, -R96.reuse ;  /* 0x00000023574f7223 */ /* 0x1a0fe20000010860 */
[-C--:B------:R-:W-:Y:S01]  /*3f10*/  FFMA.FTZ R87, R93, R35.reuse, -R96 ;  /* 0x000000235d577223 */ /* 0x080fe20000010860 */
[-CC-:B------:R-:W-:Y:S01]  /*3f20*/  FFMA.FTZ R93, R13, R35.reuse, -R92.reuse ;  /* 0x000000230d5d7223 */ /* 0x180fe2000001085c */
[-CC-:B------:R-:W-:Y:S01]  /*3f30*/  FFMA.FTZ R96, R19, R35.reuse, -R92.reuse ;  /* 0x0000002313607223 */ /* 0x180fe2000001085c */
[----:B------:R-:W-:-:S03]  /*3f40*/  FFMA.FTZ R19, R23, R35, -R92 ;  /* 0x0000002317137223 */ /* 0x000fc6000001085c */
[----:B------:R-:W5:Y:S01]  /*3f50*/  MUFU.EX2 R10, R10 ;  /* 0x0000000a000a7308 */ /* 0x000f620000000800 */
[-CC-:B------:R-:W-:Y:S01]  /*3f60*/  FFMA.FTZ R23, R33, R35.reuse, -R92.reuse ;  /* 0x0000002321177223 */ /* 0x180fe2000001085c */
[-CC-:B------:R-:W-:Y:S01]  /*3f70*/  FFMA.FTZ R94, R15, R35.reuse, -R92.reuse ;  /* 0x000000230f5e7223 */ /* 0x180fe2000001085c */
[-C--:B------:R-:W-:Y:S01]  /*3f80*/  FFMA.FTZ R27, R28, R35.reuse, -R92 ;  /* 0x000000231c1b7223 */ /* 0x080fe2000001085c */
[----:B0-----:R-:W-:Y:S01]  /*3f90*/  FADD.FTZ R33, R4, R6 ;  /* 0x0000000604217221 */ /* 0x001fe20000010000 */
[----:B------:R-:W-:-:S03]  /*3fa0*/  FFMA.FTZ R28, R29, R35, -R92 ;  /* 0x000000231d1c7223 */ /* 0x000fc6000001085c */
[----:B------:R-:W0:Y:S01]  /*3fb0*/  MUFU.EX2 R11, R11 ;  /* 0x0000000b000b7308 */ /* 0x000e220000000800 */
[----:B------:R-:W-:Y:S01]  /*3fc0*/  FFMA.FTZ R29, R30, R35, -R92 ;  /* 0x000000231e1d7223 */ /* 0x000fe2000001085c */
[----:B------:R-:W-:Y:S02]  /*3fd0*/  @!P1 VIADD R30, R0, 0x30840 ;  /* 0x00030840001e9836 */ /* 0x000fe40000000000 */
[----:B-1----:R-:W-:-:S04]  /*3fe0*/  FADD.FTZ R33, R8, R33 ;  /* 0x0000002108217221 */ /* 0x002fc80000010000 */
[----:B------:R-:W1:Y:S01]  /*3ff0*/  MUFU.EX2 R103, R103 ;  /* 0x0000006700677308 */ /* 0x000e620000000800 */
[-CC-:B------:R-:W-:Y:S01]  /*4000*/  FFMA.FTZ R13, R20, R35.reuse, -R92.reuse ;  /* 0x00000023140d7223 */ /* 0x180fe2000001085c */
[----:B------:R-:W-:Y:S01]  /*4010*/  F2FP.BF16.F32.PACK_AB R4, R6, R4 ;  /* 0x000000040604723e */ /* 0x000fe200000010ff */
[----:B------:R-:W-:Y:S01]  /*4020*/  FFMA.FTZ R20, R32, R35, -R92 ;  /* 0x0000002320147223 */ /* 0x000fe2000001085c */
[----:B--2---:R-:W-:-:S04]  /*4030*/  F2FP.BF16.F32.PACK_AB R6, R102, R8 ;  /* 0x000000086606723e */ /* 0x004fc800000010ff */
[----:B------:R-:W2:Y:S01]  /*4040*/  MUFU.EX2 R93, R93 ;  /* 0x0000005d005d7308 */ /* 0x000ea20000000800 */
[----:B------:R-:W-:Y:S01]  /*4050*/  FFMA.FTZ R32, R37, R35, -R92 ;  /* 0x0000002325207223 */ /* 0x000fe2000001085c */
[----:B---3--:R-:W-:Y:S01]  /*4060*/  FADD.FTZ R8, R5, R7 ;  /* 0x0000000705087221 */ /* 0x008fe20000010000 */
[----:B------:R-:W-:-:S05]  /*4070*/  @!P1 PRMT R30, RZ, 0x654, R30 ;  /* 0x00000654ff1e9816 */ /* 0x000fca000000001e */
[----:B------:R-:W3:Y:S01]  /*4080*/  MUFU.EX2 R104, R104 ;  /* 0x0000006800687308 */ /* 0x000ee20000000800 */
[----:B------:R-:W-:Y:S01]  /*4090*/  FADD.FTZ R37, R102, R33 ;  /* 0x0000002166257221 */ /* 0x000fe20000010000 */
[-CC-:B------:R-:W-:Y:S01]  /*40a0*/  FFMA.FTZ R36, R36, R35.reuse, -R92.reuse ;  /* 0x0000002324247223 */ /* 0x180fe2000001085c */
[----:B------:R-:W-:-:S05]  /*40b0*/  FFMA.FTZ R73, R73, R35, -R92 ;  /* 0x0000002349497223 */ /* 0x000fca000001085c */
[----:B------:R-:W3:Y:S01]  /*40c0*/  MUFU.EX2 R94, R94 ;  /* 0x0000005e005e7308 */ /* 0x000ee20000000800 */
[-C--:B------:R-:W-:Y:S01]  /*40d0*/  FFMA.FTZ R33, R38, R35.reuse, -R92 ;  /* 0x0000002326217223 */ /* 0x080fe2000001085c */
[----:B----4-:R-:W-:Y:S01]  /*40e0*/  FADD.FTZ R8, R9, R8 ;  /* 0x0000000809087221 */ /* 0x010fe20000010000 */
[----:B-----5:R-:W-:Y:S01]  /*40f0*/  FADD.FTZ R38, R10, R37 ;  /* 0x000000250a267221 */ /* 0x020fe20000010000 */
[----:B------:R4:W-:Y:S04]  /*4100*/  @!P1 SYNCS.ARRIVE.TRANS64.RED.A1T0 RZ, [R30+URZ], RZ ;  /* 0x000000ff1eff99a7 */ /* 0x0009e8000810043f */
[----:B------:R-:W5:Y:S08]  /*4110*/  MUFU.EX2 R105, R105 ;  /* 0x0000006900697308 */ /* 0x000f700000000800 */
[----:B------:R-:W5:Y:S01]  /*4120*/  MUFU.EX2 R95, R95 ;  /* 0x0000005f005f7308 */ /* 0x000f620000000800 */
[----:B------:R-:W-:-:S07]  /*4130*/  FFMA.FTZ R37, R39, R35, -R92 ;  /* 0x0000002327257223 */ /* 0x000fce000001085c */
[----:B------:R-:W5:Y:S08]  /*4140*/  MUFU.EX2 R12, R12 ;  /* 0x0000000c000c7308 */ /* 0x000f700000000800 */
[----:B------:R-:W5:Y:S08]  /*4150*/  MUFU.EX2 R96, R96 ;  /* 0x0000006000607308 */ /* 0x000f700000000800 */
[----:B----4-:R0:W-:Y:S08]  /*4160*/  MUFU.EX2 R30, R36 ;  /* 0x00000024001e7308 */ /* 0x0101f00000000800 */
[----:B------:R-:W4:Y:S01]  /*4170*/  MUFU.EX2 R14, R14 ;  /* 0x0000000e000e7308 */ /* 0x000f220000000800 */
[----:B0-----:R-:W-:Y:S01]  /*4180*/  FADD.FTZ R36, R11, R8 ;  /* 0x000000080b247221 */ /* 0x001fe20000010000 */
[----:B-1----:R-:W-:-:S06]  /*4190*/  F2FP.BF16.F32.PACK_AB R8, R103, R10 ;  /* 0x0000000a6708723e */ /* 0x002fcc00000010ff */
[----:B------:R0:W-:Y:S01]  /*41a0*/  MUFU.EX2 R0, R73 ;  /* 0x0000004900007308 */ /* 0x0001e20000000800 */
[----:B--2---:R-:W-:Y:S01]  /*41b0*/  FADD.FTZ R39, R93, R36 ;  /* 0x000000245d277221 */ /* 0x004fe20000010000 */
[----:B0-----:R-:W-:-:S06]  /*41c0*/  FADD.FTZ R73, R103, R38 ;  /* 0x0000002667497221 */ /* 0x001fcc0000010000 */
[----:B------:R-:W0:Y:S01]  /*41d0*/  MUFU.EX2 R17, R17 ;  /* 0x0000001100117308 */ /* 0x000e220000000800 */
[----:B---3--:R-:W-:Y:S01]  /*41e0*/  FADD.FTZ R10, R104, R73 ;  /* 0x00000049680a7221 */ /* 0x008fe20000010000 */
[----:B------:R-:W-:-:S03]  /*41f0*/  FADD.FTZ R38, R94, R39 ;  /* 0x000000275e267221 */ /* 0x000fc60000010000 */
[----:B-----5:R-:W-:-:S03]  /*4200*/  FADD.FTZ R73, R105, R10 ;  /* 0x0000000a69497221 */ /* 0x020fc60000010000 */
[----:B------:R-:W1:Y:S01]  /*4210*/  MUFU.EX2 R54, R54 ;  /* 0x0000003600367308 */ /* 0x000e620000000800 */
[----:B------:R-:W-:Y:S01]  /*4220*/  FADD.FTZ R39, R95, R38 ;  /* 0x000000265f277221 */ /* 0x000fe20000010000 */
[----:B------:R-:W-:Y:S01]  /*4230*/  F2FP.BF16.F32.PACK_AB R5, R7, R5 ;  /* 0x000000050705723e */ /* 0x000fe200000010ff */
[----:B------:R-:W-:Y:S01]  /*4240*/  FADD.FTZ R73, R12, R73 ;  /* 0x000000490c497221 */ /* 0x000fe20000010000 */
[----:B------:R-:W-:Y:S01]  /*4250*/  FFMA.FTZ R36, R40, R35, -R92 ;  /* 0x0000002328247223 */ /* 0x000fe2000001085c */
[----:B------:R-:W-:-:S03]  /*4260*/  F2FP.BF16.F32.PACK_AB R7, R11, R9 ;  /* 0x000000090b07723e */ /* 0x000fc600000010ff */
[----:B------:R-:W2:Y:S01]  /*4270*/  MUFU.EX2 R56, R56 ;  /* 0x0000003800387308 */ /* 0x000ea20000000800 */
[C---:B------:R-:W-:Y:S01]  /*4280*/  FADD.FTZ R40, R96.reuse, R39 ;  /* 0x0000002760287221 */ /* 0x040fe20000010000 */
[----:B------:R-:W-:Y:S01]  /*4290*/  F2FP.BF16.F32.PACK_AB R11, R96, R95 ;  /* 0x0000005f600b723e */ /* 0x000fe200000010ff */
[-CC-:B------:R-:W-:Y:S01]  /*42a0*/  FFMA.FTZ R15, R21, R35.reuse, -R92.reuse ;  /* 0x00000023150f7223 */ /* 0x180fe2000001085c */
[----:B----4-:R-:W-:Y:S01]  /*42b0*/  FADD.FTZ R96, R14, R73 ;  /* 0x000000490e607221 */ /* 0x010fe20000010000 */
[----:B------:R-:W-:-:S03]  /*42c0*/  FFMA.FTZ R21, R24, R35, -R92 ;  /* 0x0000002318157223 */ /* 0x000fc6000001085c */
[----:B------:R-:W3:Y:S01]  /*42d0*/  MUFU.EX2 R57, R57 ;  /* 0x0000003900397308 */ /* 0x000ee20000000800 */
[-CC-:B------:R-:W-:Y:S01]  /*42e0*/  FFMA.FTZ R24, R72, R35.reuse, -R92.reuse ;  /* 0x0000002348187223 */ /* 0x180fe2000001085c */
[----:B------:R-:W-:Y:S01]  /*42f0*/  FFMA.FTZ R72, R53, R35, -R92 ;  /* 0x0000002335487223 */ /* 0x000fe2000001085c */
[----:B0-----:R-:W-:-:S05]  /*4300*/  FADD.FTZ R53, R17, R96 ;  /* 0x0000006011357221 */ /* 0x001fca0000010000 */
[----:B------:R-:W0:Y:S01]  /*4310*/  MUFU.EX2 R13, R13 ;  /* 0x0000000d000d7308 */ /* 0x000e220000000800 */
[----:B-1----:R-:W-:-:S07]  /*4320*/  FADD.FTZ R53, R54, R53 ;  /* 0x0000003536357221 */ /* 0x002fce0000010000 */
[----:B------:R-:W1:Y:S01]  /*4330*/  MUFU.EX2 R59, R59 ;  /* 0x0000003b003b7308 */ /* 0x000e620000000800 */
[-CC-:B------:R-:W-:Y:S01]  /*4340*/  FFMA.FTZ R39, R47, R35.reuse, -R92.reuse ;  /* 0x000000232f277223 */ /* 0x180fe2000001085c */
[----:B------:R-:W-:-:S06]  /*4350*/  FFMA.FTZ R47, R58, R35, -R92 ;  /* 0x000000233a2f7223 */ /* 0x000fcc000001085c */
[----:B------:R-:W4:Y:S01]  /*4360*/  MUFU.EX2 R15, R15 ;  /* 0x0000000f000f7308 */ /* 0x000f220000000800 */
[----:B--2---:R-:W-:-:S07]  /*4370*/  FADD.FTZ R58, R56, R53 ;  /* 0x00000035383a7221 */ /* 0x004fce0000010000 */
[----:B------:R-:W2:Y:S01]  /*4380*/  MUFU.EX2 R60, R60 ;  /* 0x0000003c003c7308 */ /* 0x000ea20000000800 */
[----:B---3--:R-:W-:Y:S01]  /*4390*/  FADD.FTZ R58, R57, R58 ;  /* 0x0000003a393a7221 */ /* 0x008fe20000010000 */
[----:B------:R-:W-:Y:S01]  /*43a0*/  F2FP.BF16.F32.PACK_AB R9, R94, R93 ;  /* 0x0000005d5e09723e */ /* 0x000fe200000010ff */
[----:B0-----:R-:W-:-:S05]  /*43b0*/  FADD.FTZ R94, R13, R40 ;  /* 0x000000280d5e7221 */ /* 0x001fca0000010000 */
[----:B------:R-:W0:Y:S01]  /*43c0*/  MUFU.EX2 R62, R62 ;  /* 0x0000003e003e7308 */ /* 0x000e220000000800 */
[----:B-1----:R-:W-:Y:S01]  /*43d0*/  FADD.FTZ R53, R59, R58 ;  /* 0x0000003a3b357221 */ /* 0x002fe20000010000 */
[-CC-:B------:R-:W-:Y:S01]  /*43e0*/  FFMA.FTZ R38, R45, R35.reuse, -R92.reuse ;  /* 0x000000232d267223 */ /* 0x180fe2000001085c */
[----:B------:R-:W-:Y:S01]  /*43f0*/  FFMA.FTZ R45, R51, R35, -R92 ;  /* 0x00000023332d7223 */ /* 0x000fe2000001085c */
[----:B----4-:R-:W-:Y:S01]  /*4400*/  FADD.FTZ R51, R15, R94 ;  /* 0x0000005e0f337221 */ /* 0x010fe20000010000 */
[----:B--2---:R-:W-:-:S04]  /*4410*/  FADD.FTZ R94, R60, R53 ;  /* 0x000000353c5e7221 */ /* 0x004fc80000010000 */
[----:B------:R-:W-:-:S04]  /*4420*/  FADD.FTZ R53, R61, R94 ;  /* 0x0000005e3d357221 */ /* 0x000fc80000010000 */
[----:B0-----:R-:W-:Y:S02]  /*4430*/  FADD.FTZ R94, R62, R53 ;  /* 0x000000353e5e7221 */ /* 0x001fe40000010000 */
[----:B------:R-:W2:Y:S01]  /*4440*/  LDL R53, [R1+0x1c] ;  /* 0x00001c0001357983 */ /* 0x000ea20000100800 */
[----:B------:R-:W0:Y:S08]  /*4450*/  MUFU.EX2 R18, R18 ;  /* 0x0000001200127308 */ /* 0x000e300000000800 */
[----:B------:R-:W1:Y:S08]  /*4460*/  MUFU.EX2 R19, R19 ;  /* 0x0000001300137308 */ /* 0x000e700000000800 */
[----:B------:R-:W3:Y:S01]  /*4470*/  MUFU.EX2 R21, R21 ;  /* 0x0000001500157308 */ /* 0x000ee20000000800 */
[----:B------:R-:W-:Y:S01]  /*4480*/  FFMA.FTZ R40, R50, R35, -R92 ;  /* 0x0000002332287223 */ /* 0x000fe2000001085c */
[----:B0-----:R-:W-:-:S06]  /*4490*/  FADD.FTZ R50, R18, R51 ;  /* 0x0000003312327221 */ /* 0x001fcc0000010000 */
[----:B------:R-:W0:Y:S01]  /*44a0*/  MUFU.EX2 R22, R22 ;  /* 0x0000001600167308 */ /* 0x000e220000000800 */
[----:B-1----:R-:W-:-:S07]  /*44b0*/  FADD.FTZ R50, R19, R50 ;  /* 0x0000003213327221 */ /* 0x002fce0000010000 */
[----:B------:R-:W1:Y:S01]  /*44c0*/  MUFU.EX2 R25, R25 ;  /* 0x0000001900197308 */ /* 0x000e620000000800 */
[----:B---3--:R-:W-:-:S07]  /*44d0*/  FADD.FTZ R51, R21, R50 ;  /* 0x0000003215337221 */ /* 0x008fce0000010000 */
[----:B------:R-:W3:Y:S01]  /*44e0*/  MUFU.EX2 R26, R26 ;  /* 0x0000001a001a7308 */ /* 0x000ee20000000800 */
[----:B0-----:R-:W-:Y:S01]  /*44f0*/  FADD.FTZ R58, R22, R51 ;  /* 0x00000033163a7221 */ /* 0x001fe20000010000 */
[----:B------:R-:W-:-:S06]  /*4500*/  FFMA.FTZ R31, R31, R35, -R92 ;  /* 0x000000231f1f7223 */ /* 0x000fcc000001085c */
[----:B------:R-:W0:Y:S01]  /*4510*/  MUFU.EX2 R27, R27 ;  /* 0x0000001b001b7308 */ /* 0x000e220000000800 */
[----:B-1----:R-:W-:-:S07]  /*4520*/  FADD.FTZ R51, R25, R58 ;  /* 0x0000003a19337221 */ /* 0x002fce0000010000 */
[----:B------:R-:W1:Y:S01]  /*4530*/  MUFU.EX2 R28, R28 ;  /* 0x0000001c001c7308 */ /* 0x000e620000000800 */
[----:B---3--:R-:W-:-:S07]  /*4540*/  FADD.FTZ R58, R26, R51 ;  /* 0x000000331a3a7221 */ /* 0x008fce0000010000 */
[----:B------:R-:W3:Y:S01]  /*4550*/  MUFU.EX2 R29, R29 ;  /* 0x0000001d001d7308 */ /* 0x000ee20000000800 */
[----:B------:R-:W-:Y:S01]  /*4560*/  FFMA.FTZ R49, R49, R35, -R92 ;  /* 0x0000002331317223 */ /* 0x000fe2000001085c */
[----:B0-----:R-:W-:-:S06]  /*4570*/  FADD.FTZ R51, R27, R58 ;  /* 0x0000003a1b337221 */ /* 0x001fcc0000010000 */
[----:B------:R-:W0:Y:S08]  /*4580*/  MUFU.EX2 R64, R64 ;  /* 0x0000004000407308 */ /* 0x000e300000000800 */
[----:B------:R-:W4:Y:S01]  /*4590*/  MUFU.EX2 R31, R31 ;  /* 0x0000001f001f7308 */ /* 0x000f220000000800 */
[----:B-1----:R-:W-:-:S07]  /*45a0*/  FADD.FTZ R58, R28, R51 ;  /* 0x000000331c3a7221 */ /* 0x002fce0000010000 */
[----:B------:R-:W1:Y:S01]  /*45b0*/  MUFU.EX2 R20, R20 ;  /* 0x0000001400147308 */ /* 0x000e620000000800 */
[----:B---3--:R-:W-:-:S07]  /*45c0*/  FADD.FTZ R58, R29, R58 ;  /* 0x0000003a1d3a7221 */ /* 0x008fce0000010000 */
[----:B------:R-:W3:Y:S08]  /*45d0*/  MUFU.EX2 R66, R66 ;  /* 0x0000004200427308 */ /* 0x000ef00000000800 */
[----:B------:R5:W-:Y:S01]  /*45e0*/  MUFU.EX2 R50, R49 ;  /* 0x0000003100327308 */ /* 0x000be20000000800 */
[----:B------:R-:W-:-:S07]  /*45f0*/  F2FP.BF16.F32.PACK_AB R10, R105, R104 ;  /* 0x00000068690a723e */ /* 0x000fce00000010ff */
[----:B------:R-:W3:Y:S01]  /*4600*/  MUFU.EX2 R23, R23 ;  /* 0x0000001700177308 */ /* 0x000ee20000000800 */
[----:B-----5:R-:W-:Y:S01]  /*4610*/  FADD.FTZ R49, R63, R94 ;  /* 0x0000005e3f317221 */ /* 0x020fe20000010000 */
[----:B------:R-:W-:-:S03]  /*4620*/  F2FP.BF16.F32.PACK_AB R12, R14, R12 ;  /* 0x0000000c0e0c723e */ /* 0x000fc600000010ff */
[----:B------:R-:W-:-:S03]  /*4630*/  FADD.FTZ R49, R106, R49 ;  /* 0x000000316a317221 */ /* 0x000fc60000010000 */
[----:B------:R-:W5:Y:S01]  /*4640*/  MUFU.EX2 R24, R24 ;  /* 0x0000001800187308 */ /* 0x000f620000000800 */
[----:B0-----:R-:W-:Y:S01]  /*4650*/  FADD.FTZ R94, R64, R49 ;  /* 0x00000031405e7221 */ /* 0x001fe20000010000 */
[----:B------:R-:W-:Y:S01]  /*4660*/  F2FP.BF16.F32.PACK_AB R14, R54, R17 ;  /* 0x00000011360e723e */ /* 0x000fe200000010ff */
[----:B----4-:R-:W-:Y:S01]  /*4670*/  FADD.FTZ R17, R31, R58 ;  /* 0x0000003a1f117221 */ /* 0x010fe20000010000 */
[----:B------:R0:W-:Y:S04]  /*4680*/  STSM.16.M88.4 [R153+0x1e800], R4 ;  /* 0x01e8000499007844 */ /* 0x0001e80000000200 */
[----:B------:R-:W4:Y:S01]  /*4690*/  MUFU.EX2 R68, R68 ;  /* 0x0000004400447308 */ /* 0x000f220000000800 */
[----:B------:R1:W-:Y:S07]  /*46a0*/  STSM.16.M88.4 [R140], R8 ;  /* 0x000000088c007844 */ /* 0x0003ee0000000200 */
[----:B------:R-:W4:Y:S01]  /*46b0*/  MUFU.EX2 R70, R70 ;  /* 0x0000004600467308 */ /* 0x000f220000000800 */
[----:B0-----:R-:W-:Y:S01]  /*46c0*/  FADD.FTZ R5, R65, R94 ;  /* 0x0000005e41057221 */ /* 0x001fe20000010000 */
[----:B-1----:R-:W-:-:S06]  /*46d0*/  FADD.FTZ R8, R20, R17 ;  /* 0x0000001114087221 */ /* 0x002fcc0000010000 */
[----:B------:R-:W0:Y:S01]  /*46e0*/  MUFU.EX2 R32, R32 ;  /* 0x0000002000207308 */ /* 0x000e220000000800 */
[----:B---3--:R-:W-:Y:S01]  /*46f0*/  FADD.FTZ R10, R66, R5 ;  /* 0x00000005420a7221 */ /* 0x008fe20000010000 */
[----:B------:R-:W-:-:S03]  /*4700*/  FADD.FTZ R5, R23, R8 ;  /* 0x0000000817057221 */ /* 0x000fc60000010000 */
[----:B------:R-:W-:Y:S01]  /*4710*/  FADD.FTZ R7, R67, R10 ;  /* 0x0000000a43077221 */ /* 0x000fe20000010000 */
[----:B-----5:R-:W-:Y:S02]  /*4720*/  FADD.FTZ R5, R24, R5 ;  /* 0x0000000518057221 */ /* 0x020fe40000010000 */
[----:B------:R-:W1:Y:S01]  /*4730*/  MUFU.EX2 R33, R33 ;  /* 0x0000002100217308 */ /* 0x000e620000000800 */
[----:B----4-:R-:W-:Y:S01]  /*4740*/  FADD.FTZ R8, R68, R7 ;  /* 0x0000000744087221 */ /* 0x010fe20000010000 */
[----:B------:R-:W-:Y:S01]  /*4750*/  FFMA.FTZ R41, R41, R35, -R92 ;  /* 0x0000002329297223 */ /* 0x000fe2000001085c */
[----:B------:R-:W-:-:S05]  /*4760*/  FADD.FTZ R5, R0, R5 ;  /* 0x0000000500057221 */ /* 0x000fca0000010000 */
[----:B------:R-:W3:Y:S01]  /*4770*/  MUFU.EX2 R37, R37 ;  /* 0x0000002500257308 */ /* 0x000ee20000000800 */
[----:B------:R-:W-:Y:S01]  /*4780*/  FADD.FTZ R7, R69, R8 ;  /* 0x0000000845077221 */ /* 0x000fe20000010000 */
[----:B------:R-:W-:Y:S01]  /*4790*/  FADD.FTZ R11, R30, R5 ;  /* 0x000000051e0b7221 */ /* 0x000fe20000010000 */
[----:B------:R-:W-:-:S05]  /*47a0*/  FFMA.FTZ R43, R43, R35, -R92 ;  /* 0x000000232b2b7223 */ /* 0x000fca000001085c */
        /* <DEDUP_REMOVED lines=8> */
[----:B---3--:R-:W-:-:S06]  /*4830*/  FADD.FTZ R11, R37, R8 ;  /* 0x00000008250b7221 */ /* 0x008fcc0000010000 */
[----:B------:R-:W3:Y:S08]  /*4840*/  MUFU.EX2 R44, R44 ;  /* 0x0000002c002c7308 */ /* 0x000ef00000000800 */
[----:B------:R-:W5:Y:S01]  /*4850*/  MUFU.EX2 R43, R43 ;  /* 0x0000002b002b7308 */ /* 0x000f620000000800 */
[----:B------:R-:W-:Y:S01]  /*4860*/  F2FP.BF16.F32.PACK_AB R13, R15, R13 ;  /* 0x0000000d0f0d723e */ /* 0x000fe200000010ff */
[----:B------:R-:W-:-:S06]  /*4870*/  FADD.FTZ R17, R76, R17 ;  /* 0x000000114c117221 */ /* 0x000fcc0000010000 */
[----:B------:R-:W5:Y:S01]  /*4880*/  MUFU.EX2 R46, R46 ;  /* 0x0000002e002e7308 */ /* 0x000f620000000800 */
[----:B------:R-:W-:Y:S01]  /*4890*/  F2FP.BF16.F32.PACK_AB R56, R57, R56 ;  /* 0x000000383938723e */ /* 0x000fe200000010ff */
[----:B----4-:R-:W-:Y:S01]  /*48a0*/  FADD.FTZ R8, R36, R11 ;  /* 0x0000000b24087221 */ /* 0x010fe20000010000 */
[----:B------:R-:W-:-:S05]  /*48b0*/  F2FP.BF16.F32.PACK_AB R58, R60, R59 ;  /* 0x0000003b3c3a723e */ /* 0x000fca00000010ff */
[----:B------:R-:W4:Y:S01]  /*48c0*/  MUFU.EX2 R38, R38 ;  /* 0x0000002600267308 */ /* 0x000f220000000800 */
[----:B------:R-:W-:Y:S02]  /*48d0*/  F2FP.BF16.F32.PACK_AB R15, R19, R18 ;  /* 0x00000012130f723e */ /* 0x000fe400000010ff */
[----:B------:R-:W-:-:S05]  /*48e0*/  F2FP.BF16.F32.PACK_AB R57, R22, R21 ;  /* 0x000000151639723e */ /* 0x000fca00000010ff */
[----:B------:R-:W4:Y:S01]  /*48f0*/  MUFU.EX2 R3, R3 ;  /* 0x0000000300037308 */ /* 0x000f220000000800 */
[----:B------:R-:W-:Y:S01]  /*4900*/  F2FP.BF16.F32.PACK_AB R59, R26, R25 ;  /* 0x000000191a3b723e */ /* 0x000fe200000010ff */
[----:B0-----:R-:W-:Y:S01]  /*4910*/  FADD.FTZ R17, R42, R17 ;  /* 0x000000112a117221 */ /* 0x001fe20000010000 */
[----:B------:R-:W-:Y:S02]  /*4920*/  F2FP.BF16.F32.PACK_AB R4, R62, R61 ;  /* 0x0000003d3e04723e */ /* 0x000fe400000010ff */
[----:B------:R-:W-:-:S03]  /*4930*/  F2FP.BF16.F32.PACK_AB R6, R106, R63 ;  /* 0x0000003f6a06723e */ /* 0x000fc600000010ff */
[----:B------:R-:W0:Y:S01]  /*4940*/  MUFU.EX2 R39, R39 ;  /* 0x0000002700277308 */ /* 0x000e220000000800 */
[----:B------:R-:W-:Y:S02]  /*4950*/  F2FP.BF16.F32.PACK_AB R5, R28, R27 ;  /* 0x0000001b1c05723e */ /* 0x000fe400000010ff */
[----:B------:R-:W-:Y:S01]  /*4960*/  F2FP.BF16.F32.PACK_AB R7, R31, R29 ;  /* 0x0000001d1f07723e */ /* 0x000fe200000010ff */
[----:B-1----:R-:W-:Y:S01]  /*4970*/  FADD.FTZ R8, R41, R8 ;  /* 0x0000000829087221 */ /* 0x002fe20000010000 */
[----:B------:R-:W-:Y:S03]  /*4980*/  STSM.16.M88.4 [R155], R12 ;  /* 0x0000000c9b007844 */ /* 0x000fe60000000200 */
[----:B------:R-:W1:Y:S01]  /*4990*/  MUFU.EX2 R48, R48 ;  /* 0x0000003000307308 */ /* 0x000e620000000800 */
[----:B------:R-:W-:Y:S01]  /*49a0*/  STSM.16.M88.4 [R154], R56 ;  /* 0x000000389a007844 */ /* 0x000fe20000000200 */
[----:B---3--:R-:W-:-:S03]  /*49b0*/  FADD.FTZ R17, R44, R17 ;  /* 0x000000112c117221 */ /* 0x008fc60000010000 */
[----:B------:R5:W-:Y:S03]  /*49c0*/  STSM.16.M88.4 [R153+0x24800], R4 ;  /* 0x0248000499007844 */ /* 0x000be60000000200 */
[----:B------:R-:W3:Y:S01]  /*49d0*/  MUFU.EX2 R77, R77 ;  /* 0x0000004d004d7308 */ /* 0x000ee20000000800 */
[----:B------:R-:W-:-:S07]  /*49e0*/  F2FP.BF16.F32.PACK_AB R66, R67, R66 ;  /* 0x000000424342723e */ /* 0x000fce00000010ff */
[----:B------:R-:W-:Y:S01]  /*49f0*/  MUFU.EX2 R78, R78 ;  /* 0x0000004e004e7308 */ /* 0x000fe20000000800 */
[----:B------:R-:W-:Y:S01]  /*4a00*/  F2FP.BF16.F32.PACK_AB R67, R0, R24 ;  /* 0x000000180043723e */ /* 0x000fe200000010ff */
[----:B------:R-:W-:-:S06]  /*4a10*/  FFMA.FTZ R52, R52, R35, -R92 ;  /* 0x0000002334347223 */ /* 0x000fcc000001085c */
[----:B------:R-:W3:Y:S01]  /*4a20*/  MUFU.EX2 R45, R45 ;  /* 0x0000002d002d7308 */ /* 0x000ee20000000800 */
[----:B-----5:R-:W-:Y:S01]  /*4a30*/  FADD.FTZ R5, R43, R8 ;  /* 0x000000082b057221 */ /* 0x020fe20000010000 */
[----:B------:R-:W-:-:S06]  /*4a40*/  FADD.FTZ R8, R46, R17 ;  /* 0x000000112e087221 */ /* 0x000fcc0000010000 */
[----:B------:R-:W5:Y:S01]  /*4a50*/  MUFU.EX2 R72, R72 ;  /* 0x0000004800487308 */ /* 0x000f620000000800 */
[----:B----4-:R-:W-:Y:S01]  /*4a60*/  FADD.FTZ R0, R38, R5 ;  /* 0x0000000526007221 */ /* 0x010fe20000010000 */
[----:B------:R-:W-:-:S06]  /*4a70*/  FADD.FTZ R7, R3, R8 ;  /* 0x0000000803077221 */ /* 0x000fcc0000010000 */
[----:B------:R-:W4:Y:S01]  /*4a80*/  MUFU.EX2 R79, R79 ;  /* 0x0000004f004f7308 */ /* 0x000f220000000800 */
[----:B0-----:R-:W-:Y:S01]  /*4a90*/  FADD.FTZ R13, R39, R0 ;  /* 0x00000000270d7221 */ /* 0x001fe20000010000 */
[----:B-1----:R-:W-:Y:S01]  /*4aa0*/  FADD.FTZ R0, R48, R7 ;  /* 0x0000000730007221 */ /* 0x002fe20000010000 */
[----:B------:R-:W-:-:S05]  /*4ab0*/  FFMA.FTZ R55, R55, R35, -R92 ;  /* 0x0000002337377223 */ /* 0x000fca000001085c */
[----:B------:R-:W-:Y:S01]  /*4ac0*/  MUFU.EX2 R80, R80 ;  /* 0x0000005000507308 */ /* 0x000fe20000000800 */
[----:B------:R-:W-:-:S07]  /*4ad0*/  FADD.FTZ R8, R50, R13 ;  /* 0x0000000d32087221 */ /* 0x000fce0000010000 */
[----:B------:R-:W0:Y:S01]  /*4ae0*/  MUFU.EX2 R9, R47 ;  /* 0x0000002f00097308 */ /* 0x000e220000000800 */
[----:B------:R-:W-:Y:S01]  /*4af0*/  F2FP.BF16.F32.PACK_AB R64, R65, R64 ;  /* 0x000000404140723e */ /* 0x000fe200000010ff */
[----:B---3--:R-:W-:Y:S01]  /*4b00*/  FADD.FTZ R15, R77, R0 ;  /* 0x000000004d0f7221 */ /* 0x008fe20000010000 */
[----:B------:R-:W-:-:S05]  /*4b10*/  F2FP.BF16.F32.PACK_AB R65, R23, R20 ;  /* 0x000000141741723e */ /* 0x000fca00000010ff */
[----:B------:R-:W1:Y:S01]  /*4b20*/  MUFU.EX2 R54, R40 ;  /* 0x0000002800367308 */ /* 0x000e620000000800 */
[----:B------:R-:W-:Y:S01]  /*4b30*/  FADD.FTZ R13, R45, R8 ;  /* 0x000000082d0d7221 */ /* 0x000fe20000010000 */
[-CC-:B------:R-:W-:Y:S01]  /*4b40*/  FFMA.FTZ R84, R84, R35.reuse, -R92.reuse ;  /* 0x0000002354547223 */ /* 0x180fe2000001085c */
[----:B------:R-:W-:Y:S01]  /*4b50*/  F2FP.BF16.F32.PACK_AB R4, R69, R68 ;  /* 0x000000444504723e */ /* 0x000fe200000010ff */
[-CC-:B------:R-:W-:Y:S01]  /*4b60*/  FFMA.FTZ R83, R83, R35.reuse, -R92.reuse ;  /* 0x0000002353537223 */ /* 0x180fe2000001085c */
[----:B------:R-:W-:Y:S01]  /*4b70*/  F2FP.BF16.F32.PACK_AB R6, R74, R70 ;  /* 0x000000464a06723e */ /* 0x000fe200000010ff */
[-CC-:B------:R-:W-:Y:S01]  /*4b80*/  FFMA.FTZ R82, R82, R35.reuse, -R92.reuse ;  /* 0x0000002352527223 */ /* 0x180fe2000001085c */
[-CC-:B------:R-:W-:Y:S01]  /*4b90*/  FFMA.FTZ R107, R107, R35.reuse, -R92.reuse ;  /* 0x000000236b6b7223 */ /* 0x180fe2000001085c */
[----:B------:R-:W3:Y:S01]  /*4ba0*/  MUFU.EX2 R81, R81 ;  /* 0x0000005100517308 */ /* 0x000ee20000000800 */
[----:B------:R-:W-:Y:S01]  /*4bb0*/  F2FP.BF16.F32.PACK_AB R5, R32, R30 ;  /* 0x0000001e2005723e */ /* 0x000fe200000010ff */
[----:B------:R-:W-:Y:S01]  /*4bc0*/  FFMA.FTZ R98, R98, R35, -R92 ;  /* 0x0000002362627223 */ /* 0x000fe2000001085c */
[----:B------:R-:W-:Y:S01]  /*4bd0*/  F2FP.BF16.F32.PACK_AB R7, R37, R33 ;  /* 0x000000212507723e */ /* 0x000fe200000010ff */
[----:B------:R-:W-:Y:S01]  /*4be0*/  FADD.FTZ R10, R78, R15 ;  /* 0x0000000f4e0a7221 */ /* 0x000fe20000010000 */
[----:B------:R-:W3:Y:S03]  /*4bf0*/  LDL R19, [R1+0x18] ;  /* 0x0000180001137983 */ /* 0x000ee60000100800 */
[----:B------:R-:W3:Y:S01]  /*4c00*/  MUFU.EX2 R52, R52 ;  /* 0x0000003400347308 */ /* 0x000ee20000000800 */
[----:B-----5:R-:W-:Y:S01]  /*4c10*/  FADD.FTZ R8, R72, R13 ;  /* 0x0000000d48087221 */ /* 0x020fe20000010000 */
[----:B--2---:R-:W-:Y:S01]  /*4c20*/  STSM.16.M88.4 [R53], R64 ;  /* 0x0000004035007844 */ /* 0x004fe20000000200 */
[----:B----4-:R-:W-:-:S05]  /*4c30*/  FADD.FTZ R15, R79, R10 ;  /* 0x0000000a4f0f7221 */ /* 0x010fca0000010000 */
[----:B------:R-:W2:Y:S01]  /*4c40*/  MUFU.EX2 R55, R55 ;  /* 0x0000003700377308 */ /* 0x000ea20000000800 */
[----:B------:R4:W-:Y:S07]  /*4c50*/  STSM.16.M88.4 [R155+0x6000], R4 ;  /* 0x006000049b007844 */ /* 0x0009ee0000000200 */
[----:B------:R-:W5:Y:S01]  /*4c60*/  MUFU.EX2 R84, R84 ;  /* 0x0000005400547308 */ /* 0x000f620000000800 */
[----:B----4-:R-:W-:Y:S01]  /*4c70*/  F2FP.BF16.F32.PACK_AB R4, R3, R46 ;  /* 0x0000002e0304723e */ /* 0x010fe200000010ff */
[----:B0-----:R-:W-:-:S06]  /*4c80*/  FADD.FTZ R3, R9, R8 ;  /* 0x0000000809037221 */ /* 0x001fcc0000010000 */
[----:B------:R-:W0:Y:S01]  /*4c90*/  MUFU.EX2 R85, R85 ;  /* 0x0000005500557308 */ /* 0x000e220000000800 */
[----:B------:R-:W-:Y:S01]  /*4ca0*/  FADD.FTZ R8, R80, R15 ;  /* 0x0000000f50087221 */ /* 0x000fe20000010000 */
[----:B-1----:R-:W-:-:S06]  /*4cb0*/  FADD.FTZ R3, R54, R3 ;  /* 0x0000000336037221 */ /* 0x002fcc0000010000 */
[----:B------:R-:W1:Y:S01]  /*4cc0*/  MUFU.EX2 R83, R83 ;  /* 0x0000005300537308 */ /* 0x000e620000000800 */
[----:B---3--:R-:W-:Y:S01]  /*4cd0*/  FADD.FTZ R10, R81, R8 ;  /* 0x00000008510a7221 */ /* 0x008fe20000010000 */
[----:B------:R-:W-:-:S06]  /*4ce0*/  FADD.FTZ R8, R52, R3 ;  /* 0x0000000334087221 */ /* 0x000fcc0000010000 */
[----:B------:R-:W3:Y:S01]  /*4cf0*/  MUFU.EX2 R86, R86 ;  /* 0x0000005600567308 */ /* 0x000ee20000000800 */
[----:B--2---:R-:W-:-:S07]  /*4d00*/  FADD.FTZ R3, R55, R8 ;  /* 0x0000000837037221 */ /* 0x004fce0000010000 */
[----:B------:R-:W2:Y:S01]  /*4d10*/  MUFU.EX2 R11, R82 ;  /* 0x00000052000b7308 */ /* 0x000ea20000000800 */
[----:B-----5:R-:W-:-:S07]  /*4d20*/  FADD.FTZ R8, R84, R3 ;  /* 0x0000000354087221 */ /* 0x020fce0000010000 */
[----:B------:R-:W4:Y:S01]  /*4d30*/  MUFU.EX2 R0, R107 ;  /* 0x0000006b00007308 */ /* 0x000f220000000800 */
[----:B0-----:R-:W-:Y:S01]  /*4d40*/  FADD.FTZ R15, R85, R10 ;  /* 0x0000000a550f7221 */ /* 0x001fe20000010000 */
[----:B-1----:R-:W-:-:S06]  /*4d50*/  FADD.FTZ R8, R83, R8 ;  /* 0x0000000853087221 */ /* 0x002fcc0000010000 */
[----:B------:R-:W0:Y:S01]  /*4d60*/  MUFU.EX2 R13, R98 ;  /* 0x00000062000d7308 */ /* 0x000e220000000800 */
[----:B---3--:R-:W-:Y:S01]  /*4d70*/  FADD.FTZ R10, R86, R15 ;  /* 0x0000000f560a7221 */ /* 0x008fe20000010000 */
[----:B--2---:R-:W-:-:S04]  /*4d80*/  FADD.FTZ R15, R11, R8 ;  /* 0x000000080b0f7221 */ /* 0x004fc80000010000 */
[----:B----4-:R-:W-:-:S04]  /*4d90*/  FADD.FTZ R18, R0, R15 ;  /* 0x0000000f00127221 */ /* 0x010fc80000010000 */
[----:B0-----:R-:W-:Y:S02]  /*4da0*/  FADD.FTZ R15, R13, R18 ;  /* 0x000000120d0f7221 */ /* 0x001fe40000010000 */
[----:B------:R-:W2:Y:S01]  /*4db0*/  LDL R18, [R1+0x10] ;  /* 0x0000100001127983 */ /* 0x000ea20000100800 */
[----:B------:R-:W0:Y:S08]  /*4dc0*/  MUFU.EX2 R87, R87 ;  /* 0x0000005700577308 */ /* 0x000e300000000800 */
[----:B------:R-:W1:Y:S01]  /*4dd0*/  MUFU.EX2 R88, R88 ;  /* 0x0000005800587308 */ /* 0x000e620000000800 */
[-CC-:B------:R-:W-:Y:S01]  /*4de0*/  FFMA.FTZ R100, R100, R35.reuse, -R92.reuse ;  /* 0x0000002364647223 */ /* 0x180fe2000001085c */
[-CC-:B------:R-:W-:Y:S01]  /*4df0*/  FFMA.FTZ R99, R99, R35.reuse, -R92.reuse ;  /* 0x0000002363637223 */ /* 0x180fe2000001085c */
[----:B------:R-:W-:-:S05]  /*4e00*/  FFMA.FTZ R92, R101, R35, -R92 ;  /* 0x00000023655c7223 */ /* 0x000fca000001085c */
[----:B------:R-:W3:Y:S01]  /*4e10*/  MUFU.EX2 R89, R89 ;  /* 0x0000005900597308 */ /* 0x000ee20000000800 */
[----:B0-----:R-:W-:-:S07]  /*4e20*/  FADD.FTZ R3, R87, R10 ;  /* 0x0000000a57037221 */ /* 0x001fce0000010000 */
[----:B------:R-:W0:Y:S01]  /*4e30*/  MUFU.EX2 R90, R90 ;  /* 0x0000005a005a7308 */ /* 0x000e220000000800 */
[----:B-1----:R-:W-:-:S07]  /*4e40*/  FADD.FTZ R10, R88, R3 ;  /* 0x00000003580a7221 */ /* 0x002fce0000010000 */
[----:B------:R-:W1:Y:S08]  /*4e50*/  MUFU.EX2 R14, R99 ;  /* 0x00000063000e7308 */ /* 0x000e700000000800 */
[----:B------:R-:W-:Y:S08]  /*4e60*/  MUFU.EX2 R91, R91 ;  /* 0x0000005b005b7308 */ /* 0x000ff00000000800 */
[----:B------:R-:W4:Y:S08]  /*4e70*/  MUFU.EX2 R2, R2 ;  /* 0x0000000200027308 */ /* 0x000f300000000800 */
[----:B------:R-:W-:Y:S08]  /*4e80*/  MUFU.EX2 R100, R100 ;  /* 0x0000006400647308 */ /* 0x000ff00000000800 */
[----:B------:R-:W5:Y:S01]  /*4e90*/  MUFU.EX2 R3, R92 ;  /* 0x0000005c00037308 */ /* 0x000f620000000800 */
[----:B------:R-:W-:-:S02]  /*4ea0*/  F2FP.BF16.F32.PACK_AB R40, R76, R75 ;  /* 0x0000004b4c28723e */ /* 0x000fc400000010ff */
[----:B------:R-:W-:Y:S02]  /*4eb0*/  F2FP.BF16.F32.PACK_AB R42, R44, R42 ;  /* 0x0000002a2c2a723e */ /* 0x000fe400000010ff */
[----:B------:R-:W-:Y:S02]  /*4ec0*/  F2FP.BF16.F32.PACK_AB R41, R41, R36 ;  /* 0x000000242929723e */ /* 0x000fe400000010ff */
[----:B------:R-:W-:Y:S02]  /*4ed0*/  F2FP.BF16.F32.PACK_AB R43, R38, R43 ;  /* 0x0000002b262b723e */ /* 0x000fe400000010ff */
[----:B------:R-:W-:Y:S02]  /*4ee0*/  F2FP.BF16.F32.PACK_AB R6, R77, R48 ;  /* 0x000000304d06723e */ /* 0x000fe400000010ff */
[----:B------:R-:W-:Y:S02]  /*4ef0*/  F2FP.BF16.F32.PACK_AB R5, R50, R39 ;  /* 0x000000273205723e */ /* 0x000fe400000010ff */
[----:B------:R-:W-:Y:S01]  /*4f00*/  F2FP.BF16.F32.PACK_AB R7, R72, R45 ;  /* 0x0000002d4807723e */ /* 0x000fe200000010ff */
[----:B---3--:R-:W-:Y:S01]  /*4f10*/  FADD.FTZ R17, R89, R10 ;  /* 0x0000000a59117221 */ /* 0x008fe20000010000 */
[----:B------:R-:W-:Y:S01]  /*4f20*/  STSM.16.M88.4 [R154+0x6000], R40 ;  /* 0x006000289a007844 */ /* 0x000fe20000000200 */
[----:B------:R-:W-:-:S02]  /*4f30*/  F2FP.BF16.F32.PACK_AB R8, R86, R85 ;  /* 0x000000555608723e */ /* 0x000fc400000010ff */
[----:B0-----:R-:W-:Y:S01]  /*4f40*/  FADD.FTZ R20, R90, R17 ;  /* 0x000000115a147221 */ /* 0x001fe20000010000 */
[----:B------:R0:W-:Y:S01]  /*4f50*/  STSM.16.M88.4 [R153+0x2a800], R4 ;  /* 0x02a8000499007844 */ /* 0x0001e20000000200 */
[----:B------:R-:W-:Y:S01]  /*4f60*/  F2FP.BF16.F32.PACK_AB R10, R88, R87 ;  /* 0x00000057580a723e */ /* 0x000fe200000010ff */
[----:B-1----:R-:W-:Y:S01]  /*4f70*/  FADD.FTZ R17, R14, R15 ;  /* 0x0000000f0e117221 */ /* 0x002fe20000010000 */
[----:B------:R-:W-:Y:S02]  /*4f80*/  F2FP.BF16.F32.PACK_AB R11, R0, R11 ;  /* 0x0000000b000b723e */ /* 0x000fe400000010ff */
[----:B------:R-:W-:Y:S02]  /*4f90*/  F2FP.BF16.F32.PACK_AB R13, R14, R13 ;  /* 0x0000000d0e0d723e */ /* 0x000fe400000010ff */
[----:B------:R-:W-:Y:S02]  /*4fa0*/  F2FP.BF16.F32.PACK_AB R12, R90, R89 ;  /* 0x000000595a0c723e */ /* 0x000fe400000010ff */
[----:B----4-:R-:W-:-:S02]  /*4fb0*/  F2FP.BF16.F32.PACK_AB R14, R2, R91 ;  /* 0x0000005b020e723e */ /* 0x010fc400000010ff */
[----:B-----5:R-:W-:Y:S02]  /*4fc0*/  F2FP.BF16.F32.PACK_AB R15, R3, R100 ;  /* 0x00000064030f723e */ /* 0x020fe400000010ff */
[----:B0-----:R-:W-:Y:S02]  /*4fd0*/  F2FP.BF16.F32.PACK_AB R4, R79, R78 ;  /* 0x0000004e4f04723e */ /* 0x001fe400000010ff */
[----:B------:R-:W-:Y:S02]  /*4fe0*/  F2FP.BF16.F32.PACK_AB R6, R81, R80 ;  /* 0x000000505106723e */ /* 0x000fe400000010ff */
[----:B------:R-:W-:Y:S02]  /*4ff0*/  F2FP.BF16.F32.PACK_AB R5, R54, R9 ;  /* 0x000000093605723e */ /* 0x000fe400000010ff */
[----:B------:R-:W-:Y:S02]  /*5000*/  F2FP.BF16.F32.PACK_AB R7, R55, R52 ;  /* 0x000000343707723e */ /* 0x000fe400000010ff */
[----:B------:R-:W-:Y:S01]  /*5010*/  F2FP.BF16.F32.PACK_AB R9, R83, R84 ;  /* 0x000000545309723e */ /* 0x000fe200000010ff */
[----:B------:R-:W-:-:S02]  /*5020*/  VIADD R0, R16, 0xfffffffe ;  /* 0xfffffffe10007836 */ /* 0x000fc40000000000 */
[----:B------:R-:W-:Y:S01]  /*5030*/  FADD.FTZ R91, R91, R20 ;  /* 0x000000145b5b7221 */ /* 0x000fe20000010000 */
[----:B------:R-:W-:Y:S01]  /*5040*/  FADD.FTZ R100, R100, R17 ;  /* 0x0000001164647221 */ /* 0x000fe20000010000 */
        /* <DEDUP_REMOVED lines=30> */
[----:B------:R-:W-:Y:S01]  /*5230*/  IMAD.MOV.U32 R121, RZ, RZ, R151 ;  /* 0x000000ffff797224 */ /* 0x000fe200078e0097 */
[----:B------:R0:W-:Y:S04]  /*5240*/  STSM.16.M88.4 [R19], R4 ;  /* 0x0000000413007844 */ /* 0x0001e80000000200 */
[----:B------:R1:W-:Y:S04]  /*5250*/  STSM.16.M88.4 [R155+0xc000], R8 ;  /* 0x00c000089b007844 */ /* 0x0003e80000000200 */
[----:B------:R1:W-:Y:S01]  /*5260*/  STSM.16.M88.4 [R154+0xc000], R12 ;  /* 0x00c0000c9a007844 */ /* 0x0003e20000000200 */
[----:B------:R3:W-:Y:S06]  /*5270*/  MEMBAR.ALL.CTA ;  /* 0x0000000000007992 */ /* 0x0007ec0000008000 */
[----:B---3--:R-:W3:Y:S01]  /*5280*/  FENCE.VIEW.ASYNC.S ;  /* 0x00000000000073c6 */ /* 0x008ee20000000000 */
[----:B0-----:R-:W-:Y:S01]  /*5290*/  FADD.FTZ R5, R2, R91 ;  /* 0x0000005b02057221 */ /* 0x001fe20000010000 */
[----:B------:R-:W-:Y:S01]  /*52a0*/  FADD.FTZ R2, R3, R100 ;  /* 0x0000006403027221 */ /* 0x000fe20000010000 */
[----:B--2---:R-:W-:Y:S01]  /*52b0*/  ISETP.GE.AND P2, PT, R0, R18, PT ;  /* 0x000000120000720c */ /* 0x004fe20003f46270 */
[----:B---3--:R-:W-:-:S12]  /*52c0*/  NOP ;  /* 0x0000000000007918 */ /* 0x008fd80000000000 */
[----:B-1----:R-:W-:Y:S05]  /*52d0*/  @!P2 BRA `(.L_x_178) ;  /* 0x000000380004a947 */ /* 0x002fea0003800000 */
[----:B------:R-:W-:Y:S01]  /*52e0*/  IMAD.MOV.U32 R4, RZ, RZ, R71 ;  /* 0x000000ffff047224 */ /* 0x000fe200078e0047 */
[----:B------:R-:W-:Y:S01]  /*52f0*/  CS2R R150, SRZ ;  /* 0x0000000000967805 */ /* 0x000fe2000001ff00 */
[----:B------:R-:W-:Y:S01]  /*5300*/  IMAD.MOV.U32 R3, RZ, RZ, R34 ;  /* 0x000000ffff037224 */ /* 0x000fe200078e0022 */
[----:B------:R-:W-:Y:S01]  /*5310*/  CS2R R148, SRZ ;  /* 0x0000000000947805 */ /* 0x000fe2000001ff00 */
[----:B------:R-:W-:Y:S01]  /*5320*/  IMAD.MOV.U32 R6, RZ, RZ, R152 ;  /* 0x000000ffff067224 */ /* 0x000fe200078e0098 */
        /* <DEDUP_REMOVED lines=13> */
[----:B------:R-:W-:Y:S01]  /*5400*/  CS2R R120, SRZ ;  /* 0x0000000000787805 */ /* 0x000fe2000001ff00 */
[----:B------:R-:W-:Y:S01]  /*5410*/  UMOV UR7, UR36 ;  /* 0x0000002400077c82 */ /* 0x000fe20008000000 */
[----:B------:R-:W-:-:S05]  /*5420*/  ULDC UR5, c[0x0][0x9d8] ;  /* 0x0002760000057ab9 */ /* 0x000fca0000000800 */
.L_x_187:
[----:B------:R-:W-:Y:S01]  /*5430*/  UIADD3 UR36, UR7, 0x1, URZ ;  /* 0x0000000107247890 */ /* 0x000fe2000fffe03f */
[----:B------:R-:W-:-:S03]  /*5440*/  ISETP.NE.AND P3, PT, RZ, UR40, PT ;  /* 0x00000028ff007c0c */ /* 0x000fc6000bf65270 */
[----:B------:R-:W-:-:S04]  /*5450*/  UISETP.NE.AND UP0, UPT, UR36, 0x2, UPT ;  /* 0x000000022400788c */ /* 0x000fc8000bf05270 */
[----:B------:R-:W-:Y:S02]  /*5460*/  USEL UR6, URZ, 0x1, UP0 ;  /* 0x000000013f067887 */ /* 0x000fe40008000000 */
[----:B------:R-:W-:-:S04]  /*5470*/  USEL UR36, UR36, URZ, UP0 ;  /* 0x0000003f24247287 */ /* 0x000fc80008000000 */
[----:B------:R-:W-:Y:S01]  /*5480*/  LOP3.LUT R152, R6, UR6, RZ, 0x3c, !PT ;  /* 0x0000000606987c12 */ /* 0x000fe2000f8e3cff */
[----:B------:R-:W-:Y:S07]  /*5490*/  @P3 BRA `(.L_x_179) ;  /* 0x0000000000283947 */ /* 0x000fee0003800000 */
[----:B------:R-:W-:Y:S05]  /*54a0*/  @!P0 BRA `(.L_x_180) ;  /* 0x0000000000048947 */ /* 0x000fea0003800000 */
[----:B------:R-:W-:Y:S01]  /*54b0*/  BPT.TRAP 0x1 ;  /* 0x000000040000795c */ /* 0x000fe20000300000 */
.L_x_180:
[----:B------:R-:W-:Y:S01]  /*54c0*/  ULEA UR6, UR36, UR37, 0x3 ;  /* 0x0000002524067291 */ /* 0x000fe2000f8e183f */
[----:B------:R-:W-:-:S08]  /*54d0*/  SHF.L.U32 R7, R152, 0x1f, RZ ;  /* 0x0000001f98077819 */ /* 0x000fd000000006ff */
[----:B------:R0:W1:Y:S01]  /*54e0*/  SYNCS.PHASECHK.TRANS64.TRYWAIT P2, [UR6+0x30830], R7 ;  /* 0x03083007ff0075a7 */ /* 0x0000620008040146 */
[----:B------:R-:W-:Y:S05]  /*54f0*/  @!P0 BRA `(.L_x_181) ;  /* 0x0000000000048947 */ /* 0x000fea0003800000 */
[----:B------:R-:W-:Y:S01]  /*5500*/  BPT.TRAP 0x1 ;  /* 0x000000040000795c */ /* 0x000fe20000300000 */
.L_x_181:
[----:B-1----:R-:W-:Y:S05]  /*5510*/  @P2 BRA `(.L_x_179) ;  /* 0x0000000000082947 */ /* 0x002fea0003800000 */
[----:B------:R-:W1:Y:S02]  /*5520*/  SYNCS.PHASECHK.TRANS64.TRYWAIT P2, [UR6+0x30830], R7 ;  /* 0x03083007ff0075a7 */ /* 0x000e640008040146 */
[----:B-1----:R-:W-:Y:S05]  /*5530*/  @!P2 BRA `(.L_x_182) ;  /* 0x000000bc00d4a947 */ /* 0x002fea0003800000 */
.L_x_179:
[----:B-1----:R-:W1:Y:S01]  /*5540*/  S2R R8, SR_TID.X ;  /* 0x0000000000087919 */ /* 0x002e620000002100 */
[----:B------:R-:W-:Y:S01]  /*5550*/  UIMAD UR14, UR36, 0x600, UR4 ;  /* 0x00000600240e78a4 */ /* 0x000fe2000f8e0204 */
[----:B------:R-:W-:Y:S01]  /*5560*/  UMOV UR15, 0x40000040 ;  /* 0x40000040000f7882 */ /* 0x000fe20000000000 */
[----:B------:R-:W-:Y:S02]  /*5570*/  UMOV UR19, 0x40000040 ;  /* 0x4000004000137882 */ /* 0x000fe40000000000 */
[----:B------:R-:W-:Y:S02]  /*5580*/  UIADD3 UR18, UR14, 0x2, URZ ;  /* 0x000000020e127890 */ /* 0x000fe4000fffe03f */
[----:B------:R-:W-:Y:S01]  /*5590*/  UIADD3 UR22, UR14, 0x4, URZ ;  /* 0x000000040e167890 */ /* 0x000fe2000fffe03f */
[----:B------:R-:W-:Y:S01]  /*55a0*/  UMOV UR23, 0x40000040 ;  /* 0x4000004000177882 */ /* 0x000fe20000000000 */
[----:B------:R-:W-:Y:S01]  /*55b0*/  UIADD3 UR26, UR14, 0x6, URZ ;  /* 0x000000060e1a7890 */ /* 0x000fe2000fffe03f */
[----:B------:R-:W-:Y:S01]  /*55c0*/  UMOV UR27, 0x40000040 ;  /* 0x40000040001b7882 */ /* 0x000fe20000000000 */
[----:B-1----:R-:W-:-:S05]  /*55d0*/  SHF.R.U32.HI R8, RZ, 0x7, R8 ;  /* 0x00000007ff087819 */ /* 0x002fca0000011608 */
[----:B0-----:R-:W-:-:S05]  /*55e0*/  VIADD R7, R8, 0x8 ;  /* 0x0000000808077836 */ /* 0x001fca0000000000 */
[----:B------:R0:W-:Y:S06]  /*55f0*/  BAR.SYNC.DEFER_BLOCKING R7, 0x100 ;  /* 0x000400070000751d */ /* 0x0001ec0000010000 */
[----:B------:R-:W-:-:S06]  /*5600*/  WARPGROUP.ARRIVE ;  /* 0x00000000000079c5 */ /* 0x000fcc0000000000 */
[----:B------:R-:W-:Y:S03]  /*5610*/  HGMMA.64x192x16.F32.BF16 R24, gdesc[UR12], RZ, !UPT, gsb0 ;  /* 0x02e000000c1879f0 */ /* 0x000fe6000c0018ff */
[----:B------:R-:W-:Y:S02]  /*5620*/  WARPGROUP.DEPBAR.LE gsb0, 0x0 ;  /* 0x00008000000079c5 */ /* 0x000fe40000010000 */
[----:B------:R-:W-:-:S15]  /*5630*/  WARPGROUP.ARRIVE ;  /* 0x00000000000079c5 */ /* 0x000fde0000000000 */
        /* <DEDUP_REMOVED lines=11> */
.L_x_184:
[----:B------:R-:W-:Y:S01]  /*56f0*/  ULEA UR6, UR7, UR37, 0x3 ;  /* 0x0000002507067291 */ /* 0x000fe2000f8e183f */
[----:B------:R-:W-:-:S08]  /*5700*/  SHF.L.U32 R6, R6, 0x1f, RZ ;  /* 0x0000001f06067819 */ /* 0x000fd000000006ff */
[----:B------:R0:W1:Y:S01]  /*5710*/  SYNCS.PHASECHK.TRANS64.TRYWAIT P2, [UR6+0x30850], R6 ;  /* 0x03085006ff0075a7 */ /* 0x0000620008040146 */
[----:B------:R-:W-:Y:S05]  /*5720*/  @!P0 BRA `(.L_x_185) ;  /* 0x0000000000048947 */ /* 0x000fea0003800000 */
[----:B------:R-:W-:Y:S01]  /*5730*/  BPT.TRAP 0x1 ;  /* 0x000000040000795c */ /* 0x000fe20000300000 */
.L_x_185:
[----:B-1----:R-:W-:Y:S05]  /*5740*/  @P2 BRA `(.L_x_183) ;  /* 0x0000000000082947 */ /* 0x002fea0003800000 */
[----:B------:R-:W1:Y:S02]  /*5750*/  SYNCS.PHASECHK.TRANS64.TRYWAIT P2, [UR6+0x30850], R6 ;  /* 0x03085006ff0075a7 */ /* 0x000e640008040146 */
[----:B-1----:R-:W-:Y:S05]  /*5760*/  @!P2 BRA `(.L_x_186) ;  /* 0x000000bc0060a947 */ /* 0x002fea0003800000 */
.L_x_183:
[----:B------:R-:W-:Y:S01]  /*5770*/  ULEA UR8, UR41, UR37, 0xd ;  /* 0x0000002529087291 */ /* 0x000fe2000f8e683f */
[----:B------:R-:W-:Y:S01]  /*5780*/  WARPGROUP.ARRIVE ;  /* 0x00000000000079c5 */ /* 0x000fe20000000000 */
[----:B------:R-:W-:Y:S01]  /*5790*/  UIADD3 UR6, UR37, 0x400, URZ ;  /* 0x0000040025067890 */ /* 0x000fe2000fffe03f */
[----:B------:R-:W-:Y:S01]  /*57a0*/  FMUL.FTZ R26, R26, UR5 ;  /* 0x000000051a1a7c20 */ /* 0x000fe20008410000 */
[----:B------:R-:W-:Y:S01]  /*57b0*/  UIADD3 UR8, UR8, 0x1e800, URZ ;  /* 0x0001e80008087890 */ /* 0x000fe2000fffe03f */
[----:B01----:R-:W-:Y:S01]  /*57c0*/  FMUL.FTZ R6, R24, UR5 ;  /* 0x0000000518067c20 */ /* 0x003fe20008410000 */
[----:B------:R-:W-:Y:S01]  /*57d0*/  USHF.R.U32.HI UR6, URZ, 0x4, UR6 ;  /* 0x000000043f067899 */ /* 0x000fe20008011606 */
[----:B------:R-:W0:Y:S01]  /*57e0*/  MUFU.TANH R8, R26 ;  /* 0x0000001a00087308 */ /* 0x000e220000002400 */
[----:B------:R-:W-:Y:S01]  /*57f0*/  USHF.R.U32.HI UR8, URZ, 0x4, UR8 ;  /* 0x000000043f087899 */ /* 0x000fe20008011608 */
[----:B------:R-:W-:Y:S01]  /*5800*/  FMUL.FTZ R27, R27, UR5 ;  /* 0x000000051b1b7c20 */ /* 0x000fe20008410000 */
[----:B------:R-:W-:Y:S01]  /*5810*/  ULOP3.LUT UR6, UR6, 0x3fff, URZ, 0xc0, !UPT ;  /* 0x00003fff06067892 */ /* 0x000fe2000f8ec03f */
[----:B------:R-:W-:Y:S01]  /*5820*/  FMUL.FTZ R7, R25, UR5 ;  /* 0x0000000519077c20 */ /* 0x000fe20008410000 */
[----:B------:R-:W-:Y:S01]  /*5830*/  ULOP3.LUT UR9, UR8, 0x3fff, URZ, 0xc0, !UPT ;  /* 0x00003fff08097892 */ /* 0x000fe2000f8ec03f */
[----:B------:R-:W-:Y:S01]  /*5840*/  FMUL.FTZ R9, R29, UR5 ;  /* 0x000000051d097c20 */ /* 0x000fe20008410000 */
[----:B------:R-:W-:Y:S01]  /*5850*/  UIMAD UR8, UR7, 0x600, UR6 ;  /* 0x00000600070878a4 */ /* 0x000fe2000f8e0206 */
[----:B------:R-:W1:Y:S01]  /*5860*/  MUFU.TANH R6, R6 ;  /* 0x0000000600067308 */ /* 0x000e620000002400 */
[----:B------:R-:W-:Y:S01]  /*5870*/  ULOP3.LUT UR6, UR9, 0x10000, URZ, 0xfc, !UPT ;  /* 0x0001000009067892 */ /* 0x000fe2000f8efc3f */
[----:B------:R-:W-:Y:S01]  /*5880*/  FMUL.FTZ R10, R32, UR5 ;  /* 0x00000005200a7c20 */ /* 0x000fe20008410000 */
[----:B------:R-:W-:Y:S01]  /*5890*/  UMOV UR31, 0x40000040 ;  /* 0x40000040001f7882 */ /* 0x000fe20000000000 */
[----:B------:R-:W-:Y:S01]  /*58a0*/  UMOV UR29, 0x40000040 ;  /* 0x40000040001d7882 */ /* 0x000fe20000000000 */
[----:B------:R-:W-:Y:S01]  /*58b0*/  FMUL.FTZ R11, R33, UR5 ;  /* 0x00000005210b7c20 */ /* 0x000fe20008410000 */
[----:B------:R-:W-:Y:S01]  /*58c0*/  UMOV UR30, UR8 ;  /* 0x00000008001e7c82 */ /* 0x000fe20008000000 */
[----:B------:R-:W-:Y:S01]  /*58d0*/  FMUL.FTZ R12, R36, UR5 ;  /* 0x00000005240c7c20 */ /* 0x000fe20008410000 */
[----:B------:R-:W-:Y:S01]  /*58e0*/  UMOV UR28, UR6 ;  /* 0x00000006001c7c82 */ /* 0x000fe20008000000 */
[----:B------:R0:W-:Y:S01]  /*58f0*/  MUFU.TANH R26, R27 ;  /* 0x0000001b001a7308 */ /* 0x0001e20000002400 */
[----:B------:R-:W-:Y:S01]  /*5900*/  HGMMA.64x64x16.F32.BF16 R120, gdesc[UR28].tnspB, R120, gsb0 ;  /* 0x40e000001c7879f0 */ /* 0x000fe20008001878 */
[----:B------:R-:W-:Y:S01]  /*5910*/  UIADD3 UR30, UR8, 0x80, URZ ;  /* 0x00000080081e7890 */ /* 0x000fe2000fffe03f */
[----:B------:R-:W-:Y:S01]  /*5920*/  FMUL.FTZ R13, R37, UR5 ;  /* 0x00000005250d7c20 */ /* 0x000fe20008410000 */
[----:B------:R-:W-:Y:S01]  /*5930*/  UIADD3 UR28, UR6, 0x2, URZ ;  /* 0x00000002061c7890 */ /* 0x000fe2000fffe03f */
[----:B------:R-:W-:Y:S01]  /*5940*/  FMUL.FTZ R14, R40, UR5 ;  /* 0x00000005280e7c20 */ /* 0x000fe20008410000 */
[----:B------:R-:W-:Y:S01]  /*5950*/  UMOV UR31, 0x40000040 ;  /* 0x40000040001f7882 */ /* 0x000fe20000000000 */
[----:B------:R-:W-:Y:S01]  /*5960*/  UMOV UR29, 0x40000040 ;  /* 0x40000040001d7882 */ /* 0x000fe20000000000 */
[----:B------:R-:W2:Y:S01]  /*5970*/  MUFU.TANH R7, R7 ;  /* 0x0000000700077308 */ /* 0x000ea20000002400 */
[----:B0-----:R-:W-:-:S02]  /*5980*/  IMAD.MOV.U32 R27, RZ, RZ, R8 ;  /* 0x000000ffff1b7224 */ /* 0x001fc400078e0008 */
[----:B------:R-:W-:Y:S01]  /*5990*/  FMUL.FTZ R8, R28, UR5 ;  /* 0x000000051c087c20 */ /* 0x000fe20008410000 */
[----:B-1----:R-:W-:Y:S01]  /*59a0*/  FMNMX.FTZ R33, R6, R3, !PT ;  /* 0x0000000306217209 */ /* 0x002fe20007810000 */
[----:B------:R-:W-:Y:S01]  /*59b0*/  FMUL.FTZ R15, R41, UR5 ;  /* 0x00000005290f7c20 */ /* 0x000fe20008410000 */
[----:B------:R-:W-:Y:S01]  /*59c0*/  FMUL.FTZ R16, R44, UR5 ;  /* 0x000000052c107c20 */ /* 0x000fe20008410000 */
[----:B------:R-:W-:Y:S01]  /*59d0*/  FMUL.FTZ R17, R45, UR5 ;  /* 0x000000052d117c20 */ /* 0x000fe20008410000 */
[----:B------:R-:W-:Y:S01]  /*59e0*/  FMUL.FTZ R18, R48, UR5 ;  /* 0x0000000530127c20 */ /* 0x000fe20008410000 */
        /* <DEDUP_REMOVED lines=9> */
[----:B--2---:R-:W-:Y:S01]  /*5a80*/  FMNMX.FTZ R36, R7, R33, !PT ;  /* 0x0000002107247209 */ /* 0x004fe20007810000 */
[----:B------:R-:W-:Y:S01]  /*5a90*/  FMUL.FTZ R24, R60, UR5 ;  /* 0x000000053c187c20 */ /* 0x000fe20008410000 */
[----:B------:R-:W-:Y:S01]  /*5aa0*/  FMUL.FTZ R29, R69, UR5 ;  /* 0x00000005451d7c20 */ /* 0x000fe20008410000 */
[----:B------:R-:W-:Y:S01]  /*5ab0*/  FMUL.FTZ R32, R76, UR5 ;  /* 0x000000054c207c20 */ /* 0x000fe20008410000 */
[----:B------:R-:W-:Y:S01]  /*5ac0*/  FMUL.FTZ R77, R77, UR5 ;  /* 0x000000054d4d7c20 */ /* 0x000fe20008410000 */
[----:B------:R-:W-:Y:S01]  /*5ad0*/  FMUL.FTZ R80, R80, UR5 ;  /* 0x0000000550507c20 */ /* 0x000fe20008410000 */
[----:B------:R-:W-:Y:S01]  /*5ae0*/  FMUL.FTZ R96, R96, UR5 ;  /* 0x0000000560607c20 */ /* 0x000fe20008410000 */
[----:B------:R-:W2:Y:S01]  /*5af0*/  MUFU.TANH R10, R10 ;  /* 0x0000000a000a7308 */ /* 0x000ea20000002400 */
[----:B0-----:R-:W-:Y:S01]  /*5b00*/  FMNMX.FTZ R36, R8, R36, !PT ;  /* 0x0000002408247209 */ /* 0x001fe20007810000 */
[----:B------:R-:W-:Y:S01]  /*5b10*/  FMUL.FTZ R81, R81, UR5 ;  /* 0x0000000551517c20 */ /* 0x000fe20008410000 */
[----:B------:R-:W-:Y:S01]  /*5b20*/  FMUL.FTZ R84, R84, UR5 ;  /* 0x0000000554547c20 */ /* 0x000fe20008410000 */
[----:B------:R-:W-:Y:S01]  /*5b30*/  FMUL.FTZ R88, R88, UR5 ;  /* 0x0000000558587c20 */ /* 0x000fe20008410000 */
[----:B------:R-:W-:Y:S01]  /*5b40*/  FMUL.FTZ R85, R85, UR5 ;  /* 0x0000000555557c20 */ /* 0x000fe20008410000 */
[----:B------:R-:W-:Y:S01]  /*5b50*/  FMUL.FTZ R89, R89, UR5 ;  /* 0x0000000559597c20 */ /* 0x000fe20008410000 */
[----:B------:R-:W-:Y:S01]  /*5b60*/  FMUL.FTZ R92, R92, UR5 ;  /* 0x000000055c5c7c20 */ /* 0x000fe20008410000 */
[----:B------:R-:W0:Y:S01]  /*5b70*/  MUFU.TANH R11, R11 ;  /* 0x0000000b000b7308 */ /* 0x000e220000002400 */
[----:B-1----:R-:W-:Y:S01]  /*5b80*/  FMNMX.FTZ R37, R9, R36, !PT ;  /* 0x0000002409257209 */ /* 0x002fe20007810000 */
        /* <DEDUP_REMOVED lines=34> */
[----:B------:R-:W-:Y:S01]  /*5db0*/  UIADD3 UR10, UR8, 0x580, URZ ;  /* 0x00000580080a7890 */ /* 0x000fe2000fffe03f */
[----:B------:R-:W-:-:S02]  /*5dc0*/  WARPGROUP.DEPBAR.LE gsb0, 0x0 ;  /* 0x00008000000079c5 */ /* 0x000fc40000010000 */
[----:B------:R-:W-:Y:S01]  /*5dd0*/  WARPGROUP.ARRIVE ;  /* 0x00000000000079c5 */ /* 0x000fe20000000000 */
[----:B------:R-:W2:Y:S01]  /*5de0*/  MUFU.TANH R16, R16 ;  /* 0x0000001000107308 */ /* 0x000ea20000002400 */
[----:B0-----:R-:W-:-:S04]  /*5df0*/  FMNMX.FTZ R41, R14, R41, !PT ;  /* 0x000000290e297209 */ /* 0x001fc80007810000 */
[----:B------:R-:W-:Y:S01]  /*5e00*/  HGMMA.64x64x16.F32.BF16 R120, gdesc[UR28].tnspB, R120, gsb0 ;  /* 0x40e000001c7879f0 */ /* 0x000fe20008001878 */
[----:B------:R-:W-:Y:S02]  /*5e10*/  UIADD3 UR30, UR8, 0x100, URZ ;  /* 0x00000100081e7890 */ /* 0x000fe4000fffe03f */
[----:B------:R-:W-:Y:S01]  /*5e20*/  UIADD3 UR28, UR6, 0x4, URZ ;  /* 0x00000004061c7890 */ /* 0x000fe2000fffe03f */
[----:B------:R-:W0:Y:S01]  /*5e30*/  MUFU.TANH R17, R17 ;  /* 0x0000001100117308 */ /* 0x000e220000002400 */
[----:B------:R-:W-:Y:S01]  /*5e40*/  UMOV UR31, 0x40000040 ;  /* 0x40000040001f7882 */ /* 0x000fe20000000000 */
[----:B------:R-:W-:Y:S01]  /*5e50*/  UMOV UR29, 0x40000040 ;  /* 0x40000040001d7882 */ /* 0x000fe20000000000 */
[----:B-1----:R-:W-:-:S05]  /*5e60*/  FMNMX.FTZ R44, R15, R41, !PT ;  /* 0x000000290f2c7209 */ /* 0x002fca0007810000 */
[----:B------:R-:W1:Y:S01]  /*5e70*/  MUFU.TANH R18, R18 ;  /* 0x0000001200127308 */ /* 0x000e620000002400 */
[----:B--2---:R-:W-:-:S07]  /*5e80*/  FMNMX.FTZ R44, R16, R44, !PT ;  /* 0x0000002c102c7209 */ /* 0x004fce0007810000 */
[----:B------:R2:W3:Y:S01]  /*5e90*/  MUFU.TANH R25, R31 ;  /* 0x0000001f00197308 */ /* 0x0004e20000002400 */
[----:B0-----:R-:W-:-:S07]  /*5ea0*/  FMNMX.FTZ R45, R17, R44, !PT ;  /* 0x0000002c112d7209 */ /* 0x001fce0007810000 */
[----:B------:R-:W0:Y:S01]  /*5eb0*/  MUFU.TANH R19, R19 ;  /* 0x0000001300137308 */ /* 0x000e220000002400 */
[----:B-1----:R-:W-:Y:S01]  /*5ec0*/  FMNMX.FTZ R45, R18, R45, !PT ;  /* 0x0000002d122d7209 */ /* 0x002fe20007810000 */
[----:B--2---:R-:W-:-:S06]  /*5ed0*/  FMUL.FTZ R31, R73, UR5 ;  /* 0x00000005491f7c20 */ /* 0x004fcc0008410000 */
[----:B------:R-:W1:Y:S01]  /*5ee0*/  MUFU.TANH R20, R20 ;  /* 0x0000001400147308 */ /* 0x000e620000002400 */
[----:B---3--:R-:W-:Y:S02]  /*5ef0*/  IMAD.MOV.U32 R60, RZ, RZ, R25 ;  /* 0x000000ffff3c7224 */ /* 0x008fe400078e0019 */
[----:B------:R-:W-:Y:S01]  /*5f00*/  FMUL.FTZ R25, R61, UR5 ;  /* 0x000000053d197c20 */ /* 0x000fe20008410000 */
[----:B------:R-:W-:Y:S01]  /*5f10*/  MOV R61, R26 ;  /* 0x0000001a003d7202 */ /* 0x000fe20000000f00 */
[----:B------:R-:W-:Y:S01]  /*5f20*/  FMUL.FTZ R26, R64, UR5 ;  /* 0x00000005401a7c20 */ /* 0x000fe20008410000 */
[----:B------:R-:W-:Y:S02]  /*5f30*/  IMAD.MOV.U32 R64, RZ, RZ, R27 ;  /* 0x000000ffff407224 */ /* 0x000fe400078e001b */
[----:B------:R-:W-:Y:S01]  /*5f40*/  FMUL.FTZ R27, R65, UR5 ;  /* 0x00000005411b7c20 */ /* 0x000fe20008410000 */
[----:B------:R-:W2:Y:S01]  /*5f50*/  MUFU.TANH R21, R21 ;  /* 0x0000001500157308 */ /* 0x000ea20000002400 */
[----:B0-----:R-:W-:-:S07]  /*5f60*/  FMNMX.FTZ R48, R19, R45, !PT ;  /* 0x0000002d13307209 */ /* 0x001fce0007810000 */
[----:B------:R0:W3:Y:S01]  /*5f70*/  MUFU.TANH R28, R30 ;  /* 0x0000001e001c7308 */ /* 0x0000e20000002400 */
[----:B-1----:R-:W-:-:S07]  /*5f80*/  FMNMX.FTZ R48, R20, R48, !PT ;  /* 0x0000003014307209 */ /* 0x002fce0007810000 */
[----:B------:R-:W1:Y:S01]  /*5f90*/  MUFU.TANH R22, R22 ;  /* 0x0000001600167308 */ /* 0x000e620000002400 */
[----:B--2---:R-:W-:Y:S01]  /*5fa0*/  FMNMX.FTZ R49, R21, R48, !PT ;  /* 0x0000003015317209 */ /* 0x004fe20007810000 */
[----:B0-----:R-:W-:-:S06]  /*5fb0*/  FMUL.FTZ R30, R72, UR5 ;  /* 0x00000005481e7c20 */ /* 0x001fcc0008410000 */
[----:B------:R-:W0:Y:S01]  /*5fc0*/  MUFU.TANH R23, R23 ;  /* 0x0000001700177308 */ /* 0x000e220000002400 */
[----:B---3--:R-:W-:Y:S02]  /*5fd0*/  IMAD.MOV.U32 R65, RZ, RZ, R28 ;  /* 0x000000ffff417224 */ /* 0x008fe400078e001c */
[----:B------:R-:W-:Y:S01]  /*5fe0*/  FMUL.FTZ R28, R68, UR5 ;  /* 0x00000005441c7c20 */ /* 0x000fe20008410000 */
[----:B------:R-:W-:Y:S02]  /*5ff0*/  WARPGROUP.DEPBAR.LE gsb0, 0x0 ;  /* 0x00008000000079c5 */ /* 0x000fe40000010000 */
[----:B------:R-:W-:Y:S02]  /*6000*/  WARPGROUP.ARRIVE ;  /* 0x00000000000079c5 */ /* 0x000fe40000000000 */
[----:B------:R-:W2:Y:S01]  /*6010*/  MUFU.TANH R24, R24 ;  /* 0x0000001800187308 */ /* 0x000ea20000002400 */
[----:B-1----:R-:W-:-:S03]  /*6020*/  FMNMX.FTZ R49, R22, R49, !PT ;  /* 0x0000003116317209 */ /* 0x002fc60007810000 */
[----:B------:R-:W-:Y:S01]  /*6030*/  HGMMA.64x64x16.F32.BF16 R120, gdesc[UR28].tnspB, R120, gsb0 ;  /* 0x40e000001c7879f0 */ /* 0x000fe20008001878 */
[----:B------:R-:W-:Y:S01]  /*6040*/  UIADD3 UR30, UR8, 0x180, URZ ;  /* 0x00000180081e7890 */ /* 0x000fe2000fffe03f */
[----:B0-----:R-:W-:Y:S01]  /*6050*/  FMNMX.FTZ R52, R23, R49, !PT ;  /* 0x0000003117347209 */ /* 0x001fe20007810000 */
[----:B------:R-:W-:Y:S01]  /*6060*/  UIADD3 UR28, UR6, 0x6, URZ ;  /* 0x00000006061c7890 */ /* 0x000fe2000fffe03f */
[----:B------:R-:W0:Y:S01]  /*6070*/  MUFU.TANH R25, R25 ;  /* 0x0000001900197308 */ /* 0x000e220000002400 */
[----:B------:R-:W-:Y:S01]  /*6080*/  UMOV UR31, 0x40000040 ;  /* 0x40000040001f7882 */ /* 0x000fe20000000000 */
[----:B------:R-:W-:-:S06]  /*6090*/  UMOV UR29, 0x40000040 ;  /* 0x40000040001d7882 */ /* 0x000fcc0000000000 */
[----:B------:R-:W1:Y:S01]  /*60a0*/  MUFU.TANH R26, R26 ;  /* 0x0000001a001a7308 */ /* 0x000e620000002400 */
[----:B--2---:R-:W-:-:S07]  /*60b0*/  FMNMX.FTZ R52, R24, R52, !PT ;  /* 0x0000003418347209 */ /* 0x004fce0007810000 */
        /* <DEDUP_REMOVED lines=12> */
[----:B------:R2:W3:Y:S01]  /*6180*/  MUFU.TANH R33, R77 ;  /* 0x0000004d00217308 */ /* 0x0004e20000002400 */
[----:B------:R-:W-:Y:S02]  /*6190*/  WARPGROUP.DEPBAR.LE gsb0, 0x0 ;  /* 0x00008000000079c5 */ /* 0x000fe40000010000 */
[----:B------:R-:W-:-:S05]  /*61a0*/  WARPGROUP.ARRIVE ;  /* 0x00000000000079c5 */ /* 0x000fca0000000000 */
[----:B------:R4:W5:Y:S01]  /*61b0*/  MUFU.TANH R36, R80 ;  /* 0x0000005000247308 */ /* 0x0009620000002400 */
[----:B--2---:R-:W-:Y:S01]  /*61c0*/  IMAD.MOV.U32 R77, RZ, RZ, R64 ;  /* 0x000000ffff4d7224 */ /* 0x004fe200078e0040 */
[----:B------:R-:W-:Y:S01]  /*61d0*/  HGMMA.64x64x16.F32.BF16 R120, gdesc[UR28].tnspB, R120, gsb0 ;  /* 0x40e000001c7879f0 */ /* 0x000fe20008001878 */
[----:B------:R-:W-:-:S05]  /*61e0*/  UIADD3 UR30, UR8, 0x200, URZ ;  /* 0x00000200081e7890 */ /* 0x000fca000fffe03f */
[----:B------:R2:W-:Y:S01]  /*61f0*/  MUFU.TANH R52, R96 ;  /* 0x0000006000347308 */ /* 0x0005e20000002400 */
[----:B------:R-:W-:Y:S01]  /*6200*/  UIADD3 UR28, UR6, 0x600, URZ ;  /* 0x00000600061c7890 */ /* 0x000fe2000fffe03f */
[----:B----4-:R-:W-:Y:S01]  /*6210*/  FMUL.FTZ R80, R55, UR5 ;  /* 0x0000000537507c20 */ /* 0x010fe20008410000 */
[----:B------:R-:W-:Y:S01]  /*6220*/  UMOV UR31, 0x40000040 ;  /* 0x40000040001f7882 */ /* 0x000fe20000000000 */
[----:B------:R-:W-:-:S04]  /*6230*/  UMOV UR29, 0x40000040 ;  /* 0x40000040001d7882 */ /* 0x000fc80000000000 */
[----:B------:R4:W5:Y:S01]  /*6240*/  MUFU.TANH R37, R81 ;  /* 0x0000005100257308 */ /* 0x0009620000002400 */
[----:B--2---:R-:W-:Y:S01]  /*6250*/  IMAD.MOV.U32 R96, RZ, RZ, R60 ;  /* 0x000000ffff607224 */ /* 0x004fe200078e003c */
[----:B0-----:R-:W-:-:S04]  /*6260*/  FMNMX.FTZ R60, R31, R57, !PT ;  /* 0x000000391f3c7209 */ /* 0x001fc80007810000 */
[----:B-1----:R-:W-:Y:S02]  /*6270*/  FMNMX.FTZ R60, R32, R60, !PT ;  /* 0x0000003c203c7209 */ /* 0x002fe40007810000 */
[----:B------:R0:W1:Y:S01]  /*6280*/  MUFU.TANH R40, R84 ;  /* 0x0000005400287308 */ /* 0x0000620000002400 */
[----:B----4-:R-:W-:-:S07]  /*6290*/  FMUL.FTZ R81, R51, UR5 ;  /* 0x0000000533517c20 */ /* 0x010fce0008410000 */
[----:B------:R2:W-:Y:S01]  /*62a0*/  MUFU.TANH R44, R88 ;  /* 0x00000058002c7308 */ /* 0x0005e20000002400 */
[----:B0-----:R-:W-:-:S07]  /*62b0*/  FMUL.FTZ R84, R39, UR5 ;  /* 0x0000000527547c20 */ /* 0x001fce0008410000 */
[----:B------:R0:W4:Y:S01]  /*62c0*/  MUFU.TANH R41, R85 ;  /* 0x0000005500297308 */ /* 0x0001220000002400 */
[----:B--2---:R-:W-:Y:S01]  /*62d0*/  IMAD.MOV.U32 R88, RZ, RZ, R61 ;  /* 0x000000ffff587224 */ /* 0x004fe200078e003d */
[----:B---3--:R-:W-:-:S04]  /*62e0*/  FMNMX.FTZ R61, R33, R60, !PT ;  /* 0x0000003c213d7209 */ /* 0x008fc80007810000 */
[----:B-----5:R-:W-:Y:S02]  /*62f0*/  FMNMX.FTZ R61, R36, R61, !PT ;  /* 0x0000003d243d7209 */ /* 0x020fe40007810000 */
[----:B------:R2:W3:Y:S01]  /*6300*/  MUFU.TANH R45, R89 ;  /* 0x00000059002d7308 */ /* 0x0004e20000002400 */
[----:B0-----:R-:W-:Y:S01]  /*6310*/  FMUL.FTZ R85, R35, UR5 ;  /* 0x0000000523557c20 */ /* 0x001fe20008410000 */
[----:B------:R-:W-:-:S04]  /*6320*/  FMNMX.FTZ R64, R37, R61, !PT ;  /* 0x0000003d25407209 */ /* 0x000fc80007810000 */
[----:B-1----:R-:W-:Y:S02]  /*6330*/  FMNMX.FTZ R64, R40, R64, !PT ;  /* 0x0000004028407209 */ /* 0x002fe40007810000 */
[----:B------:R0:W1:Y:S01]  /*6340*/  MUFU.TANH R48, R92 ;  /* 0x0000005c00307308 */ /* 0x0000620000002400 */
[----:B--2---:R-:W-:-:S07]  /*6350*/  FMUL.FTZ R89, R46, UR5 ;  /* 0x000000052e597c20 */ /* 0x004fce0008410000 */
[----:B------:R2:W-:Y:S01]  /*6360*/  MUFU.TANH R56, R100 ;  /* 0x0000006400387308 */ /* 0x0005e20000002400 */
[----:B0-----:R-:W-:-:S07]  /*6370*/  FMUL.FTZ R92, R66, UR5 ;  /* 0x00000005425c7c20 */ /* 0x001fce0008410000 */
[----:B------:R0:W5:Y:S01]  /*6380*/  MUFU.TANH R49, R93 ;  /* 0x0000005d00317308 */ /* 0x0001620000002400 */
[----:B--2---:R-:W-:Y:S01]  /*6390*/  IMAD.MOV.U32 R100, RZ, RZ, R65 ;  /* 0x000000ffff647224 */ /* 0x004fe200078e0041 */
[----:B----4-:R-:W-:-:S04]  /*63a0*/  FMNMX.FTZ R65, R41, R64, !PT ;  /* 0x0000004029417209 */ /* 0x010fc80007810000 */
[----:B------:R-:W-:Y:S02]  /*63b0*/  FMNMX.FTZ R65, R44, R65, !PT ;  /* 0x000000412c417209 */ /* 0x000fe40007810000 */
[----:B------:R2:W4:Y:S01]  /*63c0*/  MUFU.TANH R53, R97 ;  /* 0x0000006100357308 */ /* 0x0005220000002400 */
[----:B------:R-:W-:Y:S02]  /*63d0*/  WARPGROUP.DEPBAR.LE gsb0, 0x0 ;  /* 0x00008000000079c5 */ /* 0x000fe40000010000 */
[----:B------:R-:W-:Y:S01]  /*63e0*/  WARPGROUP.ARRIVE ;  /* 0x00000000000079c5 */ /* 0x000fe20000000000 */
[----:B---3--:R-:W-:Y:S01]  /*63f0*/  FMNMX.FTZ R68, R45, R65, !PT ;  /* 0x000000412d447209 */ /* 0x008fe20007810000 */
[----:B0-----:R-:W-:-:S03]  /*6400*/  FMUL.FTZ R93, R62, UR5 ;  /* 0x000000053e5d7c20 */ /* 0x001fc60008410000 */
[----:B-1----:R-:W-:Y:S01]  /*6410*/  FMNMX.FTZ R68, R48, R68, !PT ;  /* 0x0000004430447209 */ /* 0x002fe20007810000 */
[----:B------:R-:W-:Y:S01]  /*6420*/  HGMMA.64x64x16.F32.BF16 R120, gdesc[UR28].tnspB, R120, gsb0 ;  /* 0x40e000001c7879f0 */ /* 0x000fe20008001878 */
[----:B------:R-:W0:Y:S01]  /*6430*/  MUFU.TANH R57, R101 ;  /* 0x0000006500397308 */ /* 0x000e220000002400 */
[----:B------:R-:W-:Y:S01]  /*6440*/  UIADD3 UR30, UR8, 0x280, URZ ;  /* 0x00000280081e7890 */ /* 0x000fe2000fffe03f */
[----:B-----5:R-:W-:Y:S01]  /*6450*/  FMNMX.FTZ R69, R49, R68, !PT ;  /* 0x0000004431457209 */ /* 0x020fe20007810000 */
[----:B------:R-:W-:Y:S01]  /*6460*/  UIADD3 UR28, UR6, 0x602, URZ ;  /* 0x00000602061c7890 */ /* 0x000fe2000fffe03f */
[----:B--2---:R-:W-:Y:S01]  /*6470*/  FMUL.FTZ R97, R119, UR5 ;  /* 0x0000000577617c20 */ /* 0x004fe20008410000 */
[----:B------:R-:W-:Y:S01]  /*6480*/  UMOV UR31, 0x40000040 ;  /* 0x40000040001f7882 */ /* 0x000fe20000000000 */
[----:B------:R-:W-:Y:S01]  /*6490*/  FMNMX.FTZ R69, R52, R69, !PT ;  /* 0x0000004534457209 */ /* 0x000fe20007810000 */
[----:B------:R-:W-:Y:S01]  /*64a0*/  UMOV UR29, 0x40000040 ;  /* 0x40000040001d7882 */ /* 0x000fe20000000000 */
[----:B------:R1:W2:Y:S02]  /*64b0*/  MUFU.TANH R60, R104 ;  /* 0x00000068003c7308 */ /* 0x0002a40000002400 */
[----:B----4-:R-:W-:-:S04]  /*64c0*/  FMNMX.FTZ R72, R53, R69, !PT ;  /* 0x0000004535487209 */ /* 0x010fc80007810000 */
[----:B------:R-:W-:Y:S02]  /*64d0*/  FMNMX.FTZ R72, R56, R72, !PT ;  /* 0x0000004838487209 */ /* 0x000fe40007810000 */
[----:B------:R3:W4:Y:S01]  /*64e0*/  MUFU.TANH R61, R105 ;  /* 0x00000069003d7308 */ /* 0x0007220000002400 */
[----:B-1----:R-:W-:Y:S01]  /*64f0*/  FMUL.FTZ R104, R63, UR5 ;  /* 0x000000053f687c20 */ /* 0x002fe20008410000 */
[----:B0-----:R-:W-:-:S06]  /*6500*/  FMNMX.FTZ R73, R57, R72, !PT ;  /* 0x0000004839497209 */ /* 0x001fcc0007810000 */
[----:B------:R0:W1:Y:S01]  /*6510*/  MUFU.TANH R64, R108 ;  /* 0x0000006c00407308 */ /* 0x0000620000002400 */
[----:B--2---:R-:W-:Y:S01]  /*6520*/  FMNMX.FTZ R73, R60, R73, !PT ;  /* 0x000000493c497209 */ /* 0x004fe20007810000 */
[----:B---3--:R-:W-:-:S06]  /*6530*/  FMUL.FTZ R105, R59, UR5 ;  /* 0x000000053b697c20 */ /* 0x008fcc0008410000 */
[----:B------:R2:W3:Y:S01]  /*6540*/  MUFU.TANH R65, R109 ;  /* 0x0000006d00417308 */ /* 0x0004e20000002400 */
[----:B----4-:R-:W-:Y:S01]  /*6550*/  FMNMX.FTZ R76, R61, R73, !PT ;  /* 0x000000493d4c7209 */ /* 0x010fe20007810000 */
[----:B0-----:R-:W-:-:S06]  /*6560*/  FMUL.FTZ R108, R58, UR5 ;  /* 0x000000053a6c7c20 */ /* 0x001fcc0008410000 */
[----:B------:R0:W4:Y:S01]  /*6570*/  MUFU.TANH R68, R112 ;  /* 0x0000007000447308 */ /* 0x0001220000002400 */
[----:B-1----:R-:W-:Y:S01]  /*6580*/  FMNMX.FTZ R76, R64, R76, !PT ;  /* 0x0000004c404c7209 */ /* 0x002fe20007810000 */
[----:B--2---:R-:W-:-:S06]  /*6590*/  FMUL.FTZ R109, R54, UR5 ;  /* 0x00000005366d7c20 */ /* 0x004fcc0008410000 */
[----:B------:R1:W2:Y:S01]  /*65a0*/  MUFU.TANH R69, R113 ;  /* 0x0000007100457308 */ /* 0x0002a20000002400 */
[----:B---3--:R-:W-:Y:S01]  /*65b0*/  FMNMX.FTZ R34, R65, R76, !PT ;  /* 0x0000004c41227209 */ /* 0x008fe20007810000 */
[----:B0-----:R-:W-:Y:S01]  /*65c0*/  FMUL.FTZ R112, R50, UR5 ;  /* 0x0000000532707c20 */ /* 0x001fe20008410000 */
[----:B------:R-:W-:-:S05]  /*65d0*/  FMUL.FTZ R76, R111, UR5 ;  /* 0x000000056f4c7c20 */ /* 0x000fca0008410000 */
[----:B------:R0:W3:Y:S01]  /*65e0*/  MUFU.TANH R72, R116 ;  /* 0x0000007400487308 */ /* 0x0000e20000002400 */
[----:B----4-:R-:W-:Y:S01]  /*65f0*/  FMNMX.FTZ R34, R68, R34, !PT ;  /* 0x0000002244227209 */ /* 0x010fe20007810000 */
[----:B-1----:R-:W-:-:S06]  /*6600*/  FMUL.FTZ R113, R47, UR5 ;  /* 0x000000052f717c20 */ /* 0x002fcc0008410000 */
[----:B------:R1:W4:Y:S01]  /*6610*/  MUFU.TANH R73, R117 ;  /* 0x0000007500497308 */ /* 0x0003220000002400 */
[----:B--2---:R-:W-:Y:S01]  /*6620*/  FMNMX.FTZ R34, R69, R34, !PT ;  /* 0x0000002245227209 */ /* 0x004fe20007810000 */
[----:B0-----:R-:W-:-:S06]  /*6630*/  FMUL.FTZ R116, R43, UR5 ;  /* 0x000000052b747c20 */ /* 0x001fcc0008410000 */
[----:B------:R-:W-:Y:S01]  /*6640*/  MUFU.TANH R157, R157 ;  /* 0x0000009d009d7308 */ /* 0x000fe20000002400 */
[----:B---3--:R-:W-:Y:S01]  /*6650*/  FMNMX.FTZ R34, R72, R34, !PT ;  /* 0x0000002248227209 */ /* 0x008fe20007810000 */
[----:B-1----:R-:W-:Y:S01]  /*6660*/  FMUL.FTZ R117, R42, UR5 ;  /* 0x000000052a757c20 */ /* 0x002fe20008410000 */
[----:B------:R-:W-:Y:S02]  /*6670*/  WARPGROUP.DEPBAR.LE gsb0, 0x0 ;  /* 0x00008000000079c5 */ /* 0x000fe40000010000 */
[----:B------:R-:W-:-:S03]  /*6680*/  WARPGROUP.ARRIVE ;  /* 0x00000000000079c5 */ /* 0x000fc60000000000 */
[----:B------:R-:W-:Y:S01]  /*6690*/  MUFU.TANH R85, R85 ;  /* 0x0000005500557308 */ /* 0x000fe20000002400 */
[----:B----4-:R-:W-:Y:S02]  /*66a0*/  FMNMX.FTZ R34, R73, R34, !PT ;  /* 0x0000002249227209 */ /* 0x010fe40007810000 */
[----:B------:R-:W-:Y:S01]  /*66b0*/  HGMMA.64x64x16.F32.BF16 R120, gdesc[UR28].tnspB, R120, gsb0 ;  /* 0x40e000001c7879f0 */ /* 0x000fe20008001878 */
[----:B------:R-:W-:Y:S02]  /*66c0*/  UIADD3 UR30, UR8, 0x300, URZ ;  /* 0x00000300081e7890 */ /* 0x000fe4000fffe03f */
[----:B------:R-:W0:Y:S01]  /*66d0*/  SHFL.BFLY PT, R35, R34, 0x2, 0x1f ;  /* 0x0c401f0022237f89 */ /* 0x000e2200000e0000 */
[----:B------:R-:W-:Y:S01]  /*66e0*/  UIADD3 UR28, UR6, 0x604, URZ ;  /* 0x00000604061c7890 */ /* 0x000fe2000fffe03f */
[----:B------:R-:W-:Y:S01]  /*66f0*/  MUFU.TANH R156, R156 ;  /* 0x0000009c009c7308 */ /* 0x000fe20000002400 */
[----:B------:R-:W-:Y:S01]  /*6700*/  UMOV UR31, 0x40000040 ;  /* 0x40000040001f7882 */ /* 0x000fe20000000000 */
[----:B------:R-:W-:-:S06]  /*6710*/  UMOV UR29, 0x40000040 ;  /* 0x40000040001d7882 */ /* 0x000fcc0000000000 */
[----:B------:R-:W-:Y:S08]  /*6720*/  MUFU.TANH R84, R84 ;  /* 0x0000005400547308 */ /* 0x000ff00000002400 */
[----:B------:R-:W-:Y:S01]  /*6730*/  MUFU.TANH R117, R117 ;  /* 0x0000007500757308 */ /* 0x000fe20000002400 */
[----:B0-----:R-:W-:-:S07]  /*6740*/  FMNMX.FTZ R34, R34, R35, !PT ;  /* 0x0000002322227209 */ /* 0x001fce0007810000 */
[----:B------:R-:W-:Y:S01]  /*6750*/  MUFU.TANH R116, R116 ;  /* 0x0000007400747308 */ /* 0x000fe20000002400 */
[----:B------:R-:W0:Y:S07]  /*6760*/  SHFL.BFLY PT, R35, R34, 0x1, 0x1f ;  /* 0x0c201f0022237f89 */ /* 0x000e2e00000e0000 */
[----:B------:R-:W-:Y:S08]  /*6770*/  MUFU.TANH R89, R89 ;  /* 0x0000005900597308 */ /* 0x000ff00000002400 */
[----:B------:R-:W-:Y:S08]  /*6780*/  MUFU.TANH R113, R113 ;  /* 0x0000007100717308 */ /* 0x000ff00000002400 */
[----:B------:R-:W-:Y:S01]  /*6790*/  MUFU.TANH R112, R112 ;  /* 0x0000007000707308 */ /* 0x000fe20000002400 */
[----:B0-----:R-:W-:-:S02]  /*67a0*/  FMNMX.FTZ R34, R34, R35, !PT ;  /* 0x0000002322227209 */ /* 0x001fc40007810000 */
[----:B------:R-:W0:Y:S03]  /*67b0*/  LDC R35, c[0x0][0x988] ;  /* 0x00026200ff237b82 */ /* 0x000e260000000800 */
[----:B------:R-:W-:Y:S02]  /*67c0*/  FADD.FTZ R46, -R34, R3 ;  /* 0x00000003222e7221 */ /* 0x000fe40000010100 */
[----:B------:R-:W-:Y:S08]  /*67d0*/  MUFU.TANH R81, R81 ;  /* 0x0000005100517308 */ /* 0x000ff00000002400 */
[----:B------:R-:W-:Y:S01]  /*67e0*/  MUFU.TANH R109, R109 ;  /* 0x0000006d006d7308 */ /* 0x000fe20000002400 */
[----:B------:R-:W-:-:S02]  /*67f0*/  WARPGROUP.DEPBAR.LE gsb0, 0x0 ;  /* 0x00008000000079c5 */ /* 0x000fc40000010000 */
[----:B------:R-:W-:-:S05]  /*6800*/  WARPGROUP.ARRIVE ;  /* 0x00000000000079c5 */ /* 0x000fca0000000000 */
[----:B------:R-:W-:Y:S01]  /*6810*/  MUFU.TANH R80, R80 ;  /* 0x0000005000507308 */ /* 0x000fe20000002400 */
[-C--:B0-----:R-:W-:Y:S01]  /*6820*/  FMUL.FTZ R38, R34, R35.reuse ;  /* 0x0000002322267220 */ /* 0x081fe20000410000 */
[-C--:B------:R-:W-:Y:S01]  /*6830*/  FMUL.FTZ R46, R46, R35.reuse ;  /* 0x000000232e2e7220 */ /* 0x080fe20000410000 */
[----:B------:R-:W-:Y:S01]  /*6840*/  HGMMA.64x64x16.F32.BF16 R120, gdesc[UR28].tnspB, R120, gsb0 ;  /* 0x40e000001c7879f0 */ /* 0x000fe20008001878 */
[----:B------:R-:W-:Y:S01]  /*6850*/  UIADD3 UR30, UR8, 0x380, URZ ;  /* 0x00000380081e7890 */ /* 0x000fe2000fffe03f */
        /* <DEDUP_REMOVED lines=11> */
[----:B------:R0:W1:Y:S01]  /*6910*/  MUFU.EX2 R24, R6 ;  /* 0x0000000600187308 */ /* 0x0000620000000800 */
[----:B------:R-:W-:Y:S01]  /*6920*/  UIADD3 UR28, UR6, 0x606, URZ ;  /* 0x00000606061c7890 */ /* 0x000fe2000fffe03f */
[-CC-:B------:R-:W-:Y:S01]  /*6930*/  FFMA.FTZ R12, R12, R35.reuse, -R38.reuse ;  /* 0x000000230c0c7223 */ /* 0x180fe20000010826 */
[----:B------:R-:W-:Y:S01]  /*6940*/  UMOV UR31, 0x40000040 ;  /* 0x40000040001f7882 */ /* 0x000fe20000000000 */
[----:B------:R-:W-:Y:S01]  /*6950*/  UMOV UR29, 0x40000040 ;  /* 0x40000040001d7882 */ /* 0x000fe20000000000 */
[-CC-:B------:R-:W-:Y:S01]  /*6960*/  FFMA.FTZ R13, R13, R35.reuse, -R38.reuse ;  /* 0x000000230d0d7223 */ /* 0x180fe20000010826 */
[-CC-:B------:R-:W-:Y:S01]  /*6970*/  FFMA.FTZ R14, R14, R35.reuse, -R38.reuse ;  /* 0x000000230e0e7223 */ /* 0x180fe20000010826 */
[-CC-:B------:R-:W-:Y:S01]  /*6980*/  FFMA.FTZ R15, R15, R35.reuse, -R38.reuse ;  /* 0x000000230f0f7223 */ /* 0x180fe20000010826 */
[----:B------:R2:W3:Y:S01]  /*6990*/  MUFU.EX2 R25, R7 ;  /* 0x0000000700197308 */ /* 0x0004e20000000800 */
[----:B0-----:R-:W-:Y:S01]  /*69a0*/  FMUL.FTZ R6, R67, UR5 ;  /* 0x0000000543067c20 */ /* 0x001fe20008410000 */
[-CC-:B------:R-:W-:Y:S01]  /*69b0*/  FFMA.FTZ R16, R16, R35.reuse, -R38.reuse ;  /* 0x0000002310107223 */ /* 0x180fe20000010826 */
[-CC-:B------:R-:W-:Y:S01]  /*69c0*/  FFMA.FTZ R17, R17, R35.reuse, -R38.reuse ;  /* 0x0000002311117223 */ /* 0x180fe20000010826 */
[-CC-:B------:R-:W-:Y:S01]  /*69d0*/  FFMA.FTZ R18, R18, R35.reuse, -R38.reuse ;  /* 0x0000002312127223 */ /* 0x180fe20000010826 */
[-CC-:B------:R-:W-:Y:S01]  /*69e0*/  FFMA.FTZ R19, R19, R35.reuse, -R38.reuse ;  /* 0x0000002313137223 */ /* 0x180fe20000010826 */
[-CC-:B------:R-:W-:Y:S01]  /*69f0*/  FFMA.FTZ R20, R20, R35.reuse, -R38.reuse ;  /* 0x0000002314147223 */ /* 0x180fe20000010826 */
[----:B------:R-:W-:Y:S01]  /*6a00*/  FFMA.FTZ R21, R21, R35, -R38 ;  /* 0x0000002315157223 */ /* 0x000fe20000010826 */
[----:B------:R-:W0:Y:S01]  /*6a10*/  MUFU.EX2 R8, R8 ;  /* 0x0000000800087308 */ /* 0x000e220000000800 */
[----:B-1----:R-:W-:Y:S01]  /*6a20*/  FFMA.FTZ R26, R46, R5, R24 ;  /* 0x000000052e1a7223 */ /* 0x002fe20000010018 */
[----:B--2---:R-:W-:Y:S01]  /*6a30*/  FMUL.FTZ R7, R70, UR5 ;  /* 0x0000000546077c20 */ /* 0x004fe20008410000 */
[----:B------:R-:W-:Y:S01]  /*6a40*/  FMUL.FTZ R5, R71, UR5 ;  /* 0x0000000547057c20 */ /* 0x000fe20008410000 */
[-CC-:B------:R-:W-:Y:S01]  /*6a50*/  FFMA.FTZ R22, R22, R35.reuse, -R38.reuse ;  /* 0x0000002316167223 */ /* 0x180fe20000010826 */
[-CC-:B------:R-:W-:Y:S01]  /*6a60*/  FFMA.FTZ R23, R23, R35.reuse, -R38.reuse ;  /* 0x0000002317177223 */ /* 0x180fe20000010826 */
[-CC-:B------:R-:W-:Y:S01]  /*6a70*/  FFMA.FTZ R28, R28, R35.reuse, -R38.reuse ;  /* 0x000000231c1c7223 */ /* 0x180fe20000010826 */
[-C--:B------:R-:W-:Y:S01]  /*6a80*/  FFMA.FTZ R29, R29, R35.reuse, -R38 ;  /* 0x000000231d1d7223 */ /* 0x080fe20000010826 */
[----:B------:R1:W-:Y:S01]  /*6a90*/  MUFU.EX2 R47, R11 ;  /* 0x0000000b002f7308 */ /* 0x0003e20000000800 */
[C---:B---3--:R-:W-:Y:S01]  /*6aa0*/  FADD.FTZ R26, R25.reuse, R26 ;  /* 0x0000001a191a7221 */ /* 0x048fe20000010000 */
[----:B------:R-:W-:Y:S01]  /*6ab0*/  F2FP.BF16.F32.PACK_AB R24, R25, R24 ;  /* 0x000000181918723e */ /* 0x000fe200000010ff */
[-CC-:B------:R-:W-:Y:S01]  /*6ac0*/  FFMA.FTZ R30, R30, R35.reuse, -R38.reuse ;  /* 0x000000231e1e7223 */ /* 0x180fe20000010826 */
[-CC-:B------:R-:W-:Y:S01]  /*6ad0*/  FFMA.FTZ R31, R31, R35.reuse, -R38.reuse ;  /* 0x000000231f1f7223 */ /* 0x180fe20000010826 */
[-CC-:B------:R-:W-:Y:S01]  /*6ae0*/  FFMA.FTZ R32, R32, R35.reuse, -R38.reuse ;  /* 0x0000002320207223 */ /* 0x180fe20000010826 */
[-CC-:B------:R-:W-:Y:S01]  /*6af0*/  FFMA.FTZ R33, R33, R35.reuse, -R38.reuse ;  /* 0x0000002321217223 */ /* 0x180fe20000010826 */
[-C--:B------:R-:W-:Y:S01]  /*6b00*/  FFMA.FTZ R36, R36, R35.reuse, -R38 ;  /* 0x0000002324247223 */ /* 0x080fe20000010826 */
[----:B------:R2:W3:Y:S01]  /*6b10*/  MUFU.EX2 R25, R9 ;  /* 0x0000000900197308 */ /* 0x0004e20000000800 */
[----:B0-----:R-:W-:Y:S01]  /*6b20*/  FADD.FTZ R26, R8, R26 ;  /* 0x0000001a081a7221 */ /* 0x001fe20000010000 */
[----:B-1----:R-:W-:Y:S01]  /*6b30*/  FMUL.FTZ R11, R75, UR5 ;  /* 0x000000054b0b7c20 */ /* 0x002fe20008410000 */
[-CC-:B------:R-:W-:Y:S01]  /*6b40*/  FFMA.FTZ R37, R37, R35.reuse, -R38.reuse ;  /* 0x0000002325257223 */ /* 0x180fe20000010826 */
[-CC-:B------:R-:W-:Y:S01]  /*6b50*/  FFMA.FTZ R40, R40, R35.reuse, -R38.reuse ;  /* 0x0000002328287223 */ /* 0x180fe20000010826 */
[-CC-:B------:R-:W-:Y:S01]  /*6b60*/  FFMA.FTZ R41, R41, R35.reuse, -R38.reuse ;  /* 0x0000002329297223 */ /* 0x180fe20000010826 */
[-CC-:B------:R-:W-:Y:S01]  /*6b70*/  FFMA.FTZ R44, R44, R35.reuse, -R38.reuse ;  /* 0x000000232c2c7223 */ /* 0x180fe20000010826 */
[-CC-:B------:R-:W-:Y:S01]  /*6b80*/  FFMA.FTZ R45, R45, R35.reuse, -R38.reuse ;  /* 0x000000232d2d7223 */ /* 0x180fe20000010826 */
[----:B------:R-:W-:Y:S01]  /*6b90*/  MUFU.TANH R108, R108 ;  /* 0x0000006c006c7308 */ /* 0x000fe20000002400 */
[----:B--2---:R-:W-:Y:S01]  /*6ba0*/  FMUL.FTZ R9, R74, UR5 ;  /* 0x000000054a097c20 */ /* 0x004fe20008410000 */
[-CC-:B------:R-:W-:Y:S01]  /*6bb0*/  FFMA.FTZ R48, R48, R35.reuse, -R38.reuse ;  /* 0x0000002330307223 */ /* 0x180fe20000010826 */
[-CC-:B------:R-:W-:Y:S01]  /*6bc0*/  FFMA.FTZ R49, R49, R35.reuse, -R38.reuse ;  /* 0x0000002331317223 */ /* 0x180fe20000010826 */
[-CC-:B------:R-:W-:Y:S01]  /*6bd0*/  FFMA.FTZ R52, R52, R35.reuse, -R38.reuse ;  /* 0x0000002334347223 */ /* 0x180fe20000010826 */
[-CC-:B------:R-:W-:Y:S01]  /*6be0*/  FFMA.FTZ R53, R53, R35.reuse, -R38.reuse ;  /* 0x0000002335357223 */ /* 0x180fe20000010826 */
[-CC-:B------:R-:W-:Y:S01]  /*6bf0*/  FFMA.FTZ R56, R56, R35.reuse, -R38.reuse ;  /* 0x0000002338387223 */ /* 0x180fe20000010826 */
[-C--:B------:R-:W-:Y:S01]  /*6c00*/  FFMA.FTZ R57, R57, R35.reuse, -R38 ;  /* 0x0000002339397223 */ /* 0x080fe20000010826 */
[----:B------:R-:W-:Y:S01]  /*6c10*/  MUFU.TANH R105, R105 ;  /* 0x0000006900697308 */ /* 0x000fe20000002400 */
[C---:B---3--:R-:W-:Y:S01]  /*6c20*/  FADD.FTZ R27, R25.reuse, R26 ;  /* 0x0000001a191b7221 */ /* 0x048fe20000010000 */
[----:B------:R-:W-:Y:S01]  /*6c30*/  F2FP.BF16.F32.PACK_AB R26, R25, R8 ;  /* 0x00000008191a723e */ /* 0x000fe200000010ff */
[----:B------:R-:W-:Y:S01]  /*6c40*/  FMUL.FTZ R25, R78, UR5 ;  /* 0x000000054e197c20 */ /* 0x000fe20008410000 */
        /* <DEDUP_REMOVED lines=8> */
[----:B------:R-:W-:Y:S01]  /*6cd0*/  FFMA.FTZ R38, R73, R35, -R38 ;  /* 0x0000002349267223 */ /* 0x000fe20000010826 */
[----:B------:R-:W-:Y:S01]  /*6ce0*/  FMUL.FTZ R73, R106, UR5 ;  /* 0x000000056a497c20 */ /* 0x000fe20008410000 */
[----:B------:R-:W-:Y:S01]  /*6cf0*/  FMUL.FTZ R74, R107, UR5 ;  /* 0x000000056b4a7c20 */ /* 0x000fe20008410000 */
[----:B------:R-:W-:-:S02]  /*6d00*/  WARPGROUP.DEPBAR.LE gsb0, 0x0 ;  /* 0x00008000000079c5 */ /* 0x000fc40000010000 */
[----:B------:R-:W-:Y:S01]  /*6d10*/  WARPGROUP.ARRIVE ;  /* 0x00000000000079c5 */ /* 0x000fe20000000000 */
[----:B------:R-:W1:Y:S01]  /*6d20*/  MUFU.TANH R93, R93 ;  /* 0x0000005d005d7308 */ /* 0x000e620000002400 */
[----:B------:R-:W-:Y:S01]  /*6d30*/  FMUL.FTZ R75, R110, UR5 ;  /* 0x000000056e4b7c20 */ /* 0x000fe20008410000 */
[----:B------:R-:W-:Y:S01]  /*6d40*/  FMUL.FTZ R78, R115, UR5 ;  /* 0x00000005734e7c20 */ /* 0x000fe20008410000 */
[----:B------:R-:W-:Y:S01]  /*6d50*/  UMOV UR11, 0x40000040 ;  /* 0x40000040000b7882 */ /* 0x000fe20000000000 */
[----:B------:R-:W-:Y:S01]  /*6d60*/  UMOV UR9, 0x40000040 ;  /* 0x4000004000097882 */ /* 0x000fe20000000000 */
[----:B------:R-:W-:Y:S01]  /*6d70*/  HGMMA.64x64x16.F32.BF16 R120, gdesc[UR28].tnspB, R120, gsb0 ;  /* 0x40e000001c7879f0 */ /* 0x000fe20008001878 */
[----:B------:R-:W-:Y:S01]  /*6d80*/  UIADD3 UR30, UR8, 0x400, URZ ;  /* 0x00000400081e7890 */ /* 0x000fe2000fffe03f */
[----:B0-----:R-:W-:Y:S01]  /*6d90*/  FADD.FTZ R10, R8, R27 ;  /* 0x0000001b080a7221 */ /* 0x001fe20000010000 */
[----:B------:R-:W-:Y:S01]  /*6da0*/  F2FP.BF16.F32.PACK_AB R8, R47, R8 ;  /* 0x000000082f08723e */ /* 0x000fe200000010ff */
[----:B------:R-:W0:Y:S01]  /*6db0*/  MUFU.TANH R104, R104 ;  /* 0x0000006800687308 */ /* 0x000e220000002400 */
[----:B------:R-:W-:Y:S01]  /*6dc0*/  FMUL.FTZ R27, R79, UR5 ;  /* 0x000000054f1b7c20 */ /* 0x000fe20008410000 */
[----:B------:R-:W-:Y:S01]  /*6dd0*/  FADD.FTZ R10, R47, R10 ;  /* 0x0000000a2f0a7221 */ /* 0x000fe20000010000 */
[----:B------:R-:W-:Y:S01]  /*6de0*/  FMNMX.FTZ R47, R77, R4, !PT ;  /* 0x000000044d2f7209 */ /* 0x000fe20007810000 */
[----:B------:R-:W-:Y:S01]  /*6df0*/  UIADD3 UR28, UR6, 0xc00, URZ ;  /* 0x00000c00061c7890 */ /* 0x000fe2000fffe03f */
[----:B------:R-:W2:Y:S01]  /*6e00*/  S2R R107, SR_TID.X ;  /* 0x00000000006b7919 */ /* 0x000ea20000002100 */
[----:B------:R-:W-:Y:S01]  /*6e10*/  UMOV UR31, 0x40000040 ;  /* 0x40000040001f7882 */ /* 0x000fe20000000000 */
[----:B------:R-:W-:Y:S01]  /*6e20*/  FMNMX.FTZ R50, R88, R47, !PT ;  /* 0x0000002f58327209 */ /* 0x000fe20007810000 */
[----:B------:R-:W3:Y:S01]  /*6e30*/  MUFU.TANH R92, R92 ;  /* 0x0000005c005c7308 */ /* 0x000ee20000002400 */
[----:B------:R-:W-:-:S02]  /*6e40*/  UMOV UR29, 0x40000040 ;  /* 0x40000040001d7882 */ /* 0x000fc40000000000 */
[----:B------:R-:W-:-:S05]  /*6e50*/  FMNMX.FTZ R50, R100, R50, !PT ;  /* 0x0000003264327209 */ /* 0x000fca0007810000 */
[----:B------:R4:W-:Y:S08]  /*6e60*/  MUFU.TANH R47, R82 ;  /* 0x00000052002f7308 */ /* 0x0009f00000002400 */
[----:B------:R-:W5:Y:S01]  /*6e70*/  MUFU.TANH R6, R6 ;  /* 0x0000000600067308 */ /* 0x000f620000002400 */
[----:B----4-:R-:W-:-:S04]  /*6e80*/  MOV R82, R96 ;  /* 0x0000006000527202 */ /* 0x010fc80000000f00 */
[----:B------:R-:W-:-:S03]  /*6e90*/  FMNMX.FTZ R50, R82, R50, !PT ;  /* 0x0000003252327209 */ /* 0x000fc60007810000 */
[----:B------:R-:W4:Y:S01]  /*6ea0*/  MUFU.TANH R7, R7 ;  /* 0x0000000700077308 */ /* 0x000f220000002400 */
[----:B------:R-:W-:-:S04]  /*6eb0*/  FMNMX.FTZ R51, R157, R50, !PT ;  /* 0x000000329d337209 */ /* 0x000fc80007810000 */
[----:B------:R-:W-:Y:S02]  /*6ec0*/  FMNMX.FTZ R51, R85, R51, !PT ;  /* 0x0000003355337209 */ /* 0x000fe40007810000 */
[----:B--2---:R-:W-:Y:S01]  /*6ed0*/  SHF.R.U32.HI R106, RZ, 0x7, R107 ;  /* 0x00000007ff6a7819 */ /* 0x004fe2000001166b */
[----:B------:R-:W2:Y:S01]  /*6ee0*/  MUFU.TANH R5, R5 ;  /* 0x0000000500057308 */ /* 0x000ea20000002400 */
[----:B------:R-:W-:Y:S02]  /*6ef0*/  FMNMX.FTZ R54, R156, R51, !PT ;  /* 0x000000339c367209 */ /* 0x000fe40007810000 */
[----:B------:R-:W-:Y:S02]  /*6f00*/  ISETP.GE.U32.AND P2, PT, R107, 0x180, PT ;  /* 0x000001806b00780c */ /* 0x000fe40003f46070 */
[----:B------:R-:W-:-:S03]  /*6f10*/  FMNMX.FTZ R54, R84, R54, !PT ;  /* 0x0000003654367209 */ /* 0x000fc60007810000 */
[----:B------:R-:W2:Y:S01]  /*6f20*/  MUFU.TANH R9, R9 ;  /* 0x0000000900097308 */ /* 0x000ea20000002400 */
[----:B------:R-:W-:-:S04]  /*6f30*/  FMNMX.FTZ R55, R117, R54, !PT ;  /* 0x0000003675377209 */ /* 0x000fc80007810000 */
        /* <DEDUP_REMOVED lines=8> */
[----:B------:R-:W-:Y:S01]  /*6fc0*/  FMNMX.FTZ R62, R109, R59, !PT ;  /* 0x0000003b6d3e7209 */ /* 0x000fe20007810000 */
[----:B------:R-:W-:Y:S02]  /*6fd0*/  WARPGROUP.DEPBAR.LE gsb0, 0x0 ;  /* 0x00008000000079c5 */ /* 0x000fe40000010000 */
[----:B------:R-:W-:Y:S01]  /*6fe0*/  WARPGROUP.ARRIVE ;  /* 0x00000000000079c5 */ /* 0x000fe20000000000 */
[----:B------:R-:W-:-:S03]  /*6ff0*/  FMNMX.FTZ R62, R80, R62, !PT ;  /* 0x0000003e503e7209 */ /* 0x000fc60007810000 */
[----:B------:R0:W2:Y:S01]  /*7000*/  MUFU.TANH R50, R83 ;  /* 0x0000005300327308 */ /* 0x0000a20000002400 */
[----:B------:R-:W-:Y:S01]  /*7010*/  FMNMX.FTZ R63, R108, R62, !PT ;  /* 0x0000003e6c3f7209 */ /* 0x000fe20007810000 */
[----:B------:R-:W-:Y:S01]  /*7020*/  HGMMA.64x64x16.F32.BF16 R120, gdesc[UR28].tnspB, R120, gsb0 ;  /* 0x40e000001c7879f0 */ /* 0x000fe20008001878 */
[----:B------:R-:W-:Y:S02]  /*7030*/  UIADD3 UR30, UR8, 0x480, URZ ;  /* 0x00000480081e7890 */ /* 0x000fe4000fffe03f */
[----:B------:R-:W-:Y:S01]  /*7040*/  FMNMX.FTZ R63, R105, R63, !PT ;  /* 0x0000003f693f7209 */ /* 0x000fe20007810000 */
[----:B------:R-:W-:Y:S02]  /*7050*/  UIADD3 UR28, UR6, 0xc02, URZ ;  /* 0x00000c02061c7890 */ /* 0x000fe4000fffe03f */
[----:B------:R5:W2:Y:S01]  /*7060*/  MUFU.TANH R51, R86 ;  /* 0x0000005600337308 */ /* 0x000aa20000002400 */
[----:B-1----:R-:W-:Y:S01]  /*7070*/  FMNMX.FTZ R66, R93, R63, !PT ;  /* 0x0000003f5d427209 */ /* 0x002fe20007810000 */
[----:B0-----:R-:W-:-:S02]  /*7080*/  IMAD.MOV.U32 R83, RZ, RZ, R88 ;  /* 0x000000ffff537224 */ /* 0x001fc400078e0058 */
[----:B------:R-:W-:Y:S01]  /*7090*/  FMUL.FTZ R88, R118, UR5 ;  /* 0x0000000576587c20 */ /* 0x000fe20008410000 */
[----:B------:R-:W-:Y:S01]  /*70a0*/  UMOV UR31, 0x40000040 ;  /* 0x40000040001f7882 */ /* 0x000fe20000000000 */
[----:B------:R-:W-:Y:S01]  /*70b0*/  FMNMX.FTZ R66, R104, R66, !PT ;  /* 0x0000004268427209 */ /* 0x000fe20007810000 */
[----:B------:R-:W-:Y:S01]  /*70c0*/  UMOV UR29, 0x40000040 ;  /* 0x40000040001d7882 */ /* 0x000fe20000000000 */
[----:B------:R-:W0:Y:S02]  /*70d0*/  MUFU.TANH R54, R87 ;  /* 0x0000005700367308 */ /* 0x000e240000002400 */
[----:B---3--:R-:W-:Y:S01]  /*70e0*/  FMNMX.FTZ R67, R92, R66, !PT ;  /* 0x000000425c437209 */ /* 0x008fe20007810000 */
[----:B-----5:R-:W-:Y:S02]  /*70f0*/  IMAD.MOV.U32 R86, RZ, RZ, R77 ;  /* 0x000000ffff567224 */ /* 0x020fe400078e004d */
[----:B------:R-:W-:Y:S01]  /*7100*/  FMUL.FTZ R77, R114, UR5 ;  /* 0x00000005724d7c20 */ /* 0x000fe20008410000 */
[----:B------:R-:W-:-:S02]  /*7110*/  FMNMX.FTZ R67, R6, R67, !PT ;  /* 0x0000004306437209 */ /* 0x000fc40007810000 */
[----:B------:R-:W1:Y:S02]  /*7120*/  MUFU.TANH R55, R90 ;  /* 0x0000005a00377308 */ /* 0x000e640000002400 */
[----:B----4-:R-:W-:-:S04]  /*7130*/  FMNMX.FTZ R67, R7, R67, !PT ;  /* 0x0000004307437209 */ /* 0x010fc80007810000 */
[----:B--2---:R-:W-:Y:S02]  /*7140*/  FMNMX.FTZ R70, R5, R67, !PT ;  /* 0x0000004305467209 */ /* 0x004fe40007810000 */
[----:B------:R-:W2:Y:S02]  /*7150*/  MUFU.TANH R58, R91 ;  /* 0x0000005b003a7308 */ /* 0x000ea40000002400 */
[----:B------:R-:W-:-:S04]  /*7160*/  FMNMX.FTZ R70, R9, R70, !PT ;  /* 0x0000004609467209 */ /* 0x000fc80007810000 */
[----:B------:R-:W-:Y:S02]  /*7170*/  FMNMX.FTZ R71, R11, R70, !PT ;  /* 0x000000460b477209 */ /* 0x000fe40007810000 */
[----:B------:R-:W3:Y:S02]  /*7180*/  MUFU.TANH R59, R94 ;  /* 0x0000005e003b7308 */ /* 0x000ee40000002400 */
[----:B------:R-:W-:-:S04]  /*7190*/  FMNMX.FTZ R71, R25, R71, !PT ;  /* 0x0000004719477209 */ /* 0x000fc80007810000 */
[----:B------:R-:W-:Y:S02]  /*71a0*/  FMNMX.FTZ R71, R27, R71, !PT ;  /* 0x000000471b477209 */ /* 0x000fe40007810000 */
[----:B------:R-:W4:Y:S02]  /*71b0*/  MUFU.TANH R62, R95 ;  /* 0x0000005f003e7308 */ /* 0x000f240000002400 */
[----:B------:R-:W-:-:S04]  /*71c0*/  FMNMX.FTZ R71, R47, R71, !PT ;  /* 0x000000472f477209 */ /* 0x000fc80007810000 */
[----:B------:R-:W-:Y:S02]  /*71d0*/  FMNMX.FTZ R71, R50, R71, !PT ;  /* 0x0000004732477209 */ /* 0x000fe40007810000 */
[----:B------:R-:W5:Y:S02]  /*71e0*/  MUFU.TANH R63, R98 ;  /* 0x00000062003f7308 */ /* 0x000f640000002400 */
[----:B------:R-:W-:-:S04]  /*71f0*/  FMNMX.FTZ R71, R51, R71, !PT ;  /* 0x0000004733477209 */ /* 0x000fc80007810000 */
[----:B0-----:R-:W-:Y:S02]  /*7200*/  FMNMX.FTZ R71, R54, R71, !PT ;  /* 0x0000004736477209 */ /* 0x001fe40007810000 */
[----:B------:R-:W0:Y:S02]  /*7210*/  MUFU.TANH R66, R99 ;  /* 0x0000006300427308 */ /* 0x000e240000002400 */
[----:B-1----:R-:W-:-:S04]  /*7220*/  FMNMX.FTZ R71, R55, R71, !PT ;  /* 0x0000004737477209 */ /* 0x002fc80007810000 */
[----:B--2---:R-:W-:Y:S02]  /*7230*/  FMNMX.FTZ R71, R58, R71, !PT ;  /* 0x000000473a477209 */ /* 0x004fe40007810000 */
[----:B------:R-:W1:Y:S02]  /*7240*/  MUFU.TANH R67, R102 ;  /* 0x0000006600437308 */ /* 0x000e640000002400 */
[----:B---3--:R-:W-:-:S04]  /*7250*/  FMNMX.FTZ R71, R59, R71, !PT ;  /* 0x000000473b477209 */ /* 0x008fc80007810000 */
[----:B----4-:R-:W-:Y:S01]  /*7260*/  FMNMX.FTZ R71, R62, R71, !PT ;  /* 0x000000473e477209 */ /* 0x010fe20007810000 */
[----:B------:R-:W-:Y:S02]  /*7270*/  WARPGROUP.DEPBAR.LE gsb0, 0x0 ;  /* 0x00008000000079c5 */ /* 0x000fe40000010000 */
[----:B------:R-:W2:Y:S01]  /*7280*/  MUFU.TANH R70, R103 ;  /* 0x0000006700467308 */ /* 0x000ea20000002400 */
[----:B-----5:R-:W-:Y:S01]  /*7290*/  FMNMX.FTZ R71, R63, R71, !PT ;  /* 0x000000473f477209 */ /* 0x020fe20007810000 */
[----:B------:R-:W-:-:S03]  /*72a0*/  WARPGROUP.ARRIVE ;  /* 0x00000000000079c5 */ /* 0x000fc60000000000 */
[----:B0-----:R-:W-:-:S03]  /*72b0*/  FMNMX.FTZ R71, R66, R71, !PT ;  /* 0x0000004742477209 */ /* 0x001fc60007810000 */
[----:B------:R-:W0:Y:S01]  /*72c0*/  MUFU.TANH R73, R73 ;  /* 0x0000004900497308 */ /* 0x000e220000002400 */
[----:B-1----:R-:W-:Y:S01]  /*72d0*/  FMNMX.FTZ R71, R67, R71, !PT ;  /* 0x0000004743477209 */ /* 0x002fe20007810000 */
[----:B------:R-:W-:Y:S01]  /*72e0*/  HGMMA.64x64x16.F32.BF16 R120, gdesc[UR28].tnspB, R120, gsb0 ;  /* 0x40e000001c7879f0 */ /* 0x000fe20008001878 */
[----:B------:R-:W-:Y:S02]  /*72f0*/  UIADD3 UR30, UR8, 0x500, URZ ;  /* 0x00000500081e7890 */ /* 0x000fe4000fffe03f */
[----:B------:R-:W-:Y:S01]  /*7300*/  UIADD3 UR28, UR6, 0xc04, URZ ;  /* 0x00000c04061c7890 */ /* 0x000fe2000fffe03f */
[----:B------:R-:W-:Y:S02]  /*7310*/  UMOV UR31, 0x40000040 ;  /* 0x40000040001f7882 */ /* 0x000fe40000000000 */
[----:B------:R-:W1:Y:S01]  /*7320*/  MUFU.TANH R74, R74 ;  /* 0x0000004a004a7308 */ /* 0x000e620000002400 */
[----:B--2---:R-:W-:Y:S01]  /*7330*/  FMNMX.FTZ R71, R70, R71, !PT ;  /* 0x0000004746477209 */ /* 0x004fe20007810000 */
[----:B------:R-:W-:Y:S01]  /*7340*/  UMOV UR29, 0x40000040 ;  /* 0x40000040001d7882 */ /* 0x000fe20000000000 */
[----:B------:R-:W-:-:S05]  /*7350*/  UIADD3 UR8, UR6, 0xc06, URZ ;  /* 0x00000c0606087890 */ /* 0x000fca000fffe03f */
        /* <DEDUP_REMOVED lines=11> */
[----:B--2---:R-:W-:-:S04]  /*7410*/  FMNMX.FTZ R71, R78, R71, !PT ;  /* 0x000000474e477209 */ /* 0x004fc80007810000 */
[----:B0-----:R-:W-:-:S04]  /*7420*/  FMNMX.FTZ R71, R88, R71, !PT ;  /* 0x0000004758477209 */ /* 0x001fc80007810000 */
[----:B-1----:R-:W-:-:S05]  /*7430*/  FMNMX.FTZ R71, R97, R71, !PT ;  /* 0x0000004761477209 */ /* 0x002fca0007810000 */
[----:B------:R-:W0:Y:S01]  /*7440*/  SHFL.BFLY PT, R79, R71, 0x2, 0x1f ;  /* 0x0c401f00474f7f89 */ /* 0x000e2200000e0000 */
[----:B------:R-:W-:Y:S02]  /*7450*/  WARPGROUP.DEPBAR.LE gsb0, 0x0 ;  /* 0x00008000000079c5 */ /* 0x000fe40000010000 */
[----:B------:R-:W-:-:S06]  /*7460*/  WARPGROUP.ARRIVE ;  /* 0x00000000000079c5 */ /* 0x000fcc0000000000 */
[----:B------:R-:W-:Y:S01]  /*7470*/  HGMMA.64x64x16.F32.BF16 R120, gdesc[UR28].tnspB, R120, gsb0 ;  /* 0x40e000001c7879f0 */ /* 0x000fe20008001878 */
[----:B0-----:R-:W-:-:S05]  /*7480*/  FMNMX.FTZ R71, R71, R79, !PT ;  /* 0x0000004f47477209 */ /* 0x001fca0007810000 */
[----:B------:R-:W0:Y:S02]  /*7490*/  SHFL.BFLY PT, R79, R71, 0x1, 0x1f ;  /* 0x0c201f00474f7f89 */ /* 0x000e2400000e0000 */
[----:B0-----:R-:W-:-:S05]  /*74a0*/  FMNMX.FTZ R71, R71, R79, !PT ;  /* 0x0000004f47477209 */ /* 0x001fca0007810000 */
[C---:B------:R-:W-:Y:S01]  /*74b0*/  FMUL.FTZ R96, R71.reuse, R35 ;  /* 0x0000002347607220 */ /* 0x040fe20000410000 */
[----:B------:R-:W-:-:S03]  /*74c0*/  FADD.FTZ R101, -R71, R4 ;  /* 0x0000000447657221 */ /* 0x000fc60000010100 */
        /* <DEDUP_REMOVED lines=47> */
[-C--:B------:R-:W-:Y:S01]  /*77c0*/  FFMA.FTZ R97, R97, R35.reuse, -R96 ;  /* 0x0000002361617223 */ /* 0x080fe20000010860 */
[----:B------:R-:W-:Y:S01]  /*77d0*/  FMUL.FTZ R96, R101, R35 ;  /* 0x0000002365607220 */ /* 0x000fe20000410000 */
[----:B------:R-:W-:-:S02]  /*77e0*/  WARPGROUP.DEPBAR.LE gsb0, 0x0 ;  /* 0x00008000000079c5 */ /* 0x000fc40000010000 */
[----:B------:R-:W2:Y:S01]  /*77f0*/  LDL R101, [R1+0x14] ;  /* 0x0000140001657983 */ /* 0x000ea20000100800 */
[----:B------:R-:W-:Y:S01]  /*7800*/  WARPGROUP.ARRIVE ;  /* 0x00000000000079c5 */ /* 0x000fe20000000000 */
[----:B------:R-:W-:Y:S01]  /*7810*/  VIADD R27, R106, 0x9 ;  /* 0x000000096a1b7836 */ /* 0x000fe20000000000 */
[----:B------:R-:W-:Y:S04]  /*7820*/  MUFU.EX2 R96, R96 ;  /* 0x0000006000607308 */ /* 0x000fe80000000800 */
[----:B------:R-:W-:Y:S01]  /*7830*/  HGMMA.64x64x16.F32.BF16 R120, gdesc[UR8].tnspB, R120, gsb0 ;  /* 0x40e00000087879f0 */ /* 0x000fe20008001878 */
[----:B------:R-:W-:-:S03]  /*7840*/  SEL R27, R27, 0x9, !P2 ;  /* 0x000000091b1b7807 */ /* 0x000fc60005000000 */
[----:B------:R-:W0:Y:S08]  /*7850*/  MUFU.EX2 R25, R98 ;  /* 0x0000006200197308 */ /* 0x000e300000000800 */
[----:B------:R-:W1:Y:S08]  /*7860*/  MUFU.EX2 R102, R102 ;  /* 0x0000006600667308 */ /* 0x000e700000000800 */
[----:B------:R-:W3:Y:S01]  /*7870*/  MUFU.EX2 R100, R100 ;  /* 0x0000006400647308 */ /* 0x000ee20000000800 */
[----:B0-----:R-:W-:-:S07]  /*7880*/  FFMA.FTZ R2, R96, R2, R25 ;  /* 0x0000000260027223 */ /* 0x001fce0000010019 */
[----:B------:R-:W0:Y:S01]  /*7890*/  MUFU.EX2 R99, R99 ;  /* 0x0000006300637308 */ /* 0x000e220000000800 */
[----:B-1----:R-:W-:-:S07]  /*78a0*/  FADD.FTZ R2, R102, R2 ;  /* 0x0000000266027221 */ /* 0x002fce0000010000 */
[----:B------:R-:W1:Y:S08]  /*78b0*/  MUFU.EX2 R4, R4 ;  /* 0x0000000400047308 */ /* 0x000e700000000800 */
[----:B------:R-:W4:Y:S01]  /*78c0*/  MUFU.EX2 R12, R12 ;  /* 0x0000000c000c7308 */ /* 0x000f220000000800 */
[----:B------:R-:W-:Y:S02]  /*78d0*/  WARPGROUP.DEPBAR.LE gsb0, 0x0 ;  /* 0x00008000000079c5 */ /* 0x000fe40000010000 */
[----:B------:R5:W-:Y:S06]  /*78e0*/  BAR.ARV R27, 0x100 ;  /* 0x0004001b0000751d */ /* 0x000bec0000002000 */
[----:B-----5:R-:W-:-:S05]  /*78f0*/  IMAD.U32 R27, RZ, RZ, UR36 ;  /* 0x00000024ff1b7e24 */ /* 0x020fca000f8e00ff */
[----:B------:R-:W-:-:S05]  /*7900*/  @!P1 LEA R27, R27, UR37, 0x3 ;  /* 0x000000251b1b9c11 */ /* 0x000fca000f8e18ff */
[----:B------:R-:W-:-:S05]  /*7910*/  @!P1 VIADD R27, R27, 0x30840 ;  /* 0x000308401b1b9836 */ /* 0x000fca0000000000 */
[----:B------:R-:W-:-:S04]  /*7920*/  @!P1 PRMT R27, RZ, 0x654, R27 ;  /* 0x00000654ff1b9816 */ /* 0x000fc8000000001b */
[----:B------:R5:W-:Y:S02]  /*7930*/  @!P1 SYNCS.ARRIVE.TRANS64.RED.A1T0 RZ, [R27+URZ], RZ ;  /* 0x000000ff1bff99a7 */ /* 0x000be4000810043f */
[----:B-----5:R-:W-:Y:S01]  /*7940*/  IMAD.U32 R27, RZ, RZ, UR7 ;  /* 0x00000007ff1b7e24 */ /* 0x020fe2000f8e00ff */
[----:B------:R-:W5:Y:S04]  /*7950*/  MUFU.EX2 R85, R85 ;  /* 0x0000005500557308 */ /* 0x000f680000000800 */
[----:B------:R-:W-:-:S04]  /*7960*/  @!P1 LEA R27, R27, UR37, 0x3 ;  /* 0x000000251b1b9c11 */ /* 0x000fc8000f8e18ff */
[----:B------:R-:W-:Y:S01]  /*7970*/  @!P1 IADD3 R27, R27, 0x30860, RZ ;  /* 0x000308601b1b9810 */ /* 0x000fe20007ffe0ff */
[----:B------:R-:W-:Y:S01]  /*7980*/  MUFU.EX2 R13, R13 ;  /* 0x0000000d000d7308 */ /* 0x000fe20000000800 */
[----:B---3--:R-:W-:Y:S02]  /*7990*/  FADD.FTZ R2, R100, R2 ;  /* 0x0000000264027221 */ /* 0x008fe40000010000 */
[----:B------:R-:W-:-:S05]  /*79a0*/  @!P1 PRMT R27, RZ, 0x654, R27 ;  /* 0x00000654ff1b9816 */ /* 0x000fca000000001b */
[----:B------:R-:W3:Y:S01]  /*79b0*/  MUFU.EX2 R90, R90 ;  /* 0x0000005a005a7308 */ /* 0x000ee20000000800 */
[----:B------:R1:W-:Y:S01]  /*79c0*/  @!P1 SYNCS.ARRIVE.TRANS64.RED.A1T0 RZ, [R27+URZ], RZ ;  /* 0x000000ff1bff99a7 */ /* 0x0003e2000810043f */
[----:B0-----:R-:W-:Y:S01]  /*79d0*/  FADD.FTZ R2, R99, R2 ;  /* 0x0000000263027221 */ /* 0x001fe20000010000 */
[----:B------:R-:W-:-:S05]  /*79e0*/  F2FP.BF16.F32.PACK_AB R25, R102, R25 ;  /* 0x000000196619723e */ /* 0x000fca00000010ff */
[----:B------:R-:W-:Y:S01]  /*79f0*/  MUFU.EX2 R14, R14 ;  /* 0x0000000e000e7308 */ /* 0x000fe20000000800 */
[----:B-1----:R-:W-:Y:S01]  /*7a00*/  F2FP.BF16.F32.PACK_AB R27, R99, R100 ;  /* 0x00000064631b723e */ /* 0x002fe200000010ff */
[----:B------:R-:W-:-:S06]  /*7a10*/  FADD.FTZ R2, R4, R2 ;  /* 0x0000000204027221 */ /* 0x000fcc0000010000 */
[----:B------:R-:W0:Y:S01]  /*7a20*/  MUFU.EX2 R84, R84 ;  /* 0x0000005400547308 */ /* 0x000e220000000800 */
[----:B----4-:R-:W-:Y:S01]  /*7a30*/  FADD.FTZ R10, R12, R10 ;  /* 0x0000000a0c0a7221 */ /* 0x010fe20000010000 */
[----:B------:R1:W-:Y:S06]  /*7a40*/  STSM.16.M88.4 [R153+0x1e800], R24 ;  /* 0x01e8001899007844 */ /* 0x0003ec0000000200 */
[----:B------:R-:W-:Y:S01]  /*7a50*/  MUFU.EX2 R15, R15 ;  /* 0x0000000f000f7308 */ /* 0x000fe20000000800 */
[----:B-----5:R-:W-:-:S07]  /*7a60*/  FADD.FTZ R2, R85, R2 ;  /* 0x0000000255027221 */ /* 0x020fce0000010000 */
[----:B------:R-:W4:Y:S08]  /*7a70*/  MUFU.EX2 R91, R91 ;  /* 0x0000005b005b7308 */ /* 0x000f300000000800 */
[----:B------:R-:W-:Y:S01]  /*7a80*/  MUFU.EX2 R16, R16 ;  /* 0x0000001000107308 */ /* 0x000fe20000000800 */
[----:B---3--:R-:W-:-:S07]  /*7a90*/  FADD.FTZ R2, R90, R2 ;  /* 0x000000025a027221 */ /* 0x008fce0000010000 */
[----:B------:R-:W3:Y:S08]  /*7aa0*/  MUFU.EX2 R83, R83 ;  /* 0x0000005300537308 */ /* 0x000ef00000000800 */
[----:B-1----:R1:W-:Y:S08]  /*7ab0*/  MUFU.EX2 R26, R9 ;  /* 0x00000009001a7308 */ /* 0x0023f00000000800 */
[----:B------:R-:W-:Y:S01]  /*7ac0*/  MUFU.EX2 R17, R17 ;  /* 0x0000001100117308 */ /* 0x000fe20000000800 */
[----:B-1----:R-:W-:Y:S01]  /*7ad0*/  F2FP.BF16.F32.PACK_AB R9, R85, R4 ;  /* 0x000000045509723e */ /* 0x002fe200000010ff */
[----:B------:R-:W-:Y:S01]  /*7ae0*/  FADD.FTZ R4, R13, R10 ;  /* 0x0000000a0d047221 */ /* 0x000fe20000010000 */
[----:B0-----:R-:W-:-:S03]  /*7af0*/  FADD.FTZ R2, R84, R2 ;  /* 0x0000000254027221 */ /* 0x001fc60000010000 */
[----:B------:R-:W-:Y:S02]  /*7b00*/  FADD.FTZ R4, R14, R4 ;  /* 0x000000040e047221 */ /* 0x000fe40000010000 */
[----:B------:R-:W0:Y:S08]  /*7b10*/  MUFU.EX2 R89, R89 ;  /* 0x0000005900597308 */ /* 0x000e300000000800 */
[----:B------:R-:W-:Y:S01]  /*7b20*/  MUFU.EX2 R18, R18 ;  /* 0x0000001200127308 */ /* 0x000fe20000000800 */
[----:B----4-:R-:W-:-:S07]  /*7b30*/  FADD.FTZ R2, R91, R2 ;  /* 0x000000025b027221 */ /* 0x010fce0000010000 */
[----:B------:R-:W1:Y:S08]  /*7b40*/  MUFU.EX2 R82, R82 ;  /* 0x0000005200527308 */ /* 0x000e700000000800 */
[----:B------:R-:W-:Y:S08]  /*7b50*/  MUFU.EX2 R98, R81 ;  /* 0x0000005100627308 */ /* 0x000ff00000000800 */
[----:B------:R-:W4:Y:S08]  /*7b60*/  MUFU.EX2 R19, R19 ;  /* 0x0000001300137308 */ /* 0x000f300000000800 */
[----:B------:R5:W-:Y:S01]  /*7b70*/  MUFU.EX2 R81, R5 ;  /* 0x0000000500517308 */ /* 0x000be20000000800 */
[----:B---3--:R-:W-:Y:S01]  /*7b80*/  FADD.FTZ R2, R83, R2 ;  /* 0x0000000253027221 */ /* 0x008fe20000010000 */
[----:B-----5:R-:W-:-:S06]  /*7b90*/  FADD.FTZ R5, R15, R4 ;  /* 0x000000040f057221 */ /* 0x020fcc0000010000 */
[----:B------:R-:W-:Y:S08]  /*7ba0*/  MUFU.EX2 R24, R38 ;  /* 0x0000002600187308 */ /* 0x000ff00000000800 */
[----:B------:R-:W3:Y:S08]  /*7bb0*/  MUFU.EX2 R86, R86 ;  /* 0x0000005600567308 */ /* 0x000ef00000000800 */
[----:B------:R-:W5:Y:S08]  /*7bc0*/  MUFU.EX2 R20, R20 ;  /* 0x0000001400147308 */ /* 0x000f700000000800 */
[----:B------:R1:W-:Y:S01]  /*7bd0*/  MUFU.EX2 R38, R6 ;  /* 0x0000000600267308 */ /* 0x0003e20000000800 */
[----:B0-----:R-:W-:Y:S01]  /*7be0*/  FADD.FTZ R2, R89, R2 ;  /* 0x0000000259027221 */ /* 0x001fe20000010000 */
[----:B-1----:R-:W-:-:S06]  /*7bf0*/  FADD.FTZ R6, R16, R5 ;  /* 0x0000000510067221 */ /* 0x002fcc0000010000 */
[----:B------:R-:W0:Y:S08]  /*7c00*/  MUFU.EX2 R21, R21 ;  /* 0x0000001500157308 */ /* 0x000e300000000800 */
[----:B------:R1:W-:Y:S01]  /*7c10*/  MUFU.EX2 R25, R7 ;  /* 0x0000000700197308 */ /* 0x0003e20000000800 */
[----:B------:R-:W-:Y:S01]  /*7c20*/  FADD.FTZ R2, R82, R2 ;  /* 0x0000000252027221 */ /* 0x000fe20000010000 */
[----:B-1----:R-:W-:-:S06]  /*7c30*/  FADD.FTZ R7, R17, R6 ;  /* 0x0000000611077221 */ /* 0x002fcc0000010000 */
[----:B------:R-:W1:Y:S01]  /*7c40*/  MUFU.EX2 R79, R79 ;  /* 0x0000004f004f7308 */ /* 0x000e620000000800 */
[----:B------:R-:W-:-:S07]  /*7c50*/  FADD.FTZ R7, R18, R7 ;  /* 0x0000000712077221 */ /* 0x000fce0000010000 */
[----:B------:R-:W2:Y:S01]  /*7c60*/  MUFU.EX2 R22, R22 ;  /* 0x0000001600167308 */ /* 0x000ea20000000800 */
[----:B----4-:R-:W-:Y:S01]  /*7c70*/  FADD.FTZ R7, R19, R7 ;  /* 0x0000000713077221 */ /* 0x010fe20000010000 */
[----:B---3--:R-:W-:-:S06]  /*7c80*/  FADD.FTZ R2, R86, R2 ;  /* 0x0000000256027221 */ /* 0x008fcc0000010000 */
[----:B------:R-:W3:Y:S01]  /*7c90*/  MUFU.EX2 R80, R80 ;  /* 0x0000005000507308 */ /* 0x000ee20000000800 */
[----:B-----5:R-:W-:-:S07]  /*7ca0*/  FADD.FTZ R7, R20, R7 ;  /* 0x0000000714077221 */ /* 0x020fce0000010000 */
[----:B------:R-:W4:Y:S01]  /*7cb0*/  MUFU.EX2 R23, R23 ;  /* 0x0000001700177308 */ /* 0x000f220000000800 */
[----:B------:R-:W-:Y:S01]  /*7cc0*/  FADD.FTZ R2, R98, R2 ;  /* 0x0000000262027221 */ /* 0x000fe20000010000 */
[----:B0-----:R-:W-:-:S06]  /*7cd0*/  FADD.FTZ R7, R21, R7 ;  /* 0x0000000715077221 */ /* 0x001fcc0000010000 */
[----:B------:R-:W0:Y:S08]  /*7ce0*/  MUFU.EX2 R87, R87 ;  /* 0x0000005700577308 */ /* 0x000e300000000800 */
[----:B------:R-:W5:Y:S01]  /*7cf0*/  MUFU.EX2 R3, R3 ;  /* 0x0000000300037308 */ /* 0x000f620000000800 */
[----:B-1----:R-:W-:Y:S01]  /*7d00*/  FADD.FTZ R2, R79, R2 ;  /* 0x000000024f027221 */ /* 0x002fe20000010000 */
[----:B--2---:R-:W-:-:S06]  /*7d10*/  FADD.FTZ R7, R22, R7 ;  /* 0x0000000716077221 */ /* 0x004fcc0000010000 */
[----:B------:R-:W1:Y:S08]  /*7d20*/  MUFU.EX2 R95, R95 ;  /* 0x0000005f005f7308 */ /* 0x000e700000000800 */
[----:B------:R-:W2:Y:S01]  /*7d30*/  MUFU.EX2 R39, R39 ;  /* 0x0000002700277308 */ /* 0x000ea20000000800 */
[----:B---3--:R-:W-:Y:S01]  /*7d40*/  FADD.FTZ R2, R80, R2 ;  /* 0x0000000250027221 */ /* 0x008fe20000010000 */
[----:B----4-:R-:W-:-:S06]  /*7d50*/  FADD.FTZ R7, R23, R7 ;  /* 0x0000000717077221 */ /* 0x010fcc0000010000 */
[----:B------:R-:W3:Y:S01]  /*7d60*/  MUFU.EX2 R42, R42 ;  /* 0x0000002a002a7308 */ /* 0x000ee20000000800 */
[----:B0-----:R-:W-:Y:S01]  /*7d70*/  FADD.FTZ R2, R87, R2 ;  /* 0x0000000257027221 */ /* 0x001fe20000010000 */
[----:B-----5:R-:W-:-:S06]  /*7d80*/  FADD.FTZ R7, R3, R7 ;  /* 0x0000000703077221 */ /* 0x020fcc0000010000 */
[----:B------:R-:W0:Y:S01]  /*7d90*/  MUFU.EX2 R93, R93 ;  /* 0x0000005d005d7308 */ /* 0x000e220000000800 */
[----:B------:R-:W-:-:S07]  /*7da0*/  F2FP.BF16.F32.PACK_AB R10, R13, R12 ;  /* 0x0000000c0d0a723e */ /* 0x000fce00000010ff */
[----:B------:R-:W4:Y:S01]  /*7db0*/  MUFU.EX2 R43, R43 ;  /* 0x0000002b002b7308 */ /* 0x000f220000000800 */
[----:B-1----:R-:W-:Y:S01]  /*7dc0*/  FADD.FTZ R12, R95, R2 ;  /* 0x000000025f0c7221 */ /* 0x002fe20000010000 */
[----:B--2---:R-:W-:-:S06]  /*7dd0*/  FADD.FTZ R2, R39, R7 ;  /* 0x0000000727027221 */ /* 0x004fcc0000010000 */
[----:B------:R-:W1:Y:S08]  /*7de0*/  MUFU.EX2 R94, R94 ;  /* 0x0000005e005e7308 */ /* 0x000e700000000800 */
[----:B------:R-:W2:Y:S01]  /*7df0*/  MUFU.EX2 R28, R28 ;  /* 0x0000001c001c7308 */ /* 0x000ea20000000800 */
[----:B---3--:R-:W-:-:S07]  /*7e00*/  FADD.FTZ R2, R42, R2 ;  /* 0x000000022a027221 */ /* 0x008fce0000010000 */
[----:B------:R-:W3:Y:S08]  /*7e10*/  MUFU.EX2 R92, R92 ;  /* 0x0000005c005c7308 */ /* 0x000ef00000000800 */
[----:B------:R-:W5:Y:S01]  /*7e20*/  MUFU.EX2 R29, R29 ;  /* 0x0000001d001d7308 */ /* 0x000f620000000800 */
[----:B0-----:R-:W-:Y:S01]  /*7e30*/  FADD.FTZ R12, R93, R12 ;  /* 0x0000000c5d0c7221 */ /* 0x001fe20000010000 */
[----:B----4-:R-:W-:-:S06]  /*7e40*/  FADD.FTZ R2, R43, R2 ;  /* 0x000000022b027221 */ /* 0x010fcc0000010000 */
[----:B------:R-:W0:Y:S01]  /*7e50*/  MUFU.EX2 R30, R30 ;  /* 0x0000001e001e7308 */ /* 0x000e220000000800 */
[----:B-1----:R-:W-:Y:S01]  /*7e60*/  FADD.FTZ R13, R94, R12 ;  /* 0x0000000c5e0d7221 */ /* 0x002fe20000010000 */
[----:B--2---:R-:W-:-:S06]  /*7e70*/  FADD.FTZ R2, R28, R2 ;  /* 0x000000021c027221 */ /* 0x004fcc0000010000 */
[----:B------:R-:W1:Y:S01]  /*7e80*/  MUFU.EX2 R31, R31 ;  /* 0x0000001f001f7308 */ /* 0x000e620000000800 */
[----:B------:R-:W-:Y:S01]  /*7e90*/  F2FP.BF16.F32.PACK_AB R4, R15, R14 ;  /* 0x0000000e0f04723e */ /* 0x000fe200000010ff */
[----:B---3--:R-:W-:Y:S01]  /*7ea0*/  FADD.FTZ R15, R92, R13 ;  /* 0x0000000d5c0f7221 */ /* 0x008fe20000010000 */
[----:B-----5:R-:W-:-:S05]  /*7eb0*/  FADD.FTZ R2, R29, R2 ;  /* 0x000000021d027221 */ /* 0x020fca0000010000 */
[----:B------:R-:W2:Y:S01]  /*7ec0*/  MUFU.EX2 R32, R32 ;  /* 0x0000002000207308 */ /* 0x000ea20000000800 */
[----:B------:R-:W-:Y:S01]  /*7ed0*/  F2FP.BF16.F32.PACK_AB R6, R17, R16 ;  /* 0x000000101106723e */ /* 0x000fe200000010ff */
[----:B------:R-:W-:Y:S01]  /*7ee0*/  FADD.FTZ R16, R38, R15 ;  /* 0x0000000f26107221 */ /* 0x000fe20000010000 */
[----:B0-----:R-:W-:-:S05]  /*7ef0*/  FADD.FTZ R2, R30, R2 ;  /* 0x000000021e027221 */ /* 0x001fca0000010000 */
[----:B------:R-:W0:Y:S01]  /*7f00*/  MUFU.EX2 R33, R33 ;  /* 0x0000002100217308 */ /* 0x000e220000000800 */
[----:B------:R-:W-:Y:S01]  /*7f10*/  F2FP.BF16.F32.PACK_AB R12, R19, R18 ;  /* 0x00000012130c723e */ /* 0x000fe200000010ff */
[----:B------:R-:W-:Y:S01]  /*7f20*/  FADD.FTZ R16, R25, R16 ;  /* 0x0000001019107221 */ /* 0x000fe20000010000 */
[----:B-1----:R-:W-:Y:S01]  /*7f30*/  FADD.FTZ R19, R31, R2 ;  /* 0x000000021f137221 */ /* 0x002fe20000010000 */
[----:B------:R-:W3:Y:S02]  /*7f40*/  LDL R18, [R1+0x1c] ;  /* 0x00001c0001127983 */ /* 0x000ee40000100800 */
[----:B------:R-:W-:Y:S02]  /*7f50*/  FADD.FTZ R17, R81, R16 ;  /* 0x0000001051117221 */ /* 0x000fe40000010000 */
[----:B------:R1:W4:Y:S01]  /*7f60*/  MUFU.EX2 R27, R11 ;  /* 0x0000000b001b7308 */ /* 0x0003220000000800 */
[----:B--2---:R-:W-:Y:S01]  /*7f70*/  FADD.FTZ R16, R32, R19 ;  /* 0x0000001320107221 */ /* 0x004fe20000010000 */
[----:B-1----:R-:W-:-:S05]  /*7f80*/  F2FP.BF16.F32.PACK_AB R11, R84, R90 ;  /* 0x0000005a540b723e */ /* 0x002fca00000010ff */
[----:B------:R0:W-:Y:S01]  /*7f90*/  STSM.16.M88.4 [R101], R8 ;  /* 0x0000000865007844 */ /* 0x0001e20000000200 */
[----:B------:R-:W-:Y:S02]  /*7fa0*/  F2FP.BF16.F32.PACK_AB R5, R83, R91 ;  /* 0x0000005b5305723e */ /* 0x000fe400000010ff */
[----:B------:R-:W-:Y:S02]  /*7fb0*/  F2FP.BF16.F32.PACK_AB R7, R82, R89 ;  /* 0x000000595207723e */ /* 0x000fe400000010ff */
[----:B------:R-:W-:Y:S02]  /*7fc0*/  F2FP.BF16.F32.PACK_AB R13, R98, R86 ;  /* 0x00000056620d723e */ /* 0x000fe400000010ff */
[----:B------:R-:W-:Y:S01]  /*7fd0*/  F2FP.BF16.F32.PACK_AB R14, R21, R20 ;  /* 0x00000014150e723e */ /* 0x000fe200000010ff */
[----:B0-----:R-:W-:Y:S02]  /*7fe0*/  FADD.FTZ R9, R33, R16 ;  /* 0x0000001021097221 */ /* 0x001fe40000010000 */
[----:B------:R-:W2:Y:S01]  /*7ff0*/  LDL R16, [R1+0x18] ;  /* 0x0000180001107983 */ /* 0x000ea20000100800 */
[----:B------:R-:W-:-:S03]  /*8000*/  F2FP.BF16.F32.PACK_AB R15, R80, R79 ;  /* 0x0000004f500f723e */ /* 0x000fc600000010ff */
[----:B------:R0:W-:Y:S04]  /*8010*/  STSM.16.M88.4 [R155], R4 ;  /* 0x000000049b007844 */ /* 0x0001e80000000200 */
[----:B------:R-:W-:Y:S01]  /*8020*/  STSM.16.M88.4 [R154], R12 ;  /* 0x0000000c9a007844 */ /* 0x000fe20000000200 */
[----:B0-----:R-:W-:Y:S02]  /*8030*/  F2FP.BF16.F32.PACK_AB R4, R23, R22 ;  /* 0x000000161704723e */ /* 0x001fe400000010ff */
[----:B------:R-:W-:Y:S02]  /*8040*/  F2FP.BF16.F32.PACK_AB R5, R95, R87 ;  /* 0x000000575f05723e */ /* 0x000fe400000010ff */
[----:B------:R-:W-:Y:S02]  /*8050*/  F2FP.BF16.F32.PACK_AB R6, R39, R3 ;  /* 0x000000032706723e */ /* 0x000fe400000010ff */
[----:B------:R-:W-:-:S05]  /*8060*/  F2FP.BF16.F32.PACK_AB R7, R94, R93 ;  /* 0x0000005d5e07723e */ /* 0x000fca00000010ff */
[----:B------:R0:W-:Y:S04]  /*8070*/  STSM.16.M88.4 [R153+0x24800], R4 ;  /* 0x0248000499007844 */ /* 0x0001e80000000200 */
[----:B0-----:R-:W5:Y:S01]  /*8080*/  LDL R6, [R1+0x10] ;  /* 0x0000100001067983 */ /* 0x001f620000100800 */
[----:B------:R-:W0:Y:S08]  /*8090*/  MUFU.EX2 R36, R36 ;  /* 0x0000002400247308 */ /* 0x000e300000000800 */
[----:B------:R-:W1:Y:S08]  /*80a0*/  MUFU.EX2 R103, R103 ;  /* 0x0000006700677308 */ /* 0x000e700000000800 */
[----:B------:R-:W1:Y:S01]  /*80b0*/  MUFU.EX2 R37, R37 ;  /* 0x0000002500257308 */ /* 0x000e620000000800 */
[----:B------:R-:W-:-:S07]  /*80c0*/  FADD.FTZ R2, R26, R17 ;  /* 0x000000111a027221 */ /* 0x000fce0000010000 */
[----:B------:R-:W1:Y:S08]  /*80d0*/  MUFU.EX2 R104, R104 ;  /* 0x0000006800687308 */ /* 0x000e700000000800 */
[----:B------:R-:W1:Y:S01]  /*80e0*/  MUFU.EX2 R40, R40 ;  /* 0x0000002800287308 */ /* 0x000e620000000800 */
[----:B----4-:R-:W-:Y:S01]  /*80f0*/  FADD.FTZ R2, R27, R2 ;  /* 0x000000021b027221 */ /* 0x010fe20000010000 */
[----:B0-----:R-:W-:-:S06]  /*8100*/  FADD.FTZ R10, R36, R9 ;  /* 0x00000009240a7221 */ /* 0x001fcc0000010000 */
[----:B------:R-:W0:Y:S08]  /*8110*/  MUFU.EX2 R47, R47 ;  /* 0x0000002f002f7308 */ /* 0x000e300000000800 */
[----:B------:R-:W4:Y:S01]  /*8120*/  MUFU.EX2 R41, R41 ;  /* 0x0000002900297308 */ /* 0x000f220000000800 */
[----:B-1----:R-:W-:Y:S01]  /*8130*/  FADD.FTZ R3, R103, R2 ;  /* 0x0000000267037221 */ /* 0x002fe20000010000 */
[----:B------:R-:W-:-:S06]  /*8140*/  FADD.FTZ R11, R37, R10 ;  /* 0x0000000a250b7221 */ /* 0x000fcc0000010000 */
[----:B------:R-:W1:Y:S08]  /*8150*/  MUFU.EX2 R50, R50 ;  /* 0x0000003200327308 */ /* 0x000e700000000800 */
[----:B------:R-:W1:Y:S01]  /*8160*/  MUFU.EX2 R44, R44 ;  /* 0x0000002c002c7308 */ /* 0x000e620000000800 */
[----:B------:R-:W-:Y:S01]  /*8170*/  FADD.FTZ R2, R104, R3 ;  /* 0x0000000368027221 */ /* 0x000fe20000010000 */
[----:B------:R-:W-:-:S06]  /*8180*/  FADD.FTZ R12, R40, R11 ;  /* 0x0000000b280c7221 */ /* 0x000fcc0000010000 */
[----:B------:R-:W1:Y:S08]  /*8190*/  MUFU.EX2 R51, R51 ;  /* 0x0000003300337308 */ /* 0x000e700000000800 */
[----:B------:R-:W1:Y:S01]  /*81a0*/  MUFU.EX2 R45, R45 ;  /* 0x0000002d002d7308 */ /* 0x000e620000000800 */
[----:B0-----:R-:W-:Y:S01]  /*81b0*/  FADD.FTZ R3, R47, R2 ;  /* 0x000000022f037221 */ /* 0x001fe20000010000 */
[----:B----4-:R-:W-:-:S06]  /*81c0*/  FADD.FTZ R13, R41, R12 ;  /* 0x0000000c290d7221 */ /* 0x010fcc0000010000 */
        /* <DEDUP_REMOVED lines=21> */
[----:B------:R-:W3:Y:S01]  /*8320*/  MUFU.EX2 R57, R57 ;  /* 0x0000003900397308 */ /* 0x000ee20000000800 */
[----:B0-----:R-:W-:Y:S01]  /*8330*/  FADD.FTZ R3, R59, R2 ;  /* 0x000000023b037221 */ /* 0x001fe20000010000 */
[----:B----4-:R-:W-:-:S06]  /*8340*/  FADD.FTZ R5, R53, R4 ;  /* 0x0000000435057221 */ /* 0x010fcc0000010000 */
[----:B------:R-:W0:Y:S08]  /*8350*/  MUFU.EX2 R66, R66 ;  /* 0x0000004200427308 */ /* 0x000e300000000800 */
[----:B------:R-:W4:Y:S01]  /*8360*/  MUFU.EX2 R60, R60 ;  /* 0x0000003c003c7308 */ /* 0x000f220000000800 */
[----:B-1----:R-:W-:Y:S01]  /*8370*/  FADD.FTZ R2, R62, R3 ;  /* 0x000000033e027221 */ /* 0x002fe20000010000 */
[----:B------:R-:W-:-:S06]  /*8380*/  FADD.FTZ R4, R56, R5 ;  /* 0x0000000538047221 */ /* 0x000fcc0000010000 */
[----:B------:R-:W1:Y:S08]  /*8390*/  MUFU.EX2 R67, R67 ;  /* 0x0000004300437308 */ /* 0x000e700000000800 */
[----:B------:R-:W1:Y:S08]  /*83a0*/  MUFU.EX2 R61, R61 ;  /* 0x0000003d003d7308 */ /* 0x000e700000000800 */
[----:B------:R-:W2:Y:S01]  /*83b0*/  MUFU.EX2 R70, R70 ;  /* 0x0000004600467308 */ /* 0x000ea20000000800 */
[----:B------:R-:W-:-:S07]  /*83c0*/  FADD.FTZ R3, R63, R2 ;  /* 0x000000023f037221 */ /* 0x000fce0000010000 */
[----:B------:R-:W-:Y:S08]  /*83d0*/  MUFU.EX2 R64, R64 ;  /* 0x0000004000407308 */ /* 0x000ff00000000800 */
[----:B------:R-:W-:Y:S08]  /*83e0*/  MUFU.EX2 R65, R65 ;  /* 0x0000004100417308 */ /* 0x000ff00000000800 */
[----:B------:R-:W-:Y:S08]  /*83f0*/  MUFU.EX2 R73, R73 ;  /* 0x0000004900497308 */ /* 0x000ff00000000800 */
[----:B------:R-:W2:Y:S08]  /*8400*/  MUFU.EX2 R74, R74 ;  /* 0x0000004a004a7308 */ /* 0x000eb00000000800 */
[----:B------:R-:W-:Y:S08]  /*8410*/  MUFU.EX2 R75, R75 ;  /* 0x0000004b004b7308 */ /* 0x000ff00000000800 */
[----:B------:R-:W2:Y:S01]  /*8420*/  MUFU.EX2 R76, R76 ;  /* 0x0000004c004c7308 */ /* 0x000ea20000000800 */
[----:B---3--:R-:W-:-:S07]  /*8430*/  FADD.FTZ R5, R57, R4 ;  /* 0x0000000439057221 */ /* 0x008fce0000010000 */
[----:B------:R-:W-:Y:S08]  /*8440*/  MUFU.EX2 R68, R68 ;  /* 0x0000004400447308 */ /* 0x000ff00000000800 */
[----:B------:R-:W3:Y:S08]  /*8450*/  MUFU.EX2 R69, R69 ;  /* 0x0000004500457308 */ /* 0x000ef00000000800 */
[----:B------:R-:W-:Y:S08]  /*8460*/  MUFU.EX2 R72, R72 ;  /* 0x0000004800487308 */ /* 0x000ff00000000800 */
[----:B------:R-:W-:Y:S08]  /*8470*/  MUFU.EX2 R77, R77 ;  /* 0x0000004d004d7308 */ /* 0x000ff00000000800 */
[----:B------:R-:W5:Y:S08]  /*8480*/  MUFU.EX2 R78, R78 ;  /* 0x0000004e004e7308 */ /* 0x000f700000000800 */
[----:B------:R-:W-:Y:S08]  /*8490*/  MUFU.EX2 R7, R88 ;  /* 0x0000005800077308 */ /* 0x000ff00000000800 */
[----:B------:R-:W5:Y:S01]  /*84a0*/  MUFU.EX2 R97, R97 ;  /* 0x0000006100617308 */ /* 0x000f620000000800 */
[----:B------:R-:W-:-:S02]  /*84b0*/  F2FP.BF16.F32.PACK_AB R8, R43, R42 ;  /* 0x0000002a2b08723e */ /* 0x000fc400000010ff */
[----:B------:R-:W-:Y:S02]  /*84c0*/  F2FP.BF16.F32.PACK_AB R9, R38, R92 ;  /* 0x0000005c2609723e */ /* 0x000fe400000010ff */
[----:B------:R-:W-:Y:S02]  /*84d0*/  F2FP.BF16.F32.PACK_AB R10, R29, R28 ;  /* 0x0000001c1d0a723e */ /* 0x000fe400000010ff */
[----:B------:R-:W-:Y:S01]  /*84e0*/  F2FP.BF16.F32.PACK_AB R11, R81, R25 ;  /* 0x00000019510b723e */ /* 0x000fe200000010ff */
[----:B0-----:R-:W-:Y:S01]  /*84f0*/  FADD.FTZ R2, R66, R3 ;  /* 0x0000000342027221 */ /* 0x001fe20000010000 */
[----:B------:R-:W-:Y:S01]  /*8500*/  F2FP.BF16.F32.PACK_AB R12, R31, R30 ;  /* 0x0000001e1f0c723e */ /* 0x000fe200000010ff */
[----:B----4-:R-:W-:Y:S01]  /*8510*/  FADD.FTZ R4, R60, R5 ;  /* 0x000000053c047221 */ /* 0x010fe20000010000 */
[----:B------:R-:W-:Y:S02]  /*8520*/  F2FP.BF16.F32.PACK_AB R13, R27, R26 ;  /* 0x0000001a1b0d723e */ /* 0x000fe400000010ff */
[----:B------:R-:W-:-:S02]  /*8530*/  F2FP.BF16.F32.PACK_AB R14, R33, R32 ;  /* 0x00000020210e723e */ /* 0x000fc400000010ff */
[----:B------:R-:W-:Y:S01]  /*8540*/  F2FP.BF16.F32.PACK_AB R15, R104, R103 ;  /* 0x00000067680f723e */ /* 0x000fe200000010ff */
[----:B------:R0:W-:Y:S01]  /*8550*/  STSM.16.M88.4 [R18], R8 ;  /* 0x0000000812007844 */ /* 0x0001e20000000200 */
[----:B------:R-:W-:Y:S01]  /*8560*/  F2FP.BF16.F32.PACK_AB R36, R37, R36 ;  /* 0x000000242524723e */ /* 0x000fe200000010ff */
[----:B-1----:R-:W-:Y:S01]  /*8570*/  FADD.FTZ R3, R67, R2 ;  /* 0x0000000243037221 */ /* 0x002fe20000010000 */
[----:B------:R-:W-:Y:S02]  /*8580*/  F2FP.BF16.F32.PACK_AB R37, R50, R47 ;  /* 0x0000002f3225723e */ /* 0x000fe400000010ff */
[----:B------:R-:W-:Y:S02]  /*8590*/  F2FP.BF16.F32.PACK_AB R38, R41, R40 ;  /* 0x000000282926723e */ /* 0x000fe400000010ff */
[----:B------:R-:W-:Y:S01]  /*85a0*/  F2FP.BF16.F32.PACK_AB R39, R54, R51 ;  /* 0x000000333627723e */ /* 0x000fe200000010ff */
[----:B------:R-:W-:Y:S01]  /*85b0*/  FADD.FTZ R5, R61, R4 ;  /* 0x000000043d057221 */ /* 0x000fe20000010000 */
[----:B------:R-:W-:Y:S01]  /*85c0*/  F2FP.BF16.F32.PACK_AB R52, R53, R52 ;  /* 0x000000343534723e */ /* 0x000fe200000010ff */
[----:B------:R3:W-:Y:S01]  /*85d0*/  STSM.16.M88.4 [R155+0x6000], R12 ;  /* 0x0060000c9b007844 */ /* 0x0007e20000000200 */
[----:B------:R-:W-:-:S02]  /*85e0*/  F2FP.BF16.F32.PACK_AB R53, R66, R63 ;  /* 0x0000003f4235723e */ /* 0x000fc400000010ff */
[----:B------:R-:W-:Y:S02]  /*85f0*/  F2FP.BF16.F32.PACK_AB R54, R57, R56 ;  /* 0x000000383936723e */ /* 0x000fe400000010ff */
[----:B------:R-:W-:Y:S02]  /*8600*/  F2FP.BF16.F32.PACK_AB R60, R61, R60 ;  /* 0x0000003c3d3c723e */ /* 0x000fe400000010ff */
[----:B0-----:R-:W-:Y:S02]  /*8610*/  F2FP.BF16.F32.PACK_AB R8, R45, R44 ;  /* 0x0000002c2d08723e */ /* 0x001fe400000010ff */
[----:B------:R-:W-:Y:S02]  /*8620*/  F2FP.BF16.F32.PACK_AB R9, R58, R55 ;  /* 0x000000373a09723e */ /* 0x000fe400000010ff */
[----:B------:R-:W-:Y:S02]  /*8630*/  F2FP.BF16.F32.PACK_AB R10, R49, R48 ;  /* 0x00000030310a723e */ /* 0x000fe400000010ff */
[----:B------:R-:W-:-:S02]  /*8640*/  F2FP.BF16.F32.PACK_AB R11, R62, R59 ;  /* 0x0000003b3e0b723e */ /* 0x000fc400000010ff */
[----:B--2---:R-:W-:Y:S02]  /*8650*/  F2FP.BF16.F32.PACK_AB R55, R70, R67 ;  /* 0x000000434637723e */ /* 0x004fe400000010ff */
[----:B------:R-:W-:Y:S02]  /*8660*/  F2FP.BF16.F32.PACK_AB R61, R74, R73 ;  /* 0x000000494a3d723e */ /* 0x000fe400000010ff */
[----:B------:R-:W-:Y:S02]  /*8670*/  F2FP.BF16.F32.PACK_AB R62, R65, R64 ;  /* 0x00000040413e723e */ /* 0x000fe400000010ff */
[----:B------:R-:W-:Y:S01]  /*8680*/  F2FP.BF16.F32.PACK_AB R63, R76, R75 ;  /* 0x0000004b4c3f723e */ /* 0x000fe200000010ff */
[----:B------:R0:W-:Y:S01]  /*8690*/  STSM.16.M88.4 [R154+0x6000], R36 ;  /* 0x006000249a007844 */ /* 0x0001e20000000200 */
[----:B---3--:R-:W-:Y:S01]  /*86a0*/  F2FP.BF16.F32.PACK_AB R12, R69, R68 ;  /* 0x00000044450c723e */ /* 0x008fe200000010ff */
[----:B------:R-:W-:Y:S01]  /*86b0*/  FADD.FTZ R2, R70, R3 ;  /* 0x0000000346027221 */ /* 0x000fe20000010000 */
[----:B-----5:R-:W-:-:S02]  /*86c0*/  F2FP.BF16.F32.PACK_AB R13, R78, R77 ;  /* 0x0000004d4e0d723e */ /* 0x020fc400000010ff */
[----:B------:R-:W-:Y:S02]  /*86d0*/  F2FP.BF16.F32.PACK_AB R14, R24, R72 ;  /* 0x00000048180e723e */ /* 0x000fe400000010ff */
[----:B------:R-:W-:Y:S01]  /*86e0*/  F2FP.BF16.F32.PACK_AB R15, R97, R7 ;  /* 0x00000007610f723e */ /* 0x000fe200000010ff */
[----:B------:R0:W-:Y:S01]  /*86f0*/  STSM.16.M88.4 [R153+0x2a800], R8 ;  /* 0x02a8000899007844 */ /* 0x0001e20000000200 */
[----:B------:R-:W-:-:S03]  /*8700*/  FADD.FTZ R3, R73, R2 ;  /* 0x0000000249037221 */ /* 0x000fc60000010000 */
[----:B------:R0:W-:Y:S04]  /*8710*/  STSM.16.M88.4 [R16], R52 ;  /* 0x0000003410007844 */ /* 0x0001e80000000200 */
[----:B------:R0:W-:Y:S04]  /*8720*/  STSM.16.M88.4 [R155+0xc000], R60 ;  /* 0x00c0003c9b007844 */ /* 0x0001e80000000200 */
[----:B------:R0:W-:Y:S01]  /*8730*/  STSM.16.M88.4 [R154+0xc000], R12 ;  /* 0x00c0000c9a007844 */ /* 0x0001e20000000200 */
[----:B------:R-:W-:Y:S01]  /*8740*/  FADD.FTZ R2, R74, R3 ;  /* 0x000000034a027221 */ /* 0x000fe20000010000 */
[----:B------:R-:W-:Y:S01]  /*8750*/  @!PT LDS RZ, [RZ] ;  /* 0x00000000fffff984 */ /* 0x000fe20000000800 */
[----:B------:R-:W-:Y:S01]  /*8760*/  @!PT LDS RZ, [RZ] ;  /* 0x00000000fffff984 */ /* 0x000fe20000000800 */
[----:B------:R-:W-:Y:S01]  /*8770*/  @!PT LDS RZ, [RZ] ;  /* 0x00000000fffff984 */ /* 0x000fe20000000800 */
[----:B------:R-:W-:Y:S01]  /*8780*/  @!PT LDS RZ, [RZ] ;  /* 0x00000000fffff984 */ /* 0x000fe20000000800 */
[----:B------:R1:W-:Y:S06]  /*8790*/  MEMBAR.ALL.CTA ;  /* 0x0000000000007992 */ /* 0x0003ec0000008000 */
[----:B-1----:R-:W1:Y:S01]  /*87a0*/  FENCE.VIEW.ASYNC.S ;  /* 0x00000000000073c6 */ /* 0x002e620000000000 */
[----:B------:R-:W-:Y:S01]  /*87b0*/  FADD.FTZ R4, R64, R5 ;  /* 0x0000000540047221 */ /* 0x000fe20000010000 */
[----:B------:R-:W-:Y:S01]  /*87c0*/  FADD.FTZ R3, R75, R2 ;  /* 0x000000024b037221 */ /* 0x000fe20000010000 */
[----:B------:R-:W-:-:S02]  /*87d0*/  ISETP.GT.AND P2, PT, R0, R6, PT ;  /* 0x000000060000720c */ /* 0x000fc40003f44270 */
[----:B------:R-:W-:Y:S01]  /*87e0*/  FADD.FTZ R5, R65, R4 ;  /* 0x0000000441057221 */ /* 0x000fe20000010000 */
[----:B------:R-:W-:-:S03]  /*87f0*/  FADD.FTZ R2, R76, R3 ;  /* 0x000000034c027221 */ /* 0x000fc60000010000 */
[----:B------:R-:W-:Y:S01]  /*8800*/  FADD.FTZ R4, R68, R5 ;  /* 0x0000000544047221 */ /* 0x000fe20000010000 */
[----:B------:R-:W-:-:S03]  /*8810*/  FADD.FTZ R2, R77, R2 ;  /* 0x000000024d027221 */ /* 0x000fc60000010000 */
[----:B------:R-:W-:Y:S01]  /*8820*/  FADD.FTZ R3, R69, R4 ;  /* 0x0000000445037221 */ /* 0x000fe20000010000 */
[----:B------:R-:W-:Y:S01]  /*8830*/  FADD.FTZ R2, R78, R2 ;  /* 0x000000024e027221 */ /* 0x000fe20000010000 */
[----:B------:R-:W-:Y:S02]  /*8840*/  UMOV UR7, UR36 ;  /* 0x0000002400077c82 */ /* 0x000fe40008000000 */
[----:B------:R-:W-:Y:S01]  /*8850*/  FADD.FTZ R3, R72, R3 ;  /* 0x0000000348037221 */ /* 0x000fe20000010000 */
[----:B------:R-:W-:Y:S01]  /*8860*/  FADD.FTZ R2, R7, R2 ;  /* 0x0000000207027221 */ /* 0x000fe20000010000 */
[-C--:B------:R-:W-:Y:S01]  /*8870*/  FMUL.FTZ R120, R120, R46.reuse ;  /* 0x0000002e78787220 */ /* 0x080fe20000410000 */
[-C--:B------:R-:W-:Y:S01]  /*8880*/  FMUL.FTZ R121, R121, R46.reuse ;  /* 0x0000002e79797220 */ /* 0x080fe20000410000 */
[----:B------:R-:W-:Y:S01]  /*8890*/  FADD.FTZ R5, R24, R3 ;  /* 0x0000000318057221 */ /* 0x000fe20000010000 */
        /* <DEDUP_REMOVED lines=15> */
[----:B------:R-:W-:-:S02]  /*8990*/  VIADD R0, R0, 0xffffffff ;  /* 0xffffffff00007836 */ /* 0x000fc40000000000 */
        /* <DEDUP_REMOVED lines=16> */
[----:B------:R-:W-:-:S02]  /*8aa0*/  IMAD.MOV.U32 R6, RZ, RZ, R152 ;  /* 0x000000ffff067224 */ /* 0x000fc400078e0098 */
[----:B------:R-:W-:Y:S02]  /*8ab0*/  IMAD.MOV.U32 R4, RZ, RZ, R71 ;  /* 0x000000ffff047224 */ /* 0x000fe400078e0047 */
[----:B------:R-:W-:Y:S01]  /*8ac0*/  IMAD.MOV.U32 R3, RZ, RZ, R34 ;  /* 0x000000ffff037224 */ /* 0x000fe200078e0022 */
[----:B-1----:R-:W-:Y:S01]  /*8ad0*/  NOP ;  /* 0x0000000000007918 */ /* 0x002fe20000000000 */
[----:B0-----:R-:W-:Y:S05]  /*8ae0*/  @P2 BRA `(.L_x_187) ;  /* 0xffffffc800502947 */ /* 0x001fea000383ffff */
.L_x_178:
[----:B------:R-:W-:Y:S06]  /*8af0*/  BAR.ARV 0x8, 0x200 ;  /* 0x0208000000007b1d */ /* 0x000fec0000002000 */
[----:B------:R-:W-:Y:S05]  /*8b00*/  @!P0 BRA `(.L_x_188) ;  /* 0x0000000000048947 */ /* 0x000fea0003800000 */
[----:B------:R-:W-:Y:S01]  /*8b10*/  BPT.TRAP 0x1 ;  /* 0x000000040000795c */ /* 0x000fe20000300000 */
.L_x_188:
[----:B------:R-:W-:Y:S01]  /*8b20*/  ULEA UR12, UR36, UR37, 0x3 ;  /* 0x00000025240c7291 */ /* 0x000fe2000f8e183f */
[----:B------:R-:W-:-:S08]  /*8b30*/  SHF.L.U32 R0, R152, 0x1f, RZ ;  /* 0x0000001f98007819 */ /* 0x000fd000000006ff */
[----:B------:R0:W1:Y:S01]  /*8b40*/  SYNCS.PHASECHK.TRANS64.TRYWAIT P2, [UR12+0x30850], R0 ;  /* 0x03085000ff0075a7 */ /* 0x000062000804014c */
[----:B------:R-:W-:Y:S05]  /*8b50*/  @!P0 BRA `(.L_x_189) ;  /* 0x0000000000048947 */ /* 0x000fea0003800000 */
[----:B------:R-:W-:Y:S01]  /*8b60*/  BPT.TRAP 0x1 ;  /* 0x000000040000795c */ /* 0x000fe20000300000 */
.L_x_189:
[----:B-1----:R-:W-:Y:S05]  /*8b70*/  @P2 BRA `(.L_x_190) ;  /* 0x0000000000082947 */ /* 0x002fea0003800000 */
[----:B------:R-:W1:Y:S02]  /*8b80*/  SYNCS.PHASECHK.TRANS64.TRYWAIT P0, [UR12+0x30850], R0 ;  /* 0x03085000ff0075a7 */ /* 0x000e64000800014c */
[----:B-1----:R-:W-:Y:S05]  /*8b90*/  @!P0 BRA `(.L_x_191) ;  /* 0x00000088006c8947 */ /* 0x002fea0003800000 */
.L_x_190:
[----:B------:R-:W-:Y:S01]  /*8ba0*/  ULEA UR41, UR41, UR37, 0xd ;  /* 0x0000002529297291 */ /* 0x000fe2000f8e683f */
[----:B------:R-:W2:Y:S01]  /*8bb0*/  LDL.LU R12, [R1+0x64] ;  /* 0x00006400010c7983 */ /* 0x000ea20000300800 */
[----:B------:R-:W-:Y:S01]  /*8bc0*/  UIADD3 UR37, UR37, 0x400, URZ ;  /* 0x0000040025257890 */ /* 0x000fe2000fffe03f */
[----:B------:R-:W-:Y:S01]  /*8bd0*/  WARPGROUP.ARRIVE ;  /* 0x00000000000079c5 */ /* 0x000fe20000000000 */
[----:B------:R-:W-:Y:S01]  /*8be0*/  UIADD3 UR41, UR41, 0x1e800, URZ ;  /* 0x0001e80029297890 */ /* 0x000fe2000fffe03f */
[----:B01----:R-:W0:Y:S01]  /*8bf0*/  SHFL.BFLY PT, R0, R5, 0x2, 0x1f ;  /* 0x0c401f0005007f89 */ /* 0x003e2200000e0000 */
[----:B------:R-:W-:Y:S01]  /*8c00*/  USHF.R.U32.HI UR37, URZ, 0x4, UR37 ;  /* 0x000000043f257899 */ /* 0x000fe20008011625 */
[----:B------:R-:W-:Y:S01]  /*8c10*/  MOV R9, UR12 ;  /* 0x0000000c00097c02 */ /* 0x000fe20008000f00 */
[----:B------:R-:W-:Y:S01]  /*8c20*/  USHF.R.U32.HI UR41, URZ, 0x4, UR41 ;  /* 0x000000043f297899 */ /* 0x000fe20008011629 */
[----:B------:R-:W1:Y:S01]  /*8c30*/  SHFL.BFLY PT, R3, R2, 0x2, 0x1f ;  /* 0x0c401f0002037f89 */ /* 0x000e6200000e0000 */
[----:B------:R-:W-:Y:S01]  /*8c40*/  ULOP3.LUT UR6, UR37, 0x3fff, URZ, 0xc0, !UPT ;  /* 0x00003fff25067892 */ /* 0x000fe2000f8ec03f */
[----:B------:R-:W-:Y:S01]  /*8c50*/  IMAD.MOV.U32 R6, RZ, RZ, RZ ;  /* 0x000000ffff067224 */ /* 0x000fe200078e00ff */
[----:B------:R-:W-:Y:S01]  /*8c60*/  ULOP3.LUT UR4, UR41, 0x3fff, URZ, 0xc0, !UPT ;  /* 0x00003fff29047892 */ /* 0x000fe2000f8ec03f */
[----:B------:R-:W-:Y:S01]  /*8c70*/  @!P1 VIADD R9, R9, 0x30860 ;  /* 0x0003086009099836 */ /* 0x000fe20000000000 */
[----:B------:R-:W-:Y:S01]  /*8c80*/  UIMAD UR6, UR36, 0x600, UR6 ;  /* 0x00000600240678a4 */ /* 0x000fe2000f8e0206 */
[----:B------:R-:W-:Y:S01]  /*8c90*/  IMAD.MOV.U32 R50, RZ, RZ, -0x800000 ;  /* 0xff800000ff327424 */ /* 0x000fe200078e00ff */
[----:B------:R-:W-:Y:S01]  /*8ca0*/  ULOP3.LUT UR4, UR4, 0x10000, URZ, 0xfc, !UPT ;  /* 0x0001000004047892 */ /* 0x000fe2000f8efc3f */
[----:B------:R-:W-:Y:S01]  /*8cb0*/  UMOV UR7, 0x40000040 ;  /* 0x4000004000077882 */ /* 0x000fe20000000000 */
[----:B------:R-:W-:Y:S01]  /*8cc0*/  UMOV UR5, 0x40000040 ;  /* 0x4000004000057882 */ /* 0x000fe20000000000 */
[----:B------:R-:W-:Y:S01]  /*8cd0*/  UIADD3 UR10, UR6, 0x80, URZ ;  /* 0x00000080060a7890 */ /* 0x000fe2000fffe03f */
[----:B------:R-:W-:Y:S01]  /*8ce0*/  @!P1 PRMT R9, RZ, 0x654, R9 ;  /* 0x00000654ff099816 */ /* 0x000fe20000000009 */
[----:B------:R-:W-:Y:S01]  /*8cf0*/  UIADD3 UR8, UR4, 0x2, URZ ;  /* 0x0000000204087890 */ /* 0x000fe2000fffe03f */
[----:B------:R-:W-:-:S03]  /*8d00*/  UMOV UR11, 0x40000040 ;  /* 0x40000040000b7882 */ /* 0x000fc60000000000 */
[----:B------:R-:W-:Y:S01]  /*8d10*/  HGMMA.64x64x16.F32.BF16 R120, gdesc[UR4].tnspB, R120, gsb0 ;  /* 0x40e00000047879f0 */ /* 0x000fe20008001878 */
[----:B------:R-:W-:Y:S01]  /*8d20*/  UMOV UR9, 0x40000040 ;  /* 0x4000004000097882 */ /* 0x000fe20000000000 */
[----:B------:R-:W-:Y:S01]  /*8d30*/  UMOV UR7, 0x40000040 ;  /* 0x4000004000077882 */ /* 0x000fe20000000000 */
[----:B------:R-:W-:Y:S01]  /*8d40*/  UMOV UR5, 0x40000040 ;  /* 0x4000004000057882 */ /* 0x000fe20000000000 */
[----:B0-----:R-:W-:Y:S01]  /*8d50*/  FADD.FTZ R0, R0, R5 ;  /* 0x0000000500007221 */ /* 0x001fe20000010000 */
[----:B------:R-:W-:Y:S01]  /*8d60*/  UIADD3 UR36, UR36, 0x1, URZ ;  /* 0x0000000124247890 */ /* 0x000fe2000fffe03f */
[----:B-1----:R-:W-:Y:S01]  /*8d70*/  FADD.FTZ R4, R3, R2 ;  /* 0x0000000203047221 */ /* 0x002fe20000010000 */
[----:B------:R-:W-:Y:S02]  /*8d80*/  IMAD.MOV.U32 R2, RZ, RZ, RZ ;  /* 0x000000ffff027224 */ /* 0x000fe400078e00ff */
[----:B------:R-:W0:Y:S01]  /*8d90*/  SHFL.BFLY PT, R3, R0, 0x1, 0x1f ;  /* 0x0c201f0000037f89 */ /* 0x000e2200000e0000 */
[----:B------:R-:W-:-:S03]  /*8da0*/  UISETP.NE.AND UP0, UPT, UR36, 0x2, UPT ;  /* 0x000000022400788c */ /* 0x000fc6000bf05270 */
[----:B------:R-:W1:Y:S01]  /*8db0*/  SHFL.BFLY PT, R7, R4, 0x1, 0x1f ;  /* 0x0c201f0004077f89 */ /* 0x000e6200000e0000 */
[----:B------:R-:W-:Y:S01]  /*8dc0*/  USEL UR36, UR36, URZ, UP0 ;  /* 0x0000003f24247287 */ /* 0x000fe20008000000 */
[----:B0-----:R-:W-:Y:S01]  /*8dd0*/  FADD.FTZ R10, R0, R3 ;  /* 0x00000003000a7221 */ /* 0x001fe20000010000 */
[----:B------:R-:W-:Y:S02]  /*8de0*/  IMAD.MOV.U32 R0, RZ, RZ, -0x800000 ;  /* 0xff800000ff007424 */ /* 0x000fe400078e00ff */
[----:B-1----:R-:W-:Y:S02]  /*8df0*/  FADD.FTZ R11, R4, R7 ;  /* 0x00000007040b7221 */ /* 0x002fe40000010000 */
[----:B------:R-:W-:-:S03]  /*8e00*/  FSETP.NE.FTZ.AND P0, PT, R10, RZ, PT ;  /* 0x000000ff0a00720b */ /* 0x000fc60003f15000 */
[----:B------:R-:W-:-:S10]  /*8e10*/  FSETP.NE.FTZ.AND P2, PT, R11, RZ, PT ;  /* 0x000000ff0b00720b */ /* 0x000fd40003f55000 */
[----:B------:R-:W0:Y:S01]  /*8e20*/  @P0 MUFU.LG2 R5, R10 ;  /* 0x0000000a00050308 */ /* 0x000e220000000c00 */
[C---:B------:R-:W-:Y:S02]  /*8e30*/  @P0 FMUL.FTZ R3, R35.reuse, 0.69314718246459960938 ;  /* 0x3f31721823030820 */ /* 0x040fe40000410000 */
[----:B------:R-:W-:-:S05]  /*8e40*/  @P2 FMUL.FTZ R35, R35, 0.69314718246459960938 ;  /* 0x3f31721823232820 */ /* 0x000fca0000410000 */
[----:B------:R-:W1:Y:S08]  /*8e50*/  @P2 MUFU.LG2 R7, R11 ;  /* 0x0000000b00072308 */ /* 0x000e700000000c00 */
[----:B------:R-:W3:Y:S01]  /*8e60*/  @P0 MUFU.RCP R2, R10 ;  /* 0x0000000a00020308 */ /* 0x000ee20000001000 */
[----:B0-----:R-:W-:-:S04]  /*8e70*/  @P0 FMUL.FTZ R4, R5, 0.69314718246459960938 ;  /* 0x3f31721805040820 */ /* 0x001fc80000410000 */
[----:B------:R-:W-:Y:S01]  /*8e80*/  @P0 FFMA.FTZ R50, R3, R34, R4 ;  /* 0x0000002203320223 */ /* 0x000fe20000010004 */
[----:B------:R-:W-:Y:S01]  /*8e90*/  PLOP3.LUT P0, PT, PT, PT, PT, 0x8, 0x0 ;  /* 0x000000000000781c */ /* 0x000fe20003f0e170 */
[----:B------:R-:W-:Y:S02]  /*8ea0*/  WARPGROUP.DEPBAR.LE gsb0, 0x0 ;  /* 0x00008000000079c5 */ /* 0x000fe40000010000 */
[----:B------:R-:W-:Y:S01]  /*8eb0*/  WARPGROUP.ARRIVE ;  /* 0x00000000000079c5 */ /* 0x000fe20000000000 */
[----:B------:R-:W0:Y:S01]  /*8ec0*/  @P2 MUFU.RCP R6, R11 ;  /* 0x0000000b00062308 */ /* 0x000e220000001000 */
[----:B-1----:R-:W-:-:S04]  /*8ed0*/  @P2 FMUL.FTZ R8, R7, 0.69314718246459960938 ;  /* 0x3f31721807082820 */ /* 0x002fc80000410000 */
[----:B------:R-:W-:Y:S01]  /*8ee0*/  HGMMA.64x64x16.F32.BF16 R120, gdesc[UR8].tnspB, R120, gsb0 ;  /* 0x40e00000087879f0 */ /* 0x000fe20008001878 */
[----:B------:R-:W-:Y:S01]  /*8ef0*/  UIADD3 UR10, UR6, 0x100, URZ ;  /* 0x00000100060a7890 */ /* 0x000fe2000fffe03f */
[----:B------:R-:W-:Y:S01]  /*8f00*/  @P2 FFMA.FTZ R0, R35, R71, R8 ;  /* 0x0000004723002223 */ /* 0x000fe20000010008 */
        /* <DEDUP_REMOVED lines=17> */
[----:B--2---:R-:W-:-:S05]  /*9020*/  VIADD R12, R12, 0x1 ;  /* 0x000000010c0c7836 */ /* 0x004fca0000000000 */
[----:B------:R1:W-:Y:S01]  /*9030*/  STL [R1+0x64], R12 ;  /* 0x0000640c01007387 */ /* 0x0003e20000100800 */
        /* <DEDUP_REMOVED lines=49> */
[----:B------:R-:W-:Y:S01]  /*9350*/  HGMMA.64x64x16.F32.BF16 R120, gdesc[UR4].tnspB, R120, gsb0 ;  /* 0x40e00000047879f0 */ /* 0x000fe20008001878 */
[----:B------:R-:W-:-:S06]  /*9360*/  USEL UR4, URZ, 0x1, UP0 ;  /* 0x000000013f047887 */ /* 0x000fcc0008000000 */
[----:B------:R-:W-:Y:S01]  /*9370*/  LOP3.LUT R152, R152, UR4, RZ, 0x3c, !PT ;  /* 0x0000000498987c12 */ /* 0x000fe2000f8e3cff */
[----:B------:R-:W-:Y:S02]  /*9380*/  WARPGROUP.DEPBAR.LE gsb0, 0x0 ;  /* 0x00008000000079c5 */ /* 0x000fe40000010000 */
[----:B------:R1:W-:Y:S01]  /*9390*/  @!P1 SYNCS.ARRIVE.TRANS64.RED.A1T0 RZ, [R9+URZ], RZ ;  /* 0x000000ff09ff99a7 */ /* 0x0003e2000810043f */
[-C--:B---3--:R-:W-:Y:S01]  /*93a0*/  FMUL.FTZ R20, R120, R2.reuse ;  /* 0x0000000278147220 */ /* 0x088fe20000410000 */
        /* <DEDUP_REMOVED lines=30> */
[----:B-1----:R-:W-:-:S07]  /*9590*/  FMUL.FTZ R151, R151, R6 ;  /* 0x0000000697977220 */ /* 0x002fce0000410000 */
.L_x_171:
[----:B------:R-:W1:Y:S08]  /*95a0*/  S2UR UR4, SR_CgaCtaId ;  /* 0x00000000000479c3 */ /* 0x000e700000008800 */
[----:B------:R-:W-:Y:S06]  /*95b0*/  BAR.SYNC.DEFER_BLOCKING 0x5, 0x200 ;  /* 0x0148000000007b1d */ /* 0x000fec0000010000 */
[----:B------:R-:W-:Y:S01]  /*95c0*/  UMOV UR37, 0x400 ;  /* 0x0000040000257882 */ /* 0x000fe20000000000 */
[----:B------:R-:W-:Y:S01]  /*95d0*/  BSSY B0, `(.L_x_192) ;  /* 0x0000240000007945 */ /* 0x000fe20003800000 */
[----:B-1----:R-:W-:-:S09]  /*95e0*/  ULEA UR37, UR4, UR37, 0x18 ;  /* 0x0000002504257291 */ /* 0x002fd2000f8ec03f */
[----:B------:R-:W1:Y:S01]  /*95f0*/  LDS.128 R4, [UR37+0x308d0] ;  /* 0x0308d025ff047984 */ /* 0x000e620008000c00 */
[----:B------:R-:W-:Y:S06]  /*9600*/  BAR.ARV 0x4, 0x200 ;  /* 0x0108000000007b1d */ /* 0x000fec0000002000 */
[----:B------:R-:W-:Y:S05]  /*9610*/  @P0 BRA `(.L_x_193) ;  /* 0x00000018003c0947 */ /* 0x000fea0003800000 */
[----:B0-----:R-:W2:Y:S01]  /*9620*/  LDL R8, [R1+0x8c] ;  /* 0x00008c0001087983 */ /* 0x001ea20000100800 */
[----:B------:R-:W0:Y:S03]  /*9630*/  S2UR UR6, SR_SWINHI ;  /* 0x00000000000679c3 */ /* 0x000e260000002f00 */
[----:B------:R-:W3:Y:S04]  /*9640*/  LDL.LU R61, [R1+0x2c] ;  /* 0x00002c00013d7983 */ /* 0x000ee80000300800 */
[----:B------:R-:W4:Y:S01]  /*9650*/  LDL.LU R67, [R1+0x24] ;  /* 0x0000240001437983 */ /* 0x000f220000300800 */
[----:B------:R-:W1:Y:S03]  /*9660*/  LDC.64 R52, c[0x0][0xc00] ;  /* 0x00030000ff347b82 */ /* 0x000e660000000a00 */
[----:B------:R-:W3:Y:S01]  /*9670*/  LDL.LU R66, [R1+0x5c] ;  /* 0x00005c0001427983 */ /* 0x000ee20000300800 */
[----:B------:R-:W-:-:S02]  /*9680*/  F2FP.BF16.F32.PACK_AB R16, R21, R20 ;  /* 0x000000141510723e */ /* 0x000fc400000010ff */
[----:B------:R-:W-:Y:S01]  /*9690*/  F2FP.BF16.F32.PACK_AB R17, R37, R36 ;  /* 0x000000242511723e */ /* 0x000fe200000010ff */
[----:B------:R-:W3:Y:S01]  /*96a0*/  LDL R63, [R1+0x28] ;  /* 0x00002800013f7983 */ /* 0x000ee20000100800 */
[----:B------:R-:W-:Y:S02]  /*96b0*/  F2FP.BF16.F32.PACK_AB R18, R23, R22 ;  /* 0x000000161712723e */ /* 0x000fe400000010ff */
[----:B------:R-:W-:Y:S01]  /*96c0*/  F2FP.BF16.F32.PACK_AB R19, R39, R38 ;  /* 0x000000262713723e */ /* 0x000fe200000010ff */
[----:B------:R-:W-:Y:S01]  /*96d0*/  IMAD.MOV.U32 R56, RZ, RZ, RZ ;  /* 0x000000ffff387224 */ /* 0x000fe200078e00ff */
[----:B------:R-:W3:Y:S01]  /*96e0*/  LDL R65, [R1+0x88] ;  /* 0x0000880001417983 */ /* 0x000ee20000100800 */
[----:B------:R-:W-:Y:S01]  /*96f0*/  UMOV UR4, UR37 ;  /* 0x0000002500047c82 */ /* 0x000fe20008000000 */
[----:B0-----:R-:W-:Y:S02]  /*9700*/  UMOV UR5, UR6 ;  /* 0x0000000600057c82 */ /* 0x001fe40008000000 */
[----:B------:R-:W3:Y:S01]  /*9710*/  LDL R64, [R1+0x34] ;  /* 0x0000340001407983 */ /* 0x000ee20000100800 */
[----:B------:R-:W-:-:S02]  /*9720*/  IMAD.U32 R2, RZ, RZ, UR4 ;  /* 0x00000004ff027e24 */ /* 0x000fc4000f8e00ff */
[----:B------:R-:W-:Y:S01]  /*9730*/  IMAD.U32 R3, RZ, RZ, UR5 ;  /* 0x00000005ff037e24 */ /* 0x000fe2000f8e00ff */
[----:B------:R-:W3:Y:S01]  /*9740*/  LDL R62, [R1+0x58] ;  /* 0x00005800013e7983 */ /* 0x000ee20000100800 */
[----:B------:R-:W-:Y:S01]  /*9750*/  ULDC.64 UR4, c[0x0][0xc08] ;  /* 0x0003020000047ab9 */ /* 0x000fe20000000a00 */
[----:B------:R-:W-:Y:S01]  /*9760*/  BAR.SYNC.DEFER_BLOCKING 0x1, 0x180 ;  /* 0x0046000000007b1d */ /* 0x000fe20000010000 */
[----:B--2---:R-:W-:-:S03]  /*9770*/  IMAD.WIDE R14, R8, 0x2, R2 ;  /* 0x00000002080e7825 */ /* 0x004fc600078e0202 */
[C---:B------:R-:W-:Y:S02]  /*9780*/  IADD3 R57, P0, R14.reuse, 0x60, RZ ;  /* 0x000000600e397810 */ /* 0x040fe40007f1e0ff */
[C---:B------:R-:W-:Y:S02]  /*9790*/  IADD3 R55, P1, R14.reuse, 0x40, RZ ;  /* 0x000000400e377810 */ /* 0x040fe40007f3e0ff */
[C---:B------:R-:W-:Y:S02]  /*97a0*/  LOP3.LUT R9, R14.reuse, 0x380, RZ, 0xc0, !PT ;  /* 0x000003800e097812 */ /* 0x040fe400078ec0ff */
[----:B------:R-:W-:Y:S02]  /*97b0*/  IADD3 R51, P2, R14, 0x20, RZ ;  /* 0x000000200e337810 */ /* 0x000fe40007f5e0ff */
[----:B------:R-:W-:Y:S02]  /*97c0*/  LOP3.LUT R10, R57, 0x380, RZ, 0xc0, !PT ;  /* 0x00000380390a7812 */ /* 0x000fe400078ec0ff */
[----:B------:R-:W-:-:S02]  /*97d0*/  LOP3.LUT R8, R55, 0x380, RZ, 0xc0, !PT ;  /* 0x0000038037087812 */ /* 0x000fc400078ec0ff */
[----:B------:R-:W-:Y:S02]  /*97e0*/  SHF.R.U64 R9, R9, 0x3, RZ ;  /* 0x0000000309097819 */ /* 0x000fe400000012ff */
[----:B-1----:R-:W-:Y:S02]  /*97f0*/  LOP3.LUT R4, R51, 0x380, RZ, 0xc0, !PT ;  /* 0x0000038033047812 */ /* 0x002fe400078ec0ff */
[----:B------:R-:W-:Y:S02]  /*9800*/  SHF.R.U64 R10, R10, 0x3, RZ ;  /* 0x000000030a0a7819 */ /* 0x000fe400000012ff */
[----:B------:R-:W-:Y:S02]  /*9810*/  SHF.R.U64 R8, R8, 0x3, RZ ;  /* 0x0000000308087819 */ /* 0x000fe400000012ff */
[----:B------:R-:W-:Y:S02]  /*9820*/  LOP3.LUT R14, R9, R14, RZ, 0x3c, !PT ;  /* 0x0000000e090e7212 */ /* 0x000fe400078e3cff */
[----:B------:R-:W-:Y:S01]  /*9830*/  SHF.R.U64 R4, R4, 0x3, RZ ;  /* 0x0000000304047819 */ /* 0x000fe200000012ff */
[--C-:B------:R-:W-:Y:S01]  /*9840*/  IMAD.X R11, RZ, RZ, R15.reuse, P1 ;  /* 0x000000ffff0b7224 */ /* 0x100fe200008e060f */
[----:B------:R-:W-:Y:S01]  /*9850*/  LOP3.LUT R12, R10, R57, RZ, 0x3c, !PT ;  /* 0x000000390a0c7212 */ /* 0x000fe200078e3cff */
[----:B------:R-:W-:Y:S01]  /*9860*/  IMAD.X R9, RZ, RZ, R15, P2 ;  /* 0x000000ffff097224 */ /* 0x000fe200010e060f */
[----:B------:R-:W-:-:S02]  /*9870*/  LOP3.LUT R10, R8, R55, RZ, 0x3c, !PT ;  /* 0x00000037080a7212 */ /* 0x000fc400078e3cff */
[----:B------:R-:W-:Y:S02]  /*9880*/  MOV R14, R14 ;  /* 0x0000000e000e7202 */ /* 0x000fe40000000f00 */
[----:B------:R-:W-:Y:S02]  /*9890*/  LOP3.LUT R8, R4, R51, RZ, 0x3c, !PT ;  /* 0x0000003304087212 */ /* 0x000fe400078e3cff */
[----:B------:R-:W-:Y:S01]  /*98a0*/  IADD3.X R13, RZ, R15, RZ, P0, !PT ;  /* 0x0000000fff0d7210 */ /* 0x000fe200007fe4ff */
[----:B------:R0:W-:Y:S01]  /*98b0*/  STSM.16.M88.4 [R14], R16 ;  /* 0x000000100e007844 */ /* 0x0001e20000000200 */
[----:B------:R-:W-:Y:S02]  /*98c0*/  MOV R57, R10 ;  /* 0x0000000a00397202 */ /* 0x000fe40000000f00 */
[----:B------:R-:W-:Y:S02]  /*98d0*/  MOV R51, R8 ;  /* 0x0000000800337202 */ /* 0x000fe40000000f00 */
[----:B------:R-:W-:-:S02]  /*98e0*/  MOV R4, R12 ;  /* 0x0000000c00047202 */ /* 0x000fc40000000f00 */
[----:B------:R-:W-:Y:S02]  /*98f0*/  F2FP.BF16.F32.PACK_AB R8, R25, R24 ;  /* 0x000000181908723e */ /* 0x000fe400000010ff */
[----:B------:R-:W-:Y:S02]  /*9900*/  F2FP.BF16.F32.PACK_AB R9, R41, R40 ;  /* 0x000000282909723e */ /* 0x000fe400000010ff */
[----:B------:R-:W-:Y:S02]  /*9910*/  F2FP.BF16.F32.PACK_AB R10, R27, R26 ;  /* 0x0000001a1b0a723e */ /* 0x000fe400000010ff */
[----:B------:R-:W-:Y:S02]  /*9920*/  F2FP.BF16.F32.PACK_AB R11, R43, R42 ;  /* 0x0000002a2b0b723e */ /* 0x000fe400000010ff */
[----:B------:R-:W-:Y:S02]  /*9930*/  F2FP.BF16.F32.PACK_AB R12, R29, R28 ;  /* 0x0000001c1d0c723e */ /* 0x000fe400000010ff */
[----:B------:R-:W-:-:S02]  /*9940*/  F2FP.BF16.F32.PACK_AB R13, R45, R44 ;  /* 0x0000002c2d0d723e */ /* 0x000fc400000010ff */
[----:B0-----:R-:W-:Y:S02]  /*9950*/  F2FP.BF16.F32.PACK_AB R14, R31, R30 ;  /* 0x0000001e1f0e723e */ /* 0x001fe400000010ff */
[----:B------:R-:W-:Y:S02]  /*9960*/  F2FP.BF16.F32.PACK_AB R15, R47, R46 ;  /* 0x0000002e2f0f723e */ /* 0x000fe400000010ff */
[----:B------:R-:W-:Y:S02]  /*9970*/  F2FP.BF16.F32.PACK_AB R16, R33, R32 ;  /* 0x000000202110723e */ /* 0x000fe400000010ff */
[----:B------:R-:W-:Y:S02]  /*9980*/  F2FP.BF16.F32.PACK_AB R17, R49, R48 ;  /* 0x000000303111723e */ /* 0x000fe400000010ff */
[----:B------:R-:W-:Y:S02]  /*9990*/  F2FP.BF16.F32.PACK_AB R18, R35, R34 ;  /* 0x000000222312723e */ /* 0x000fe400000010ff */
[----:B------:R-:W-:Y:S01]  /*99a0*/  F2FP.BF16.F32.PACK_AB R19, R151, R150 ;  /* 0x000000969713723e */ /* 0x000fe200000010ff */
[----:B------:R0:W-:Y:S04]  /*99b0*/  STSM.16.M88.4 [R51], R8 ;  /* 0x0000000833007844 */ /* 0x0001e80000000200 */
[----:B------:R-:W-:Y:S04]  /*99c0*/  STSM.16.M88.4 [R57], R12 ;  /* 0x0000000c39007844 */ /* 0x000fe80000000200 */
[----:B------:R1:W-:Y:S01]  /*99d0*/  STSM.16.M88.4 [R4], R16 ;  /* 0x0000001004007844 */ /* 0x0003e20000000200 */
[----:B------:R-:W-:Y:S01]  /*99e0*/  BAR.SYNC.DEFER_BLOCKING 0x1, 0x180 ;  /* 0x0046000000007b1d */ /* 0x000fe20000010000 */
[----:B------:R-:W-:Y:S01]  /*99f0*/  ISETP.NE.U32.AND P0, PT, R52, RZ, PT ;  /* 0x000000ff3400720c */ /* 0x000fe20003f05070 */
[----:B----4-:R-:W-:-:S03]  /*9a00*/  IMAD.SHL.U32 R59, R67, 0x4, RZ ;  /* 0x00000004433b7824 */ /* 0x010fc600078e00ff */
[----:B------:R-:W-:-:S03]  /*9a10*/  ISETP.NE.AND.EX P0, PT, R53, RZ, PT, P0 ;  /* 0x000000ff3500720c */ /* 0x000fc60003f05300 */
[----:B0-----:R-:W0:Y:S01]  /*9a20*/  LDC R8, c[0x0][0xad4] ;  /* 0x0002b500ff087b82 */ /* 0x001e220000000800 */
[----:B---3--:R-:W-:Y:S02]  /*9a30*/  SHF.L.U64.HI R60, R67, 0x2, R66 ;  /* 0x00000002433c7819 */ /* 0x008fe40000010242 */
[----:B------:R-:W-:-:S05]  /*9a40*/  IADD3 R54, P1, R59, R52, RZ ;  /* 0x000000343b367210 */ /* 0x000fca0007f3e0ff */
[----:B------:R-:W-:Y:S01]  /*9a50*/  IMAD.X R55, R60, 0x1, R53, P1 ;  /* 0x000000013c377824 */ /* 0x000fe200008e0635 */
[----:B-1----:R-:W1:Y:S04]  /*9a60*/  LDC R4, c[0x0][0xbe8] ;  /* 0x0002fa00ff047b82 */ /* 0x002e680000000800 */
[----:B------:R-:W2:Y:S01]  /*9a70*/  @P0 LDG.E R56, desc[UR38][R54.64] ;  /* 0x0000002636380981 */ /* 0x000ea2000c1e1900 */
[----:B------:R-:W-:-:S04]  /*9a80*/  ISETP.NE.U32.AND P1, PT, RZ, UR4, PT ;  /* 0x00000004ff007c0c */ /* 0x000fc8000bf25070 */
[----:B------:R-:W-:-:S13]  /*9a90*/  ISETP.NE.AND.EX P1, PT, RZ, UR5, PT, P1 ;  /* 0x00000005ff007c0c */ /* 0x000fda000bf25310 */
[----:B------:R-:W-:-:S04]  /*9aa0*/  @P1 IADD3 R58, P2, R59, UR4, RZ ;  /* 0x000000043b3a1c10 */ /* 0x000fc8000ff5e0ff */
[----:B------:R-:W-:Y:S02]  /*9ab0*/  @P1 IADD3.X R59, R60, UR5, RZ, P2, !PT ;  /* 0x000000053c3b1c10 */ /* 0x000fe400097fe4ff */
[----:B------:R-:W-:-:S04]  /*9ac0*/  ISETP.NE.AND P2, PT, R61, RZ, PT ;  /* 0x000000ff3d00720c */ /* 0x000fc80003f45270 */
[----:B0-----:R-:W-:Y:S02]  /*9ad0*/  SEL R8, R61, R8, P2 ;  /* 0x000000083d087207 */ /* 0x001fe40001000000 */
[----:B------:R-:W-:Y:S02]  /*9ae0*/  MOV R18, 0x9b8 ;  /* 0x000009b800127802 */ /* 0x000fe40000000f00 */
[----:B------:R-:W-:Y:S02]  /*9af0*/  ISETP.GT.AND P3, PT, R8, 0x1, PT ;  /* 0x000000010800780c */ /* 0x000fe40003f64270 */
[----:B-1----:R-:W-:Y:S01]  /*9b00*/  ISETP.NE.AND P4, PT, R4, 0x1, PT ;  /* 0x000000010400780c */ /* 0x002fe20003f85270 */
[----:B------:R-:W-:Y:S01]  /*9b10*/  ULDC UR4, c[0x0][0xa88] ;  /* 0x0002a20000047ab9 */ /* 0x000fe20000000800 */
[----:B------:R-:W-:Y:S01]  /*9b20*/  SEL R18, R18, 0x978, P3 ;  /* 0x0000097812127807 */ /* 0x000fe20001800000 */
[----:B------:R-:W0:Y:S01]  /*9b30*/  LDC.64 R8, c[0x0][0xba8] ;  /* 0x0002ea00ff087b82 */ /* 0x000e220000000a00 */
[----:B------:R-:W-:Y:S01]  /*9b40*/  IMAD.U32 R51, RZ, RZ, UR4 ;  /* 0x00000004ff337e24 */ /* 0x000fe2000f8e00ff */
[----:B------:R-:W-:-:S05]  /*9b50*/  ISETP.NE.U32.AND P2, PT, R52, RZ, PT ;  /* 0x000000ff3400720c */ /* 0x000fca0003f45070 */
[----:B------:R1:W5:Y:S01]  /*9b60*/  @P1 LDG.E R51, desc[UR38][R58.64] ;  /* 0x000000263a331981 */ /* 0x000362000c1e1900 */
[----:B------:R-:W3:Y:S08]  /*9b70*/  LDC.64 R12, c[0x0][R18+0x220] ;  /* 0x00008800120c7b82 */ /* 0x000ef00000000a00 */
[----:B------:R-:W4:Y:S01]  /*9b80*/  LDC.64 R14, c[0x0][R18+0x218] ;  /* 0x00008600120e7b82 */ /* 0x000f220000000a00 */
[----:B------:R-:W-:-:S07]  /*9b90*/  ISETP.NE.AND.EX P2, PT, R53, RZ, PT, P2 ;  /* 0x000000ff3500720c */ /* 0x000fce0003f45320 */
[----:B-1----:R-:W1:Y:S01]  /*9ba0*/  @P4 LDC R58, c[0x0][0xbec] ;  /* 0x0002fb00ff3a4b82 */ /* 0x002e620000000800 */
[----:B------:R-:W-:-:S07]  /*9bb0*/  SEL R52, R67, RZ, !P2 ;  /* 0x000000ff43347207 */ /* 0x000fce0005000000 */
[----:B------:R-:W1:Y:S01]  /*9bc0*/  @P4 LDC R61, c[0x0][0xbf0] ;  /* 0x0002fc00ff3d4b82 */ /* 0x000e620000000800 */
[----:B------:R-:W-:Y:S01]  /*9bd0*/  SEL R17, R66, RZ, !P2 ;  /* 0x000000ff42117207 */ /* 0x000fe20005000000 */
[----:B---3--:R-:W-:-:S06]  /*9be0*/  IMAD R13, R13, R52, RZ ;  /* 0x000000340d0d7224 */ /* 0x008fcc00078e02ff */
[----:B------:R-:W3:Y:S01]  /*9bf0*/  LDC.64 R10, c[0x0][R18+0x228] ;  /* 0x00008a00120a7b82 */ /* 0x000ee20000000a00 */
[----:B------:R-:W-:Y:S02]  /*9c00*/  IMAD R59, R12, R17, R13 ;  /* 0x000000110c3b7224 */ /* 0x000fe400078e020d */
[-C--:B----4-:R-:W-:Y:S02]  /*9c10*/  IMAD R53, R15, R63.reuse, RZ ;  /* 0x0000003f0f357224 */ /* 0x090fe400078e02ff */
[----:B------:R-:W-:-:S04]  /*9c20*/  IMAD.WIDE.U32 R14, R14, R63, RZ ;  /* 0x0000003f0e0e7225 */ /* 0x000fc800078e00ff */
[----:B------:R-:W-:Y:S01]  /*9c30*/  IMAD R19, R64, 0xc0, R65 ;  /* 0x000000c040137824 */ /* 0x000fe200078e0241 */
[----:B------:R-:W-:Y:S01]  /*9c40*/  SEL R57, R62, RZ, P3 ;  /* 0x000000ff3e397207 */ /* 0x000fe20001800000 */
[----:B------:R-:W-:Y:S01]  /*9c50*/  IMAD.WIDE.U32 R16, R12, R52, RZ ;  /* 0x000000340c107225 */ /* 0x000fe200078e00ff */
[----:B0-----:R-:W0:Y:S08]  /*9c60*/  @!P3 LDC R8, c[0x0][0xb50] ;  /* 0x0002d400ff08bb82 */ /* 0x001e300000000800 */
[----:B------:R4:W0:Y:S01]  /*9c70*/  LDC.64 R12, c[0x0][R18+0x210] ;  /* 0x00008400120c7b82 */ /* 0x0008220000000a00 */
[----:B------:R-:W-:-:S02]  /*9c80*/  IMAD.IADD R60, R15, 0x1, R53 ;  /* 0x000000010f3c7824 */ /* 0x000fc400078e0235 */
[----:B------:R-:W-:Y:S02]  /*9c90*/  IMAD.MOV.U32 R15, RZ, RZ, R19 ;  /* 0x000000ffff0f7224 */ /* 0x000fe400078e0013 */
[----:B------:R-:W-:Y:S02]  /*9ca0*/  IMAD.IADD R59, R17, 0x1, R59 ;  /* 0x00000001113b7824 */ /* 0x000fe400078e023b */
[-C--:B---3--:R-:W-:Y:S01]  /*9cb0*/  IMAD R17, R11, R57.reuse, RZ ;  /* 0x000000390b117224 */ /* 0x088fe200078e02ff */
[----:B------:R-:W3:Y:S01]  /*9cc0*/  @!P3 LDC R9, c[0x0][0xb54] ;  /* 0x0002d500ff09bb82 */ /* 0x000ee20000000800 */
[----:B------:R-:W-:-:S04]  /*9cd0*/  IMAD.WIDE.U32 R10, R10, R57, RZ ;  /* 0x000000390a0a7225 */ /* 0x000fc800078e00ff */
[----:B------:R-:W-:Y:S01]  /*9ce0*/  IMAD.IADD R17, R11, 0x1, R17 ;  /* 0x000000010b117824 */ /* 0x000fe200078e0211 */
[--C-:B--2---:R-:W-:Y:S01]  /*9cf0*/  IADD3 R16, P2, P5, R16, R14, R56.reuse ;  /* 0x0000000e10107210 */ /* 0x104fe20007d5e038 */
[----:B-1----:R-:W-:Y:S01]  /*9d00*/  @P4 IMAD.HI.U32 R14, R19, R58, RZ ;  /* 0x0000003a130e4227 */ /* 0x002fe200078e00ff */
[----:B------:R-:W-:-:S04]  /*9d10*/  SHF.R.S32.HI R53, RZ, 0x1f, R56 ;  /* 0x0000001fff357819 */ /* 0x000fc80000011438 */
[----:B------:R-:W-:Y:S02]  /*9d20*/  @P4 SHF.R.U32.HI R15, RZ, R61, R14 ;  /* 0x0000003dff0f4219 */ /* 0x000fe4000001160e */
[----:B------:R-:W-:-:S03]  /*9d30*/  IADD3.X R14, R59, R60, R53, P2, P5 ;  /* 0x0000003c3b0e7210 */ /* 0x000fc600017ea435 */
[--C-:B----4-:R-:W-:Y:S01]  /*9d40*/  IMAD.MOV R18, RZ, RZ, -R15.reuse ;  /* 0x000000ffff127224 */ /* 0x110fe200078e0a0f */
[----:B------:R-:W-:Y:S02]  /*9d50*/  IADD3 R10, P2, P5, R15, R16, R10 ;  /* 0x000000100f0a7210 */ /* 0x000fe40007d5e00a */
[----:B------:R-:W-:Y:S01]  /*9d60*/  SHF.R.S32.HI R11, RZ, 0x1f, R15 ;  /* 0x0000001fff0b7819 */ /* 0x000fe2000001140f */
[----:B------:R-:W-:-:S03]  /*9d70*/  IMAD R15, R4, R18, R19 ;  /* 0x00000012040f7224 */ /* 0x000fc600078e0213 */
[----:B------:R-:W-:Y:S01]  /*9d80*/  IADD3.X R11, R11, R14, R17, P2, P5 ;  /* 0x0000000e0b0b7210 */ /* 0x000fe200017ea411 */
[-C--:B0-----:R-:W-:Y:S01]  /*9d90*/  IMAD R13, R13, R15.reuse, RZ ;  /* 0x0000000f0d0d7224 */ /* 0x081fe200078e02ff */
[----:B------:R-:W-:Y:S01]  /*9da0*/  SHF.R.S32.HI R17, RZ, 0x1f, R15 ;  /* 0x0000001fff117819 */ /* 0x000fe2000001140f */
[----:B------:R-:W-:-:S04]  /*9db0*/  IMAD.WIDE.U32 R10, R12, R15, R10 ;  /* 0x0000000f0c0a7225 */ /* 0x000fc800078e000a */
[----:B------:R-:W-:Y:S01]  /*9dc0*/  IMAD R13, R12, R17, R13 ;  /* 0x000000110c0d7224 */ /* 0x000fe200078e020d */
[----:B------:R-:W-:-:S03]  /*9dd0*/  LEA R12, P2, R10, R8, 0x2 ;  /* 0x000000080a0c7211 */ /* 0x000fc600078410ff */
[----:B------:R-:W-:-:S05]  /*9de0*/  IMAD.IADD R11, R11, 0x1, R13 ;  /* 0x000000010b0b7824 */ /* 0x000fca00078e020d */
[----:B---3--:R-:W-:Y:S01]  /*9df0*/  LEA.HI.X R13, R10, R9, R11, 0x2, P2 ;  /* 0x000000090a0d7211 */ /* 0x008fe200010f140b */
[----:B------:R-:W-:Y:S06]  /*9e00*/  @P1 BRA `(.L_x_194) ;  /* 0x0000000000101947 */ /* 0x000fec0003800000 */
[----:B------:R-:W-:Y:S05]  /*9e10*/  @!P0 BRA `(.L_x_194) ;  /* 0x00000000000c8947 */ /* 0x000fea0003800000 */
[----:B------:R-:W2:Y:S04]  /*9e20*/  LDG.E R8, desc[UR38][R54.64] ;  /* 0x0000002636087981 */ /* 0x000ea8000c1e1900 */
[----:B-----5:R-:W2:Y:S02]  /*9e30*/  LDG.E R51, desc[UR38][R54.64+0x4] ;  /* 0x0000042636337981 */ /* 0x020ea4000c1e1900 */
[----:B--2---:R-:W-:-:S07]  /*9e40*/  IADD3 R51, -R8, R51, RZ ;  /* 0x0000003308337210 */ /* 0x004fce0007ffe1ff */
.L_x_194:
[----:B------:R-:W2:Y:S01]  /*9e50*/  LDL R14, [R1+0x84] ;  /* 0x00008400010e7983 */ /* 0x000ea20000100800 */
[----:B------:R-:W0:Y:S03]  /*9e60*/  S2R R8, SR_TID.X ;  /* 0x0000000000087919 */ /* 0x000e260000002100 */
[----:B------:R-:W-:Y:S04]  /*9e70*/  SHFL.IDX PT, R9, R13, RZ, 0x1c1f ;  /* 0x001c1fff0d097589 */ /* 0x000fe800000e0000 */
[----:B------:R-:W-:Y:S04]  /*9e80*/  SHFL.IDX PT, R10, R12, 0x1, 0x1c1f ;  /* 0x003c1f000c0a7f89 */ /* 0x000fe800000e0000 */
[----:B------:R-:W-:Y:S01]  /*9e90*/  SHFL.IDX PT, R11, R13, 0x1, 0x1c1f ;  /* 0x003c1f000d0b7f89 */ /* 0x000fe200000e0000 */
[----:B0-----:R-:W-:-:S05]  /*9ea0*/  VIADD R16, R8, 0xffffff80 ;  /* 0xffffff8008107836 */ /* 0x001fca0000000000 */
[----:B------:R-:W-:-:S04]  /*9eb0*/  SHF.R.S32.HI R15, RZ, 0x1f, R16 ;  /* 0x0000001fff0f7819 */ /* 0x000fc80000011410 */
[----:B------:R-:W-:Y:S01]  /*9ec0*/  LEA.HI R15, R15, R16, RZ, 0x7 ;  /* 0x000000100f0f7211 */ /* 0x000fe200078f38ff */
[----:B------:R-:W0:Y:S03]  /*9ed0*/  SHFL.IDX PT, R8, R12, RZ, 0x1c1f ;  /* 0x001c1fff0c087589 */ /* 0x000e2600000e0000 */
[----:B------:R-:W-:Y:S01]  /*9ee0*/  LOP3.LUT R15, R15, 0xffffff80, RZ, 0xc0, !PT ;  /* 0xffffff800f0f7812 */ /* 0x000fe200078ec0ff */
[----:B-----5:R-:W-:-:S04]  /*9ef0*/  IMAD R51, R51, R4, RZ ;  /* 0x0000000433337224 */ /* 0x020fc800078e02ff */
[----:B------:R-:W-:-:S05]  /*9f00*/  IMAD.IADD R15, R16, 0x1, -R15 ;  /* 0x00000001100f7824 */ /* 0x000fca00078e0a0f */
[----:B------:R-:W-:Y:S01]  /*9f10*/  LOP3.LUT P0, RZ, R15, 0x3, RZ, 0xc0, !PT ;  /* 0x000000030fff7812 */ /* 0x000fe2000780c0ff */
[----:B--2---:R-:W-:-:S04]  /*9f20*/  IMAD R14, R64, 0xc0, R14 ;  /* 0x000000c0400e7824 */ /* 0x004fc800078e020e */
[C---:B------:R-:W-:Y:S01]  /*9f30*/  VIADD R18, R14.reuse, 0x8 ;  /* 0x000000080e127836 */ /* 0x040fe20000000000 */
[----:B------:R-:W-:-:S04]  /*9f40*/  ISETP.GE.OR P1, PT, R14, R51, P0 ;  /* 0x000000330e00720c */ /* 0x000fc80000726670 */
[----:B------:R-:W-:-:S09]  /*9f50*/  ISETP.GE.OR P0, PT, R18, R51, P0 ;  /* 0x000000331200720c */ /* 0x000fd20000706670 */
[----:B0-----:R0:W-:Y:S04]  /*9f60*/  @!P1 ST.E desc[UR38][R8.64], R50 ;  /* 0x0000003208009985 */ /* 0x0011e8000c101926 */
[----:B------:R0:W-:Y:S01]  /*9f70*/  @!P0 ST.E desc[UR38][R10.64], R0 ;  /* 0x000000000a008985 */ /* 0x0001e2000c101926 */
[----:B------:R-:W-:Y:S05]  /*9f80*/  @P3 BRA `(.L_x_195) ;  /* 0x0000000400cc3947 */ /* 0x000fea0003800000 */
[----:B------:R-:W0:Y:S01]  /*9f90*/  LDL R54, [R1+0x38] ;  /* 0x0000380001367983 */ /* 0x000e220000100800 */
[----:B------:R-:W1:Y:S01]  /*9fa0*/  @P4 LDC R25, c[0x0][0xbec] ;  /* 0x0002fb00ff194b82 */ /* 0x000e620000000800 */
[----:B------:R-:W-:Y:S01]  /*9fb0*/  ULDC.64 UR4, c[0x0][0xaa0] ;  /* 0x0002a80000047ab9 */ /* 0x000fe20000000a00 */
[----:B------:R-:W2:Y:S01]  /*9fc0*/  S2R R15, SR_TID.X ;  /* 0x00000000000f7919 */ /* 0x000ea20000002100 */
[----:B------:R-:W3:Y:S05]  /*9fd0*/  LDL R31, [R1+0x90] ;  /* 0x00009000011f7983 */ /* 0x000eea0000100800 */
[----:B------:R-:W4:Y:S01]  /*9fe0*/  @P4 LDC R29, c[0x0][0xbf0] ;  /* 0x0002fc00ff1d4b82 */ /* 0x000f220000000800 */
[----:B--2---:R-:W-:-:S05]  /*9ff0*/  VIADD R57, R15, 0xffffff80 ;  /* 0xffffff800f397836 */ /* 0x004fca0000000000 */
[----:B------:R-:W-:-:S04]  /*a000*/  SHF.R.S32.HI R55, RZ, 0x1f, R57 ;  /* 0x0000001fff377819 */ /* 0x000fc80000011439 */
[----:B------:R-:W-:-:S04]  /*a010*/  LEA.HI R55, R55, R57, RZ, 0x3 ;  /* 0x0000003937377211 */ /* 0x000fc800078f18ff */
[----:B------:R-:W-:Y:S02]  /*a020*/  SHF.R.S32.HI R55, RZ, 0x3, R55 ;  /* 0x00000003ff377819 */ /* 0x000fe40000011437 */
[----:B------:R-:W-:-:S04]  /*a030*/  SHF.R.S32.HI R24, RZ, 0x1f, R57 ;  /* 0x0000001fff187819 */ /* 0x000fc80000011439 */
[----:B------:R-:W-:Y:S01]  /*a040*/  LEA.HI R24, R24, R57, RZ, 0x3 ;  /* 0x0000003918187211 */ /* 0x000fe200078f18ff */
[----:B------:R-:W-:-:S03]  /*a050*/  IMAD R53, R53, UR4, RZ ;  /* 0x0000000435357c24 */ /* 0x000fc6000f8e02ff */
[----:B------:R-:W-:Y:S01]  /*a060*/  LOP3.LUT R24, R24, 0xfffffff8, RZ, 0xc0, !PT ;  /* 0xfffffff818187812 */ /* 0x000fe200078ec0ff */
[----:B0-----:R-:W-:-:S04]  /*a070*/  IMAD R9, R55, 0x40, R54 ;  /* 0x0000004037097824 */ /* 0x001fc800078e0236 */
[----:B------:R-:W-:-:S03]  /*a080*/  IMAD.WIDE R2, R9, 0x2, R2 ;  /* 0x0000000209027825 */ /* 0x000fc600078e0202 */
[C---:B------:R-:W-:Y:S02]  /*a090*/  IADD3 R17, P0, R2.reuse, 0x1800, RZ ;  /* 0x0000180002117810 */ /* 0x040fe40007f1e0ff */
[C---:B------:R-:W-:Y:S02]  /*a0a0*/  IADD3 R21, P1, R2.reuse, 0x3000, RZ ;  /* 0x0000300002157810 */ /* 0x040fe40007f3e0ff */
[----:B------:R-:W-:Y:S02]  /*a0b0*/  LOP3.LUT R13, R2, 0x380, RZ, 0xc0, !PT ;  /* 0x00000380020d7812 */ /* 0x000fe400078ec0ff */
[----:B------:R-:W-:Y:S02]  /*a0c0*/  LOP3.LUT R16, R17, 0x380, RZ, 0xc0, !PT ;  /* 0x0000038011107812 */ /* 0x000fe400078ec0ff */
[----:B------:R-:W-:Y:S02]  /*a0d0*/  LOP3.LUT R20, R21, 0x380, RZ, 0xc0, !PT ;  /* 0x0000038015147812 */ /* 0x000fe400078ec0ff */
[----:B------:R-:W-:-:S02]  /*a0e0*/  SHF.R.U64 R13, R13, 0x3, RZ ;  /* 0x000000030d0d7819 */ /* 0x000fc400000012ff */
[----:B------:R-:W-:Y:S02]  /*a0f0*/  SHF.R.U64 R16, R16, 0x3, RZ ;  /* 0x0000000310107819 */ /* 0x000fe400000012ff */
[----:B------:R-:W-:Y:S02]  /*a100*/  SHF.R.U64 R20, R20, 0x3, RZ ;  /* 0x0000000314147819 */ /* 0x000fe400000012ff */
[----:B------:R-:W-:Y:S01]  /*a110*/  LOP3.LUT R12, R13, R2, RZ, 0x3c, !PT ;  /* 0x000000020d0c7212 */ /* 0x000fe200078e3cff */
[--C-:B------:R-:W-:Y:S01]  /*a120*/  IMAD.MOV.U32 R13, RZ, RZ, R3.reuse ;  /* 0x000000ffff0d7224 */ /* 0x100fe200078e0003 */
[----:B------:R-:W-:Y:S01]  /*a130*/  LOP3.LUT R16, R16, R17, RZ, 0x3c, !PT ;  /* 0x0000001110107212 */ /* 0x000fe200078e3cff */
[----:B------:R-:W-:Y:S01]  /*a140*/  IMAD.X R17, RZ, RZ, R3, P0 ;  /* 0x000000ffff117224 */ /* 0x000fe200000e0603 */
[----:B------:R-:W-:Y:S02]  /*a150*/  LOP3.LUT R20, R20, R21, RZ, 0x3c, !PT ;  /* 0x0000001514147212 */ /* 0x000fe400078e3cff */
[----:B------:R-:W-:Y:S01]  /*a160*/  IADD3.X R21, RZ, R3, RZ, P1, !PT ;  /* 0x00000003ff157210 */ /* 0x000fe20000ffe4ff */
[----:B------:R-:W2:Y:S04]  /*a170*/  LD.E.128 R12, desc[UR38][R12.64] ;  /* 0x000000260c0c7980 */ /* 0x000ea8000c101d00 */
[----:B------:R-:W2:Y:S04]  /*a180*/  LD.E.128 R16, desc[UR38][R16.64] ;  /* 0x0000002610107980 */ /* 0x000ea8000c101d00 */
[----:B------:R-:W2:Y:S01]  /*a190*/  LD.E.128 R20, desc[UR38][R20.64] ;  /* 0x0000002614147980 */ /* 0x000ea2000c101d00 */
[----:B------:R-:W-:-:S04]  /*a1a0*/  IADD3 R11, P0, R2, 0x4800, RZ ;  /* 0x00004800020b7810 */ /* 0x000fc80007f1e0ff */
[----:B------:R-:W-:Y:S01]  /*a1b0*/  LOP3.LUT R0, R11, 0x380, RZ, 0xc0, !PT ;  /* 0x000003800b007812 */ /* 0x000fe200078ec0ff */
[----:B------:R-:W-:Y:S02]  /*a1c0*/  IMAD.X R9, RZ, RZ, R3, P0 ;  /* 0x000000ffff097224 */ /* 0x000fe400000e0603 */
[----:B------:R-:W-:Y:S01]  /*a1d0*/  IMAD.IADD R24, R57, 0x1, -R24 ;  /* 0x0000000139187824 */ /* 0x000fe200078e0a18 */
[----:B------:R-:W-:Y:S01]  /*a1e0*/  SHF.R.U64 R0, R0, 0x3, RZ ;  /* 0x0000000300007819 */ /* 0x000fe200000012ff */
[C---:B------:R-:W-:Y:S02]  /*a1f0*/  IMAD R53, R56.reuse, UR5, R53 ;  /* 0x0000000538357c24 */ /* 0x040fe4000f8e0235 */
[----:B------:R-:W-:Y:S01]  /*a200*/  IMAD.WIDE.U32 R2, R56, UR4, RZ ;  /* 0x0000000438027c25 */ /* 0x000fe2000f8e00ff */
[----:B------:R-:W-:Y:S01]  /*a210*/  LOP3.LUT R8, R0, R11, RZ, 0x3c, !PT ;  /* 0x0000000b00087212 */ /* 0x000fe200078e3cff */
[----:B------:R-:W-:Y:S02]  /*a220*/  ULDC.64 UR4, c[0x0][0xae8] ;  /* 0x0002ba0000047ab9 */ /* 0x000fe40000000a00 */
[----:B------:R-:W-:-:S02]  /*a230*/  IMAD.IADD R3, R3, 0x1, R53 ;  /* 0x0000000103037824 */ /* 0x000fc400078e0235 */
[----:B------:R-:W-:Y:S01]  /*a240*/  IMAD R0, R24, 0x30, R55 ;  /* 0x0000003018007824 */ /* 0x000fe200078e0237 */
[----:B------:R-:W-:Y:S01]  /*a250*/  SHF.R.S32.HI R27, RZ, 0x1f, R52 ;  /* 0x0000001fff1b7819 */ /* 0x000fe20000011434 */
[C---:B------:R-:W-:Y:S01]  /*a260*/  IMAD.WIDE.U32 R2, R63.reuse, UR4, R2 ;  /* 0x000000043f027c25 */ /* 0x040fe2000f8e0002 */
[----:B------:R-:W5:Y:S03]  /*a270*/  LD.E.128 R8, desc[UR38][R8.64] ;  /* 0x0000002608087980 */ /* 0x000f66000c101d00 */
[----:B------:R-:W-:Y:S01]  /*a280*/  IMAD R24, R64, 0xc0, R0 ;  /* 0x000000c040187824 */ /* 0x000fe200078e0200 */
[----:B------:R-:W-:Y:S01]  /*a290*/  @!PT LDS RZ, [RZ] ;  /* 0x00000000fffff984 */ /* 0x000fe20000000800 */
[----:B------:R-:W-:Y:S01]  /*a2a0*/  @!PT LDS RZ, [RZ] ;  /* 0x00000000fffff984 */ /* 0x000fe20000000800 */
[----:B------:R-:W-:Y:S01]  /*a2b0*/  @!PT LDS RZ, [RZ] ;  /* 0x00000000fffff984 */ /* 0x000fe20000000800 */
[----:B------:R-:W-:Y:S01]  /*a2c0*/  @!PT LDS RZ, [RZ] ;  /* 0x00000000fffff984 */ /* 0x000fe20000000800 */
[----:B------:R0:W-:Y:S06]  /*a2d0*/  MEMBAR.ALL.CTA ;  /* 0x0000000000007992 */ /* 0x0001ec0000008000 */
[----:B0-----:R-:W0:Y:S01]  /*a2e0*/  FENCE.VIEW.ASYNC.S ;  /* 0x00000000000073c6 */ /* 0x001e220000000000 */
[----:B------:R-:W-:Y:S01]  /*a2f0*/  IMAD R3, R63, UR5, R3 ;  /* 0x000000053f037c24 */ /* 0x000fe2000f8e0203 */
[----:B------:R-:W-:Y:S01]  /*a300*/  ULDC.64 UR4, c[0x0][0xaf0] ;  /* 0x0002bc0000047ab9 */ /* 0x000fe20000000a00 */
[----:B-1----:R-:W-:-:S04]  /*a310*/  @P4 IMAD.HI.U32 R0, R24, R25, RZ ;  /* 0x0000001918004227 */ /* 0x002fc800078e00ff */
[----:B------:R-:W-:Y:S02]  /*a320*/  IMAD R27, R27, UR4, RZ ;  /* 0x000000041b1b7c24 */ /* 0x000fe4000f8e02ff */
[----:B------:R-:W-:Y:S01]  /*a330*/  IMAD.MOV.U32 R25, RZ, RZ, R24 ;  /* 0x000000ffff197224 */ /* 0x000fe200078e0018 */
[----:B----4-:R-:W-:Y:S01]  /*a340*/  @P4 SHF.R.U32.HI R25, RZ, R29, R0 ;  /* 0x0000001dff194219 */ /* 0x010fe20000011600 */
[C---:B------:R-:W-:Y:S02]  /*a350*/  IMAD R27, R52.reuse, UR5, R27 ;  /* 0x00000005341b7c24 */ /* 0x040fe4000f8e021b */
[----:B------:R-:W-:Y:S01]  /*a360*/  IMAD.WIDE.U32 R52, R52, UR4, R2 ;  /* 0x0000000434347c25 */ /* 0x000fe2000f8e0002 */
[--C-:B------:R-:W-:Y:S01]  /*a370*/  SHF.R.S32.HI R0, RZ, 0x1f, R25.reuse ;  /* 0x0000001fff007819 */ /* 0x100fe20000011419 */
[----:B------:R-:W-:Y:S02]  /*a380*/  ULDC.64 UR4, c[0x0][0xae0] ;  /* 0x0002b80000047ab9 */ /* 0x000fe40000000a00 */
[----:B------:R-:W-:Y:S01]  /*a390*/  IMAD.MOV R3, RZ, RZ, -R25 ;  /* 0x000000ffff037224 */ /* 0x000fe200078e0a19 */
[----:B------:R-:W-:Y:S01]  /*a3a0*/  IADD3 R53, R53, R27, RZ ;  /* 0x0000001b35357210 */ /* 0x000fe20007ffe0ff */
[----:B------:R-:W-:-:S02]  /*a3b0*/  IMAD R0, R0, UR4, RZ ;  /* 0x0000000400007c24 */ /* 0x000fc4000f8e02ff */
[----:B------:R-:W-:Y:S02]  /*a3c0*/  IMAD R27, R4, R3, R24 ;  /* 0x00000003041b7224 */ /* 0x000fe400078e0218 */
[C---:B------:R-:W-:Y:S02]  /*a3d0*/  IMAD R29, R25.reuse, UR5, R0 ;  /* 0x00000005191d7c24 */ /* 0x040fe4000f8e0200 */
[----:B------:R-:W-:Y:S01]  /*a3e0*/  IMAD.WIDE.U32 R2, R25, UR4, R52 ;  /* 0x0000000419027c25 */ /* 0x000fe2000f8e0034 */
[----:B------:R-:W-:Y:S01]  /*a3f0*/  SHF.R.S32.HI R0, RZ, 0x1f, R27 ;  /* 0x0000001fff007819 */ /* 0x000fe2000001141b */
[----:B------:R-:W-:Y:S02]  /*a400*/  ULDC.64 UR4, c[0x0][0xad8] ;  /* 0x0002b60000047ab9 */ /* 0x000fe40000000a00 */
[----:B------:R-:W-:Y:S02]  /*a410*/  IMAD.IADD R3, R3, 0x1, R29 ;  /* 0x0000000103037824 */ /* 0x000fe400078e021d */
[----:B------:R-:W-:-:S02]  /*a420*/  IMAD R0, R0, UR4, RZ ;  /* 0x0000000400007c24 */ /* 0x000fc4000f8e02ff */
[----:B------:R-:W-:-:S04]  /*a430*/  IMAD.WIDE.U32 R2, R27, UR4, R2 ;  /* 0x000000041b027c25 */ /* 0x000fc8000f8e0002 */
[----:B------:R-:W-:Y:S01]  /*a440*/  IMAD R25, R27, UR5, R0 ;  /* 0x000000051b197c24 */ /* 0x000fe2000f8e0200 */
[----:B------:R-:W-:Y:S02]  /*a450*/  ULDC.64 UR4, c[0x0][0xa80] ;  /* 0x0002a00000047ab9 */ /* 0x000fe40000000a00 */
[----:B------:R-:W-:Y:S01]  /*a460*/  LEA R4, P0, R2, UR4, 0x1 ;  /* 0x0000000402047c11 */ /* 0x000fe2000f8008ff */
[----:B------:R-:W-:Y:S01]  /*a470*/  IMAD.IADD R3, R3, 0x1, R25 ;  /* 0x0000000103037824 */ /* 0x000fe200078e0219 */
[----:B------:R-:W-:-:S03]  /*a480*/  ULDC UR4, c[0x0][0xac8] ;  /* 0x0002b20000047ab9 */ /* 0x000fc60000000800 */
[----:B0-----:R-:W0:Y:S01]  /*a490*/  SHFL.IDX PT, R24, R4, RZ, 0x181f ;  /* 0x00181fff04187589 */ /* 0x001e2200000e0000 */
[----:B------:R-:W-:Y:S01]  /*a4a0*/  LEA.HI.X R28, R2, UR5, R3, 0x1, P0 ;  /* 0x00000005021c7c11 */ /* 0x000fe200080f0c03 */
[----:B------:R-:W-:Y:S02]  /*a4b0*/  IMAD R30, R64, 0xc0, R55 ;  /* 0x000000c0401e7824 */ /* 0x000fe400078e0237 */
[----:B------:R-:W1:Y:S04]  /*a4c0*/  SHFL.IDX PT, R26, R4, 0x1, 0x181f ;  /* 0x00381f00041a7f89 */ /* 0x000e6800000e0000 */
[----:B------:R-:W4:Y:S01]  /*a4d0*/  SHFL.IDX PT, R29, R4, 0x2, 0x181f ;  /* 0x00581f00041d7f89 */ /* 0x000f2200000e0000 */
[----:B------:R-:W-:-:S03]  /*a4e0*/  ISETP.GE.AND P0, PT, R54, UR4, PT ;  /* 0x0000000436007c0c */ /* 0x000fc6000bf06270 */
[----:B------:R-:W3:Y:S01]  /*a4f0*/  SHFL.IDX PT, R3, R28, RZ, 0x181f ;  /* 0x00181fff1c037589 */ /* 0x000ee200000e0000 */
[----:B------:R-:W-:-:S03]  /*a500*/  VIADD R0, R30, 0x30 ;  /* 0x000000301e007836 */ /* 0x000fc60000000000 */
[----:B------:R-:W3:Y:S01]  /*a510*/  SHFL.IDX PT, R25, R28, 0x1, 0x181f ;  /* 0x00381f001c197f89 */ /* 0x000ee200000e0000 */
[----:B------:R-:W-:-:S03]  /*a520*/  VIADD R2, R30, 0x60 ;  /* 0x000000601e027836 */ /* 0x000fc60000000000 */
[----:B------:R-:W3:Y:S01]  /*a530*/  SHFL.IDX PT, R27, R28, 0x2, 0x181f ;  /* 0x00581f001c1b7f89 */ /* 0x000ee200000e0000 */
[-C--:B------:R-:W-:Y:S02]  /*a540*/  ISETP.GE.OR P1, PT, R30, R51.reuse, P0 ;  /* 0x000000331e00720c */ /* 0x080fe40000726670 */
[-C--:B------:R-:W-:Y:S02]  /*a550*/  ISETP.GE.OR P2, PT, R0, R51.reuse, P0 ;  /* 0x000000330000720c */ /* 0x080fe40000746670 */
[----:B------:R-:W-:Y:S01]  /*a560*/  ISETP.GE.OR P3, PT, R2, R51, P0 ;  /* 0x000000330200720c */ /* 0x000fe20000766670 */
[----:B------:R-:W-:-:S04]  /*a570*/  UIADD3 UR4, UR37, 0x30820, URZ ;  /* 0x0003082025047890 */ /* 0x000fc8000fffe03f */
[----:B------:R-:W-:-:S04]  /*a580*/  UPRMT UR4, URZ, 0x654, UR4 ;  /* 0x000006543f047896 */ /* 0x000fc80008000004 */
[C---:B0-----:R-:W-:Y:S02]  /*a590*/  @!P1 LEA R2, P4, R54.reuse, R24, 0x1 ;  /* 0x0000001836029211 */ /* 0x041fe400078808ff */
[C---:B-1----:R-:W-:Y:S02]  /*a5a0*/  @!P2 LEA R24, P5, R54.reuse, R26, 0x1 ;  /* 0x0000001a3618a211 */ /* 0x042fe400078a08ff */
[C---:B----4-:R-:W-:Y:S01]  /*a5b0*/  @!P3 LEA R26, P6, R54.reuse, R29, 0x1 ;  /* 0x0000001d361ab211 */ /* 0x050fe200078c08ff */
[----:B------:R-:W-:Y:S01]  /*a5c0*/  SYNCS.ARRIVE.TRANS64.RED.A1T0 RZ, [UR4], RZ ;  /* 0x000000ffffff79a7 */ /* 0x000fe20008100404 */
[C-C-:B---3--:R-:W-:Y:S02]  /*a5d0*/  @!P1 LEA.HI.X R3, R54.reuse, R3, R31.reuse, 0x1, P4 ;  /* 0x0000000336039211 */ /* 0x148fe400020f0c1f */
[C-C-:B------:R-:W-:Y:S02]  /*a5e0*/  @!P2 LEA.HI.X R25, R54.reuse, R25, R31.reuse, 0x1, P5 ;  /* 0x000000193619a211 */ /* 0x140fe400028f0c1f */
[----:B------:R-:W-:Y:S01]  /*a5f0*/  @!P3 LEA.HI.X R27, R54, R27, R31, 0x1, P6 ;  /* 0x0000001b361bb211 */ /* 0x000fe200030f0c1f */
[----:B------:R-:W-:-:S05]  /*a600*/  VIADD R0, R30, 0x90 ;  /* 0x000000901e007836 */ /* 0x000fca0000000000 */
[----:B------:R-:W-:Y:S01]  /*a610*/  ISETP.GE.OR P0, PT, R0, R51, P0 ;  /* 0x000000330000720c */ /* 0x000fe20000706670 */
[----:B------:R-:W0:Y:S04]  /*a620*/  SHFL.IDX PT, R4, R4, 0x3, 0x181f ;  /* 0x00781f0004047f89 */ /* 0x000e2800000e0000 */
[----:B------:R-:W1:Y:S04]  /*a630*/  SHFL.IDX PT, R28, R28, 0x3, 0x181f ;  /* 0x00781f001c1c7f89 */ /* 0x000e6800000e0000 */
[----:B--2---:R2:W-:Y:S04]  /*a640*/  @!P1 ST.E.128 desc[UR38][R2.64], R12 ;  /* 0x0000000c02009985 */ /* 0x0045e8000c101d26 */
[----:B------:R2:W-:Y:S04]  /*a650*/  @!P2 ST.E.128 desc[UR38][R24.64], R16 ;  /* 0x000000101800a985 */ /* 0x0005e8000c101d26 */
[----:B------:R2:W-:Y:S01]  /*a660*/  @!P3 ST.E.128 desc[UR38][R26.64], R20 ;  /* 0x000000141a00b985 */ /* 0x0005e2000c101d26 */
[----:B01----:R-:W-:Y:S05]  /*a670*/  @P0 BRA `(.L_x_196) ;  /* 0x0000001000d40947 */ /* 0x003fea0003800000 */
[----:B--2---:R-:W-:-:S04]  /*a680*/  LEA R2, P0, R54, R4, 0x1 ;  /* 0x0000000436027211 */ /* 0x004fc800078008ff */
[----:B------:R-:W-:-:S05]  /*a690*/  LEA.HI.X R3, R54, R28, R31, 0x1, P0 ;  /* 0x0000001c36037211 */ /* 0x000fca00000f0c1f */
[----:B-----5:R0:W-:Y:S01]  /*a6a0*/  ST.E.128 desc[UR38][R2.64], R8 ;  /* 0x0000000802007985 */ /* 0x0201e2000c101d26 */
[----:B------:R-:W-:Y:S05]  /*a6b0*/  BRA `(.L_x_196) ;  /* 0x0000001000c47947 */ /* 0x000fea0003800000 */
.L_x_195:
[----:B------:R-:W-:Y:S01]  /*a6c0*/  ULDC.64 UR4, c[0x0][0xb08] ;  /* 0x0002c20000047ab9 */ /* 0x000fe20000000a00 */
[----:B0-----:R-:W0:Y:S01]  /*a6d0*/  @P4 LDC R0, c[0x0][0xbec] ;  /* 0x0002fb00ff004b82 */ /* 0x001e220000000800 */
[----:B------:R-:W-:Y:S01]  /*a6e0*/  IMAD R53, R53, UR4, RZ ;  /* 0x0000000435357c24 */ /* 0x000fe2000f8e02ff */
[----:B------:R-:W-:Y:S01]  /*a6f0*/  SHF.R.S32.HI R9, RZ, 0x1f, R52 ;  /* 0x0000001fff097819 */ /* 0x000fe20000011434 */
[C---:B------:R-:W-:Y:S01]  /*a700*/  IMAD.WIDE.U32 R2, R56.reuse, UR4, RZ ;  /* 0x0000000438027c25 */ /* 0x040fe2000f8e00ff */
[----:B------:R1:W5:Y:S01]  /*a710*/  LDL R64, [R1+0x60] ;  /* 0x0000600001407983 */ /* 0x0003620000100800 */
[----:B------:R-:W-:Y:S02]  /*a720*/  ULDC.64 UR6, c[0x0][0xb30] ;  /* 0x0002cc0000067ab9 */ /* 0x000fe40000000a00 */
[----:B------:R-:W-:Y:S01]  /*a730*/  IMAD R53, R56, UR5, R53 ;  /* 0x0000000538357c24 */ /* 0x000fe2000f8e0235 */
[----:B------:R-:W2:Y:S01]  /*a740*/  @P4 LDC R13, c[0x0][0xbf0] ;  /* 0x0002fc00ff0d4b82 */ /* 0x000ea20000000800 */
[----:B------:R-:W-:Y:S01]  /*a750*/  ULDC.64 UR4, c[0x0][0xb38] ;  /* 0x0002ce0000047ab9 */ /* 0x000fe20000000a00 */
[----:B------:R1:W5:Y:S01]  /*a760*/  LDL R61, [R1+0x7c] ;  /* 0x00007c00013d7983 */ /* 0x0003620000100800 */
[----:B------:R-:W-:-:S03]  /*a770*/  IMAD.IADD R3, R3, 0x1, R53 ;  /* 0x0000000103037824 */ /* 0x000fc600078e0235 */
[----:B------:R1:W5:Y:S01]  /*a780*/  LDL R60, [R1+0x50] ;  /* 0x00005000013c7983 */ /* 0x0003620000100800 */
[----:B------:R-:W-:-:S03]  /*a790*/  IMAD.WIDE.U32 R2, R63, UR4, R2 ;  /* 0x000000043f027c25 */ /* 0x000fc6000f8e0002 */
[----:B------:R1:W5:Y:S01]  /*a7a0*/  LDL R59, [R1+0x78] ;  /* 0x00007800013b7983 */ /* 0x0003620000100800 */
[----:B------:R-:W-:Y:S01]  /*a7b0*/  IMAD R3, R63, UR5, R3 ;  /* 0x000000053f037c24 */ /* 0x000fe2000f8e0203 */
[----:B------:R-:W-:Y:S02]  /*a7c0*/  ULDC.64 UR4, c[0x0][0xb40] ;  /* 0x0002d00000047ab9 */ /* 0x000fe40000000a00 */
[----:B------:R-:W-:Y:S01]  /*a7d0*/  IMAD R9, R9, UR4, RZ ;  /* 0x0000000409097c24 */ /* 0x000fe2000f8e02ff */
[----:B------:R1:W5:Y:S01]  /*a7e0*/  LDL R63, [R1+0x80] ;  /* 0x00008000013f7983 */ /* 0x0003620000100800 */
[----:B0-----:R-:W-:-:S03]  /*a7f0*/  @P4 IMAD.HI.U32 R0, R19, R0, RZ ;  /* 0x0000000013004227 */ /* 0x001fc600078e00ff */
[----:B------:R1:W5:Y:S01]  /*a800*/  LDL R58, [R1+0x74] ;  /* 0x00007400013a7983 */ /* 0x0003620000100800 */
[C---:B------:R-:W-:Y:S01]  /*a810*/  IMAD R11, R52.reuse, UR5, R9 ;  /* 0x00000005340b7c24 */ /* 0x040fe2000f8e0209 */
[----:B------:R-:W-:Y:S01]  /*a820*/  MOV R9, R19 ;  /* 0x0000001300097202 */ /* 0x000fe20000000f00 */
[----:B------:R-:W-:Y:S01]  /*a830*/  IMAD.WIDE.U32 R52, R52, UR4, R2 ;  /* 0x0000000434347c25 */ /* 0x000fe2000f8e0002 */
[----:B------:R-:W-:Y:S01]  /*a840*/  ULDC.64 UR4, c[0x0][0xb48] ;  /* 0x0002d20000047ab9 */ /* 0x000fe20000000a00 */
[----:B--2---:R-:W-:Y:S01]  /*a850*/  @P4 SHF.R.U32.HI R9, RZ, R13, R0 ;  /* 0x0000000dff094219 */ /* 0x004fe20000011600 */
[----:B------:R1:W5:Y:S01]  /*a860*/  LDL R57, [R1+0x48] ;  /* 0x0000480001397983 */ /* 0x0003620000100800 */
[----:B------:R-:W-:Y:S02]  /*a870*/  IMAD.IADD R53, R53, 0x1, R11 ;  /* 0x0000000135357824 */ /* 0x000fe400078e020b */
[--C-:B------:R-:W-:Y:S01]  /*a880*/  SHF.R.S32.HI R0, RZ, 0x1f, R9.reuse ;  /* 0x0000001fff007819 */ /* 0x100fe20000011409 */
[----:B------:R-:W-:Y:S01]  /*a890*/  IMAD.MOV R11, RZ, RZ, -R9 ;  /* 0x000000ffff0b7224 */ /* 0x000fe200078e0a09 */
[----:B------:R1:W5:Y:S01]  /*a8a0*/  LDL R56, [R1+0x70] ;  /* 0x0000700001387983 */ /* 0x0003620000100800 */
[----:B------:R-:W-:-:S03]  /*a8b0*/  IMAD.WIDE.U32 R2, R62, UR4, R52 ;  /* 0x000000043e027c25 */ /* 0x000fc6000f8e0034 */
[----:B------:R1:W5:Y:S01]  /*a8c0*/  LDL R55, [R1+0x44] ;  /* 0x0000440001377983 */ /* 0x0003620000100800 */
[----:B------:R-:W-:Y:S02]  /*a8d0*/  IMAD R11, R4, R11, R19 ;  /* 0x0000000b040b7224 */ /* 0x000fe400078e0213 */
[----:B------:R-:W-:Y:S01]  /*a8e0*/  IMAD R3, R62, UR5, R3 ;  /* 0x000000053e037c24 */ /* 0x000fe2000f8e0203 */
[----:B------:R1:W5:Y:S01]  /*a8f0*/  LDL R19, [R1+0x4c] ;  /* 0x00004c0001137983 */ /* 0x0003620000100800 */
[----:B------:R-:W-:-:S03]  /*a900*/  IMAD R0, R0, UR6, RZ ;  /* 0x0000000600007c24 */ /* 0x000fc6000f8e02ff */
[----:B------:R1:W5:Y:S04]  /*a910*/  LDL R62, [R1+0x54] ;  /* 0x00005400013e7983 */ /* 0x0003680000100800 */
[----:B------:R1:W5:Y:S04]  /*a920*/  LDL R54, [R1+0x6c] ;  /* 0x00006c0001367983 */ /* 0x0003680000100800 */
[----:B------:R1:W5:Y:S04]  /*a930*/  LDL R53, [R1+0x40] ;  /* 0x0000400001357983 */ /* 0x0003680000100800 */
[----:B------:R1:W5:Y:S04]  /*a940*/  LDL R52, [R1+0x68] ;  /* 0x0000680001347983 */ /* 0x0003680000100800 */
[----:B------:R1:W5:Y:S01]  /*a950*/  LDL R50, [R1+0x3c] ;  /* 0x00003c0001327983 */ /* 0x0003620000100800 */
[C---:B------:R-:W-:Y:S01]  /*a960*/  IMAD R13, R9.reuse, UR7, R0 ;  /* 0x00000007090d7c24 */ /* 0x040fe2000f8e0200 */
[----:B------:R-:W-:Y:S01]  /*a970*/  SHF.R.S32.HI R0, RZ, 0x1f, R11 ;  /* 0x0000001fff007819 */ /* 0x000fe2000001140b */
[----:B------:R-:W-:Y:S01]  /*a980*/  IMAD.WIDE.U32 R2, R9, UR6, R2 ;  /* 0x0000000609027c25 */ /* 0x000fe2000f8e0002 */
[----:B------:R-:W-:-:S03]  /*a990*/  ULDC.64 UR6, c[0x0][0xb28] ;  /* 0x0002ca0000067ab9 */ /* 0x000fc60000000a00 */
[----:B------:R-:W-:Y:S02]  /*a9a0*/  IMAD R0, R0, UR6, RZ ;  /* 0x0000000600007c24 */ /* 0x000fe4000f8e02ff */
[----:B------:R-:W-:Y:S01]  /*a9b0*/  IMAD.IADD R3, R3, 0x1, R13 ;  /* 0x0000000103037824 */ /* 0x000fe200078e020d */
[----:B------:R-:W-:Y:S01]  /*a9c0*/  UIADD3 UR4, UR37, 0x30820, URZ ;  /* 0x0003082025047890 */ /* 0x000fe2000fffe03f */
[C---:B------:R-:W-:Y:S02]  /*a9d0*/  IMAD R9, R11.reuse, UR7, R0 ;  /* 0x000000070b097c24 */ /* 0x040fe4000f8e0200 */
[----:B------:R-:W-:Y:S01]  /*a9e0*/  IMAD.WIDE.U32 R2, R11, UR6, R2 ;  /* 0x000000060b027c25 */ /* 0x000fe2000f8e0002 */
[----:B------:R-:W-:Y:S01]  /*a9f0*/  ISETP.GE.AND P0, PT, R14, R51, PT ;  /* 0x000000330e00720c */ /* 0x000fe20003f06270 */
[----:B------:R-:W-:Y:S01]  /*aa00*/  ULDC.64 UR6, c[0x0][0xb00] ;  /* 0x0002c00000067ab9 */ /* 0x000fe20000000a00 */
[----:B------:R-:W-:Y:S01]  /*aa10*/  UPRMT UR4, URZ, 0x654, UR4 ;  /* 0x000006543f047896 */ /* 0x000fe20008000004 */
[----:B------:R-:W-:Y:S01]  /*aa20*/  IMAD.IADD R3, R3, 0x1, R9 ;  /* 0x0000000103037824 */ /* 0x000fe200078e0209 */
[----:B------:R-:W-:-:S04]  /*aa30*/  LEA R0, P1, R2, UR6, 0x2 ;  /* 0x0000000602007c11 */ /* 0x000fc8000f8210ff */
[----:B------:R-:W-:Y:S01]  /*aa40*/  LEA.HI.X R4, R2, UR7, R3, 0x2, P1 ;  /* 0x0000000702047c11 */ /* 0x000fe200088f1403 */
[----:B------:R1:W0:Y:S01]  /*aa50*/  SHFL.IDX PT, R8, R0, RZ, 0x1c1f ;  /* 0x001c1fff00087589 */ /* 0x00022200000e0000 */
[----:B------:R-:W-:Y:S01]  /*aa60*/  BSSY B1, `(.L_x_197) ;  /* 0x0000024000017945 */ /* 0x000fe20003800000 */
[----:B------:R-:W-:Y:S02]  /*aa70*/  SYNCS.ARRIVE.TRANS64.RED.A1T0 RZ, [UR4], RZ ;  /* 0x000000ffffff79a7 */ /* 0x000fe40008100404 */
[----:B------:R1:W2:Y:S01]  /*aa80*/  SHFL.IDX PT, R9, R4, RZ, 0x1c1f ;  /* 0x001c1fff04097589 */ /* 0x0002a200000e0000 */
[----:B------:R-:W-:Y:S05]  /*aa90*/  @P0 BRA `(.L_x_198) ;  /* 0x0000000000800947 */ /* 0x000fea0003800000 */
[----:B------:R-:W-:Y:S02]  /*aaa0*/  ULDC UR4, c[0x0][0xac8] ;  /* 0x0002b20000047ab9 */ /* 0x000fe40000000800 */
[----:B-----5:R-:W-:Y:S02]  /*aab0*/  ISETP.GE.AND P1, PT, R62, UR4, PT ;  /* 0x000000043e007c0c */ /* 0x020fe4000bf26270 */
[----:B------:R-:W-:Y:S02]  /*aac0*/  ISETP.GE.AND P0, PT, R64, UR4, PT ;  /* 0x0000000440007c0c */ /* 0x000fe4000bf06270 */
[----:B------:R-:W-:Y:S02]  /*aad0*/  ISETP.GE.AND P5, PT, R60, UR4, PT ;  /* 0x000000043c007c0c */ /* 0x000fe4000bfa6270 */
[----:B------:R-:W-:-:S07]  /*aae0*/  ISETP.GE.AND P3, PT, R19, UR4, PT ;  /* 0x0000000413007c0c */ /* 0x000fce000bf66270 */
[-C--:B0-----:R-:W-:Y:S02]  /*aaf0*/  @!P1 LEA R10, P2, R62, R8.reuse, 0x2 ;  /* 0x000000083e0a9211 */ /* 0x081fe400078410ff */
[----:B--2---:R-:W-:Y:S02]  /*ab00*/  @!P0 IMAD.WIDE R2, R64, 0x4, R8 ;  /* 0x0000000440028825 */ /* 0x004fe400078e0208 */
[----:B------:R-:W-:Y:S02]  /*ab10*/  @!P1 LEA.HI.X R11, R62, R9, R63, 0x2, P2 ;  /* 0x000000093e0b9211 */ /* 0x000fe400010f143f */
[----:B------:R-:W-:Y:S01]  /*ab20*/  ISETP.GE.AND P2, PT, R57, UR4, PT ;  /* 0x0000000439007c0c */ /* 0x000fe2000bf46270 */
[----:B------:R0:W-:Y:S01]  /*ab30*/  @!P0 ST.E.64 desc[UR38][R2.64], R20 ;  /* 0x0000001402008985 */ /* 0x0001e2000c101b26 */
[----:B------:R-:W-:Y:S02]  /*ab40*/  @!P5 LEA R12, P4, R60, R8, 0x2 ;  /* 0x000000083c0cd211 */ /* 0x000fe400078810ff */
[----:B------:R-:W-:Y:S01]  /*ab50*/  ISETP.GE.AND P0, PT, R53, UR4, PT ;  /* 0x0000000435007c0c */ /* 0x000fe2000bf06270 */
[----:B------:R2:W-:Y:S01]  /*ab60*/  @!P1 ST.E.64 desc[UR38][R10.64], R22 ;  /* 0x000000160a009985 */ /* 0x0005e2000c101b26 */
[----:B------:R-:W-:-:S02]  /*ab70*/  ISETP.GE.AND P1, PT, R55, UR4, PT ;  /* 0x0000000437007c0c */ /* 0x000fc4000bf26270 */
[-C--:B------:R-:W-:Y:S02]  /*ab80*/  @!P5 LEA.HI.X R13, R60, R9.reuse, R61, 0x2, P4 ;  /* 0x000000093c0dd211 */ /* 0x080fe400020f143d */
[----:B------:R-:W-:Y:S02]  /*ab90*/  ISETP.GE.AND P4, PT, R50, UR4, PT ;  /* 0x0000000432007c0c */ /* 0x000fe4000bf86270 */
[-C--:B------:R-:W-:Y:S01]  /*aba0*/  @!P3 LEA R14, P6, R19, R8.reuse, 0x2 ;  /* 0x00000008130eb211 */ /* 0x080fe200078c10ff */
[----:B------:R3:W-:Y:S01]  /*abb0*/  @!P5 ST.E.64 desc[UR38][R12.64], R24 ;  /* 0x000000180c00d985 */ /* 0x0007e2000c101b26 */
[----:B0-----:R-:W-:Y:S02]  /*abc0*/  @!P2 LEA R2, P5, R57, R8, 0x2 ;  /* 0x000000083902a211 */ /* 0x001fe400078a10ff */
[----:B------:R-:W-:-:S03]  /*abd0*/  @!P3 LEA.HI.X R15, R19, R9, R59, 0x2, P6 ;  /* 0x00000009130fb211 */ /* 0x000fc600030f143b */
[-C--:B--2---:R-:W-:Y:S02]  /*abe0*/  @!P1 LEA R10, P6, R55, R8.reuse, 0x2 ;  /* 0x00000008370a9211 */ /* 0x084fe400078c10ff */
[-C--:B------:R-:W-:Y:S01]  /*abf0*/  @!P2 LEA.HI.X R3, R57, R9.reuse, R58, 0x2, P5 ;  /* 0x000000093903a211 */ /* 0x080fe200028f143a */
[----:B------:R3:W-:Y:S01]  /*ac00*/  @!P3 ST.E.64 desc[UR38][R14.64], R26 ;  /* 0x0000001a0e00b985 */ /* 0x0007e2000c101b26 */
[-C--:B------:R-:W-:Y:S02]  /*ac10*/  @!P0 LEA R16, P3, R53, R8.reuse, 0x2 ;  /* 0x0000000835108211 */ /* 0x080fe400078610ff */
[----:B------:R-:W-:Y:S01]  /*ac20*/  @!P4 LEA R8, P5, R50, R8, 0x2 ;  /* 0x000000083208c211 */ /* 0x000fe200078a10ff */
[----:B------:R3:W-:Y:S01]  /*ac30*/  @!P2 ST.E.64 desc[UR38][R2.64], R28 ;  /* 0x0000001c0200a985 */ /* 0x0007e2000c101b26 */
[-C--:B------:R-:W-:Y:S02]  /*ac40*/  @!P1 LEA.HI.X R11, R55, R9.reuse, R56, 0x2, P6 ;  /* 0x00000009370b9211 */ /* 0x080fe400030f1438 */
[----:B------:R-:W-:-:S02]  /*ac50*/  @!P0 LEA.HI.X R17, R53, R9, R54, 0x2, P3 ;  /* 0x0000000935118211 */ /* 0x000fc400018f1436 */
[----:B------:R-:W-:Y:S01]  /*ac60*/  @!P4 LEA.HI.X R9, R50, R9, R52, 0x2, P5 ;  /* 0x000000093209c211 */ /* 0x000fe200028f1434 */
[----:B------:R3:W-:Y:S04]  /*ac70*/  @!P1 ST.E.64 desc[UR38][R10.64], R30 ;  /* 0x0000001e0a009985 */ /* 0x0007e8000c101b26 */
[----:B------:R3:W-:Y:S04]  /*ac80*/  @!P0 ST.E.64 desc[UR38][R16.64], R32 ;  /* 0x0000002010008985 */ /* 0x0007e8000c101b26 */
[----:B------:R3:W-:Y:S02]  /*ac90*/  @!P4 ST.E.64 desc[UR38][R8.64], R34 ;  /* 0x000000220800c985 */ /* 0x0007e4000c101b26 */
.L_x_198:
[----:B------:R-:W-:Y:S05]  /*aca0*/  BSYNC B1 ;  /* 0x0000000000017941 */ /* 0x000fea0003800000 */
.L_x_197:
[----:B------:R-:W-:Y:S01]  /*acb0*/  ISETP.GE.AND P0, PT, R18, R51, PT ;  /* 0x000000331200720c */ /* 0x000fe20003f06270 */
[----:B--23--:R2:W3:Y:S04]  /*acc0*/  SHFL.IDX PT, R9, R4, 0x1, 0x1c1f ;  /* 0x003c1f0004097f89 */ /* 0x00c4e800000e0000 */
[----:B0-----:R2:W0:Y:S08]  /*acd0*/  SHFL.IDX PT, R8, R0, 0x1, 0x1c1f ;  /* 0x003c1f0000087f89 */ /* 0x00143000000e0000 */
[----:B--2---:R-:W-:Y:S05]  /*ace0*/  @P0 BRA `(.L_x_196) ;  /* 0x0000000c00380947 */ /* 0x004fea0003800000 */
[----:B------:R-:W-:Y:S02]  /*acf0*/  ULDC UR4, c[0x0][0xac8] ;  /* 0x0002b20000047ab9 */ /* 0x000fe40000000800 */
[----:B-----5:R-:W-:Y:S02]  /*ad00*/  ISETP.GE.AND P0, PT, R64, UR4, PT ;  /* 0x0000000440007c0c */ /* 0x020fe4000bf06270 */
[----:B------:R-:W-:Y:S02]  /*ad10*/  ISETP.GE.AND P5, PT, R62, UR4, PT ;  /* 0x000000043e007c0c */ /* 0x000fe4000bfa6270 */
[----:B------:R-:W-:Y:S02]  /*ad20*/  ISETP.GE.AND P3, PT, R60, UR4, PT ;  /* 0x000000043c007c0c */ /* 0x000fe4000bf66270 */
[----:B------:R-:W-:Y:S02]  /*ad30*/  ISETP.GE.AND P2, PT, R19, UR4, PT ;  /* 0x0000000413007c0c */ /* 0x000fe4000bf46270 */
[----:B------:R-:W-:-:S05]  /*ad40*/  ISETP.GE.AND P1, PT, R57, UR4, PT ;  /* 0x0000000439007c0c */ /* 0x000fca000bf26270 */
[----:B0--3--:R-:W-:Y:S02]  /*ad50*/  @!P0 IMAD.WIDE R2, R64, 0x4, R8 ;  /* 0x0000000440028825 */ /* 0x009fe400078e0208 */
[-C--:B------:R-:W-:Y:S02]  /*ad60*/  @!P5 LEA R10, P4, R62, R8.reuse, 0x2 ;  /* 0x000000083e0ad211 */ /* 0x080fe400078810ff */
[----:B------:R-:W-:Y:S01]  /*ad70*/  @!P3 LEA R12, P6, R60, R8, 0x2 ;  /* 0x000000083c0cb211 */ /* 0x000fe200078c10ff */
[----:B------:R0:W-:Y:S01]  /*ad80*/  @!P0 ST.E.64 desc[UR38][R2.64], R36 ;  /* 0x0000002402008985 */ /* 0x0001e2000c101b26 */
[----:B------:R-:W-:Y:S02]  /*ad90*/  ISETP.GE.AND P0, PT, R55, UR4, PT ;  /* 0x0000000437007c0c */ /* 0x000fe4000bf06270 */
[----:B------:R-:W-:Y:S02]  /*ada0*/  @!P5 LEA.HI.X R11, R62, R9, R63, 0x2, P4 ;  /* 0x000000093e0bd211 */ /* 0x000fe400020f143f */
[----:B------:R-:W-:-:S02]  /*adb0*/  ISETP.GE.AND P4, PT, R53, UR4, PT ;  /* 0x0000000435007c0c */ /* 0x000fc4000bf86270 */
[----:B------:R-:W-:Y:S01]  /*adc0*/  @!P3 LEA.HI.X R13, R60, R9, R61, 0x2, P6 ;  /* 0x000000093c0db211 */ /* 0x000fe200030f143d */
[----:B------:R2:W-:Y:S01]  /*add0*/  @!P5 ST.E.64 desc[UR38][R10.64], R38 ;  /* 0x000000260a00d985 */ /* 0x0005e2000c101b26 */
[----:B------:R-:W-:-:S03]  /*ade0*/  @!P2 LEA R14, P5, R19, R8, 0x2 ;  /* 0x00000008130ea211 */ /* 0x000fc600078a10ff */
[----:B------:R2:W-:Y:S01]  /*adf0*/  @!P3 ST.E.64 desc[UR38][R12.64], R40 ;  /* 0x000000280c00b985 */ /* 0x0005e2000c101b26 */
[-C--:B------:R-:W-:Y:S02]  /*ae00*/  @!P2 LEA.HI.X R15, R19, R9.reuse, R59, 0x2, P5 ;  /* 0x00000009130fa211 */ /* 0x080fe400028f143b */
[-C--:B0-----:R-:W-:Y:S02]  /*ae10*/  @!P1 LEA R2, P6, R57, R8.reuse, 0x2 ;  /* 0x0000000839029211 */ /* 0x081fe400078c10ff */
[-C--:B------:R-:W-:Y:S01]  /*ae20*/  @!P0 LEA R16, P3, R55, R8.reuse, 0x2 ;  /* 0x0000000837108211 */ /* 0x080fe200078610ff */
[----:B------:R2:W-:Y:S01]  /*ae30*/  @!P2 ST.E.64 desc[UR38][R14.64], R42 ;  /* 0x0000002a0e00a985 */ /* 0x0005e2000c101b26 */
[----:B------:R-:W-:Y:S02]  /*ae40*/  @!P4 LEA R18, P5, R53, R8, 0x2 ;  /* 0x000000083512c211 */ /* 0x000fe400078a10ff */
[-C--:B------:R-:W-:Y:S02]  /*ae50*/  @!P1 LEA.HI.X R3, R57, R9.reuse, R58, 0x2, P6 ;  /* 0x0000000939039211 */ /* 0x080fe400030f143a */
[----:B------:R-:W-:-:S02]  /*ae60*/  @!P0 LEA.HI.X R17, R55, R9, R56, 0x2, P3 ;  /* 0x0000000937118211 */ /* 0x000fc400018f1438 */
[----:B------:R-:W-:Y:S01]  /*ae70*/  @!P4 LEA.HI.X R19, R53, R9, R54, 0x2, P5 ;  /* 0x000000093513c211 */ /* 0x000fe200028f1436 */
[----:B------:R2:W-:Y:S04]  /*ae80*/  @!P1 ST.E.64 desc[UR38][R2.64], R44 ;  /* 0x0000002c02009985 */ /* 0x0005e8000c101b26 */
[----:B------:R2:W-:Y:S01]  /*ae90*/  @!P0 ST.E.64 desc[UR38][R16.64], R46 ;  /* 0x0000002e10008985 */ /* 0x0005e2000c101b26 */
[----:B------:R-:W-:-:S03]  /*aea0*/  ISETP.GE.AND P0, PT, R50, UR4, PT ;  /* 0x0000000432007c0c */ /* 0x000fc6000bf06270 */
[----:B------:R2:W-:Y:S10]  /*aeb0*/  @!P4 ST.E.64 desc[UR38][R18.64], R48 ;  /* 0x000000301200c985 */ /* 0x0005f4000c101b26 */
[----:B------:R-:W-:Y:S05]  /*aec0*/  @P0 BRA `(.L_x_196) ;  /* 0x0000000800c00947 */ /* 0x000fea0003800000 */
[----:B--2---:R-:W-:-:S04]  /*aed0*/  LEA R2, P0, R50, R8, 0x2 ;  /* 0x0000000832027211 */ /* 0x004fc800078010ff */
[----:B------:R-:W-:-:S05]  /*aee0*/  LEA.HI.X R3, R50, R9, R52, 0x2, P0 ;  /* 0x0000000932037211 */ /* 0x000fca00000f1434 */
[----:B------:R4:W-:Y:S01]  /*aef0*/  ST.E.64 desc[UR38][R2.64], R150 ;  /* 0x0000009602007985 */ /* 0x0009e2000c101b26 */
[----:B------:R-:W-:Y:S05]  /*af00*/  BRA `(.L_x_196) ;  /* 0x0000000800b07947 */ /* 0x000fea0003800000 */
.L_x_193:
[----:B------:R-:W2:Y:S01]  /*af10*/  LDL R13, [R1+0x24] ;  /* 0x00002400010d7983 */ /* 0x000ea20000100800 */
[----:B0-----:R-:W0:Y:S01]  /*af20*/  LDC.64 R8, c[0x0][0xc00] ;  /* 0x00030000ff087b82 */ /* 0x001e220000000a00 */
[----:B------:R-:W-:Y:S02]  /*af30*/  ULDC.64 UR4, c[0x0][0xc08] ;  /* 0x0003020000047ab9 */ /* 0x000fe40000000a00 */
[----:B------:R-:W-:Y:S01]  /*af40*/  ISETP.NE.U32.AND P0, PT, RZ, UR4, PT ;  /* 0x00000004ff007c0c */ /* 0x000fe2000bf05070 */
[----:B-1----:R-:W3:Y:S01]  /*af50*/  LDL R4, [R1+0x2c] ;  /* 0x00002c0001047983 */ /* 0x002ee20000100800 */
[----:B------:R-:W-:Y:S02]  /*af60*/  IMAD.MOV.U32 R19, RZ, RZ, RZ ;  /* 0x000000ffff137224 */ /* 0x000fe400078e00ff */
[----:B------:R-:W-:Y:S01]  /*af70*/  ISETP.NE.AND.EX P1, PT, RZ, UR5, PT, P0 ;  /* 0x00000005ff007c0c */ /* 0x000fe2000bf25300 */
[----:B------:R-:W2:Y:S01]  /*af80*/  LDC.64 R2, c[0x0][0xc00] ;  /* 0x00030000ff027b82 */ /* 0x000ea20000000a00 */
[----:B0-----:R-:W-:-:S04]  /*af90*/  ISETP.NE.U32.AND P0, PT, R8, RZ, PT ;  /* 0x000000ff0800720c */ /* 0x001fc80003f05070 */
[----:B------:R-:W-:-:S07]  /*afa0*/  ISETP.NE.AND.EX P0, PT, R9, RZ, PT, P0 ;  /* 0x000000ff0900720c */ /* 0x000fce0003f05300 */
[----:B------:R-:W0:Y:S01]  /*afb0*/  @P1 LDC.64 R8, c[0x0][0xc08] ;  /* 0x00030200ff081b82 */ /* 0x000e220000000a00 */
[----:B------:R-:W-:Y:S02]  /*afc0*/  ULDC UR4, c[0x0][0xa88] ;  /* 0x0002a20000047ab9 */ /* 0x000fe40000000800 */
[----:B------:R-:W-:Y:S02]  /*afd0*/  IMAD.U32 R0, RZ, RZ, UR4 ;  /* 0x00000004ff007e24 */ /* 0x000fe4000f8e00ff */
[----:B--2---:R-:W-:-:S04]  /*afe0*/  IMAD.WIDE R10, R13, 0x4, R2 ;  /* 0x000000040d0a7825 */ /* 0x004fc800078e0202 */
[----:B0-----:R-:W-:Y:S01]  /*aff0*/  @P1 IMAD.WIDE R2, R13, 0x4, R8 ;  /* 0x000000040d021825 */ /* 0x001fe200078e0208 */
[----:B------:R0:W5:Y:S04]  /*b000*/  @P0 LDG.E R19, desc[UR38][R10.64] ;  /* 0x000000260a130981 */ /* 0x000168000c1e1900 */
[----:B------:R0:W5:Y:S01]  /*b010*/  @P1 LDG.E R0, desc[UR38][R2.64] ;  /* 0x0000002602001981 */ /* 0x000162000c1e1900 */
[----:B---3--:R-:W-:Y:S01]  /*b020*/  ISETP.NE.AND P2, PT, R4, RZ, PT ;  /* 0x000000ff0400720c */ /* 0x008fe20003f45270 */
[----:B------:R-:W1:-:S12]  /*b030*/  S2R R12, SR_TID.X ;  /* 0x00000000000c7919 */ /* 0x000e580000002100 */
[----:B------:R-:W2:Y:S01]  /*b040*/  @!P2 LDC R4, c[0x0][0xad4] ;  /* 0x0002b500ff04ab82 */ /* 0x000ea20000000800 */
[----:B-1----:R-:W-:Y:S01]  /*b050*/  IADD3 R26, R12, -0x80, RZ ;  /* 0xffffff800c1a7810 */ /* 0x002fe20007ffe0ff */
[----:B--2---:R0:W-:Y:S01]  /*b060*/  @!P2 STL [R1+0x2c], R4 ;  /* 0x00002c040100a387 */ /* 0x0041e20000100800 */
[----:B------:R-:W-:Y:S02]  /*b070*/  ISETP.GT.AND P2, PT, R4, 0x1, PT ;  /* 0x000000010400780c */ /* 0x000fe40003f44270 */
[----:B------:R-:W-:Y:S01]  /*b080*/  ISETP.GT.AND P3, PT, R26, 0xbf, PT ;  /* 0x000000bf1a00780c */ /* 0x000fe20003f64270 */
[----:B------:R-:W-:-:S12]  /*b090*/  @P1 BRA `(.L_x_199) ;  /* 0x0000000000101947 */ /* 0x000fd80003800000 */
[----:B------:R-:W-:Y:S05]  /*b0a0*/  @!P0 BRA `(.L_x_199) ;  /* 0x00000000000c8947 */ /* 0x000fea0003800000 */
[----:B0-----:R-:W2:Y:S04]  /*b0b0*/  LDG.E R3, desc[UR38][R10.64] ;  /* 0x000000260a037981 */ /* 0x001ea8000c1e1900 */
[----:B-----5:R-:W2:Y:S02]  /*b0c0*/  LDG.E R0, desc[UR38][R10.64+0x4] ;  /* 0x000004260a007981 */ /* 0x020ea4000c1e1900 */
[----:B--2---:R-:W-:-:S07]  /*b0d0*/  IMAD.IADD R0, R0, 0x1, -R3 ;  /* 0x0000000100007824 */ /* 0x004fce00078e0a03 */
.L_x_199:
[----:B0-----:R-:W2:Y:S01]  /*b0e0*/  LDL.LU R2, [R1+0x5c] ;  /* 0x00005c0001027983 */ /* 0x001ea20000300800 */
[----:B------:R-:W-:Y:S01]  /*b0f0*/  BSSY B1, `(.L_x_200) ;  /* 0x0000039000017945 */ /* 0x000fe20003800000 */
[----:B------:R-:W-:Y:S02]  /*b100*/  SEL R27, R13, RZ, !P0 ;  /* 0x000000ff0d1b7207 */ /* 0x000fe40004000000 */
[----:B-----5:R-:W-:Y:S02]  /*b110*/  SHF.R.S32.HI R20, RZ, 0x1f, R19 ;  /* 0x0000001fff147819 */ /* 0x020fe40000011413 */
[----:B--2---:R-:W-:Y:S01]  /*b120*/  SEL R22, R2, RZ, !P0 ;  /* 0x000000ff02167207 */ /* 0x004fe20004000000 */
[----:B------:R-:W-:Y:S06]  /*b130*/  @P3 BRA `(.L_x_201) ;  /* 0x0000000000d03947 */ /* 0x000fec0003800000 */
[----:B------:R-:W2:Y:S01]  /*b140*/  LDL R2, [R1+0x34] ;  /* 0x0000340001027983 */ /* 0x000ea20000100800 */
[----:B------:R-:W0:Y:S02]  /*b150*/  LDC R29, c[0x0][0xbe8] ;  /* 0x0002fa00ff1d7b82 */ /* 0x000e240000000800 */
[----:B0-----:R-:W-:Y:S02]  /*b160*/  IMAD R3, R0, R29, RZ ;  /* 0x0000001d00037224 */ /* 0x001fe400078e02ff */
[----:B--2---:R-:W-:-:S04]  /*b170*/  IMAD R2, R2, 0xc0, R12 ;  /* 0x000000c002027824 */ /* 0x004fc800078e020c */
[----:B------:R-:W-:-:S05]  /*b180*/  VIADD R24, R2, 0xffffff80 ;  /* 0xffffff8002187836 */ /* 0x000fca0000000000 */
[----:B------:R-:W-:-:S13]  /*b190*/  ISETP.GE.AND P0, PT, R24, R3, PT ;  /* 0x000000031800720c */ /* 0x000fda0003f06270 */
[----:B------:R-:W-:Y:S05]  /*b1a0*/  @P0 BRA `(.L_x_201) ;  /* 0x0000000000b40947 */ /* 0x000fea0003800000 */
[----:B------:R-:W2:Y:S01]  /*b1b0*/  LDL R16, [R1+0x28] ;  /* 0x0000280001107983 */ /* 0x000ea20000100800 */
[----:B------:R-:W-:Y:S01]  /*b1c0*/  ISETP.NE.AND P1, PT, R29, 0x1, PT ;  /* 0x000000011d00780c */ /* 0x000fe20003f25270 */
[----:B------:R-:W-:Y:S01]  /*b1d0*/  IMAD.MOV.U32 R18, RZ, RZ, 0x9b8 ;  /* 0x000009b8ff127424 */ /* 0x000fe200078e00ff */
[----:B------:R-:W-:Y:S01]  /*b1e0*/  ISETP.GT.AND P0, PT, R4, 0x1, PT ;  /* 0x000000010400780c */ /* 0x000fe20003f04270 */
[----:B------:R-:W3:Y:S01]  /*b1f0*/  LDL.LU R28, [R1+0x58] ;  /* 0x00005800011c7983 */ /* 0x000ee20000300800 */
[----:B------:R-:W0:Y:S01]  /*b200*/  LDC.64 R2, c[0x0][0xba8] ;  /* 0x0002ea00ff027b82 */ /* 0x000e220000000a00 */
[----:B------:R-:W-:Y:S01]  /*b210*/  IMAD.MOV.U32 R21, RZ, RZ, R24 ;  /* 0x000000ffff157224 */ /* 0x000fe200078e0018 */
[----:B------:R-:W-:-:S06]  /*b220*/  SEL R18, R18, 0x978, P0 ;  /* 0x0000097812127807 */ /* 0x000fcc0000000000 */
[----:B------:R-:W1:Y:S08]  /*b230*/  LDC.64 R10, c[0x0][R18+0x220] ;  /* 0x00008800120a7b82 */ /* 0x000e700000000a00 */
[----:B------:R-:W4:Y:S08]  /*b240*/  @P1 LDC R17, c[0x0][0xbec] ;  /* 0x0002fb00ff111b82 */ /* 0x000f300000000800 */
[----:B------:R-:W2:Y:S08]  /*b250*/  LDC.64 R8, c[0x0][R18+0x218] ;  /* 0x0000860012087b82 */ /* 0x000eb00000000a00 */
[----:B------:R-:W5:Y:S01]  /*b260*/  @P1 LDC R25, c[0x0][0xbf0] ;  /* 0x0002fc00ff191b82 */ /* 0x000f620000000800 */
[----:B-1----:R-:W-:-:S07]  /*b270*/  IMAD R11, R11, R27, RZ ;  /* 0x0000001b0b0b7224 */ /* 0x002fce00078e02ff */
[----:B------:R-:W1:Y:S01]  /*b280*/  LDC.64 R12, c[0x0][R18+0x228] ;  /* 0x00008a00120c7b82 */ /* 0x000e620000000a00 */
[----:B----4-:R-:W-:-:S07]  /*b290*/  @P1 IMAD.HI.U32 R4, R24, R17, RZ ;  /* 0x0000001118041227 */ /* 0x010fce00078e00ff */
[----:B------:R-:W4:Y:S01]  /*b2a0*/  LDC.64 R14, c[0x0][R18+0x210] ;  /* 0x00008400120e7b82 */ /* 0x000f220000000a00 */
[----:B-----5:R-:W-:Y:S01]  /*b2b0*/  @P1 SHF.R.U32.HI R21, RZ, R25, R4 ;  /* 0x00000019ff151219 */ /* 0x020fe20000011604 */
[----:B------:R-:W-:-:S06]  /*b2c0*/  IMAD R25, R10, R22, R11 ;  /* 0x000000160a197224 */ /* 0x000fcc00078e020b */
[----:B0-----:R-:W0:Y:S08]  /*b2d0*/  @!P0 LDC R2, c[0x0][0xb50] ;  /* 0x0002d400ff028b82 */ /* 0x001e300000000800 */
[----:B------:R-:W5:Y:S01]  /*b2e0*/  @!P0 LDC R3, c[0x0][0xb54] ;  /* 0x0002d500ff038b82 */ /* 0x000f620000000800 */
[-C--:B--2---:R-:W-:Y:S02]  /*b2f0*/  IMAD R23, R9, R16.reuse, RZ ;  /* 0x0000001009177224 */ /* 0x084fe400078e02ff */
[----:B------:R-:W-:Y:S01]  /*b300*/  IMAD.WIDE.U32 R8, R8, R16, RZ ;  /* 0x0000001008087225 */ /* 0x000fe200078e00ff */
[----:B---3--:R-:W-:-:S03]  /*b310*/  SEL R11, R28, RZ, P0 ;  /* 0x000000ff1c0b7207 */ /* 0x008fc60000000000 */
[----:B------:R-:W-:-:S04]  /*b320*/  IMAD.WIDE.U32 R16, R10, R27, RZ ;  /* 0x0000001b0a107225 */ /* 0x000fc800078e00ff */
[----:B------:R-:W-:Y:S01]  /*b330*/  IMAD.IADD R23, R9, 0x1, R23 ;  /* 0x0000000109177824 */ /* 0x000fe200078e0217 */
[----:B------:R-:W-:Y:S01]  /*b340*/  IADD3 R4, P1, P3, R16, R8, R19 ;  /* 0x0000000810047210 */ /* 0x000fe20007b3e013 */
[----:B------:R-:W-:Y:S01]  /*b350*/  IMAD.MOV R10, RZ, RZ, -R21 ;  /* 0x000000ffff0a7224 */ /* 0x000fe200078e0a15 */
[----:B------:R-:W-:Y:S01]  /*b360*/  IADD3 R25, R17, R25, RZ ;  /* 0x0000001911197210 */ /* 0x000fe20007ffe0ff */
[----:B-1----:R-:W-:-:S04]  /*b370*/  IMAD.WIDE.U32 R8, R12, R11, RZ ;  /* 0x0000000b0c087225 */ /* 0x002fc800078e00ff */
[----:B------:R-:W-:Y:S02]  /*b380*/  IMAD R13, R13, R11, RZ ;  /* 0x0000000b0d0d7224 */ /* 0x000fe400078e02ff */
[----:B------:R-:W-:Y:S01]  /*b390*/  IMAD R11, R29, R10, R24 ;  /* 0x0000000a1d0b7224 */ /* 0x000fe200078e0218 */
[----:B------:R-:W-:Y:S01]  /*b3a0*/  IADD3.X R10, R25, R23, R20, P1, P3 ;  /* 0x00000017190a7210 */ /* 0x000fe20000fe6414 */
[----:B------:R-:W-:Y:S01]  /*b3b0*/  IMAD.IADD R13, R9, 0x1, R13 ;  /* 0x00000001090d7824 */ /* 0x000fe200078e020d */
[----:B------:R-:W-:Y:S01]  /*b3c0*/  IADD3 R8, P0, P1, R21, R4, R8 ;  /* 0x0000000415087210 */ /* 0x000fe2000791e008 */
[----:B----4-:R-:W-:Y:S01]  /*b3d0*/  IMAD R4, R15, R11, RZ ;  /* 0x0000000b0f047224 */ /* 0x010fe200078e02ff */
[----:B------:R-:W-:-:S04]  /*b3e0*/  SHF.R.S32.HI R21, RZ, 0x1f, R21 ;  /* 0x0000001fff157819 */ /* 0x000fc80000011415 */
[----:B------:R-:W-:Y:S02]  /*b3f0*/  IADD3.X R9, R21, R10, R13, P0, P1 ;  /* 0x0000000a15097210 */ /* 0x000fe400007e240d */
[----:B------:R-:W-:Y:S01]  /*b400*/  SHF.R.S32.HI R13, RZ, 0x1f, R11 ;  /* 0x0000001fff0d7819 */ /* 0x000fe2000001140b */
[----:B------:R-:W-:-:S04]  /*b410*/  IMAD.WIDE.U32 R8, R14, R11, R8 ;  /* 0x0000000b0e087225 */ /* 0x000fc800078e0008 */
[----:B------:R-:W-:Y:S01]  /*b420*/  IMAD R13, R14, R13, R4 ;  /* 0x0000000d0e0d7224 */ /* 0x000fe200078e0204 */
[----:B0-----:R-:W-:-:S03]  /*b430*/  LEA R2, P0, R8, R2, 0x2 ;  /* 0x0000000208027211 */ /* 0x001fc600078010ff */
[----:B------:R-:W-:Y:S02]  /*b440*/  IMAD.IADD R4, R9, 0x1, R13 ;  /* 0x0000000109047824 */ /* 0x000fe400078e020d */
[----:B------:R-:W-:-:S03]  /*b450*/  IMAD.MOV.U32 R9, RZ, RZ, -0x800000 ;  /* 0xff800000ff097424 */ /* 0x000fc600078e00ff */
[----:B-----5:R-:W-:-:S05]  /*b460*/  LEA.HI.X R3, R8, R3, R4, 0x2, P0 ;  /* 0x0000000308037211 */ /* 0x020fca00000f1404 */
[----:B------:R0:W-:Y:S02]  /*b470*/  STG.E desc[UR38][R2.64], R9 ;  /* 0x0000000902007986 */ /* 0x0001e4000c101926 */
.L_x_201:
[----:B------:R-:W-:Y:S05]  /*b480*/  BSYNC B1 ;  /* 0x0000000000017941 */ /* 0x000fea0003800000 */
.L_x_200:
[----:B------:R-:W-:Y:S05]  /*b490*/  @P2 BRA `(.L_x_196) ;  /* 0x00000004004c2947 */ /* 0x000fea0003800000 */
[----:B------:R-:W2:Y:S01]  /*b4a0*/  LDL R8, [R1+0x38] ;  /* 0x0000380001087983 */ /* 0x000ea20000100800 */
[----:B------:R-:W1:Y:S01]  /*b4b0*/  LDC R15, c[0x0][0xbe8] ;  /* 0x0002fa00ff0f7b82 */ /* 0x000e620000000800 */
[--C-:B------:R-:W-:Y:S01]  /*b4c0*/  SHF.R.S32.HI R4, RZ, 0x1f, R26.reuse ;  /* 0x0000001fff047819 */ /* 0x100fe2000001141a */
[----:B------:R-:W-:Y:S01]  /*b4d0*/  ULDC.64 UR4, c[0x0][0xaa0] ;  /* 0x0002a80000047ab9 */ /* 0x000fe20000000a00 */
[----:B------:R-:W3:Y:S01]  /*b4e0*/  LDL.LU R17, [R1+0x28] ;  /* 0x0000280001117983 */ /* 0x000ee20000300800 */
[----:B------:R-:W-:Y:S01]  /*b4f0*/  SHF.R.S32.HI R16, RZ, 0x1f, R26 ;  /* 0x0000001fff107819 */ /* 0x000fe2000001141a */
[----:B------:R-:W-:Y:S02]  /*b500*/  ULDC.64 UR6, c[0x0][0xaf0] ;  /* 0x0002bc0000067ab9 */ /* 0x000fe40000000a00 */
[----:B------:R-:W4:Y:S04]  /*b510*/  LDL R12, [R1+0x90] ;  /* 0x00009000010c7983 */ /* 0x000f280000100800 */
[----:B------:R-:W5:Y:S01]  /*b520*/  LDL.LU R14, [R1+0x34] ;  /* 0x00003400010e7983 */ /* 0x000f620000300800 */
[-C--:B------:R-:W-:Y:S01]  /*b530*/  LEA.HI R4, R4, R26.reuse, RZ, 0x3 ;  /* 0x0000001a04047211 */ /* 0x080fe200078f18ff */
[----:B0-----:R-:W-:Y:S01]  /*b540*/  IMAD R2, R20, UR4, RZ ;  /* 0x0000000414027c24 */ /* 0x001fe2000f8e02ff */
[----:B------:R-:W-:-:S02]  /*b550*/  LEA.HI R16, R16, R26, RZ, 0x3 ;  /* 0x0000001a10107211 */ /* 0x000fc400078f18ff */
[----:B------:R-:W-:Y:S01]  /*b560*/  LOP3.LUT R4, R4, 0xfffffff8, RZ, 0xc0, !PT ;  /* 0xfffffff804047812 */ /* 0x000fe200078ec0ff */
[C---:B------:R-:W-:Y:S01]  /*b570*/  IMAD R9, R19.reuse, UR5, R2 ;  /* 0x0000000513097c24 */ /* 0x040fe2000f8e0202 */
[----:B------:R-:W-:Y:S01]  /*b580*/  SHF.R.S32.HI R16, RZ, 0x3, R16 ;  /* 0x00000003ff107819 */ /* 0x000fe20000011410 */
[----:B------:R-:W-:Y:S01]  /*b590*/  IMAD.WIDE.U32 R2, R19, UR4, RZ ;  /* 0x0000000413027c25 */ /* 0x000fe2000f8e00ff */
[----:B------:R-:W-:-:S03]  /*b5a0*/  ULDC.64 UR4, c[0x0][0xae8] ;  /* 0x0002ba0000047ab9 */ /* 0x000fc60000000a00 */
[----:B------:R-:W-:Y:S01]  /*b5b0*/  IMAD.IADD R4, R26, 0x1, -R4 ;  /* 0x000000011a047824 */ /* 0x000fe200078e0a04 */
[----:B-1----:R-:W-:Y:S01]  /*b5c0*/  ISETP.NE.AND P0, PT, R15, 0x1, PT ;  /* 0x000000010f00780c */ /* 0x002fe20003f05270 */
[----:B------:R-:W-:Y:S02]  /*b5d0*/  IMAD.IADD R3, R3, 0x1, R9 ;  /* 0x0000000103037824 */ /* 0x000fe400078e0209 */
[----:B------:R-:W-:-:S10]  /*b5e0*/  IMAD R4, R4, 0x30, R16 ;  /* 0x0000003004047824 */ /* 0x000fd400078e0210 */
[----:B------:R-:W0:Y:S08]  /*b5f0*/  @P0 LDC R11, c[0x0][0xbec] ;  /* 0x0002fb00ff0b0b82 */ /* 0x000e300000000800 */
[----:B------:R-:W1:Y:S01]  /*b600*/  @P0 LDC R13, c[0x0][0xbf0] ;  /* 0x0002fc00ff0d0b82 */ /* 0x000e620000000800 */
[----:B--2---:R-:W-:Y:S02]  /*b610*/  IMAD.MOV.U32 R21, RZ, RZ, R8 ;  /* 0x000000ffff157224 */ /* 0x004fe400078e0008 */
[----:B------:R-:W-:-:S02]  /*b620*/  IMAD R8, R22, UR6, RZ ;  /* 0x0000000616087c24 */ /* 0x000fc4000f8e02ff */
[----:B---3--:R-:W-:-:S04]  /*b630*/  IMAD.WIDE.U32 R2, R17, UR4, R2 ;  /* 0x0000000411027c25 */ /* 0x008fc8000f8e0002 */
[----:B------:R-:W-:Y:S01]  /*b640*/  IMAD R3, R17, UR5, R3 ;  /* 0x0000000511037c24 */ /* 0x000fe2000f8e0203 */
[----:B------:R-:W-:Y:S01]  /*b650*/  ULDC.64 UR4, c[0x0][0xae0] ;  /* 0x0002b80000047ab9 */ /* 0x000fe20000000a00 */
[----:B----4-:R-:W-:Y:S02]  /*b660*/  IMAD.MOV.U32 R23, RZ, RZ, R12 ;  /* 0x000000ffff177224 */ /* 0x010fe400078e000c */
[----:B-----5:R-:W-:Y:S02]  /*b670*/  IMAD R10, R14, 0xc0, R4 ;  /* 0x000000c00e0a7824 */ /* 0x020fe400078e0204 */
[----:B------:R-:W-:-:S03]  /*b680*/  IMAD.WIDE.U32 R2, R27, UR6, R2 ;  /* 0x000000061b027c25 */ /* 0x000fc6000f8e0002 */
[----:B------:R-:W-:Y:S01]  /*b690*/  MOV R9, R10 ;  /* 0x0000000a00097202 */ /* 0x000fe20000000f00 */
[----:B0-----:R-:W-:-:S04]  /*b6a0*/  @P0 IMAD.HI.U32 R4, R10, R11, RZ ;  /* 0x0000000b0a040227 */ /* 0x001fc800078e00ff */
[----:B------:R-:W-:Y:S01]  /*b6b0*/  IMAD R18, R14, 0xc0, R16 ;  /* 0x000000c00e127824 */ /* 0x000fe200078e0210 */
[----:B-1----:R-:W-:Y:S01]  /*b6c0*/  @P0 SHF.R.U32.HI R9, RZ, R13, R4 ;  /* 0x0000000dff090219 */ /* 0x002fe20000011604 */
[----:B------:R-:W-:Y:S02]  /*b6d0*/  IMAD R13, R27, UR7, R8 ;  /* 0x000000071b0d7c24 */ /* 0x000fe4000f8e0208 */
[----:B------:R-:W-:Y:S01]  /*b6e0*/  IMAD R17, R0, R15, RZ ;  /* 0x0000000f00117224 */ /* 0x000fe200078e02ff */
[--C-:B------:R-:W-:Y:S01]  /*b6f0*/  SHF.R.S32.HI R4, RZ, 0x1f, R9.reuse ;  /* 0x0000001fff047819 */ /* 0x100fe20000011409 */
[----:B------:R-:W-:Y:S02]  /*b700*/  IMAD.MOV R11, RZ, RZ, -R9 ;  /* 0x000000ffff0b7224 */ /* 0x000fe400078e0a09 */
[----:B------:R-:W-:Y:S02]  /*b710*/  IMAD.IADD R3, R3, 0x1, R13 ;  /* 0x0000000103037824 */ /* 0x000fe400078e020d */
[----:B------:R-:W-:-:S02]  /*b720*/  IMAD R11, R15, R11, R10 ;  /* 0x0000000b0f0b7224 */ /* 0x000fc400078e020a */
[----:B------:R-:W-:Y:S02]  /*b730*/  IMAD R4, R4, UR4, RZ ;  /* 0x0000000404047c24 */ /* 0x000fe4000f8e02ff */
[----:B------:R-:W-:-:S04]  /*b740*/  IMAD.WIDE.U32 R2, R9, UR4, R2 ;  /* 0x0000000409027c25 */ /* 0x000fc8000f8e0002 */
[----:B------:R-:W-:Y:S01]  /*b750*/  IMAD R13, R9, UR5, R4 ;  /* 0x00000005090d7c24 */ /* 0x000fe2000f8e0204 */
[----:B------:R-:W-:Y:S01]  /*b760*/  SHF.R.S32.HI R4, RZ, 0x1f, R11 ;  /* 0x0000001fff047819 */ /* 0x000fe2000001140b */
[----:B------:R-:W-:Y:S01]  /*b770*/  ULDC.64 UR4, c[0x0][0xad8] ;  /* 0x0002b60000047ab9 */ /* 0x000fe20000000a00 */
[----:B------:R-:W-:Y:S02]  /*b780*/  VIADD R0, R18, 0x30 ;  /* 0x0000003012007836 */ /* 0x000fe40000000000 */
[----:B------:R-:W-:Y:S02]  /*b790*/  IMAD.IADD R3, R3, 0x1, R13 ;  /* 0x0000000103037824 */ /* 0x000fe400078e020d */
[----:B------:R-:W-:Y:S02]  /*b7a0*/  IMAD R4, R4, UR4, RZ ;  /* 0x0000000404047c24 */ /* 0x000fe4000f8e02ff */
[----:B------:R-:W-:-:S04]  /*b7b0*/  IMAD.WIDE.U32 R2, R11, UR4, R2 ;  /* 0x000000040b027c25 */ /* 0x000fc8000f8e0002 */
[----:B------:R-:W-:Y:S01]  /*b7c0*/  IMAD R9, R11, UR5, R4 ;  /* 0x000000050b097c24 */ /* 0x000fe2000f8e0204 */
[----:B------:R-:W-:Y:S02]  /*b7d0*/  ULDC.64 UR4, c[0x0][0xa80] ;  /* 0x0002a00000047ab9 */ /* 0x000fe40000000a00 */
[----:B------:R-:W-:Y:S01]  /*b7e0*/  LEA R4, P0, R2, UR4, 0x1 ;  /* 0x0000000402047c11 */ /* 0x000fe2000f8008ff */
[----:B------:R-:W-:Y:S01]  /*b7f0*/  IMAD.IADD R3, R3, 0x1, R9 ;  /* 0x0000000103037824 */ /* 0x000fe200078e0209 */
[----:B------:R-:W-:-:S03]  /*b800*/  ULDC UR4, c[0x0][0xac8] ;  /* 0x0002b20000047ab9 */ /* 0x000fc60000000800 */
[----:B------:R-:W0:Y:S01]  /*b810*/  SHFL.IDX PT, R8, R4, RZ, 0x181f ;  /* 0x00181fff04087589 */ /* 0x000e2200000e0000 */
[----:B------:R-:W-:Y:S01]  /*b820*/  LEA.HI.X R12, R2, UR5, R3, 0x1, P0 ;  /* 0x00000005020c7c11 */ /* 0x000fe200080f0c03 */
[C---:B------:R-:W-:Y:S01]  /*b830*/  VIADD R3, R18.reuse, 0x90 ;  /* 0x0000009012037836 */ /* 0x040fe20000000000 */
[----:B------:R-:W-:Y:S01]  /*b840*/  ISETP.GE.AND P0, PT, R21, UR4, PT ;  /* 0x0000000415007c0c */ /* 0x000fe2000bf06270 */
[----:B------:R-:W1:Y:S01]  /*b850*/  SHFL.IDX PT, R10, R4, 0x1, 0x181f ;  /* 0x00381f00040a7f89 */ /* 0x000e6200000e0000 */
[C---:B------:R-:W-:Y:S02]  /*b860*/  IADD3 R2, R18.reuse, 0x60, RZ ;  /* 0x0000006012027810 */ /* 0x040fe40007ffe0ff */
[-C--:B------:R-:W-:Y:S01]  /*b870*/  ISETP.GE.OR P3, PT, R18, R17.reuse, P0 ;  /* 0x000000111200720c */ /* 0x080fe20000766670 */
[----:B------:R-:W2:Y:S01]  /*b880*/  SHFL.IDX PT, R14, R4, 0x2, 0x181f ;  /* 0x00581f00040e7f89 */ /* 0x000ea200000e0000 */
[-C--:B------:R-:W-:Y:S02]  /*b890*/  ISETP.GE.OR P2, PT, R0, R17.reuse, P0 ;  /* 0x000000110000720c */ /* 0x080fe40000746670 */
[-C--:B------:R-:W-:Y:S01]  /*b8a0*/  ISETP.GE.OR P1, PT, R2, R17.reuse, P0 ;  /* 0x000000110200720c */ /* 0x080fe20000726670 */
[----:B------:R-:W3:Y:S01]  /*b8b0*/  SHFL.IDX PT, R9, R12, RZ, 0x181f ;  /* 0x00181fff0c097589 */ /* 0x000ee200000e0000 */
[----:B------:R-:W-:-:S03]  /*b8c0*/  ISETP.GE.OR P0, PT, R3, R17, P0 ;  /* 0x000000110300720c */ /* 0x000fc60000706670 */
[----:B------:R-:W4:Y:S04]  /*b8d0*/  SHFL.IDX PT, R16, R4, 0x3, 0x181f ;  /* 0x00781f0004107f89 */ /* 0x000f2800000e0000 */
[----:B------:R-:W5:Y:S04]  /*b8e0*/  SHFL.IDX PT, R11, R12, 0x1, 0x181f ;  /* 0x00381f000c0b7f89 */ /* 0x000f6800000e0000 */
[----:B------:R-:W5:Y:S01]  /*b8f0*/  SHFL.IDX PT, R13, R12, 0x2, 0x181f ;  /* 0x00581f000c0d7f89 */ /* 0x000f6200000e0000 */
[----:B0-----:R-:W-:-:S03]  /*b900*/  @!P3 LEA R2, P6, R21, R8, 0x1 ;  /* 0x000000081502b211 */ /* 0x001fc600078c08ff */
[----:B------:R4:W0:Y:S01]  /*b910*/  SHFL.IDX PT, R15, R12, 0x3, 0x181f ;  /* 0x00781f000c0f7f89 */ /* 0x00082200000e0000 */
[C---:B-1----:R-:W-:Y:S02]  /*b920*/  @!P2 LEA R8, P5, R21.reuse, R10, 0x1 ;  /* 0x0000000a1508a211 */ /* 0x042fe400078a08ff */
[C---:B--2---:R-:W-:Y:S02]  /*b930*/  @!P1 LEA R10, P4, R21.reuse, R14, 0x1 ;  /* 0x0000000e150a9211 */ /* 0x044fe400078808ff */
[C---:B---3--:R-:W-:Y:S02]  /*b940*/  @!P3 LEA.HI.X R3, R21.reuse, R9, R23, 0x1, P6 ;  /* 0x000000091503b211 */ /* 0x048fe400030f0c17 */
[----:B----4-:R-:W-:-:S03]  /*b950*/  @!P0 LEA R12, P6, R21, R16, 0x1 ;  /* 0x00000010150c8211 */ /* 0x010fc600078c08ff */
[----:B------:R1:W-:Y:S01]  /*b960*/  @!P3 ST.E.128 desc[UR38][R2.64], RZ ;  /* 0x000000ff0200b985 */ /* 0x0003e2000c101d26 */
[C-C-:B-----5:R-:W-:Y:S02]  /*b970*/  @!P2 LEA.HI.X R9, R21.reuse, R11, R23.reuse, 0x1, P5 ;  /* 0x0000000b1509a211 */ /* 0x160fe400028f0c17 */
[----:B------:R-:W-:-:S03]  /*b980*/  @!P1 LEA.HI.X R11, R21, R13, R23, 0x1, P4 ;  /* 0x0000000d150b9211 */ /* 0x000fc600020f0c17 */
[----:B------:R1:W-:Y:S01]  /*b990*/  @!P2 ST.E.128 desc[UR38][R8.64], RZ ;  /* 0x000000ff0800a985 */ /* 0x0003e2000c101d26 */
[----:B0-----:R-:W-:-:S03]  /*b9a0*/  @!P0 LEA.HI.X R13, R21, R15, R23, 0x1, P6 ;  /* 0x0000000f150d8211 */ /* 0x001fc600030f0c17 */
[----:B------:R1:W-:Y:S04]  /*b9b0*/  @!P1 ST.E.128 desc[UR38][R10.64], RZ ;  /* 0x000000ff0a009985 */ /* 0x0003e8000c101d26 */
[----:B------:R1:W-:Y:S02]  /*b9c0*/  @!P0 ST.E.128 desc[UR38][R12.64], RZ ;  /* 0x000000ff0c008985 */ /* 0x0003e4000c101d26 */
.L_x_196:
[----:B------:R-:W-:Y:S05]  /*b9d0*/  BSYNC B0 ;  /* 0x0000000000007941 */ /* 0x000fea0003800000 */
.L_x_192:
[----:B------:R-:W-:Y:S02]  /*b9e0*/  ULDC UR4, c[0x0][0xc3c] ;  /* 0x00030f0000047ab9 */ /* 0x000fe40000000800 */
[----:B------:R-:W-:-:S13]  /*b9f0*/  ISETP.GE.AND P0, PT, R7, UR4, PT ;  /* 0x0000000407007c0c */ /* 0x000fda000bf06270 */
[----:B------:R-:W-:Y:S05]  /*ba00*/  @!P0 BRA `(.L_x_202) ;  /* 0xffffff5400f48947 */ /* 0x000fea000383ffff */
[----:B------:R-:W-:Y:S05]  /*ba10*/  EXIT ;  /* 0x000000000000794d */ /* 0x000fea0003800000 */
.L_x_167:
[----:B------:R-:W-:-:S08]  /*ba20*/  NOP ;  /* 0x0000000000007918 */ /* 0x000fd00000000000 */
[----:B--2---:R-:W0:-:S00]  /*ba30*/  USETMAXREG.DEALLOC.CTAPOOL 0x20 ;  /* 0x00000020000079c8 */ /* 0x004e0000080e0500 */
[----:B0-----:R-:W-:Y:S01]  /*ba40*/  LOP3.LUT R0, R0, 0x3, RZ, 0xc0, !PT ;  /* 0x0000000300007812 */ /* 0x001fe200078ec0ff */
[----:B------:R-:W-:-:S05]  /*ba50*/  IMAD.MOV.U32 R6, RZ, RZ, RZ ;  /* 0x000000ffff067224 */ /* 0x000fca00078e00ff */
[----:B------:R-:W0:Y:S02]  /*ba60*/  SHFL.IDX PT, R0, R0, RZ, 0x1f ;  /* 0x00001fff00007589 */ /* 0x000e2400000e0000 */
[----:B0-----:R-:W-:-:S04]  /*ba70*/  ISETP.NE.AND P0, PT, R0, RZ, PT ;  /* 0x000000ff0000720c */ /* 0x001fc80003f05270 */
[----:B------:R-:W-:-:S05]  /*ba80*/  P2R R0, PR, RZ, 0x1 ;  /* 0x00000001ff007803 */ /* 0x000fca0000000000 */
[----:B------:R0:W-:Y:S04]  /*ba90*/  STL [R1+0x44], R0 ;  /* 0x0000440001007387 */ /* 0x0001e80000100800 */
[----:B------:R-:W-:Y:S05]  /*baa0*/  @!P0 BRA `(.L_x_203) ;  /* 0x00000000001c8947 */ /* 0x000fea0003800000 */
[----:B------:R-:W1:Y:S08]  /*bab0*/  S2UR UR5, SR_CgaCtaId ;  /* 0x00000000000579c3 */ /* 0x000e700000008800 */
[----:B------:R-:W-:Y:S06]  /*bac0*/  BAR.SYNC.DEFER_BLOCKING 0x5, 0x200 ;  /* 0x0148000000007b1d */ /* 0x000fec0000010000 */
[----:B------:R-:W-:-:S02]  /*bad0*/  UMOV UR4, 0x400 ;  /* 0x0000040000047882 */ /* 0x000fc40000000000 */
[----:B-1----:R-:W-:-:S09]  /*bae0*/  ULEA UR4, UR5, UR4, 0x18 ;  /* 0x0000000405047291 */ /* 0x002fd2000f8ec03f */
[----:B------:R-:W1:Y:S01]  /*baf0*/  LDS.128 R24, [UR4+0x308d0] ;  /* 0x0308d004ff187984 */ /* 0x000e620008000c00 */
[----:B------:R-:W-:Y:S06]  /*bb00*/  BAR.ARV 0x4, 0x200 ;  /* 0x0108000000007b1d */ /* 0x000fec0000002000 */
[----:B------:R-:W-:Y:S05]  /*bb10*/  BRA `(.L_x_204) ;  /* 0x0000000800887947 */ /* 0x000fea0003800000 */
.L_x_203:
[----:B0-----:R-:W0:Y:S01]  /*bb20*/  S2R R0, SR_TID.X ;  /* 0x0000000000007919 */ /* 0x001e220000002100 */
[----:B------:R-:W-:Y:S01]  /*bb30*/  ULDC UR4, c[0x0][0xc3c] ;  /* 0x00030f0000047ab9 */ /* 0x000fe20000000800 */
[----:B------:R-:W-:Y:S01]  /*bb40*/  IMAD.MOV.U32 R7, RZ, RZ, RZ ;  /* 0x000000ffff077224 */ /* 0x000fe200078e00ff */
[----:B------:R-:W1:Y:S01]  /*bb50*/  S2UR UR6, SR_CTAID.X ;  /* 0x00000000000679c3 */ /* 0x000e620000002500 */
[----:B------:R-:W-:Y:S01]  /*bb60*/  ULDC UR5, c[0x0][0xc38] ;  /* 0x00030e0000057ab9 */ /* 0x000fe20000000800 */
[----:B0-----:R-:W-:-:S04]  /*bb70*/  LOP3.LUT R0, R0, 0x1f, RZ, 0xc0, !PT ;  /* 0x0000001f00007812 */ /* 0x001fc800078ec0ff */
[----:B------:R-:W-:-:S04]  /*bb80*/  ISETP.NE.AND P0, PT, R0, 0x1f, PT ;  /* 0x0000001f0000780c */ /* 0x000fc80003f05270 */
[----:B------:R-:W-:-:S13]  /*bb90*/  ISETP.GE.OR P1, PT, R0, UR4, !P0 ;  /* 0x0000000400007c0c */ /* 0x000fda000c726670 */
[----:B------:R-:W0:Y:S08]  /*bba0*/  @!P1 LDC.64 R4, c[0x0][0xc80] ;  /* 0x00032000ff049b82 */ /* 0x000e300000000a00 */
[----:B------:R-:W2:Y:S01]  /*bbb0*/  @!P1 LDC.64 R2, c[0x0][0xc78] ;  /* 0x00031e00ff029b82 */ /* 0x000ea20000000a00 */
[----:B0-----:R-:W-:-:S05]  /*bbc0*/  @!P1 IMAD.WIDE.U32 R4, R0, 0x4, R4 ;  /* 0x0000000400049825 */ /* 0x001fca00078e0004 */
[----:B------:R-:W3:Y:S01]  /*bbd0*/  @!P1 LDG.E R6, desc[UR38][R4.64] ;  /* 0x0000002604069981 */ /* 0x000ee2000c1e1900 */
[----:B--2---:R-:W-:-:S05]  /*bbe0*/  @!P1 IMAD.WIDE.U32 R2, R0, 0x4, R2 ;  /* 0x0000000400029825 */ /* 0x004fca00078e0002 */
[----:B------:R-:W3:Y:S01]  /*bbf0*/  @!P1 LDG.E R7, desc[UR38][R2.64] ;  /* 0x0000002602079981 */ /* 0x000ee2000c1e1900 */
[C---:B------:R-:W-:Y:S02]  /*bc00*/  ISETP.NE.AND P1, PT, R0.reuse, RZ, PT ;  /* 0x000000ff0000720c */ /* 0x040fe40003f25270 */
[C---:B------:R-:W-:Y:S02]  /*bc10*/  ISETP.GE.U32.AND P2, PT, R0.reuse, 0x2, PT ;  /* 0x000000020000780c */ /* 0x040fe40003f46070 */
[C---:B------:R-:W-:Y:S02]  /*bc20*/  ISETP.GE.U32.AND P3, PT, R0.reuse, 0x4, PT ;  /* 0x000000040000780c */ /* 0x040fe40003f66070 */
[C---:B------:R-:W-:Y:S02]  /*bc30*/  ISETP.GE.U32.AND P4, PT, R0.reuse, 0x8, PT ;  /* 0x000000080000780c */ /* 0x040fe40003f86070 */
[----:B------:R-:W-:Y:S01]  /*bc40*/  ISETP.GE.U32.AND P5, PT, R0, 0x10, PT ;  /* 0x000000100000780c */ /* 0x000fe20003fa6070 */
[----:B------:R-:W-:Y:S01]  /*bc50*/  UMOV UR4, URZ ;  /* 0x0000003f00047c82 */ /* 0x000fe20008000000 */
[----:B---3--:R-:W-:-:S05]  /*bc60*/  IMAD R8, R6, R7, RZ ;  /* 0x0000000706087224 */ /* 0x008fca00078e02ff */
[----:B------:R-:W0:Y:S02]  /*bc70*/  SHFL.UP PT, R9, R8, 0x1, RZ ;  /* 0x0420000008097989 */ /* 0x000e2400000e00ff */
[----:B0-----:R-:W-:-:S05]  /*bc80*/  SEL R9, R9, RZ, P1 ;  /* 0x000000ff09097207 */ /* 0x001fca0000800000 */
[----:B------:R-:W-:-:S05]  /*bc90*/  IMAD.IADD R9, R8, 0x1, R9 ;  /* 0x0000000108097824 */ /* 0x000fca00078e0209 */
[----:B------:R-:W0:Y:S02]  /*bca0*/  SHFL.UP PT, R10, R9, 0x2, RZ ;  /* 0x04400000090a7989 */ /* 0x000e2400000e00ff */
[----:B0-----:R-:W-:-:S05]  /*bcb0*/  SEL R10, R10, RZ, P2 ;  /* 0x000000ff0a0a7207 */ /* 0x001fca0001000000 */
[----:B------:R-:W-:-:S05]  /*bcc0*/  IMAD.IADD R10, R9, 0x1, R10 ;  /* 0x00000001090a7824 */ /* 0x000fca00078e020a */
[----:B------:R-:W0:Y:S02]  /*bcd0*/  SHFL.UP PT, R4, R10, 0x4, RZ ;  /* 0x048000000a047989 */ /* 0x000e2400000e00ff */
[----:B0-----:R-:W-:-:S05]  /*bce0*/  SEL R3, R4, RZ, P3 ;  /* 0x000000ff04037207 */ /* 0x001fca0001800000 */
[----:B------:R-:W-:-:S05]  /*bcf0*/  IMAD.IADD R3, R10, 0x1, R3 ;  /* 0x000000010a037824 */ /* 0x000fca00078e0203 */
[----:B------:R-:W0:Y:S02]  /*bd00*/  SHFL.UP PT, R2, R3, 0x8, RZ ;  /* 0x0500000003027989 */ /* 0x000e2400000e00ff */
[----:B0-----:R-:W-:-:S04]  /*bd10*/  SEL R2, R2, RZ, P4 ;  /* 0x000000ff02027207 */ /* 0x001fc80002000000 */
[----:B------:R-:W-:-:S05]  /*bd20*/  IADD3 R4, R3, R2, RZ ;  /* 0x0000000203047210 */ /* 0x000fca0007ffe0ff */
[----:B------:R-:W0:Y:S02]  /*bd30*/  SHFL.UP PT, R2, R4, 0x10, RZ ;  /* 0x0600000004027989 */ /* 0x000e2400000e00ff */
[----:B0-----:R-:W-:-:S05]  /*bd40*/  SEL R5, R2, RZ, P5 ;  /* 0x000000ff02057207 */ /* 0x001fca0002800000 */
[----:B------:R-:W-:-:S05]  /*bd50*/  IMAD.IADD R2, R4, 0x1, R5 ;  /* 0x0000000104027824 */ /* 0x000fca00078e0205 */
[----:B------:R-:W0:Y:S02]  /*bd60*/  SHFL.IDX PT, R8, R2, 0x1f, 0x1f ;  /* 0x03e01f0002087f89 */ /* 0x000e2400000e0000 */
[----:B0-----:R-:W-:-:S05]  /*bd70*/  IMAD R8, R8, UR5, RZ ;  /* 0x0000000508087c24 */ /* 0x001fca000f8e02ff */
[----:B-1----:R-:W-:Y:S01]  /*bd80*/  ISETP.GT.AND P6, PT, R8, UR6, PT ;  /* 0x0000000608007c0c */ /* 0x002fe2000bfc4270 */
[----:B------:R-:W-:-:S12]  /*bd90*/  IMAD.MOV.U32 R3, RZ, RZ, R8 ;  /* 0x000000ffff037224 */ /* 0x000fd800078e0008 */
[----:B------:R-:W-:Y:S05]  /*bda0*/  @P6 BRA `(.L_x_205) ;  /* 0x00000000009c6947 */ /* 0x000fea0003800000 */
[----:B------:R-:W-:Y:S01]  /*bdb0*/  IMAD.MOV.U32 R8, RZ, RZ, R3 ;  /* 0x000000ffff087224 */ /* 0x000fe200078e0003 */
[----:B------:R-:W-:Y:S01]  /*bdc0*/  UMOV UR4, URZ ;  /* 0x0000003f00047c82 */ /* 0x000fe20008000000 */
[----:B------:R-:W-:-:S05]  /*bdd0*/  ULDC UR5, c[0x0][0xc38] ;  /* 0x00030e0000057ab9 */ /* 0x000fca0000000800 */
.L_x_207:
[----:B------:R-:W0:Y:S01]  /*bde0*/  LDC R2, c[0x0][0xc3c] ;  /* 0x00030f00ff027b82 */ /* 0x000e220000000800 */
[----:B------:R-:W-:Y:S01]  /*bdf0*/  UIADD3 UR4, UR4, 0x1f, URZ ;  /* 0x0000001f04047890 */ /* 0x000fe2000fffe03f */
[----:B------:R-:W-:Y:S02]  /*be00*/  ULDC UR7, c[0x0][0xc3c] ;  /* 0x00030f0000077ab9 */ /* 0x000fe40000000800 */
[----:B------:R-:W-:-:S03]  /*be10*/  IMAD.U32 R27, RZ, RZ, UR7 ;  /* 0x00000007ff1b7e24 */ /* 0x000fc6000f8e00ff */
[----:B0-----:R-:W-:-:S13]  /*be20*/  ISETP.LE.AND P6, PT, R2, UR4, PT ;  /* 0x0000000402007c0c */ /* 0x001fda000bfc3270 */
[----:B------:R-:W-:Y:S05]  /*be30*/  @P6 BRA `(.L_x_206) ;  /* 0x00000004009c6947 */ /* 0x000fea0003800000 */
[----:B------:R-:W-:-:S05]  /*be40*/  VIADD R7, R0, UR4 ;  /* 0x0000000400077c36 */ /* 0x000fca0008000000 */
[----:B------:R-:W-:-:S13]  /*be50*/  ISETP.GE.OR P6, PT, R7, R2, !P0 ;  /* 0x000000020700720c */ /* 0x000fda00047c6670 */
[----:B------:R-:W0:Y:S08]  /*be60*/  @!P6 LDC.64 R4, c[0x0][0xc80] ;  /* 0x00032000ff04eb82 */ /* 0x000e300000000a00 */
[----:B------:R-:W1:Y:S01]  /*be70*/  @!P6 LDC.64 R2, c[0x0][0xc78] ;  /* 0x00031e00ff02eb82 */ /* 0x000e620000000a00 */
[----:B0-----:R-:W-:-:S04]  /*be80*/  @!P6 IMAD.WIDE R4, R7, 0x4, R4 ;  /* 0x000000040704e825 */ /* 0x001fc800078e0204 */
[----:B-1----:R-:W-:Y:S01]  /*be90*/  @!P6 IMAD.WIDE R2, R7, 0x4, R2 ;  /* 0x000000040702e825 */ /* 0x002fe200078e0202 */
[----:B------:R-:W-:-:S06]  /*bea0*/  CS2R R6, SRZ ;  /* 0x0000000000067805 */ /* 0x000fcc000001ff00 */
[----:B------:R-:W2:Y:S04]  /*beb0*/  @!P6 LDG.E R6, desc[UR38][R4.64] ;  /* 0x000000260406e981 */ /* 0x000ea8000c1e1900 */
[----:B------:R-:W2:Y:S02]  /*bec0*/  @!P6 LDG.E R7, desc[UR38][R2.64] ;  /* 0x000000260207e981 */ /* 0x000ea4000c1e1900 */
[----:B--2---:R-:W-:-:S05]  /*bed0*/  IMAD R12, R6, R7, RZ ;  /* 0x00000007060c7224 */ /* 0x004fca00078e02ff */
        /* <DEDUP_REMOVED lines=15> */
[----:B------:R-:W0:Y:S02]  /*bfd0*/  SHFL.IDX PT, R3, R2, 0x1f, 0x1f ;  /* 0x03e01f0002037f89 */ /* 0x000e2400000e0000 */
[----:B0-----:R-:W-:-:S04]  /*bfe0*/  IMAD R3, R3, UR5, RZ ;  /* 0x0000000503037c24 */ /* 0x001fc8000f8e02ff */
[----:B------:R-:W-:-:S05]  /*bff0*/  IMAD.IADD R8, R3, 0x1, R8 ;  /* 0x0000000103087824 */ /* 0x000fca00078e0208 */
[----:B------:R-:W-:-:S13]  /*c000*/  ISETP.GT.AND P6, PT, R8, UR6, PT ;  /* 0x0000000608007c0c */ /* 0x000fda000bfc4270 */
[----:B------:R-:W-:Y:S05]  /*c010*/  @!P6 BRA `(.L_x_207) ;  /* 0xfffffffc0070e947 */ /* 0x000fea000383ffff */
.L_x_205:
[----:B------:R-:W-:Y:S02]  /*c020*/  IMAD.IADD R9, R8, 0x1, -R3 ;  /* 0x0000000108097824 */ /* 0x000fe400078e0a03 */
[----:B------:R-:W-:Y:S02]  /*c030*/  IMAD.MOV.U32 R24, RZ, RZ, RZ ;  /* 0x000000ffff187224 */ /* 0x000fe400078e00ff */
[----:B------:R-:W-:-:S05]  /*c040*/  IMAD R3, R2, UR5, R9 ;  /* 0x0000000502037c24 */ /* 0x000fca000f8e0209 */
[----:B------:R-:W-:-:S13]  /*c050*/  ISETP.GT.AND P0, PT, R3, UR6, PT ;  /* 0x0000000603007c0c */ /* 0x000fda000bf04270 */
[----:B------:R-:W-:-:S04]  /*c060*/  VOTE.ANY R5, PT, !P0 ;  /* 0x0000000000057806 */ /* 0x000fc800040e0100 */
[----:B------:R-:W0:Y:S01]  /*c070*/  POPC R27, R5 ;  /* 0x00000005001b7309 */ /* 0x000e220000000000 */
[----:B------:R-:W-:Y:S01]  /*c080*/  ISETP.NE.AND P0, PT, R5, RZ, PT ;  /* 0x000000ff0500720c */ /* 0x000fe20003f05270 */
[----:B0-----:R-:W0:Y:S04]  /*c090*/  SHFL.IDX PT, R6, R6, R27, 0x1f ;  /* 0x00001f1b06067589 */ /* 0x001e2800000e0000 */
[----:B------:R-:W1:Y:S01]  /*c0a0*/  SHFL.IDX PT, R7, R7, R27, 0x1f ;  /* 0x00001f1b07077589 */ /* 0x000e6200000e0000 */
[----:B0-----:R-:W-:-:S04]  /*c0b0*/  IABS R4, R6 ;  /* 0x0000000600047213 */ /* 0x001fc80000000000 */
[----:B------:R-:W0:Y:S01]  /*c0c0*/  I2F.RP R8, R4 ;  /* 0x0000000400087306 */ /* 0x000e220000209400 */
[----:B-1----:R-:W-:-:S07]  /*c0d0*/  IABS R10, R7 ;  /* 0x00000007000a7213 */ /* 0x002fce0000000000 */
[----:B0-----:R-:W0:Y:S02]  /*c0e0*/  MUFU.RCP R8, R8 ;  /* 0x0000000800087308 */ /* 0x001e240000001000 */
[----:B0-----:R-:W-:-:S06]  /*c0f0*/  VIADD R3, R8, 0xffffffe ;  /* 0x0ffffffe08037836 */ /* 0x001fcc0000000000 */
[----:B------:R-:W0:Y:S02]  /*c100*/  F2I.FTZ.U32.TRUNC.NTZ R3, R3 ;  /* 0x0000000300037305 */ /* 0x000e24000021f000 */
[----:B0-----:R-:W-:Y:S01]  /*c110*/  IADD3 R11, RZ, -R3, RZ ;  /* 0x80000003ff0b7210 */ /* 0x001fe20007ffe0ff */
[----:B------:R-:W-:Y:S06]  /*c120*/  @!P0 BRA `(.L_x_208) ;  /* 0x0000000000088947 */ /* 0x000fec0003800000 */
[----:B------:R-:W-:-:S05]  /*c130*/  VIADD R5, R27, 0xffffffff ;  /* 0xffffffff1b057836 */ /* 0x000fca0000000000 */
[----:B------:R0:W1:Y:S02]  /*c140*/  SHFL.IDX PT, R24, R2, R5, 0x1f ;  /* 0x00001f0502187589 */ /* 0x00006400000e0000 */
.L_x_208:
[----:B0-----:R-:W-:Y:S02]  /*c150*/  IMAD.MOV.U32 R5, RZ, RZ, R10 ;  /* 0x000000ffff057224 */ /* 0x001fe400078e000a */
[----:B-1----:R-:W-:Y:S02]  /*c160*/  IMAD R24, R24, UR5, R9 ;  /* 0x0000000518187c24 */ /* 0x002fe4000f8e0209 */
[----:B------:R-:W0:Y:S01]  /*c170*/  I2F.RP R8, R5 ;  /* 0x0000000500087306 */ /* 0x000e220000209400 */
[----:B------:R-:W-:Y:S02]  /*c180*/  IMAD R9, R11, R4, RZ ;  /* 0x000000040b097224 */ /* 0x000fe400078e02ff */
[----:B------:R-:W-:Y:S01]  /*c190*/  IMAD.MOV.U32 R2, RZ, RZ, RZ ;  /* 0x000000ffff027224 */ /* 0x000fe200078e00ff */
[----:B------:R-:W-:Y:S01]  /*c1a0*/  IADD3 R25, -R24, UR6, RZ ;  /* 0x0000000618197c10 */ /* 0x000fe2000fffe1ff */
[----:B------:R-:W-:Y:S02]  /*c1b0*/  VIADD R27, R27, UR4 ;  /* 0x000000041b1b7c36 */ /* 0x000fe40008000000 */
[----:B------:R-:W-:Y:S01]  /*c1c0*/  IMAD.HI.U32 R2, R3, R9, R2 ;  /* 0x0000000903027227 */ /* 0x000fe200078e0002 */
[----:B------:R-:W-:-:S02]  /*c1d0*/  IABS R3, R6 ;  /* 0x0000000600037213 */ /* 0x000fc40000000000 */
[----:B------:R-:W-:-:S03]  /*c1e0*/  IABS R9, R25 ;  /* 0x0000001900097213 */ /* 0x000fc60000000000 */
[----:B------:R-:W-:Y:S02]  /*c1f0*/  IMAD.MOV R3, RZ, RZ, -R3 ;  /* 0x000000ffff037224 */ /* 0x000fe400078e0a03 */
[----:B------:R-:W-:Y:S01]  /*c200*/  IMAD.HI.U32 R2, R2, R9, RZ ;  /* 0x0000000902027227 */ /* 0x000fe200078e00ff */
[----:B0-----:R-:W0:Y:S03]  /*c210*/  MUFU.RCP R8, R8 ;  /* 0x0000000800087308 */ /* 0x001e260000001000 */
[----:B------:R-:W-:-:S05]  /*c220*/  IMAD R9, R2, R3, R9 ;  /* 0x0000000302097224 */ /* 0x000fca00078e0209 */
[----:B------:R-:W-:Y:S01]  /*c230*/  ISETP.GT.U32.AND P1, PT, R4, R9, PT ;  /* 0x000000090400720c */ /* 0x000fe20003f24070 */
[----:B0-----:R-:W-:-:S12]  /*c240*/  VIADD R3, R8, 0xffffffe ;  /* 0x0ffffffe08037836 */ /* 0x001fd80000000000 */
[-C--:B------:R-:W-:Y:S01]  /*c250*/  @!P1 IADD3 R9, R9, -R4.reuse, RZ ;  /* 0x8000000409099210 */ /* 0x080fe20007ffe0ff */
[----:B------:R-:W-:Y:S01]  /*c260*/  @!P1 VIADD R2, R2, 0x1 ;  /* 0x0000000102029836 */ /* 0x000fe20000000000 */
[----:B------:R-:W0:Y:S01]  /*c270*/  F2I.FTZ.U32.TRUNC.NTZ R3, R3 ;  /* 0x0000000300037305 */ /* 0x000e22000021f000 */
[----:B------:R-:W-:Y:S02]  /*c280*/  ISETP.NE.AND P1, PT, R6, RZ, PT ;  /* 0x000000ff0600720c */ /* 0x000fe40003f25270 */
[----:B------:R-:W-:Y:S02]  /*c290*/  ISETP.GE.U32.AND P0, PT, R9, R4, PT ;  /* 0x000000040900720c */ /* 0x000fe40003f06070 */
[----:B------:R-:W-:-:S04]  /*c2a0*/  LOP3.LUT R4, R25, R6, RZ, 0x3c, !PT ;  /* 0x0000000619047212 */ /* 0x000fc800078e3cff */
[----:B------:R-:W-:Y:S01]  /*c2b0*/  ISETP.GE.AND P2, PT, R4, RZ, PT ;  /* 0x000000ff0400720c */ /* 0x000fe20003f46270 */
[----:B0-----:R-:W-:-:S06]  /*c2c0*/  IMAD.MOV R8, RZ, RZ, -R3 ;  /* 0x000000ffff087224 */ /* 0x001fcc00078e0a03 */
[----:B------:R-:W-:-:S04]  /*c2d0*/  @P0 VIADD R2, R2, 0x1 ;  /* 0x0000000102020836 */ /* 0x000fc80000000000 */
[----:B------:R-:W-:Y:S02]  /*c2e0*/  IMAD.MOV.U32 R4, RZ, RZ, R2 ;  /* 0x000000ffff047224 */ /* 0x000fe400078e0002 */
[----:B------:R-:W-:Y:S01]  /*c2f0*/  IMAD.MOV.U32 R2, RZ, RZ, R8 ;  /* 0x000000ffff027224 */ /* 0x000fe200078e0008 */
[----:B------:R-:W-:Y:S01]  /*c300*/  IABS R8, R7 ;  /* 0x0000000700087213 */ /* 0x000fe20000000000 */
[----:B------:R-:W-:Y:S01]  /*c310*/  @!P2 IMAD.MOV R4, RZ, RZ, -R4 ;  /* 0x000000ffff04a224 */ /* 0x000fe200078e0a04 */
[----:B------:R-:W-:Y:S01]  /*c320*/  @!P1 LOP3.LUT R4, RZ, R6, RZ, 0x33, !PT ;  /* 0x00000006ff049212 */ /* 0x000fe200078e33ff */
[----:B------:R-:W-:Y:S01]  /*c330*/  IMAD R9, R2, R5, RZ ;  /* 0x0000000502097224 */ /* 0x000fe200078e02ff */
[----:B------:R-:W-:Y:S01]  /*c340*/  MOV R2, RZ ;  /* 0x000000ff00027202 */ /* 0x000fe20000000f00 */
[----:B------:R-:W-:Y:S02]  /*c350*/  IMAD.MOV R8, RZ, RZ, -R8 ;  /* 0x000000ffff087224 */ /* 0x000fe400078e0a08 */
[----:B------:R-:W-:-:S02]  /*c360*/  IMAD R6, R6, R4, RZ ;  /* 0x0000000406067224 */ /* 0x000fc400078e02ff */
[----:B------:R-:W-:Y:S01]  /*c370*/  IMAD.HI.U32 R2, R3, R9, R2 ;  /* 0x0000000903027227 */ /* 0x000fe200078e0002 */
[----:B------:R-:W-:-:S03]  /*c380*/  IABS R3, R4 ;  /* 0x0000000400037213 */ /* 0x000fc60000000000 */
[----:B------:R-:W-:Y:S02]  /*c390*/  IMAD.IADD R25, R25, 0x1, -R6 ;  /* 0x0000000119197824 */ /* 0x000fe400078e0a06 */
[----:B------:R-:W-:-:S04]  /*c3a0*/  IMAD.HI.U32 R2, R2, R3, RZ ;  /* 0x0000000302027227 */ /* 0x000fc800078e00ff */
[----:B------:R-:W-:Y:S01]  /*c3b0*/  IMAD R8, R2, R8, R3 ;  /* 0x0000000802087224 */ /* 0x000fe200078e0203 */
[----:B------:R-:W-:-:S04]  /*c3c0*/  LOP3.LUT R3, R4, R7, RZ, 0x3c, !PT ;  /* 0x0000000704037212 */ /* 0x000fc800078e3cff */
[----:B------:R-:W-:Y:S02]  /*c3d0*/  ISETP.GT.U32.AND P1, PT, R5, R8, PT ;  /* 0x000000080500720c */ /* 0x000fe40003f24070 */
[----:B------:R-:W-:-:S11]  /*c3e0*/  ISETP.GE.AND P2, PT, R3, RZ, PT ;  /* 0x000000ff0300720c */ /* 0x000fd60003f46270 */
[----:B------:R-:W-:Y:S02]  /*c3f0*/  @!P1 IMAD.IADD R8, R8, 0x1, -R5 ;  /* 0x0000000108089824 */ /* 0x000fe400078e0a05 */
[----:B------:R-:W-:Y:S01]  /*c400*/  @!P1 VIADD R2, R2, 0x1 ;  /* 0x0000000102029836 */ /* 0x000fe20000000000 */
[----:B------:R-:W-:Y:S02]  /*c410*/  ISETP.NE.AND P1, PT, R7, RZ, PT ;  /* 0x000000ff0700720c */ /* 0x000fe40003f25270 */
[----:B------:R-:W-:-:S13]  /*c420*/  ISETP.GE.U32.AND P0, PT, R8, R5, PT ;  /* 0x000000050800720c */ /* 0x000fda0003f06070 */
[----:B------:R-:W-:-:S04]  /*c430*/  @P0 VIADD R2, R2, 0x1 ;  /* 0x0000000102020836 */ /* 0x000fc80000000000 */
[----:B------:R-:W-:Y:S01]  /*c440*/  @!P2 IMAD.MOV R2, RZ, RZ, -R2 ;  /* 0x000000ffff02a224 */ /* 0x000fe200078e0a02 */
[----:B------:R-:W-:-:S05]  /*c450*/  @!P1 LOP3.LUT R2, RZ, R7, RZ, 0x33, !PT ;  /* 0x00000007ff029212 */ /* 0x000fca00078e33ff */
[----:B------:R-:W-:-:S04]  /*c460*/  IMAD.MOV R3, RZ, RZ, -R2 ;  /* 0x000000ffff037224 */ /* 0x000fc800078e0a02 */
[C---:B------:R-:W-:Y:S01]  /*c470*/  IMAD R4, R7.reuse, R3, R4 ;  /* 0x0000000307047224 */ /* 0x040fe200078e0204 */
[----:B------:R-:W-:-:S05]  /*c480*/  LEA R7, R7, R2, 0x18 ;  /* 0x0000000207077211 */ /* 0x000fca00078ec0ff */
[----:B------:R-:W-:Y:S01]  /*c490*/  IMAD R26, R4, 0x10000, R7 ;  /* 0x00010000041a7824 */ /* 0x000fe200078e0207 */
[----:B------:R-:W-:Y:S06]  /*c4a0*/  BRA `(.L_x_209) ;  /* 0x00000000000c7947 */ /* 0x000fec0003800000 */
.L_x_206:
[----:B------:R-:W-:Y:S02]  /*c4b0*/  IMAD.MOV.U32 R25, RZ, RZ, RZ ;  /* 0x000000ffff197224 */ /* 0x000fe400078e00ff */
[----:B------:R-:W-:Y:S02]  /*c4c0*/  IMAD.U32 R24, RZ, RZ, UR6 ;  /* 0x00000006ff187e24 */ /* 0x000fe4000f8e00ff */
[----:B------:R-:W-:-:S07]  /*c4d0*/  IMAD.MOV.U32 R26, RZ, RZ, RZ ;  /* 0x000000ffff1a7224 */ /* 0x000fce00078e00ff */
.L_x_209:
[----:B------:R-:W-:-:S13]  /*c4e0*/  ISETP.NE.AND P0, PT, R0, RZ, PT ;  /* 0x000000ff0000720c */ /* 0x000fda0003f05270 */
[----:B------:R-:W0:Y:S01]  /*c4f0*/  @!P0 S2R R3, SR_CgaCtaId ;  /* 0x0000000000038919 */ /* 0x000e220000008800 */
[----:B------:R-:W-:-:S04]  /*c500*/  @!P0 MOV R0, 0x400 ;  /* 0x0000040000008802 */ /* 0x000fc80000000f00 */
[----:B0-----:R-:W-:-:S05]  /*c510*/  @!P0 LEA R0, R3, R0, 0x18 ;  /* 0x0000000003008211 */ /* 0x001fca00078ec0ff */
[----:B------:R2:W-:Y:S01]  /*c520*/  @!P0 STS.128 [R0+0x308d0], R24 ;  /* 0x0308d01800008388 */ /* 0x0005e20000000c00 */
[----:B------:R-:W-:Y:S06]  /*c530*/  BAR.ARV 0x5, 0x200 ;  /* 0x0148000000007b1d */ /* 0x000fec0000002000 */
.L_x_204:
[----:B------:R3:W-:Y:S01]  /*c540*/  STL [R1+0x34], RZ ;  /* 0x000034ff01007387 */ /* 0x0007e20000100800 */
[----:B------:R-:W-:Y:S01]  /*c550*/  ULDC UR4, c[0x0][0xc3c] ;  /* 0x00030f0000047ab9 */ /* 0x000fe20000000800 */
[----:B------:R-:W-:Y:S01]  /*c560*/  MOV R28, 0x1 ;  /* 0x00000001001c7802 */ /* 0x000fe20000000f00 */
[----:B------:R-:W-:Y:S01]  /*c570*/  IMAD.MOV.U32 R18, RZ, RZ, RZ ;  /* 0x000000ffff127224 */ /* 0x000fe200078e00ff */
[----:B-1----:R-:W-:-:S13]  /*c580*/  ISETP.GE.AND P0, PT, R27, UR4, PT ;  /* 0x000000041b007c0c */ /* 0x002fda000bf06270 */
[----:B---3--:R-:W-:Y:S05]  /*c590*/  @P0 BRA `(.L_x_210) ;  /* 0x0000004800a80947 */ /* 0x008fea0003800000 */
[----:B------:R-:W0:Y:S01]  /*c5a0*/  S2R R5, SR_TID.X ;  /* 0x0000000000057919 */ /* 0x000e220000002100 */
[----:B------:R-:W1:Y:S01]  /*c5b0*/  S2UR UR5, SR_CgaCtaId ;  /* 0x00000000000579c3 */ /* 0x000e620000008800 */
[----:B------:R-:W-:Y:S01]  /*c5c0*/  UMOV UR4, 0x400 ;  /* 0x0000040000047882 */ /* 0x000fe20000000000 */
[----:B------:R-:W-:Y:S01]  /*c5d0*/  BSSY B8, `(.L_x_210) ;  /* 0x00004a6000087945 */ /* 0x000fe20003800000 */
[----:B------:R3:W-:Y:S01]  /*c5e0*/  STL [R1+0x34], RZ ;  /* 0x000034ff01007387 */ /* 0x0007e20000100800 */
[----:B------:R-:W-:Y:S01]  /*c5f0*/  IMAD.MOV.U32 R28, RZ, RZ, 0x1 ;  /* 0x00000001ff1c7424 */ /* 0x000fe200078e00ff */
[----:B------:R-:W-:Y:S01]  /*c600*/  ULDC UR36, c[0x0][0xc] ;  /* 0x0000030000247ab9 */ /* 0x000fe20000000800 */
[----:B------:R-:W-:Y:S01]  /*c610*/  IMAD.MOV.U32 R18, RZ, RZ, RZ ;  /* 0x000000ffff127224 */ /* 0x000fe200078e00ff */
[----:B------:R-:W-:Y:S01]  /*c620*/  ULDC.64 UR40, c[0x0][0x198] ;  /* 0x0000660000287ab9 */ /* 0x000fe20000000a00 */
[----:B-1----:R-:W-:-:S06]  /*c630*/  ULEA UR4, UR5, UR4, 0x18 ;  /* 0x0000000405047291 */ /* 0x002fcc000f8ec03f */
[----:B------:R-:W-:Y:S01]  /*c640*/  MOV R17, UR4 ;  /* 0x0000000400117c02 */ /* 0x000fe20008000f00 */
[C---:B0-2---:R-:W-:Y:S01]  /*c650*/  IMAD.SHL.U32 R0, R5.reuse, 0x8, RZ ;  /* 0x0000000805007824 */ /* 0x045fe200078e00ff */
[----:B------:R-:W-:-:S04]  /*c660*/  LOP3.LUT R4, R5, 0x7f, RZ, 0xc0, !PT ;  /* 0x0000007f05047812 */ /* 0x000fc800078ec0ff */
[----:B------:R-:W-:Y:S01]  /*c670*/  LOP3.LUT R2, R0, 0x1f8, RZ, 0xc0, !PT ;  /* 0x000001f800027812 */ /* 0x000fe200078ec0ff */
[----:B------:R-:W-:Y:S01]  /*c680*/  IMAD.SHL.U32 R3, R4, 0x8, RZ ;  /* 0x0000000804037824 */ /* 0x000fe200078e00ff */
[----:B------:R-:W-:Y:S02]  /*c690*/  SHF.R.U32.HI R4, RZ, 0x3, R4 ;  /* 0x00000003ff047819 */ /* 0x000fe40000011604 */
[----:B------:R-:W-:-:S04]  /*c6a0*/  LOP3.LUT R2, R2, 0x38, R5, 0x78, !PT ;  /* 0x0000003802027812 */ /* 0x000fc800078e7805 */
[----:B------:R-:W-:Y:S01]  /*c6b0*/  LOP3.LUT R2, R2, 0x200, R3, 0xf8, !PT ;  /* 0x0000020002027812 */ /* 0x000fe200078ef803 */
[----:B------:R-:W-:-:S04]  /*c6c0*/  IMAD.SHL.U32 R3, R5, 0x10, RZ ;  /* 0x0000001005037824 */ /* 0x000fc800078e00ff */
[----:B------:R-:W-:Y:S01]  /*c6d0*/  IMAD R0, R2, 0x2, R17 ;  /* 0x0000000202007824 */ /* 0x000fe200078e0211 */
[----:B------:R-:W-:-:S04]  /*c6e0*/  LOP3.LUT R3, R4, 0x70, R3, 0xf8, !PT ;  /* 0x0000007004037812 */ /* 0x000fc800078ef803 */
[----:B------:R3:W-:Y:S03]  /*c6f0*/  STL [R1+0x8], R0 ;  /* 0x0000080001007387 */ /* 0x0007e60000100800 */
.L_x_300:
[----:B0-----:R-:W0:Y:S02]  /*c700*/  LDC.64 R2, c[0x0][0xc88] ;  /* 0x00032200ff027b82 */ /* 0x001e240000000a00 */
[----:B0-----:R-:W-:-:S05]  /*c710*/  IMAD.WIDE R2, R27, 0x4, R2 ;  /* 0x000000041b027825 */ /* 0x001fca00078e0202 */
[----:B--2---:R-:W2:Y:S01]  /*c720*/  LDG.E R10, desc[UR38][R2.64] ;  /* 0x00000026020a7981 */ /* 0x004ea2000c1e1900 */
[----:B------:R-:W-:Y:S05]  /*c730*/  YIELD ;  /* 0x0000000000007946 */ /* 0x000fea0003800000 */
[----:B------:R-:W-:Y:S01]  /*c740*/  ULDC.64 UR4, c[0x0][0xa28] ;  /* 0x00028a0000047ab9 */ /* 0x000fe20000000a00 */
[----:B---3--:R-:W-:Y:S01]  /*c750*/  IMAD.MOV.U32 R0, RZ, RZ, RZ ;  /* 0x000000ffff007224 */ /* 0x008fe200078e00ff */
[----:B------:R-:W-:Y:S01]  /*c760*/  ISETP.NE.U32.AND P0, PT, RZ, UR4, PT ;  /* 0x00000004ff007c0c */ /* 0x000fe2000bf05070 */
[----:B------:R-:W-:Y:S01]  /*c770*/  IMAD.MOV.U32 R6, RZ, RZ, RZ ;  /* 0x000000ffff067224 */ /* 0x000fe200078e00ff */
[----:B------:R-:W-:Y:S01]  /*c780*/  ULDC.64 UR8, c[0x0][0xa08] ;  /* 0x0002820000087ab9 */ /* 0x000fe20000000a00 */
[----:B------:R-:W-:Y:S01]  /*c790*/  ULDC.64 UR6, c[0x0][0xa18] ;  /* 0x0002860000067ab9 */ /* 0x000fe20000000a00 */
[----:B------:R-:W-:-:S02]  /*c7a0*/  ISETP.NE.AND.EX P0, PT, RZ, UR5, PT, P0 ;  /* 0x00000005ff007c0c */ /* 0x000fc4000bf05300 */
[----:B------:R-:W-:Y:S02]  /*c7b0*/  ISETP.NE.U32.AND P2, PT, RZ, UR8, PT ;  /* 0x00000008ff007c0c */ /* 0x000fe4000bf45070 */
[----:B--2---:R-:W-:Y:S01]  /*c7c0*/  SHF.R.S32.HI R4, RZ, 0x1f, R10 ;  /* 0x0000001fff047819 */ /* 0x004fe2000001140a */
[----:B------:R-:W-:-:S08]  /*c7d0*/  IMAD.SHL.U32 R19, R10, 0x4, RZ ;  /* 0x000000040a137824 */ /* 0x000fd000078e00ff */
[C---:B------:R-:W-:Y:S01]  /*c7e0*/  @P0 LEA R2, P1, R10.reuse, UR4, 0x2 ;  /* 0x000000040a020c11 */ /* 0x040fe2000f8210ff */
[----:B------:R-:W-:Y:S03]  /*c7f0*/  STL [R1+0xc], R10 ;  /* 0x00000c0a01007387 */ /* 0x000fe60000100800 */
[C-C-:B------:R-:W-:Y:S01]  /*c800*/  @P0 LEA.HI.X R3, R10.reuse, UR5, R4.reuse, 0x2, P1 ;  /* 0x000000050a030c11 */ /* 0x140fe200088f1404 */
[----:B------:R-:W-:Y:S01]  /*c810*/  ULDC.64 UR4, c[0x0][0xa00] ;  /* 0x0002800000047ab9 */ /* 0x000fe20000000a00 */
[----:B------:R-:W-:Y:S01]  /*c820*/  SHF.L.U64.HI R22, R10, 0x2, R4 ;  /* 0x000000020a167819 */ /* 0x000fe20000010204 */
[----:B------:R0:W-:Y:S01]  /*c830*/  STL [R1+0x20], R4 ;  /* 0x0000200401007387 */ /* 0x0001e20000100800 */
[----:B------:R-:W-:-:S03]  /*c840*/  ISETP.NE.U32.AND P1, PT, RZ, UR4, PT ;  /* 0x00000004ff007c0c */ /* 0x000fc6000bf25070 */
[----:B-1----:R1:W5:Y:S01]  /*c850*/  @P0 LDG.E R0, desc[UR38][R2.64] ;  /* 0x0000002602000981 */ /* 0x002362000c1e1900 */
[----:B------:R-:W-:Y:S01]  /*c860*/  ISETP.NE.AND.EX P1, PT, RZ, UR5, PT, P1 ;  /* 0x00000005ff007c0c */ /* 0x000fe2000bf25310 */
[----:B------:R-:W-:Y:S01]  /*c870*/  IMAD.MOV.U32 R8, RZ, RZ, RZ ;  /* 0x000000ffff087224 */ /* 0x000fe200078e00ff */
[----:B------:R-:W-:Y:S02]  /*c880*/  ISETP.NE.AND.EX P0, PT, RZ, UR9, PT, P2 ;  /* 0x00000009ff007c0c */ /* 0x000fe4000bf05320 */
[----:B------:R-:W-:Y:S02]  /*c890*/  ISETP.NE.U32.AND P2, PT, RZ, UR6, PT ;  /* 0x00000006ff007c0c */ /* 0x000fe4000bf45070 */
[C---:B0-----:R-:W-:Y:S02]  /*c8a0*/  IADD3 R4, P4, R19.reuse, UR8, RZ ;  /* 0x0000000813047c10 */ /* 0x041fe4000ff9e0ff */
[----:B-1----:R-:W-:Y:S02]  /*c8b0*/  IADD3 R2, P3, R19, UR4, RZ ;  /* 0x0000000413027c10 */ /* 0x002fe4000ff7e0ff */
[----:B------:R-:W-:-:S02]  /*c8c0*/  ISETP.NE.AND.EX P2, PT, RZ, UR7, PT, P2 ;  /* 0x00000007ff007c0c */ /* 0x000fc4000bf45320 */
[C---:B------:R-:W-:Y:S02]  /*c8d0*/  IADD3.X R3, R22.reuse, UR5, RZ, P3, !PT ;  /* 0x0000000516037c10 */ /* 0x040fe40009ffe4ff */
[----:B------:R-:W-:-:S03]  /*c8e0*/  IADD3.X R5, R22, UR9, RZ, P4, !PT ;  /* 0x0000000916057c10 */ /* 0x000fc6000a7fe4ff */
[----:B------:R-:W2:Y:S01]  /*c8f0*/  @P1 LDG.E R6, desc[UR38][R2.64] ;  /* 0x0000002602061981 */ /* 0x000ea2000c1e1900 */
[----:B------:R-:W-:Y:S02]  /*c900*/  ULDC UR4, c[0x0][0x288] ;  /* 0x0000a20000047ab9 */ /* 0x000fe40000000800 */
[----:B------:R-:W-:Y:S01]  /*c910*/  IMAD.U32 R9, RZ, RZ, UR4 ;  /* 0x00000004ff097e24 */ /* 0x000fe2000f8e00ff */
[----:B------:R-:W5:Y:S01]  /*c920*/  @P0 LDG.E R8, desc[UR38][R4.64] ;  /* 0x0000002604080981 */ /* 0x000f62000c1e1900 */
[----:B------:R-:W-:-:S03]  /*c930*/  ULDC.64 UR4, c[0x0][0x418] ;  /* 0x0001060000047ab9 */ /* 0x000fc60000000a00 */
[----:B--2---:R0:W-:Y:S02]  /*c940*/  STL [R1+0x10], R6 ;  /* 0x0000100601007387 */ /* 0x0041e40000100800 */
[----:B0-----:R-:W-:-:S04]  /*c950*/  @P2 IADD3 R6, P3, R19, UR6, RZ ;  /* 0x0000000613062c10 */ /* 0x001fc8000ff7e0ff */
[----:B------:R-:W-:-:S05]  /*c960*/  @P2 IADD3.X R7, R22, UR7, RZ, P3, !PT ;  /* 0x0000000716072c10 */ /* 0x000fca0009ffe4ff */
[----:B------:R0:W2:Y:S01]  /*c970*/  @P2 LDG.E R9, desc[UR38][R6.64] ;  /* 0x0000002606092981 */ /* 0x0000a2000c1e1900 */
[----:B------:R-:W-:-:S03]  /*c980*/  UISETP.NE.U32.AND UP0, UPT, UR4, URZ, UPT ;  /* 0x0000003f0400728c */ /* 0x000fc6000bf05070 */
[----:B------:R-:W-:Y:S01]  /*c990*/  ULDC UR4, c[0x0][0x424] ;  /* 0x0001090000047ab9 */ /* 0x000fe20000000800 */
[----:B------:R-:W-:-:S03]  /*c9a0*/  UISETP.NE.AND.EX UP0, UPT, UR5, URZ, UPT, UP0 ;  /* 0x0000003f0500728c */ /* 0x000fc6000bf05300 */
[----:B------:R-:W-:Y:S01]  /*c9b0*/  ULDC UR5, c[0x0][0x2f0] ;  /* 0x0000bc0000057ab9 */ /* 0x000fe20000000800 */
[----:B------:R-:W-:-:S04]  /*c9c0*/  USEL UR4, UR4, 0x1, UP0 ;  /* 0x0000000104047887 */ /* 0x000fc80008000000 */
[----:B------:R-:W-:-:S06]  /*c9d0*/  UIMAD UR4, UR4, UR5, URZ ;  /* 0x00000005040472a4 */ /* 0x000fcc000f8e023f */
[----:B0-----:R-:W-:Y:S01]  /*c9e0*/  MOV R7, UR4 ;  /* 0x0000000400077c02 */ /* 0x001fe20008000f00 */
[----:B--2---:R0:W-:Y:S01]  /*c9f0*/  STL [R1+0x30], R9 ;  /* 0x0000300901007387 */ /* 0x0041e20000100800 */
[----:B------:R-:W-:Y:S05]  /*ca00*/  @P2 BRA `(.L_x_211) ;  /* 0x0000000000142947 */ /* 0x000fea0003800000 */
[----:B------:R-:W-:Y:S05]  /*ca10*/  @!P1 BRA `(.L_x_211) ;  /* 0x0000000000109947 */ /* 0x000fea0003800000 */
[----:B------:R-:W2:Y:S04]  /*ca20*/  LDG.E R6, desc[UR38][R2.64] ;  /* 0x0000002602067981 */ /* 0x000ea8000c1e1900 */
[----:B0-----:R-:W2:Y:S02]  /*ca30*/  LDG.E R9, desc[UR38][R2.64+0x4] ;  /* 0x0000042602097981 */ /* 0x001ea4000c1e1900 */
[----:B--2---:R-:W-:-:S05]  /*ca40*/  IMAD.IADD R2, R9, 0x1, -R6 ;  /* 0x0000000109027824 */ /* 0x004fca00078e0a06 */
[----:B------:R1:W-:Y:S02]  /*ca50*/  STL [R1+0x30], R2 ;  /* 0x0000300201007387 */ /* 0x0003e40000100800 */
.L_x_211:
[----:B------:R-:W-:Y:S01]  /*ca60*/  ULDC.64 UR4, c[0x0][0xa20] ;  /* 0x0002880000047ab9 */ /* 0x000fe20000000a00 */
[C---:B------:R-:W-:Y:S01]  /*ca70*/  LOP3.LUT R6, R26.reuse, 0xff000000, RZ, 0xc0, !PT ;  /* 0xff0000001a067812 */ /* 0x040fe200078ec0ff */
[----:B------:R-:W-:Y:S01]  /*ca80*/  IMAD.MOV.U32 R23, RZ, RZ, R10 ;  /* 0x000000ffff177224 */ /* 0x000fe200078e000a */
[----:B------:R-:W-:Y:S02]  /*ca90*/  ISETP.NE.U32.AND P1, PT, RZ, UR4, PT ;  /* 0x00000004ff007c0c */ /* 0x000fe4000bf25070 */
[----:B------:R-:W-:Y:S02]  /*caa0*/  SHF.R.U32.HI R6, RZ, 0x8, R6 ;  /* 0x00000008ff067819 */ /* 0x000fe40000011606 */
[----:B------:R-:W-:Y:S02]  /*cab0*/  ISETP.NE.AND.EX P1, PT, RZ, UR5, PT, P1 ;  /* 0x00000005ff007c0c */ /* 0x000fe4000bf25310 */
[C---:B-1----:R-:W-:Y:S02]  /*cac0*/  LOP3.LUT R2, R26.reuse, 0xff0000, RZ, 0xc0, !PT ;  /* 0x00ff00001a027812 */ /* 0x042fe400078ec0ff */
[----:B------:R-:W-:Y:S01]  /*cad0*/  LOP3.LUT R16, R26, 0xffff, RZ, 0xc0, !PT ;  /* 0x0000ffff1a107812 */ /* 0x000fe200078ec0ff */
[----:B-----5:R-:W-:Y:S01]  /*cae0*/  IMAD.IADD R26, R8, 0x1, R0 ;  /* 0x00000001081a7824 */ /* 0x020fe200078e0200 */
[----:B------:R-:W-:-:S07]  /*caf0*/  LEA.HI R6, R2, R6, RZ, 0x10 ;  /* 0x0000000602067211 */ /* 0x000fce00078f80ff */
[----:B------:R-:W-:Y:S05]  /*cb00*/  @!P1 BRA `(.L_x_212) ;  /* 0x0000000000109947 */ /* 0x000fea0003800000 */
[----:B------:R-:W-:-:S04]  /*cb10*/  IADD3 R2, P0, R19, UR4, RZ ;  /* 0x0000000413027c10 */ /* 0x000fc8000ff1e0ff */
[----:B------:R-:W-:-:S05]  /*cb20*/  IADD3.X R3, R22, UR5, RZ, P0, !PT ;  /* 0x0000000516037c10 */ /* 0x000fca00087fe4ff */
[----:B------:R1:W5:Y:S01]  /*cb30*/  LDG.E R7, desc[UR38][R2.64] ;  /* 0x0000002602077981 */ /* 0x000362000c1e1900 */
[----:B------:R-:W-:Y:S05]  /*cb40*/  BRA `(.L_x_213) ;  /* 0x0000000000107947 */ /* 0x000fea0003800000 */
.L_x_212:
[----:B------:R-:W-:Y:S05]  /*cb50*/  @!P0 BRA `(.L_x_213) ;  /* 0x00000000000c8947 */ /* 0x000fea0003800000 */
[----:B------:R-:W2:Y:S04]  /*cb60*/  LDG.E R7, desc[UR38][R4.64] ;  /* 0x0000002604077981 */ /* 0x000ea8000c1e1900 */
[----:B------:R-:W2:Y:S02]  /*cb70*/  LDG.E R2, desc[UR38][R4.64+0x4] ;  /* 0x0000042604027981 */ /* 0x000ea4000c1e1900 */
[----:B--2---:R-:W-:-:S07]  /*cb80*/  IMAD.IADD R7, R2, 0x1, -R7 ;  /* 0x0000000102077824 */ /* 0x004fce00078e0a07 */
.L_x_213:
[----:B-----5:R-:W-:Y:S01]  /*cb90*/  IMAD.IADD R7, R7, 0x1, -R0 ;  /* 0x0000000107077824 */ /* 0x020fe200078e0a00 */
[----:B-1----:R-:W-:Y:S01]  /*cba0*/  MOV R2, RZ ;  /* 0x000000ff00027202 */ /* 0x002fe20000000f00 */
[----:B------:R-:W-:Y:S01]  /*cbb0*/  BSSY B0, `(.L_x_214) ;  /* 0x000002a000007945 */ /* 0x000fe20003800000 */
[----:B0-----:R-:W-:Y:S01]  /*cbc0*/  LOP3.LUT R9, R6, 0xff, RZ, 0xc0, !PT ;  /* 0x000000ff06097812 */ /* 0x001fe200078ec0ff */
[C---:B------:R-:W-:Y:S01]  /*cbd0*/  VIADD R0, R7.reuse, 0xbf ;  /* 0x000000bf07007836 */ /* 0x040fe20000000000 */
[----:B------:R-:W-:Y:S01]  /*cbe0*/  ISETP.GE.AND P0, PT, R7, 0x1, PT ;  /* 0x000000010700780c */ /* 0x000fe20003f06270 */
[----:B------:R0:W-:Y:S01]  /*cbf0*/  STL [R1+0x18], R2 ;  /* 0x0000180201007387 */ /* 0x0001e20000100800 */
[----:B------:R-:W-:Y:S02]  /*cc00*/  IMAD.MOV.U32 R7, RZ, RZ, R2 ;  /* 0x000000ffff077224 */ /* 0x000fe400078e0002 */
[----:B------:R-:W-:-:S05]  /*cc10*/  IMAD.HI R0, R0, 0x2aaaaaab, RZ ;  /* 0x2aaaaaab00007827 */ /* 0x000fca00078e02ff */
[----:B------:R-:W-:-:S04]  /*cc20*/  SHF.R.U32.HI R3, RZ, 0x1f, R0 ;  /* 0x0000001fff037819 */ /* 0x000fc80000011600 */
[----:B------:R-:W-:-:S05]  /*cc30*/  LEA.HI.SX32 R8, R0, R3, 0x1b ;  /* 0x0000000300087211 */ /* 0x000fca00078fdaff */
[----:B------:R0:W-:Y:S04]  /*cc40*/  STL [R1+0x24], R8 ;  /* 0x0000240801007387 */ /* 0x0001e80000100800 */
[----:B------:R0:W-:Y:S01]  /*cc50*/  STL [R1+0x38], R9 ;  /* 0x0000380901007387 */ /* 0x0001e20000100800 */
[----:B------:R-:W-:Y:S05]  /*cc60*/  @!P0 BRA `(.L_x_215) ;  /* 0x0000000000788947 */ /* 0x000fea0003800000 */
[----:B------:R-:W-:-:S04]  /*cc70*/  SHF.R.U32.HI R6, RZ, 0x10, R6 ;  /* 0x00000010ff067819 */ /* 0x000fc80000011606 */
[----:B------:R-:W-:-:S13]  /*cc80*/  ISETP.NE.AND P0, PT, R6, RZ, PT ;  /* 0x000000ff0600720c */ /* 0x000fda0003f05270 */
[----:B------:R-:W1:Y:S02]  /*cc90*/  @!P0 LDC R6, c[0x0][0x9f0] ;  /* 0x00027c00ff068b82 */ /* 0x000e640000000800 */
[-C--:B-1----:R-:W-:Y:S02]  /*cca0*/  IABS R0, R6.reuse ;  /* 0x0000000600007213 */ /* 0x082fe40000000000 */
[----:B------:R-:W-:Y:S02]  /*ccb0*/  IABS R5, R6 ;  /* 0x0000000600057213 */ /* 0x000fe40000000000 */
[----:B0-----:R-:W0:Y:S03]  /*ccc0*/  I2F.RP R2, R0 ;  /* 0x0000000000027306 */ /* 0x001e260000209400 */
[----:B------:R-:W-:-:S05]  /*ccd0*/  IMAD.MOV R5, RZ, RZ, -R5 ;  /* 0x000000ffff057224 */ /* 0x000fca00078e0a05 */
[----:B0-----:R-:W0:Y:S02]  /*cce0*/  MUFU.RCP R2, R2 ;  /* 0x0000000200027308 */ /* 0x001e240000001000 */
[----:B0-----:R-:W-:-:S06]  /*ccf0*/  VIADD R2, R2, 0xffffffe ;  /* 0x0ffffffe02027836 */ /* 0x001fcc0000000000 */
[----:B------:R-:W0:Y:S02]  /*cd00*/  F2I.FTZ.U32.TRUNC.NTZ R3, R2 ;  /* 0x0000000200037305 */ /* 0x000e24000021f000 */
[----:B0-----:R-:W-:-:S04]  /*cd10*/  IMAD.MOV R2, RZ, RZ, -R3 ;  /* 0x000000ffff027224 */ /* 0x001fc800078e0a03 */
[----:B------:R-:W-:Y:S02]  /*cd20*/  IMAD R4, R2, R0, RZ ;  /* 0x0000000002047224 */ /* 0x000fe400078e02ff */
[----:B------:R-:W-:-:S04]  /*cd30*/  IMAD.MOV.U32 R2, RZ, RZ, RZ ;  /* 0x000000ffff027224 */ /* 0x000fc800078e00ff */
[----:B------:R-:W-:Y:S01]  /*cd40*/  IMAD.HI.U32 R4, R3, R4, R2 ;  /* 0x0000000403047227 */ /* 0x000fe200078e0002 */
[----:B------:R-:W-:-:S04]  /*cd50*/  IADD3 R3, R6, -0x1, R8 ;  /* 0xffffffff06037810 */ /* 0x000fc80007ffe008 */
[----:B------:R-:W-:Y:S02]  /*cd60*/  IABS R2, R3 ;  /* 0x0000000300027213 */ /* 0x000fe40000000000 */
[----:B------:R-:W-:-:S03]  /*cd70*/  LOP3.LUT R3, R3, R6, RZ, 0x3c, !PT ;  /* 0x0000000603037212 */ /* 0x000fc600078e3cff */
[----:B------:R-:W-:Y:S01]  /*cd80*/  IMAD.HI.U32 R4, R4, R2, RZ ;  /* 0x0000000204047227 */ /* 0x000fe200078e00ff */
[----:B------:R-:W-:-:S03]  /*cd90*/  ISETP.GE.AND P2, PT, R3, RZ, PT ;  /* 0x000000ff0300720c */ /* 0x000fc60003f46270 */
[----:B------:R-:W-:-:S05]  /*cda0*/  IMAD R2, R4, R5, R2 ;  /* 0x0000000504027224 */ /* 0x000fca00078e0202 */
[----:B------:R-:W-:-:S13]  /*cdb0*/  ISETP.GT.U32.AND P1, PT, R0, R2, PT ;  /* 0x000000020000720c */ /* 0x000fda0003f24070 */
[----:B------:R-:W-:Y:S01]  /*cdc0*/  @!P1 IMAD.IADD R2, R2, 0x1, -R0 ;  /* 0x0000000102029824 */ /* 0x000fe200078e0a00 */
[----:B------:R-:W-:Y:S02]  /*cdd0*/  @!P1 IADD3 R4, R4, 0x1, RZ ;  /* 0x0000000104049810 */ /* 0x000fe40007ffe0ff */
[----:B------:R-:W-:Y:S02]  /*cde0*/  ISETP.NE.AND P1, PT, R6, RZ, PT ;  /* 0x000000ff0600720c */ /* 0x000fe40003f25270 */
[----:B------:R-:W-:-:S13]  /*cdf0*/  ISETP.GE.U32.AND P0, PT, R2, R0, PT ;  /* 0x000000000200720c */ /* 0x000fda0003f06070 */
[----:B------:R-:W-:-:S04]  /*ce00*/  @P0 VIADD R4, R4, 0x1 ;  /* 0x0000000104040836 */ /* 0x000fc80000000000 */
[----:B------:R-:W-:Y:S01]  /*ce10*/  @!P2 IMAD.MOV R4, RZ, RZ, -R4 ;  /* 0x000000ffff04a224 */ /* 0x000fe200078e0a04 */
[----:B------:R-:W-:-:S05]  /*ce20*/  @!P1 LOP3.LUT R4, RZ, R6, RZ, 0x33, !PT ;  /* 0x00000006ff049212 */ /* 0x000fca00078e33ff */
[----:B------:R-:W-:-:S05]  /*ce30*/  IMAD.MOV.U32 R7, RZ, RZ, R4 ;  /* 0x000000ffff077224 */ /* 0x000fca00078e0004 */
[----:B------:R1:W-:Y:S02]  /*ce40*/  STL [R1+0x18], R7 ;  /* 0x0000180701007387 */ /* 0x0003e40000100800 */
.L_x_215:
[----:B------:R-:W-:Y:S05]  /*ce50*/  BSYNC B0 ;  /* 0x0000000000007941 */ /* 0x000fea0003800000 */
.L_x_214:
[----:B------:R-:W-:Y:S01]  /*ce60*/  IMAD.MOV.U32 R0, RZ, RZ, R7 ;  /* 0x000000ffff007224 */ /* 0x000fe200078e0007 */
[----:B------:R-:W-:Y:S03]  /*ce70*/  BSSY B7, `(.L_x_216) ;  /* 0x0000358000077945 */ /* 0x000fe60003800000 */
[----:B0-----:R-:W-:-:S05]  /*ce80*/  IMAD R2, R9, R0, RZ ;  /* 0x0000000009027224 */ /* 0x001fca00078e02ff */
[----:B------:R-:W-:Y:S01]  /*ce90*/  VIADDMNMX R0, R2, R0, R8, PT ;  /* 0x0000000002007246 */ /* 0x000fe20003800108 */
[----:B------:R0:W-:Y:S03]  /*cea0*/  STL [R1+0x4], R2 ;  /* 0x0000040201007387 */ /* 0x0001e60000100800 */
[----:B------:R-:W-:Y:S01]  /*ceb0*/  ISETP.GT.AND P0, PT, R0, R2, PT ;  /* 0x000000020000720c */ /* 0x000fe20003f04270 */
[----:B------:R0:W-:-:S12]  /*cec0*/  STL [R1+0x1c], R0 ;  /* 0x00001c0001007387 */ /* 0x0001d80000100800 */
[----:B0-----:R-:W-:Y:S05]  /*ced0*/  @P0 BRA `(.L_x_217) ;  /* 0x0000000000440947 */ /* 0x001fea0003800000 */
[----:B------:R-:W0:Y:S02]  /*cee0*/  S2R R0, SR_TID.X ;  /* 0x0000000000007919 */ /* 0x000e240000002100 */
[----:B0-----:R-:W-:-:S04]  /*cef0*/  LOP3.LUT R0, R0, 0x7f, RZ, 0xc0, !PT ;  /* 0x0000007f00007812 */ /* 0x001fc800078ec0ff */
[----:B------:R-:W-:-:S13]  /*cf00*/  ISETP.NE.AND P0, PT, R0, RZ, PT ;  /* 0x000000ff0000720c */ /* 0x000fda0003f05270 */
[----:B------:R-:W-:Y:S05]  /*cf10*/  @P0 BRA `(.L_x_218) ;  /* 0x0000003400340947 */ /* 0x000fea0003800000 */
[----:B------:R-:W0:Y:S01]  /*cf20*/  S2R R5, SR_LANEID ;  /* 0x0000000000057919 */ /* 0x000e220000000000 */
[----:B------:R-:W-:Y:S01]  /*cf30*/  VOTEU.ANY UR4, UPT, PT ;  /* 0x0000000000047886 */ /* 0x000fe200038e0100 */
[----:B------:R-:W2:Y:S01]  /*cf40*/  LDC.64 R2, c[0x0][0xc60] ;  /* 0x00031800ff027b82 */ /* 0x000ea20000000a00 */
[----:B------:R-:W0:Y:S02]  /*cf50*/  FLO.U32 R0, UR4 ;  /* 0x0000000400007d00 */ /* 0x000e2400080e0000 */
[----:B0-----:R-:W-:-:S06]  /*cf60*/  ISETP.EQ.U32.AND P0, PT, R0, R5, PT ;  /* 0x000000050000720c */ /* 0x001fcc0003f02070 */
[----:B------:R-:W2:Y:S07]  /*cf70*/  POPC R5, UR4 ;  /* 0x0000000400057d09 */ /* 0x000eae0008000000 */
[----:B--2---:R-:W2:Y:S01]  /*cf80*/  @P0 ATOMG.E.ADD.STRONG.GPU PT, R3, desc[UR38][R2.64], R5 ;  /* 0x00000005020309a8 */ /* 0x004ea200081ee1e6 */
[----:B------:R-:W0:Y:S02]  /*cf90*/  S2R R4, SR_LTMASK ;  /* 0x0000000000047919 */ /* 0x000e240000003900 */
[----:B0-----:R-:W-:-:S04]  /*cfa0*/  LOP3.LUT R4, R4, UR4, RZ, 0xc0, !PT ;  /* 0x0000000404047c12 */ /* 0x001fc8000f8ec0ff */
[----:B-1----:R-:W0:Y:S01]  /*cfb0*/  POPC R7, R4 ;  /* 0x0000000400077309 */ /* 0x002e220000000000 */
[----:B--2---:R-:W0:Y:S02]  /*cfc0*/  SHFL.IDX PT, R0, R3, R0, 0x1f ;  /* 0x00001f0003007589 */ /* 0x004e2400000e0000 */
[----:B0-----:R-:W-:Y:S01]  /*cfd0*/  IADD3 R24, R0, UR36, R7 ;  /* 0x0000002400187c10 */ /* 0x001fe2000fffe007 */
[----:B------:R-:W-:Y:S06]  /*cfe0*/  BRA `(.L_x_218) ;  /* 0x0000003400007947 */ /* 0x000fec0003800000 */
.L_x_217:
[----:B------:R-:W-:Y:S01]  /*cff0*/  VIADD R0, R17, 0x12400 ;  /* 0x0001240011007836 */ /* 0x000fe20000000000 */
[----:B------:R-:W-:Y:S04]  /*d000*/  BSSY B6, `(.L_x_219) ;  /* 0x0000013000067945 */ /* 0x000fe80003800000 */
[----:B------:R-:W-:-:S13]  /*d010*/  LOP3.LUT P0, RZ, R0, 0x3ff, RZ, 0xc0, !PT ;  /* 0x000003ff00ff7812 */ /* 0x000fda000780c0ff */
[----:B------:R-:W-:Y:S05]  /*d020*/  @!P0 BRA `(.L_x_220) ;  /* 0x0000000000408947 */ /* 0x000fea0003800000 */
[----:B------:R-:W-:Y:S01]  /*d030*/  MOV R2, 0x0 ;  /* 0x0000000000027802 */ /* 0x000fe20000000f00 */
[----:B------:R-:W-:Y:S01]  /*d040*/  ULDC.64 UR6, c[0x4][0xa8] ;  /* 0x01002a0000067ab9 */ /* 0x000fe20000000a00 */
[----:B------:R-:W-:Y:S01]  /*d050*/  ULDC.64 UR8, c[0x4][0xb0] ;  /* 0x01002c0000087ab9 */ /* 0x000fe20000000a00 */
[----:B------:R-:W-:Y:S01]  /*d060*/  ULDC.64 UR4, c[0x4][0x30] ;  /* 0x01000c0000047ab9 */ /* 0x000fe20000000a00 */
[----:B------:R-:W-:Y:S01]  /*d070*/  IMAD.U32 R4, RZ, RZ, UR6 ;  /* 0x00000006ff047e24 */ /* 0x000fe2000f8e00ff */
[----:B------:R-:W-:Y:S01]  /*d080*/  MOV R5, UR7 ;  /* 0x0000000700057c02 */ /* 0x000fe20008000f00 */
[----:B------:R-:W0:Y:S01]  /*d090*/  LDC.64 R2, c[0x4][R2] ;  /* 0x0100000002027b82 */ /* 0x000e220000000a00 */
[----:B------:R-:W-:Y:S01]  /*d0a0*/  IMAD.U32 R6, RZ, RZ, UR8 ;  /* 0x00000008ff067e24 */ /* 0x000fe2000f8e00ff */
[----:B------:R-:W-:Y:S01]  /*d0b0*/  MOV R13, RZ ;  /* 0x000000ff000d7202 */ /* 0x000fe20000000f00 */
[----:B-1----:R-:W-:Y:S02]  /*d0c0*/  IMAD.U32 R7, RZ, RZ, UR9 ;  /* 0x00000009ff077e24 */ /* 0x002fe4000f8e00ff */
[----:B------:R-:W-:-:S02]  /*d0d0*/  IMAD.U32 R10, RZ, RZ, UR4 ;  /* 0x00000004ff0a7e24 */ /* 0x000fc4000f8e00ff */
[----:B------:R-:W-:Y:S02]  /*d0e0*/  IMAD.U32 R11, RZ, RZ, UR5 ;  /* 0x00000005ff0b7e24 */ /* 0x000fe4000f8e00ff */
[----:B------:R-:W-:Y:S02]  /*d0f0*/  IMAD.MOV.U32 R8, RZ, RZ, 0x70 ;  /* 0x00000070ff087424 */ /* 0x000fe400078e00ff */
[----:B------:R-:W-:-:S07]  /*d100*/  IMAD.MOV.U32 R12, RZ, RZ, 0x1 ;  /* 0x00000001ff0c7424 */ /* 0x000fce00078e00ff */
[----:B------:R-:W-:-:S07]  /*d110*/  LEPC R20, `(.L_x_220) ;  /* 0x000000001014794e */ /* 0x000fce0000000000 */
[----:B0-----:R-:W-:Y:S05]  /*d120*/  CALL.ABS.NOINC R2 ;  /* 0x0000000002007343 */ /* 0x001fea0003c00000 */
.L_x_220:
[----:B------:R-:W-:Y:S05]  /*d130*/  BSYNC B6 ;  /* 0x0000000000067941 */ /* 0x000fea0003800000 */
.L_x_219:
        /* <DEDUP_REMOVED lines=8> */
[----:B------:R0:W2:Y:S01]  /*d1c0*/  LDC.64 R2, c[0x4][R29] ;  /* 0x010000001d027b82 */ /* 0x0000a20000000a00 */
[----:B------:R-:W-:Y:S01]  /*d1d0*/  IMAD.U32 R4, RZ, RZ, UR6 ;  /* 0x00000006ff047e24 */ /* 0x000fe2000f8e00ff */
[----:B------:R-:W-:Y:S01]  /*d1e0*/  MOV R11, UR5 ;  /* 0x00000005000b7c02 */ /* 0x000fe20008000f00 */
[----:B------:R-:W-:Y:S02]  /*d1f0*/  IMAD.U32 R5, RZ, RZ, UR7 ;  /* 0x00000007ff057e24 */ /* 0x000fe4000f8e00ff */
[----:B------:R-:W-:Y:S02]  /*d200*/  IMAD.U32 R6, RZ, RZ, UR8 ;  /* 0x00000008ff067e24 */ /* 0x000fe4000f8e00ff */
[----:B-1----:R-:W-:-:S02]  /*d210*/  IMAD.U32 R7, RZ, RZ, UR9 ;  /* 0x00000009ff077e24 */ /* 0x002fc4000f8e00ff */
[----:B------:R-:W-:Y:S02]  /*d220*/  IMAD.U32 R10, RZ, RZ, UR4 ;  /* 0x00000004ff0a7e24 */ /* 0x000fe4000f8e00ff */
[----:B------:R-:W-:Y:S02]  /*d230*/  IMAD.MOV.U32 R8, RZ, RZ, 0x70 ;  /* 0x00000070ff087424 */ /* 0x000fe400078e00ff */
[----:B------:R-:W-:Y:S02]  /*d240*/  IMAD.MOV.U32 R12, RZ, RZ, 0x1 ;  /* 0x00000001ff0c7424 */ /* 0x000fe400078e00ff */
[----:B0-----:R-:W-:-:S07]  /*d250*/  IMAD.MOV.U32 R13, RZ, RZ, RZ ;  /* 0x000000ffff0d7224 */ /* 0x001fce00078e00ff */
[----:B------:R-:W-:-:S07]  /*d260*/  LEPC R20, `(.L_x_223) ;  /* 0x000000001014794e */ /* 0x000fce0000000000 */
[----:B--2---:R-:W-:Y:S05]  /*d270*/  CALL.ABS.NOINC R2 ;  /* 0x0000000002007343 */ /* 0x004fea0003c00000 */
.L_x_223:
[----:B------:R0:W1:Y:S01]  /*d280*/  LDC.64 R2, c[0x4][R29] ;  /* 0x010000001d027b82 */ /* 0x0000620000000a00 */
[----:B------:R-:W-:Y:S01]  /*d290*/  ULDC.64 UR6, c[0x4][0xa8] ;  /* 0x01002a0000067ab9 */ /* 0x000fe20000000a00 */
[----:B------:R-:W-:Y:S01]  /*d2a0*/  ULDC.64 UR8, c[0x4][0xb0] ;  /* 0x01002c0000087ab9 */ /* 0x000fe20000000a00 */
[----:B------:R-:W-:Y:S01]  /*d2b0*/  ULDC.64 UR4, c[0x4][0x40] ;  /* 0x0100100000047ab9 */ /* 0x000fe20000000a00 */
[----:B------:R-:W-:Y:S01]  /*d2c0*/  IMAD.U32 R4, RZ, RZ, UR6 ;  /* 0x00000006ff047e24 */ /* 0x000fe2000f8e00ff */
[----:B------:R-:W-:Y:S01]  /*d2d0*/  MOV R7, UR9 ;  /* 0x0000000900077c02 */ /* 0x000fe20008000f00 */
[----:B------:R-:W-:Y:S02]  /*d2e0*/  IMAD.U32 R5, RZ, RZ, UR7 ;  /* 0x00000007ff057e24 */ /* 0x000fe4000f8e00ff */
[----:B------:R-:W-:Y:S02]  /*d2f0*/  IMAD.U32 R6, RZ, RZ, UR8 ;  /* 0x00000008ff067e24 */ /* 0x000fe4000f8e00ff */
[----:B------:R-:W-:-:S02]  /*d300*/  IMAD.U32 R10, RZ, RZ, UR4 ;  /* 0x00000004ff0a7e24 */ /* 0x000fc4000f8e00ff */
[----:B------:R-:W-:Y:S02]  /*d310*/  IMAD.U32 R11, RZ, RZ, UR5 ;  /* 0x00000005ff0b7e24 */ /* 0x000fe4000f8e00ff */
[----:B------:R-:W-:Y:S02]  /*d320*/  IMAD.MOV.U32 R8, RZ, RZ, 0x70 ;  /* 0x00000070ff087424 */ /* 0x000fe400078e00ff */
[----:B------:R-:W-:Y:S02]  /*d330*/  IMAD.MOV.U32 R12, RZ, RZ, 0x1 ;  /* 0x00000001ff0c7424 */ /* 0x000fe400078e00ff */
[----:B0-----:R-:W-:-:S07]  /*d340*/  IMAD.MOV.U32 R13, RZ, RZ, RZ ;  /* 0x000000ffff0d7224 */ /* 0x001fce00078e00ff */
[----:B------:R-:W-:-:S07]  /*d350*/  LEPC R20, `(.L_x_222) ;  /* 0x000000001014794e */ /* 0x000fce0000000000 */
[----:B-1----:R-:W-:Y:S05]  /*d360*/  CALL.ABS.NOINC R2 ;  /* 0x0000000002007343 */ /* 0x002fea0003c00000 */
.L_x_222:
[----:B------:R-:W-:Y:S05]  /*d370*/  BSYNC B6 ;  /* 0x0000000000067941 */ /* 0x000fea0003800000 */
.L_x_221:
[----:B------:R-:W-:Y:S01]  /*d380*/  ULDC.64 UR4, c[0x0][0x9f8] ;  /* 0x00027e0000047ab9 */ /* 0x000fe20000000a00 */
[----:B------:R-:W2:Y:S01]  /*d390*/  LDL R20, [R1+0x1c] ;  /* 0x00001c0001147983 */ /* 0x000ea20000100800 */
[----:B------:R-:W-:-:S04]  /*d3a0*/  ISETP.NE.U32.AND P0, PT, RZ, UR4, PT ;  /* 0x00000004ff007c0c */ /* 0x000fc8000bf05070 */
[----:B------:R-:W-:-:S13]  /*d3b0*/  ISETP.NE.AND.EX P0, PT, RZ, UR5, PT, P0 ;  /* 0x00000005ff007c0c */ /* 0x000fda000bf05300 */
[----:B------:R-:W-:-:S04]  /*d3c0*/  @P0 IADD3 R2, P1, R19, UR4, RZ ;  /* 0x0000000413020c10 */ /* 0x000fc8000ff3e0ff */
[----:B------:R-:W-:Y:S01]  /*d3d0*/  @P0 IADD3.X R3, R22, UR5, RZ, P1, !PT ;  /* 0x0000000516030c10 */ /* 0x000fe20008ffe4ff */
[----:B------:R-:W-:-:S04]  /*d3e0*/  ULDC.64 UR4, c[0x0][0xa08] ;  /* 0x0002820000047ab9 */ /* 0x000fc80000000a00 */
[----:B------:R0:W3:Y:S02]  /*d3f0*/  @P0 LDG.E R23, desc[UR38][R2.64] ;  /* 0x0000002602170981 */ /* 0x0000e4000c1e1900 */
[----:B0-----:R-:W0:Y:S02]  /*d400*/  LDC.64 R2, c[0x0][0x418] ;  /* 0x00010600ff027b82 */ /* 0x001e240000000a00 */
[----:B0-----:R-:W-:Y:S01]  /*d410*/  LOP3.LUT P0, RZ, R2, UR4, RZ, 0xfc, !PT ;  /* 0x0000000402ff7c12 */ /* 0x001fe2000f80fcff */
[----:B------:R-:W-:-:S03]  /*d420*/  UMOV UR4, 0xffffffff ;  /* 0xffffffff00047882 */ /* 0x000fc60000000000 */
[----:B------:R-:W-:Y:S01]  /*d430*/  LOP3.LUT P0, RZ, R3, UR5, RZ, 0xfc, P0 ;  /* 0x0000000503ff7c12 */ /* 0x000fe2000800fcff */
[----:B--2---:R-:W-:Y:S01]  /*d440*/  VIADD R22, R20, 0xffffffff ;  /* 0xffffffff14167836 */ /* 0x004fe20000000000 */
[----:B---3--:R-:W-:Y:S02]  /*d450*/  SHF.R.S32.HI R29, RZ, 0x1f, R23 ;  /* 0x0000001fff1d7819 */ /* 0x008fe40000011417 */
[----:B------:R-:W-:Y:S01]  /*d460*/  SEL R19, R23, RZ, !P0 ;  /* 0x000000ff17137207 */ /* 0x000fe20004000000 */
[----:B------:R-:W-:Y:S08]  /*d470*/  BRA.DIV UR4, `(.L_x_224) ;  /* 0x00000042044c7947 */ /* 0x000ff0000b800000 */
[----:B------:R-:W0:Y:S02]  /*d480*/  S2R R0, SR_TID.X ;  /* 0x0000000000007919 */ /* 0x000e240000002100 */
[----:B0-----:R-:W-:-:S04]  /*d490*/  SHF.R.U32.HI R0, RZ, 0x5, R0 ;  /* 0x00000005ff007819 */ /* 0x001fc80000011600 */
[----:B------:R-:W-:-:S05]  /*d4a0*/  LOP3.LUT R0, R0, 0x3, RZ, 0xc0, !PT ;  /* 0x0000000300007812 */ /* 0x000fca00078ec0ff */
[----:B------:R0:W2:Y:S02]  /*d4b0*/  SHFL.IDX PT, R14, R0, RZ, 0x1f ;  /* 0x00001fff000e7589 */ /* 0x0000a400000e0000 */
.L_x_316:
[----:B------:R-:W-:Y:S02]  /*d4c0*/  PLOP3.LUT P1, PT, PT, PT, PT, 0x8, 0x0 ;  /* 0x000000000000781c */ /* 0x000fe40003f2e170 */
[----:B--2---:R-:W-:Y:S02]  /*d4d0*/  ISETP.NE.AND P0, PT, R14, RZ, PT ;  /* 0x000000ff0e00720c */ /* 0x004fe40003f05270 */
[----:B0-----:R-:W-:-:S05]  /*d4e0*/  P2R R0, PR, RZ, 0x2 ;  /* 0x00000002ff007803 */ /* 0x001fca0000000000 */
[----:B------:R0:W-:Y:S06]  /*d4f0*/  STL [R1], R0 ;  /* 0x0000000001007387 */ /* 0x0001ec0000100800 */
[----:B------:R-:W-:Y:S05]  /*d500*/  @P0 BRA `(.L_x_225) ;  /* 0x0000000000ec0947 */ /* 0x000fea0003800000 */
[----:B------:R-:W-:-:S03]  /*d510*/  UMOV UR4, 0xffffffff ;  /* 0xffffffff00047882 */ /* 0x000fc60000000000 */
[----:B------:R-:W-:Y:S05]  /*d520*/  BRA.DIV UR4, `(.L_x_226) ;  /* 0x0000004204547947 */ /* 0x000fea000b800000 */
[----:B------:R-:W-:-:S13]  /*d530*/  ELECT P6, URZ, PT ;  /* 0x00000000003f782f */ /* 0x000fda00038c0000 */
.L_x_319:
[----:B------:R-:W-:Y:S05]  /*d540*/  @!P6 BRA `(.L_x_225) ;  /* 0x0000000000dce947 */ /* 0x000fea0003800000 */
[----:B------:R-:W-:-:S04]  /*d550*/  ISETP.NE.U32.AND P0, PT, R2, RZ, PT ;  /* 0x000000ff0200720c */ /* 0x000fc80003f05070 */
[----:B------:R-:W-:-:S13]  /*d560*/  ISETP.NE.AND.EX P0, PT, R3, RZ, PT, P0 ;  /* 0x000000ff0300720c */ /* 0x000fda0003f05300 */
[----:B------:R-:W-:Y:S05]  /*d570*/  @!P0 BRA `(.L_x_227) ;  /* 0x0000000000448947 */ /* 0x000fea0003800000 */
[----:B------:R-:W2:Y:S01]  /*d580*/  LDC R6, c[0x0][0x43c] ;  /* 0x00010f00ff067b82 */ /* 0x000ea20000000800 */
[----:B------:R-:W-:Y:S01]  /*d590*/  ULDC.64 UR4, c[0x0][0x428] ;  /* 0x00010a0000047ab9 */ /* 0x000fe20000000a00 */
[----:B--2---:R-:W-:-:S13]  /*d5a0*/  ISETP.NE.AND P0, PT, R6, 0x1, PT ;  /* 0x000000010600780c */ /* 0x004fda0003f05270 */
[----:B------:R-:W0:Y:S02]  /*d5b0*/  @P0 LDC.64 R4, c[0x0][0x440] ;  /* 0x00011000ff040b82 */ /* 0x000e240000000a00 */
[----:B0-----:R-:W-:Y:S01]  /*d5c0*/  @P0 IMAD.HI.U32 R0, R22, R4, RZ ;  /* 0x0000000416000227 */ /* 0x001fe200078e00ff */
[----:B------:R-:W-:-:S04]  /*d5d0*/  MOV R4, R22 ;  /* 0x0000001600047202 */ /* 0x000fc80000000f00 */
[----:B------:R-:W-:-:S04]  /*d5e0*/  @P0 SHF.R.U32.HI R4, RZ, R5, R0 ;  /* 0x00000005ff040219 */ /* 0x000fc80000011600 */
[--C-:B------:R-:W-:Y:S01]  /*d5f0*/  SHF.R.S32.HI R5, RZ, 0x1f, R4.reuse ;  /* 0x0000001fff057819 */ /* 0x100fe20000011404 */
[----:B------:R-:W-:-:S04]  /*d600*/  IMAD.MOV R0, RZ, RZ, -R4 ;  /* 0x000000ffff007224 */ /* 0x000fc800078e0a04 */
[----:B------:R-:W-:Y:S02]  /*d610*/  IMAD R22, R6, R0, R22 ;  /* 0x0000000006167224 */ /* 0x000fe400078e0216 */
[----:B------:R-:W-:Y:S02]  /*d620*/  IMAD R0, R29, UR4, RZ ;  /* 0x000000041d007c24 */ /* 0x000fe4000f8e02ff */
[----:B------:R-:W-:-:S04]  /*d630*/  IMAD.WIDE.U32 R4, R23, UR4, R4 ;  /* 0x0000000417047c25 */ /* 0x000fc8000f8e0004 */
[----:B------:R-:W-:Y:S01]  /*d640*/  IMAD R0, R23, UR5, R0 ;  /* 0x0000000517007c24 */ /* 0x000fe2000f8e0200 */
[----:B------:R-:W-:-:S03]  /*d650*/  LEA R2, P0, R4, R2, 0x2 ;  /* 0x0000000204027211 */ /* 0x000fc600078010ff */
[----:B------:R-:W-:-:S05]  /*d660*/  IMAD.IADD R0, R5, 0x1, R0 ;  /* 0x0000000105007824 */ /* 0x000fca00078e0200 */
[----:B------:R-:W-:-:S05]  /*d670*/  LEA.HI.X R3, R4, R3, R0, 0x2, P0 ;  /* 0x0000000304037211 */ /* 0x000fca00000f1400 */
[----:B------:R2:W5:Y:S02]  /*d680*/  LDG.E R19, desc[UR38][R2.64] ;  /* 0x0000002602137981 */ /* 0x000564000c1e1900 */
.L_x_227:
[----:B0-----:R-:W-:Y:S01]  /*d690*/  IMAD R0, R18, 0x8, R17 ;  /* 0x0000000812007824 */ /* 0x001fe200078e0211 */
[----:B--2---:R-:W-:-:S04]  /*d6a0*/  SHF.L.U32 R2, R28, 0x1f, RZ ;  /* 0x0000001f1c027819 */ /* 0x004fc800000006ff */
[----:B------:R-:W0:Y:S02]  /*d6b0*/  SYNCS.PHASECHK.TRANS64.TRYWAIT P0, [R0+URZ+0x30840], R2 ;  /* 0x03084002000075a7 */ /* 0x000e24000800017f */
[----:B0-----:R-:W-:Y:S05]  /*d6c0*/  @!P0 BRA `(.L_x_228) ;  /* 0x00000040000c8947 */ /* 0x001fea0003800000 */
.L_x_320:
[----:B------:R-:W2:Y:S02]  /*d6d0*/  S2R R3, SR_TID.X ;  /* 0x0000000000037919 */ /* 0x000ea40000002100 */
[----:B--2---:R-:W-:-:S04]  /*d6e0*/  LOP3.LUT R3, R3, 0x7f, RZ, 0xc0, !PT ;  /* 0x0000007f03037812 */ /* 0x004fc800078ec0ff */
[----:B------:R-:W-:-:S13]  /*d6f0*/  ISETP.NE.AND P0, PT, R3, RZ, PT ;  /* 0x000000ff0300720c */ /* 0x000fda0003f05270 */
[----:B------:R-:W-:Y:S05]  /*d700*/  @P0 BRA `(.L_x_229) ;  /* 0x00000000001c0947 */ /* 0x000fea0003800000 */
[----:B------:R-:W2:Y:S01]  /*d710*/  S2R R3, SR_TID.X ;  /* 0x0000000000037919 */ /* 0x000ea20000002100 */
[----:B0-----:R-:W-:-:S04]  /*d720*/  IMAD.MOV.U32 R2, RZ, RZ, 0x6000 ;  /* 0x00006000ff027424 */ /* 0x001fc800078e00ff */
[----:B------:R3:W-:Y:S01]  /*d730*/  SYNCS.ARRIVE.TRANS64 RZ, [R0+URZ+0x30830], R2 ;  /* 0x0308300200ff79a7 */ /* 0x0007e2000800003f */
[----:B--2---:R-:W-:-:S04]  /*d740*/  LOP3.LUT R3, R3, 0x1f, RZ, 0xc0, !PT ;  /* 0x0000001f03037812 */ /* 0x004fc800078ec0ff */
[----:B------:R-:W-:-:S13]  /*d750*/  ISETP.NE.AND P0, PT, R3, RZ, PT ;  /* 0x000000ff0300720c */ /* 0x000fda0003f05270 */
[----:B---3--:R-:W-:Y:S05]  /*d760*/  @!P0 BRA `(.L_x_229) ;  /* 0x0000000000048947 */ /* 0x008fea0003800000 */
[----:B------:R-:W-:Y:S01]  /*d770*/  BPT.TRAP 0x1 ;  /* 0x000000040000795c */ /* 0x000fe20000300000 */
.L_x_229:
[----:B------:R-:W-:Y:S01]  /*d780*/  R2UR UR9, R0 ;  /* 0x00000000000972ca */ /* 0x000fe200000e0000 */
[----:B0-----:R-:W-:Y:S01]  /*d790*/  IMAD R0, R18, 0x6000, R17 ;  /* 0x0000600012007824 */ /* 0x001fe200078e0211 */
[----:B------:R-:W-:Y:S01]  /*d7a0*/  R2UR UR11, R22 ;  /* 0x00000000160b72ca */ /* 0x000fe200000e0000 */
[----:B------:R-:W-:Y:S01]  /*d7b0*/  UIADD3 UR6, UP0, UR40, 0x370, URZ ;  /* 0x0000037028067890 */ /* 0x000fe2000ff1e03f */
[----:B------:R-:W-:Y:S01]  /*d7c0*/  R2UR UR4, R26 ;  /* 0x000000001a0472ca */ /* 0x000fe200000e0000 */
[----:B------:R-:W-:Y:S01]  /*d7d0*/  UMOV UR5, 0x14f00000 ;  /* 0x14f0000000057882 */ /* 0x000fe20000000000 */
[----:B------:R-:W-:Y:S01]  /*d7e0*/  R2UR UR8, R0 ;  /* 0x00000000000872ca */ /* 0x000fe200000e0000 */
[----:B------:R-:W-:Y:S01]  /*d7f0*/  UIADD3.X UR7, URZ, UR41, URZ, UP0, !UPT ;  /* 0x000000293f077290 */ /* 0x000fe200087fe43f */
[----:B------:R-:W-:Y:S01]  /*d800*/  R2UR UR12, R16 ;  /* 0x00000000100c72ca */ /* 0x000fe200000e0000 */
[----:B------:R-:W-:Y:S01]  /*d810*/  UMOV UR10, URZ ;  /* 0x0000003f000a7c82 */ /* 0x000fe20008000000 */
[----:B-----5:R-:W-:-:S02]  /*d820*/  R2UR UR13, R19 ;  /* 0x00000000130d72ca */ /* 0x020fc400000e0000 */
[----:B------:R-:W-:Y:S01]  /*d830*/  PLOP3.LUT P0, PT, PT, PT, PT, 0x80, 0x0 ;  /* 0x000000000000781c */ /* 0x000fe20003f0f070 */
[----:B------:R-:W-:-:S03]  /*d840*/  UIADD3 UR9, UR9, 0x30830, URZ ;  /* 0x0003083009097890 */ /* 0x000fc6000fffe03f */
[----:B------:R-:W-:Y:S01]  /*d850*/  P2R R0, PR, RZ, 0x1 ;  /* 0x00000001ff007803 */ /* 0x000fe20000000000 */
[----:B------:R-:W-:Y:S02]  /*d860*/  UIMAD UR11, UR11, 0xc0, UR4 ;  /* 0x000000c00b0b78a4 */ /* 0x000fe4000f8e0204 */
[----:B------:R-:W-:Y:S01]  /*d870*/  UIADD3 UR8, UR8, 0x12400, URZ ;  /* 0x0001240008087890 */ /* 0x000fe2000fffe03f */
[----:B------:R-:W-:Y:S01]  /*d880*/  UMOV UR4, 0x0 ;  /* 0x0000000000047882 */ /* 0x000fe20000000000 */
[----:B------:R2:W-:Y:S07]  /*d890*/  STL [R1], R0 ;  /* 0x0000000001007387 */ /* 0x0005ee0000100800 */
[----:B------:R2:W-:Y:S01]  /*d8a0*/  UTMALDG.4D [UR8], [UR6], desc[UR4] ;  /* 0x00000408060075b4 */ /* 0x0005e20008019000 */
[----:B------:R-:W-:-:S02]  /*d8b0*/  NOP ;  /* 0x0000000000007918 */ /* 0x000fc40000000000 */
.L_x_225:
[----:B------:R-:W3:Y:S04]  /*d8c0*/  LDL.LU R4, [R1+0x10] ;  /* 0x0000100001047983 */ /* 0x000ee80000300800 */
[----:B------:R-:W4:Y:S04]  /*d8d0*/  LDL.LU R6, [R1+0xc] ;  /* 0x00000c0001067983 */ /* 0x000f280000300800 */
[----:B------:R-:W5:Y:S01]  /*d8e0*/  LDL.LU R3, [R1+0x20] ;  /* 0x0000200001037983 */ /* 0x000f620000300800 */
[----:B------:R-:W-:Y:S05]  /*d8f0*/  WARPSYNC.ALL ;  /* 0x0000000000007948 */ /* 0x000fea0003800000 */
[----:B--2---:R-:W-:Y:S01]  /*d900*/  ULDC.64 UR6, c[0x0][0xa00] ;  /* 0x0002800000067ab9 */ /* 0x004fe20000000a00 */
[----:B------:R-:W-:Y:S01]  /*d910*/  ULDC.64 UR4, c[0x0][0x298] ;  /* 0x0000a60000047ab9 */ /* 0x000fe20000000a00 */
[----:B0-----:R-:W-:Y:S01]  /*d920*/  VIADD R0, R17, 0xc400 ;  /* 0x0000c40011007836 */ /* 0x001fe20000000000 */
[----:B------:R-:W-:Y:S01]  /*d930*/  BAR.SYNC.DEFER_BLOCKING 0x8, 0x200 ;  /* 0x0208000000007b1d */ /* 0x000fe20000010000 */
[----:B------:R-:W-:-:S03]  /*d940*/  ISETP.NE.U32.AND P0, PT, RZ, UR6, PT ;  /* 0x00000006ff007c0c */ /* 0x000fc6000bf05070 */
[----:B------:R-:W-:Y:S02]  /*d950*/  LOP3.LUT P1, RZ, R0, 0x3ff, RZ, 0xc0, !PT ;  /* 0x000003ff00ff7812 */ /* 0x000fe4000782c0ff */
[----:B------:R-:W-:Y:S01]  /*d960*/  ISETP.NE.AND.EX P0, PT, RZ, UR7, PT, P0 ;  /* 0x00000007ff007c0c */ /* 0x000fe2000bf05300 */
[----:B------:R-:W-:Y:S01]  /*d970*/  BSSY B6, `(.L_x_230) ;  /* 0x000001d000067945 */ /* 0x000fe20003800000 */
[----:B---3--:R-:W-:Y:S02]  /*d980*/  SHF.R.S32.HI R2, RZ, 0x1f, R4 ;  /* 0x0000001fff027819 */ /* 0x008fe40000011404 */
[----:B----4-:R-:W-:-:S03]  /*d990*/  SEL R6, R6, RZ, !P0 ;  /* 0x000000ff06067207 */ /* 0x010fc60004000000 */
[----:B------:R-:W-:-:S04]  /*d9a0*/  IMAD R2, R2, UR4, RZ ;  /* 0x0000000402027c24 */ /* 0x000fc8000f8e02ff */
[C---:B------:R-:W-:Y:S01]  /*d9b0*/  IMAD R0, R4.reuse, UR5, R2 ;  /* 0x0000000504007c24 */ /* 0x040fe2000f8e0202 */
[----:B-----5:R-:W-:Y:S01]  /*d9c0*/  SEL R2, R3, RZ, !P0 ;  /* 0x000000ff03027207 */ /* 0x020fe20004000000 */
[----:B------:R-:W-:-:S04]  /*d9d0*/  IMAD.WIDE.U32 R4, R4, UR4, RZ ;  /* 0x0000000404047c25 */ /* 0x000fc8000f8e00ff */
[----:B------:R-:W-:Y:S01]  /*d9e0*/  IMAD.IADD R0, R5, 0x1, R0 ;  /* 0x0000000105007824 */ /* 0x000fe200078e0200 */
[----:B------:R0:W-:Y:S04]  /*d9f0*/  STL.64 [R1+0x28], R4 ;  /* 0x0000280401007387 */ /* 0x0001e80000100a00 */
[----:B------:R0:W-:Y:S04]  /*da00*/  STL [R1+0xc], R6 ;  /* 0x00000c0601007387 */ /* 0x0001e80000100800 */
[----:B------:R0:W-:Y:S04]  /*da10*/  STL [R1+0x20], R2 ;  /* 0x0000200201007387 */ /* 0x0001e80000100800 */
[----:B------:R0:W-:Y:S01]  /*da20*/  STL [R1+0x10], R0 ;  /* 0x0000100001007387 */ /* 0x0001e20000100800 */
[----:B------:R-:W-:Y:S05]  /*da30*/  @!P1 BRA `(.L_x_231) ;  /* 0x0000000000409947 */ /* 0x000fea0003800000 */
[----:B0-----:R-:W-:Y:S01]  /*da40*/  MOV R2, 0x0 ;  /* 0x0000000000027802 */ /* 0x001fe20000000f00 */
[----:B------:R-:W-:Y:S01]  /*da50*/  ULDC.64 UR6, c[0x4][0xa8] ;  /* 0x01002a0000067ab9 */ /* 0x000fe20000000a00 */
[----:B------:R-:W-:Y:S01]  /*da60*/  ULDC.64 UR8, c[0x4][0xb0] ;  /* 0x01002c0000087ab9 */ /* 0x000fe20000000a00 */
[----:B------:R-:W-:Y:S01]  /*da70*/  ULDC.64 UR4, c[0x4][0x20] ;  /* 0x0100080000047ab9 */ /* 0x000fe20000000a00 */
[----:B------:R-:W-:Y:S01]  /*da80*/  MOV R4, UR6 ;  /* 0x0000000600047c02 */ /* 0x000fe20008000f00 */
[----:B------:R-:W-:Y:S01]  /*da90*/  IMAD.U32 R5, RZ, RZ, UR7 ;  /* 0x00000007ff057e24 */ /* 0x000fe2000f8e00ff */
[----:B------:R-:W0:Y:S01]  /*daa0*/  LDC.64 R2, c[0x4][R2] ;  /* 0x0100000002027b82 */ /* 0x000e220000000a00 */
[----:B------:R-:W-:Y:S01]  /*dab0*/  IMAD.U32 R6, RZ, RZ, UR8 ;  /* 0x00000008ff067e24 */ /* 0x000fe2000f8e00ff */
[----:B------:R-:W-:Y:S01]  /*dac0*/  MOV R12, 0x1 ;  /* 0x00000001000c7802 */ /* 0x000fe20000000f00 */
[----:B-1----:R-:W-:Y:S02]  /*dad0*/  IMAD.U32 R7, RZ, RZ, UR9 ;  /* 0x00000009ff077e24 */ /* 0x002fe4000f8e00ff */
[----:B------:R-:W-:-:S02]  /*dae0*/  IMAD.U32 R10, RZ, RZ, UR4 ;  /* 0x00000004ff0a7e24 */ /* 0x000fc4000f8e00ff */
[----:B------:R-:W-:Y:S02]  /*daf0*/  IMAD.U32 R11, RZ, RZ, UR5 ;  /* 0x00000005ff0b7e24 */ /* 0x000fe4000f8e00ff */
[----:B------:R-:W-:Y:S02]  /*db00*/  IMAD.MOV.U32 R8, RZ, RZ, 0x70 ;  /* 0x00000070ff087424 */ /* 0x000fe400078e00ff */
[----:B------:R-:W-:-:S07]  /*db10*/  IMAD.MOV.U32 R13, RZ, RZ, RZ ;  /* 0x000000ffff0d7224 */ /* 0x000fce00078e00ff */
[----:B------:R-:W-:-:S07]  /*db20*/  LEPC R20, `(.L_x_231) ;  /* 0x000000001014794e */ /* 0x000fce0000000000 */
[----:B0-----:R-:W-:Y:S05]  /*db30*/  CALL.ABS.NOINC R2 ;  /* 0x0000000002007343 */ /* 0x001fea0003c00000 */
.L_x_231:
[----:B------:R-:W-:Y:S05]  /*db40*/  BSYNC B6 ;  /* 0x0000000000067941 */ /* 0x000fea0003800000 */
.L_x_230:
[----:B------:R-:W2:Y:S01]  /*db50*/  LDL.LU R20, [R1+0x10] ;  /* 0x0000100001147983 */ /* 0x000ea20000300800 */
[----:B------:R-:W3:Y:S01]  /*db60*/  LDC R9, c[0x0][0x448] ;  /* 0x00011200ff097b82 */ /* 0x000ee20000000800 */
[----:B------:R-:W-:Y:S01]  /*db70*/  ULDC.64 UR4, c[0x0][0x2d8] ;  /* 0x0000b60000047ab9 */ /* 0x000fe20000000a00 */
[----:B------:R-:W-:Y:S01]  /*db80*/  ULDC.64 UR6, c[0x0][0x2e0] ;  /* 0x0000b80000067ab9 */ /* 0x000fe20000000a00 */
[----:B0-----:R-:W2:Y:S01]  /*db90*/  LDL.LU.64 R2, [R1+0x28] ;  /* 0x0000280001027983 */ /* 0x001ea20000300a00 */
[----:B------:R-:W-:-:S03]  /*dba0*/  ULDC.64 UR8, c[0x0][0x280] ;  /* 0x0000a00000087ab9 */ /* 0x000fc60000000a00 */
[----:B------:R-:W4:Y:S04]  /*dbb0*/  LDL.LU R21, [R1+0x20] ;  /* 0x0000200001157983 */ /* 0x000f280000300800 */
[----:B------:R-:W4:Y:S04]  /*dbc0*/  LDL.LU R4, [R1+0xc] ;  /* 0x00000c0001047983 */ /* 0x000f280000300800 */
[----:B------:R0:W5:Y:S01]  /*dbd0*/  LDL R10, [R1+0x8] ;  /* 0x00000800010a7983 */ /* 0x0001620000100800 */
[----:B---3--:R-:W-:-:S13]  /*dbe0*/  ISETP.NE.AND P0, PT, R9, 0x1, PT ;  /* 0x000000010900780c */ /* 0x008fda0003f05270 */
[----:B------:R-:W3:Y:S08]  /*dbf0*/  @P0 LDC R5, c[0x0][0x450] ;  /* 0x00011400ff050b82 */ /* 0x000ef00000000800 */
[----:B------:R-:W0:Y:S01]  /*dc00*/  @P0 LDC R8, c[0x0][0x450] ;  /* 0x00011400ff080b82 */ /* 0x000e220000000800 */
[----:B------:R-:W0:Y:S01]  /*dc10*/  S2R R11, SR_TID.X ;  /* 0x00000000000b7919 */ /* 0x000e220000002100 */
[----:B--2---:R-:W-:-:S02]  /*dc20*/  IMAD.MOV.U32 R3, RZ, RZ, R20 ;  /* 0x000000ffff037224 */ /* 0x004fc400078e0014 */
[----:B------:R-:W2:Y:S01]  /*dc30*/  S2R R20, SR_TID.X ;  /* 0x0000000000147919 */ /* 0x000ea20000002100 */
[----:B------:R-:W-:-:S04]  /*dc40*/  IMAD.WIDE.U32 R2, R16, UR4, R2 ;  /* 0x0000000410027c25 */ /* 0x000fc8000f8e0002 */
[----:B------:R-:W-:Y:S01]  /*dc50*/  IMAD R3, R16, UR5, R3 ;  /* 0x0000000510037c24 */ /* 0x000fe2000f8e0203 */
[----:B------:R-:W-:Y:S01]  /*dc60*/  ULDC.64 UR4, c[0x0][0x2d0] ;  /* 0x0000b40000047ab9 */ /* 0x000fe20000000a00 */
[----:B----4-:R-:W-:Y:S02]  /*dc70*/  IMAD R0, R21, UR6, RZ ;  /* 0x0000000615007c24 */ /* 0x010fe4000f8e02ff */
[----:B------:R-:W-:-:S04]  /*dc80*/  IMAD.WIDE.U32 R2, R4, UR6, R2 ;  /* 0x0000000604027c25 */ /* 0x000fc8000f8e0002 */
[----:B------:R-:W-:Y:S01]  /*dc90*/  IMAD R0, R4, UR7, R0 ;  /* 0x0000000704007c24 */ /* 0x000fe2000f8e0200 */
[----:B------:R-:W-:Y:S01]  /*dca0*/  ULDC.64 UR6, c[0x0][0x2c8] ;  /* 0x0000b20000067ab9 */ /* 0x000fe20000000a00 */
[----:B------:R-:W4:Y:S02]  /*dcb0*/  @P0 LDC R4, c[0x0][0x44c] ;  /* 0x00011300ff040b82 */ /* 0x000f240000000800 */
[----:B------:R-:W-:Y:S01]  /*dcc0*/  IMAD.IADD R3, R3, 0x1, R0 ;  /* 0x0000000103037824 */ /* 0x000fe200078e0200 */
[C---:B--2---:R-:W-:Y:S01]  /*dcd0*/  LOP3.LUT R21, R20.reuse, 0x7f, RZ, 0xc0, !PT ;  /* 0x0000007f14157812 */ /* 0x044fe200078ec0ff */
[----:B------:R-:W-:-:S03]  /*dce0*/  IMAD.SHL.U32 R20, R20, 0x10, RZ ;  /* 0x0000001014147824 */ /* 0x000fc600078e00ff */
[----:B------:R-:W-:-:S04]  /*dcf0*/  SHF.R.U32.HI R21, RZ, 0x3, R21 ;  /* 0x00000003ff157819 */ /* 0x000fc80000011615 */
[----:B------:R-:W-:-:S05]  /*dd00*/  LOP3.LUT R20, R21, 0x70, R20, 0xf8, !PT ;  /* 0x0000007015147812 */ /* 0x000fca00078ef814 */
[----:B------:R-:W-:-:S04]  /*dd10*/  IMAD R6, R25, 0xc0, R20 ;  /* 0x000000c019067824 */ /* 0x000fc800078e0214 */
[----:B----4-:R-:W-:-:S04]  /*dd20*/  @P0 IMAD.HI.U32 R0, R6, R4, RZ ;  /* 0x0000000406000227 */ /* 0x010fc800078e00ff */
[----:B------:R-:W-:Y:S01]  /*dd30*/  IMAD.MOV.U32 R4, RZ, RZ, R6 ;  /* 0x000000ffff047224 */ /* 0x000fe200078e0006 */
[----:B---3--:R-:W-:-:S04]  /*dd40*/  @P0 SHF.R.U32.HI R4, RZ, R5, R0 ;  /* 0x00000005ff040219 */ /* 0x008fc80000011600 */
[----:B------:R-:W-:-:S05]  /*dd50*/  SHF.R.S32.HI R0, RZ, 0x1f, R4 ;  /* 0x0000001fff007819 */ /* 0x000fca0000011404 */
[----:B------:R-:W-:-:S04]  /*dd60*/  IMAD R0, R0, UR4, RZ ;  /* 0x0000000400007c24 */ /* 0x000fc8000f8e02ff */
[C---:B-1----:R-:W-:Y:S02]  /*dd70*/  IMAD R7, R4.reuse, UR5, R0 ;  /* 0x0000000504077c24 */ /* 0x042fe4000f8e0200 */
[----:B------:R-:W-:Y:S02]  /*dd80*/  IMAD.MOV R0, RZ, RZ, -R4 ;  /* 0x000000ffff007224 */ /* 0x000fe400078e0a04 */
[----:B------:R-:W-:-:S04]  /*dd90*/  IMAD.WIDE.U32 R4, R4, UR4, R2 ;  /* 0x0000000404047c25 */ /* 0x000fc8000f8e0002 */
[----:B------:R-:W-:Y:S01]  /*dda0*/  IMAD R0, R9, R0, R6 ;  /* 0x0000000009007224 */ /* 0x000fe200078e0206 */
[----:B------:R-:W-:-:S04]  /*ddb0*/  IADD3 R5, R5, R7, RZ ;  /* 0x0000000705057210 */ /* 0x000fc80007ffe0ff */
[----:B------:R-:W-:-:S05]  /*ddc0*/  SHF.R.S32.HI R7, RZ, 0x1f, R0 ;  /* 0x0000001fff077819 */ /* 0x000fca0000011400 */
[----:B------:R-:W-:Y:S02]  /*ddd0*/  IMAD R7, R7, UR6, RZ ;  /* 0x0000000607077c24 */ /* 0x000fe4000f8e02ff */
[----:B------:R-:W-:-:S04]  /*dde0*/  IMAD.WIDE.U32 R4, R0, UR6, R4 ;  /* 0x0000000600047c25 */ /* 0x000fc8000f8e0004 */
[----:B------:R-:W-:-:S04]  /*ddf0*/  IMAD R7, R0, UR7, R7 ;  /* 0x0000000700077c24 */ /* 0x000fc8000f8e0207 */
[----:B------:R-:W-:Y:S02]  /*de00*/  IMAD.IADD R5, R5, 0x1, R7 ;  /* 0x0000000105057824 */ /* 0x000fe400078e0207 */
[----:B------:R-:W1:Y:S01]  /*de10*/  @P0 LDC R7, c[0x0][0x44c] ;  /* 0x00011300ff070b82 */ /* 0x000e620000000800 */
[----:B------:R-:W-:-:S04]  /*de20*/  LEA R0, P1, R4, UR8, 0x1 ;  /* 0x0000000804007c11 */ /* 0x000fc8000f8208ff */
[----:B------:R-:W-:Y:S01]  /*de30*/  LEA.HI.X R4, R4, UR9, R5, 0x1, P1 ;  /* 0x0000000904047c11 */ /* 0x000fe200088f0c05 */
[----:B------:R-:W-:-:S04]  /*de40*/  VIADD R5, R6, 0x80 ;  /* 0x0000008006057836 */ /* 0x000fc80000000000 */
[----:B------:R-:W-:Y:S02]  /*de50*/  IMAD.MOV.U32 R6, RZ, RZ, R5 ;  /* 0x000000ffff067224 */ /* 0x000fe400078e0005 */
[----:B-1----:R-:W-:-:S05]  /*de60*/  @P0 IMAD.HI.U32 R7, R5, R7, RZ ;  /* 0x0000000705070227 */ /* 0x002fca00078e00ff */
[----:B0-----:R-:W-:-:S05]  /*de70*/  @P0 SHF.R.U32.HI R6, RZ, R8, R7 ;  /* 0x00000008ff060219 */ /* 0x001fca0000011607 */
[----:B------:R-:W-:-:S04]  /*de80*/  IMAD.MOV R7, RZ, RZ, -R6 ;  /* 0x000000ffff077224 */ /* 0x000fc800078e0a06 */
[----:B------:R-:W-:Y:S01]  /*de90*/  IMAD R5, R9, R7, R5 ;  /* 0x0000000709057224 */ /* 0x000fe200078e0205 */
[----:B------:R-:W-:Y:S01]  /*dea0*/  SHF.R.S32.HI R7, RZ, 0x1f, R6 ;  /* 0x0000001fff077819 */ /* 0x000fe20000011406 */
[----:B------:R-:W-:-:S04]  /*deb0*/  IMAD.WIDE.U32 R2, R6, UR4, R2 ;  /* 0x0000000406027c25 */ /* 0x000fc8000f8e0002 */
[----:B------:R-:W-:Y:S01]  /*dec0*/  IMAD R7, R7, UR4, RZ ;  /* 0x0000000407077c24 */ /* 0x000fe2000f8e02ff */
[----:B------:R-:W-:-:S03]  /*ded0*/  ULDC UR4, c[0x0][0x2b8] ;  /* 0x0000ae0000047ab9 */ /* 0x000fc60000000800 */
[----:B------:R-:W-:Y:S01]  /*dee0*/  IMAD R7, R6, UR5, R7 ;  /* 0x0000000506077c24 */ /* 0x000fe2000f8e0207 */
[----:B------:R-:W-:Y:S01]  /*def0*/  SHF.R.S32.HI R6, RZ, 0x1f, R5 ;  /* 0x0000001fff067819 */ /* 0x000fe20000011405 */
[----:B------:R-:W-:Y:S02]  /*df00*/  IMAD.SHL.U32 R20, R11, 0x8, RZ ;  /* 0x000000080b147824 */ /* 0x000fe400078e00ff */
[----:B------:R-:W-:Y:S02]  /*df10*/  IMAD.IADD R3, R3, 0x1, R7 ;  /* 0x0000000103037824 */ /* 0x000fe400078e0207 */
[----:B------:R-:W-:Y:S02]  /*df20*/  IMAD R6, R6, UR6, RZ ;  /* 0x0000000606067c24 */ /* 0x000fe4000f8e02ff */
[----:B------:R-:W-:Y:S01]  /*df30*/  IMAD.WIDE.U32 R2, R5, UR6, R2 ;  /* 0x0000000605027c25 */ /* 0x000fe2000f8e0002 */
[----:B------:R-:W-:-:S03]  /*df40*/  LOP3.LUT R20, R20, 0x38, RZ, 0xc0, !PT ;  /* 0x0000003814147812 */ /* 0x000fc600078ec0ff */
[----:B------:R-:W-:Y:S01]  /*df50*/  IMAD R6, R5, UR7, R6 ;  /* 0x0000000705067c24 */ /* 0x000fe2000f8e0206 */
[----:B------:R-:W-:Y:S02]  /*df60*/  LEA R5, P1, R2, UR8, 0x1 ;  /* 0x0000000802057c11 */ /* 0x000fe4000f8208ff */
[----:B------:R-:W-:Y:S02]  /*df70*/  ISETP.GE.AND P0, PT, R20, UR4, PT ;  /* 0x0000000414007c0c */ /* 0x000fe4000bf06270 */
[----:B------:R-:W-:Y:S01]  /*df80*/  IADD3 R6, R3, R6, RZ ;  /* 0x0000000603067210 */ /* 0x000fe20007ffe0ff */
[----:B------:R-:W-:Y:S01]  /*df90*/  UMOV UR4, 0xffffffff ;  /* 0xffffffff00047882 */ /* 0x000fe20000000000 */
[----:B------:R-:W-:Y:S02]  /*dfa0*/  LOP3.LUT R21, R11, 0x7f, RZ, 0xc0, !PT ;  /* 0x0000007f0b157812 */ /* 0x000fe400078ec0ff */
[----:B------:R-:W-:Y:S02]  /*dfb0*/  LEA.HI.X R2, R2, UR9, R6, 0x1, P1 ;  /* 0x0000000902027c11 */ /* 0x000fe400088f0c06 */
[----:B------:R-:W-:Y:S01]  /*dfc0*/  SHF.R.U32.HI R21, RZ, 0x3, R21 ;  /* 0x00000003ff157819 */ /* 0x000fe20000011615 */
[----:B------:R-:W-:Y:S06]  /*dfd0*/  BRA.DIV UR4, `(.L_x_232) ;  /* 0x0000003604dc7947 */ /* 0x000fec000b800000 */
[----:B------:R-:W2:Y:S01]  /*dfe0*/  LDL.LU R6, [R1+0x30] ;  /* 0x0000300001067983 */ /* 0x000ea20000300800 */
[----:B------:R-:W-:-:S03]  /*dff0*/  IMAD R25, R25, 0xc0, R21 ;  /* 0x000000c019197824 */ /* 0x000fc600078e0215 */
[----:B------:R-:W0:Y:S04]  /*e000*/  SHFL.IDX PT, R7, R0, RZ, 0x181f ;  /* 0x00181fff00077589 */ /* 0x000e2800000e0000 */
[----:B------:R-:W-:Y:S01]  /*e010*/  SHFL.IDX PT, R8, R5, RZ, 0x181f ;  /* 0x00181fff05087589 */ /* 0x000fe200000e0000 */
[----:B--2---:R-:W-:-:S03]  /*e020*/  IMAD R3, R6, R9, RZ ;  /* 0x0000000906037224 */ /* 0x004fc600078e02ff */
[----:B------:R-:W1:Y:S02]  /*e030*/  SHFL.IDX PT, R6, R4, RZ, 0x181f ;  /* 0x00181fff04067589 */ /* 0x000e6400000e0000 */
[----:B------:R-:W-:-:S13]  /*e040*/  ISETP.GE.AND P1, PT, R25, R3, PT ;  /* 0x000000031900720c */ /* 0x000fda0003f26270 */
[----:B0-----:R-:W-:-:S05]  /*e050*/  @!P1 LEA R7, P2, R20, R7, 0x1 ;  /* 0x0000000714079211 */ /* 0x001fca00078408ff */
[----:B-1----:R-:W-:-:S05]  /*e060*/  @!P1 IMAD.X R6, RZ, RZ, R6, P2 ;  /* 0x000000ffff069224 */ /* 0x002fca00010e0606 */
[----:B------:R-:W-:-:S04]  /*e070*/  @!P1 LOP3.LUT R7, R7, R6, RZ, 0x3c, !PT ;  /* 0x0000000607079212 */ /* 0x000fc800078e3cff */
[----:B------:R-:W-:-:S04]  /*e080*/  @!P1 LOP3.LUT R6, R7, R6, RZ, 0x3c, !PT ;  /* 0x0000000607069212 */ /* 0x000fc800078e3cff */
[----:B------:R-:W-:-:S05]  /*e090*/  @!P1 LOP3.LUT R7, R7, R6, RZ, 0x3c, !PT ;  /* 0x0000000607079212 */ /* 0x000fca00078e3cff */
[----:B-----5:R0:W-:Y:S02]  /*e0a0*/  @!P1 LDGSTS.E.BYPASS.LTC128B.128 [R10+0xc400], desc[UR38][R6.64], !P0 ;  /* 0x0c400000060a9fae */ /* 0x0201e4000c101d66 */
[----:B0-----:R-:W-:Y:S02]  /*e0b0*/  VIADD R6, R25, 0x10 ;  /* 0x0000001019067836 */ /* 0x001fe40000000000 */
[----:B------:R-:W0:Y:S03]  /*e0c0*/  SHFL.IDX PT, R7, R0, 0x1, 0x181f ;  /* 0x00381f0000077f89 */ /* 0x000e2600000e0000 */
[----:B------:R-:W-:Y:S02]  /*e0d0*/  ISETP.GE.AND P1, PT, R6, R3, PT ;  /* 0x000000030600720c */ /* 0x000fe40003f26270 */
[----:B------:R-:W1:Y:S11]  /*e0e0*/  SHFL.IDX PT, R6, R4, 0x1, 0x181f ;  /* 0x00381f0004067f89 */ /* 0x000e7600000e0000 */
[----:B0-----:R-:W-:-:S05]  /*e0f0*/  @!P1 LEA R7, P2, R20, R7, 0x1 ;  /* 0x0000000714079211 */ /* 0x001fca00078408ff */
[----:B-1----:R-:W-:-:S05]  /*e100*/  @!P1 IMAD.X R6, RZ, RZ, R6, P2 ;  /* 0x000000ffff069224 */ /* 0x002fca00010e0606 */
[----:B------:R-:W-:-:S04]  /*e110*/  @!P1 LOP3.LUT R7, R7, R6, RZ, 0x3c, !PT ;  /* 0x0000000607079212 */ /* 0x000fc800078e3cff */
[----:B------:R-:W-:-:S04]  /*e120*/  @!P1 LOP3.LUT R6, R7, R6, RZ, 0x3c, !PT ;  /* 0x0000000607069212 */ /* 0x000fc800078e3cff */
[----:B------:R-:W-:-:S05]  /*e130*/  @!P1 LOP3.LUT R7, R7, R6, RZ, 0x3c, !PT ;  /* 0x0000000607079212 */ /* 0x000fca00078e3cff */
[----:B------:R0:W-:Y:S02]  /*e140*/  @!P1 LDGSTS.E.BYPASS.LTC128B.128 [R10+0xcc00], desc[UR38][R6.64], !P0 ;  /* 0x0cc00000060a9fae */ /* 0x0001e4000c101d66 */
        /* <DEDUP_REMOVED lines=14> */
[----:B0-----:R-:W-:-:S04]  /*e230*/  @!P1 LEA R7, P2, R20, R7, 0x1 ;  /* 0x0000000714079211 */ /* 0x001fc800078408ff */
[----:B-1----:R-:W-:-:S04]  /*e240*/  @!P1 IADD3.X R6, RZ, R6, RZ, P2, !PT ;  /* 0x00000006ff069210 */ /* 0x002fc800017fe4ff */
        /* <DEDUP_REMOVED lines=27> */
[----:B------:R-:W1:Y:S04]  /*e400*/  SHFL.IDX PT, R6, R4, 0x6, 0x181f ;  /* 0x00d81f0004067f89 */ /* 0x000e6800000e0000 */
[----:B------:R-:W-:Y:S07]  /*e410*/  SHFL.IDX PT, R4, R4, 0x7, 0x181f ;  /* 0x00f81f0004047f89 */ /* 0x000fee00000e0000 */
[----:B0-----:R-:W-:-:S05]  /*e420*/  @!P1 LEA R7, P2, R20, R7, 0x1 ;  /* 0x0000000714079211 */ /* 0x001fca00078408ff */
[----:B-1----:R-:W-:-:S05]  /*e430*/  @!P1 IMAD.X R6, RZ, RZ, R6, P2 ;  /* 0x000000ffff069224 */ /* 0x002fca00010e0606 */
[----:B------:R-:W-:-:S04]  /*e440*/  @!P1 LOP3.LUT R7, R7, R6, RZ, 0x3c, !PT ;  /* 0x0000000607079212 */ /* 0x000fc800078e3cff */
[----:B------:R-:W-:-:S04]  /*e450*/  @!P1 LOP3.LUT R6, R7, R6, RZ, 0x3c, !PT ;  /* 0x0000000607069212 */ /* 0x000fc800078e3cff */
[----:B------:R-:W-:-:S05]  /*e460*/  @!P1 LOP3.LUT R7, R7, R6, RZ, 0x3c, !PT ;  /* 0x0000000607079212 */ /* 0x000fca00078e3cff */
[----:B------:R0:W-:Y:S04]  /*e470*/  @!P1 LDGSTS.E.BYPASS.LTC128B.128 [R10+0xf400], desc[UR38][R6.64], !P0 ;  /* 0x0f400000060a9fae */ /* 0x0001e8000c101d66 */
[----:B0-----:R0:W1:Y:S02]  /*e480*/  SHFL.IDX PT, R6, R0, 0x7, 0x181f ;  /* 0x00f81f0000067f89 */ /* 0x00106400000e0000 */
[----:B0-----:R-:W-:-:S04]  /*e490*/  IADD3 R0, R25, 0x80, RZ ;  /* 0x0000008019007810 */ /* 0x001fc80007ffe0ff */
[----:B------:R-:W-:Y:S01]  /*e4a0*/  ISETP.GE.AND P2, PT, R0, R3, PT ;  /* 0x000000030000720c */ /* 0x000fe20003f46270 */
[----:B------:R-:W-:-:S05]  /*e4b0*/  VIADD R0, R25, 0x70 ;  /* 0x0000007019007836 */ /* 0x000fca0000000000 */
[----:B------:R-:W-:Y:S02]  /*e4c0*/  ISETP.GE.AND P1, PT, R0, R3, PT ;  /* 0x000000030000720c */ /* 0x000fe40003f26270 */
[----:B------:R-:W0:Y:S11]  /*e4d0*/  SHFL.IDX PT, R0, R2, RZ, 0x181f ;  /* 0x00181fff02007589 */ /* 0x000e3600000e0000 */
[----:B-1----:R-:W-:-:S05]  /*e4e0*/  @!P1 LEA R6, P3, R20, R6, 0x1 ;  /* 0x0000000614069211 */ /* 0x002fca00078608ff */
[----:B------:R-:W-:-:S04]  /*e4f0*/  @!P1 IMAD.X R4, RZ, RZ, R4, P3 ;  /* 0x000000ffff049224 */ /* 0x000fc800018e0604 */
[----:B------:R-:W-:-:S05]  /*e500*/  @!P1 IMAD.MOV.U32 R7, RZ, RZ, R4 ;  /* 0x000000ffff079224 */ /* 0x000fca00078e0004 */
[----:B------:R1:W-:Y:S02]  /*e510*/  @!P1 LDGSTS.E.BYPASS.LTC128B.128 [R10+0xfc00], desc[UR38][R6.64], !P0 ;  /* 0x0fc00000060a9fae */ /* 0x0003e4000c101d66 */
[----:B-1----:R-:W-:-:S05]  /*e520*/  @!P2 LEA R6, P1, R20, R8, 0x1 ;  /* 0x000000081406a211 */ /* 0x002fca00078208ff */
[----:B0-----:R-:W-:-:S04]  /*e530*/  @!P2 IMAD.X R0, RZ, RZ, R0, P1 ;  /* 0x000000ffff00a224 */ /* 0x001fc800008e0600 */
[----:B------:R-:W-:Y:S02]  /*e540*/  @!P2 IMAD.MOV.U32 R7, RZ, RZ, R0 ;  /* 0x000000ffff07a224 */ /* 0x000fe400078e0000 */
[----:B------:R-:W-:-:S03]  /*e550*/  VIADD R0, R25, 0x90 ;  /* 0x0000009019007836 */ /* 0x000fc60000000000 */
[----:B------:R0:W-:Y:S02]  /*e560*/  @!P2 LDGSTS.E.BYPASS.LTC128B.128 [R10+0x10400], desc[UR38][R6.64], !P0 ;  /* 0x10400000060aafae */ /* 0x0001e4000c101d66 */
[----:B------:R-:W-:Y:S02]  /*e570*/  ISETP.GE.AND P1, PT, R0, R3, PT ;  /* 0x000000030000720c */ /* 0x000fe40003f26270 */
[----:B------:R-:W-:Y:S04]  /*e580*/  SHFL.IDX PT, R0, R2, 0x1, 0x181f ;  /* 0x00381f0002007f89 */ /* 0x000fe800000e0000 */
[----:B0-----:R-:W0:Y:S07]  /*e590*/  SHFL.IDX PT, R6, R5, 0x1, 0x181f ;  /* 0x00381f0005067f89 */ /* 0x001e2e00000e0000 */
[----:B0-----:R-:W-:-:S04]  /*e5a0*/  @!P1 LEA R6, P2, R20, R6, 0x1 ;  /* 0x0000000614069211 */ /* 0x001fc800078408ff */
[----:B------:R-:W-:-:S05]  /*e5b0*/  @!P1 IADD3.X R0, RZ, R0, RZ, P2, !PT ;  /* 0x00000000ff009210 */ /* 0x000fca00017fe4ff */
[----:B------:R-:W-:Y:S02]  /*e5c0*/  @!P1 IMAD.MOV.U32 R7, RZ, RZ, R0 ;  /* 0x000000ffff079224 */ /* 0x000fe400078e0000 */
[----:B------:R-:W-:-:S03]  /*e5d0*/  VIADD R0, R25, 0xa0 ;  /* 0x000000a019007836 */ /* 0x000fc60000000000 */
[----:B------:R0:W-:Y:S02]  /*e5e0*/  @!P1 LDGSTS.E.BYPASS.LTC128B.128 [R10+0x10c00], desc[UR38][R6.64], !P0 ;  /* 0x10c00000060a9fae */ /* 0x0001e4000c101d66 */
[----:B------:R-:W-:Y:S02]  /*e5f0*/  ISETP.GE.AND P1, PT, R0, R3, PT ;  /* 0x000000030000720c */ /* 0x000fe40003f26270 */
[----:B------:R-:W-:Y:S04]  /*e600*/  SHFL.IDX PT, R0, R2, 0x2, 0x181f ;  /* 0x00581f0002007f89 */ /* 0x000fe800000e0000 */
[----:B0-----:R-:W0:Y:S07]  /*e610*/  SHFL.IDX PT, R6, R5, 0x2, 0x181f ;  /* 0x00581f0005067f89 */ /* 0x001e2e00000e0000 */
[----:B0-----:R-:W-:-:S05]  /*e620*/  @!P1 LEA R6, P2, R20, R6, 0x1 ;  /* 0x0000000614069211 */ /* 0x001fca00078408ff */
[----:B------:R-:W-:-:S04]  /*e630*/  @!P1 IMAD.X R0, RZ, RZ, R0, P2 ;  /* 0x000000ffff009224 */ /* 0x000fc800010e0600 */
[----:B------:R-:W-:Y:S02]  /*e640*/  @!P1 IMAD.MOV.U32 R7, RZ, RZ, R0 ;  /* 0x000000ffff079224 */ /* 0x000fe400078e0000 */
[----:B------:R0:W1:Y:S04]  /*e650*/  SHFL.IDX PT, R0, R2, 0x3, 0x181f ;  /* 0x00781f0002007f89 */ /* 0x00006800000e0000 */
[----:B------:R0:W-:Y:S04]  /*e660*/  @!P1 LDGSTS.E.BYPASS.LTC128B.128 [R10+0x11400], desc[UR38][R6.64], !P0 ;  /* 0x11400000060a9fae */ /* 0x0001e8000c101d66 */
[----:B------:R0:W2:Y:S02]  /*e670*/  SHFL.IDX PT, R2, R5, 0x3, 0x181f ;  /* 0x00781f0005027f89 */ /* 0x0000a400000e0000 */
.L_x_345:
[----:B------:R-:W-:Y:S01]  /*e680*/  VIADD R25, R25, 0xb0 ;  /* 0x000000b019197836 */ /* 0x000fe20000000000 */
[----:B------:R-:W-:-:S04]  /*e690*/  IADD3 R8, R17, 0x30800, RZ ;  /* 0x0003080011087810 */ /* 0x000fc80007ffe0ff */
[----:B------:R-:W-:-:S13]  /*e6a0*/  ISETP.GE.AND P1, PT, R25, R3, PT ;  /* 0x000000031900720c */ /* 0x000fda0003f26270 */
[----:B0-2---:R-:W-:-:S05]  /*e6b0*/  @!P1 LEA R2, P2, R20, R2, 0x1 ;  /* 0x0000000214029211 */ /* 0x005fca00078408ff */
[----:B-1----:R-:W-:-:S05]  /*e6c0*/  @!P1 IMAD.X R3, RZ, RZ, R0, P2 ;  /* 0x000000ffff039224 */ /* 0x002fca00010e0600 */
[----:B------:R-:W-:Y:S01]  /*e6d0*/  @!PT LDS RZ, [RZ] ;  /* 0x00000000fffff984 */ /* 0x000fe20000000800 */
[----:B------:R-:W-:Y:S01]  /*e6e0*/  @!PT LDS RZ, [RZ] ;  /* 0x00000000fffff984 */ /* 0x000fe20000000800 */
[----:B------:R-:W-:Y:S01]  /*e6f0*/  @!PT LDS RZ, [RZ] ;  /* 0x00000000fffff984 */ /* 0x000fe20000000800 */
[----:B------:R0:W-:Y:S01]  /*e700*/  @!P1 LDGSTS.E.BYPASS.LTC128B.128 [R10+0x11c00], desc[UR38][R2.64], !P0 ;  /* 0x11c00000020a9fae */ /* 0x0001e2000c101d66 */
[----:B------:R-:W-:Y:S01]  /*e710*/  PLOP3.LUT P0, PT, PT, PT, PT, 0x80, 0x0 ;  /* 0x000000000000781c */ /* 0x000fe20003f0f070 */
[----:B------:R-:W-:-:S12]  /*e720*/  NOP ;  /* 0x0000000000007918 */ /* 0x000fd80000000000 */
.L_x_233:
[----:B------:R-:W-:Y:S02]  /*e730*/  PLOP3.LUT P1, PT, P1, P0, PT, 0xa2, 0x0 ;  /* 0x000000000000781c */ /* 0x000fe40000f21472 */
[----:B------:R-:W-:-:S08]  /*e740*/  @P0 R2UR P1, UR4, R17 ;  /* 0x00000000110402ca */ /* 0x000fd00000020000 */
[----:B------:R-:W-:-:S05]  /*e750*/  @P0 PLOP3.LUT P0, PT, P1, PT, PT, 0x80, 0x0 ;  /* 0x000000000000081c */ /* 0x000fca0000f0f070 */
[----:B------:R-:W-:Y:S01]  /*e760*/  @!P1 SYNCS.ARRIVE.TRANS64.RED.A0T1 RZ, [UR4+0x30800], RZ ;  /* 0x030800ffffff99a7 */ /* 0x000fe20008200404 */
[----:B------:R-:W-:Y:S07]  /*e770*/  @!P1 ARRIVES.LDGSTSBAR.64.TRANSCNT [UR4+0x30800] ;  /* 0x03080000ff0099b0 */ /* 0x000fee0008000a84 */
[----:B------:R-:W-:Y:S05]  /*e780*/  @P0 BRA.U.ANY `(.L_x_233) ;  /* 0xfffffffd00e80947 */ /* 0x000fea000393ffff */
[----:B0-----:R-:W2:Y:S02]  /*e790*/  LDL.LU R2, [R1+0x34] ;  /* 0x0000340001027983 */ /* 0x001ea40000300800 */
[----:B--2---:R-:W-:-:S05]  /*e7a0*/  VIADD R2, R2, 0x1 ;  /* 0x0000000102027836 */ /* 0x004fca0000000000 */
[----:B------:R0:W-:Y:S01]  /*e7b0*/  STL [R1+0x34], R2 ;  /* 0x0000340201007387 */ /* 0x0001e20000100800 */
[----:B------:R-:W-:-:S04]  /*e7c0*/  LEA.HI R0, R2, R2, RZ, 0x1 ;  /* 0x0000000202007211 */ /* 0x000fc800078f08ff */
[----:B------:R-:W-:-:S05]  /*e7d0*/  LOP3.LUT R0, R0, 0xfffffffe, RZ, 0xc0, !PT ;  /* 0xfffffffe00007812 */ /* 0x000fca00078ec0ff */
[----:B------:R-:W-:-:S05]  /*e7e0*/  IMAD.IADD R0, R2, 0x1, -R0 ;  /* 0x0000000102007824 */ /* 0x000fca00078e0a00 */
[----:B------:R-:W-:Y:S01]  /*e7f0*/  SHF.L.U32 R0, R0, 0x1f, RZ ;  /* 0x0000001f00007819 */ /* 0x000fe200000006ff */
[----:B------:R-:W-:Y:S01]  /*e800*/  NOP ;  /* 0x0000000000007918 */ /* 0x000fe20000000000 */
[----:B------:R0:W-:Y:S01]  /*e810*/  SYNCS.ARRIVE.TRANS64.A1T0 RZ, [R17+URZ+0x30800], RZ ;  /* 0x030800ff11ff79a7 */ /* 0x0001e2000810003f */
[----:B------:R-:W-:Y:S01]  /*e820*/  BSSY B0, `(.L_x_234) ;  /* 0x0000003000007945 */ /* 0x000fe20003800000 */
[----:B------:R-:W1:Y:S03]  /*e830*/  SYNCS.PHASECHK.TRANS64.TRYWAIT P0, [R17+URZ+0x30820], R0 ;  /* 0x03082000110075a7 */ /* 0x000e66000800017f */
[----:B01----:R-:W-:Y:S05]  /*e840*/  @!P0 BRA `(.L_x_235) ;  /* 0x0000003c00a88947 */ /* 0x003fea0003800000 */
.L_x_346:
[----:B------:R-:W-:Y:S05]  /*e850*/  BSYNC B0 ;  /* 0x0000000000007941 */ /* 0x000fea0003800000 */
.L_x_234:
[----:B------:R-:W0:Y:S04]  /*e860*/  LDL R2, [R1+0x1c] ;  /* 0x00001c0001027983 */ /* 0x000e280000100800 */
[----:B------:R-:W2:Y:S01]  /*e870*/  LDL R3, [R1+0x4] ;  /* 0x0000040001037983 */ /* 0x000ea20000100800 */
[----:B------:R-:W-:Y:S01]  /*e880*/  BSSY B0, `(.L_x_236) ;  /* 0x0000175000007945 */ /* 0x000fe20003800000 */
[----:B0-----:R-:W-:-:S05]  /*e890*/  VIADD R0, R2, 0xfffffffe ;  /* 0xfffffffe02007836 */ /* 0x001fca0000000000 */
[----:B--2---:R-:W-:-:S13]  /*e8a0*/  ISETP.GE.AND P0, PT, R0, R3, PT ;  /* 0x000000030000720c */ /* 0x004fda0003f06270 */
[----:B------:R-:W-:Y:S05]  /*e8b0*/  @!P0 BRA `(.L_x_237) ;  /* 0x0000001400c48947 */ /* 0x000fea0003800000 */
[----:B------:R-:W2:Y:S04]  /*e8c0*/  LDL.LU R2, [R1+0x38] ;  /* 0x0000380001027983 */ /* 0x000ea80000300800 */
[----:B------:R-:W3:Y:S04]  /*e8d0*/  LDL.LU R5, [R1+0x18] ;  /* 0x0000180001057983 */ /* 0x000ee80000300800 */
[----:B------:R-:W4:Y:S01]  /*e8e0*/  LDL.LU R4, [R1+0x24] ;  /* 0x0000240001047983 */ /* 0x000f220000300800 */
[----:B------:R-:W-:Y:S01]  /*e8f0*/  LOP3.LUT R7, RZ, R3, RZ, 0x33, !PT ;  /* 0x00000003ff077212 */ /* 0x000fe200078e33ff */
[----:B------:R-:W-:Y:S01]  /*e900*/  BSSY B2, `(.L_x_238) ;  /* 0x0000080000027945 */ /* 0x000fe20003800000 */
[----:B--2---:R-:W-:-:S04]  /*e910*/  VIADD R2, R2, 0x1 ;  /* 0x0000000102027836 */ /* 0x004fc80000000000 */
[----:B---3--:R-:W-:-:S05]  /*e920*/  IMAD R2, R2, R5, RZ ;  /* 0x0000000502027224 */ /* 0x008fca00078e02ff */
[----:B----4-:R-:W-:-:S05]  /*e930*/  VIMNMX R9, R4, R2, PT ;  /* 0x0000000204097248 */ /* 0x010fca0003fe0100 */
[----:B------:R-:W-:-:S05]  /*e940*/  IMAD.MOV R2, RZ, RZ, -R9 ;  /* 0x000000ffff027224 */ /* 0x000fca00078e0a09 */
[----:B------:R-:W-:-:S05]  /*e950*/  VIADDMNMX R7, R2, 0x1, R7, !PT ;  /* 0x0000000102077846 */ /* 0x000fca0007800107 */
[----:B------:R-:W-:-:S05]  /*e960*/  IMAD.IADD R2, R9, 0x1, R7 ;  /* 0x0000000109027824 */ /* 0x000fca00078e0207 */
[----:B------:R-:W-:-:S04]  /*e970*/  LOP3.LUT R2, R2, 0x1, RZ, 0xc0, !PT ;  /* 0x0000000102027812 */ /* 0x000fc800078ec0ff */
[----:B------:R-:W-:-:S13]  /*e980*/  ISETP.NE.U32.AND P0, PT, R2, 0x1, PT ;  /* 0x000000010200780c */ /* 0x000fda0003f05070 */
[----:B------:R-:W-:Y:S05]  /*e990*/  @P0 BRA `(.L_x_239) ;  /* 0x0000000400d80947 */ /* 0x000fea0003800000 */
[----:B------:R-:W2:Y:S01]  /*e9a0*/  LDL R3, [R1] ;  /* 0x0000000001037983 */ /* 0x000ea20000100800 */
[----:B------:R-:W-:Y:S01]  /*e9b0*/  IADD3 R6, R18, 0x1, RZ ;  /* 0x0000000112067810 */ /* 0x000fe20007ffe0ff */
[----:B------:R-:W-:Y:S03]  /*e9c0*/  BSSY B1, `(.L_x_240) ;  /* 0x000006f000017945 */ /* 0x000fe60003800000 */
[----:B------:R-:W-:-:S04]  /*e9d0*/  ISETP.NE.AND P0, PT, R6, 0x2, PT ;  /* 0x000000020600780c */ /* 0x000fc80003f05270 */
[----:B------:R-:W-:Y:S02]  /*e9e0*/  SEL R10, RZ, 0x1, P0 ;  /* 0x00000001ff0a7807 */ /* 0x000fe40000000000 */
[----:B------:R-:W-:Y:S02]  /*e9f0*/  SEL R6, R6, RZ, P0 ;  /* 0x000000ff06067207 */ /* 0x000fe40000000000 */
[----:B------:R-:W-:Y:S02]  /*ea00*/  LOP3.LUT R10, R28, R10, RZ, 0x3c, !PT ;  /* 0x0000000a1c0a7212 */ /* 0x000fe400078e3cff */
[----:B--2---:R-:W-:-:S13]  /*ea10*/  ISETP.NE.AND P1, PT, R3, RZ, PT ;  /* 0x000000ff0300720c */ /* 0x004fda0003f25270 */
[----:B------:R-:W-:Y:S05]  /*ea20*/  @!P1 BRA `(.L_x_241) ;  /* 0x0000000400a09947 */ /* 0x000fea0003800000 */
[----:B------:R-:W-:Y:S01]  /*ea30*/  ULDC.64 UR4, c[0x0][0x418] ;  /* 0x0001060000047ab9 */ /* 0x000fe20000000a00 */
[----:B------:R-:W-:Y:S01]  /*ea40*/  IMAD.MOV.U32 R5, RZ, RZ, R19 ;  /* 0x000000ffff057224 */ /* 0x000fe200078e0013 */
[----:B------:R-:W-:-:S04]  /*ea50*/  ISETP.NE.U32.AND P0, PT, RZ, UR4, PT ;  /* 0x00000004ff007c0c */ /* 0x000fc8000bf05070 */
[----:B------:R-:W-:-:S13]  /*ea60*/  ISETP.NE.AND.EX P0, PT, RZ, UR5, PT, P0 ;  /* 0x00000005ff007c0c */ /* 0x000fda000bf05300 */
[----:B------:R-:W-:Y:S05]  /*ea70*/  @!P0 BRA `(.L_x_242) ;  /* 0x0000000000448947 */ /* 0x000fea0003800000 */
[----:B------:R-:W0:Y:S01]  /*ea80*/  LDC R5, c[0x0][0x43c] ;  /* 0x00010f00ff057b82 */ /* 0x000e220000000800 */
[----:B------:R-:W-:Y:S01]  /*ea90*/  ULDC.64 UR6, c[0x0][0x428] ;  /* 0x00010a0000067ab9 */ /* 0x000fe20000000a00 */
[----:B0-----:R-:W-:-:S13]  /*eaa0*/  ISETP.NE.AND P0, PT, R5, 0x1, PT ;  /* 0x000000010500780c */ /* 0x001fda0003f05270 */
[----:B------:R-:W0:Y:S02]  /*eab0*/  @P0 LDC.64 R2, c[0x0][0x440] ;  /* 0x00011000ff020b82 */ /* 0x000e240000000a00 */
[----:B0-----:R-:W-:-:S04]  /*eac0*/  @P0 IMAD.HI.U32 R4, R0, R2, RZ ;  /* 0x0000000200040227 */ /* 0x001fc800078e00ff */
[----:B------:R-:W-:Y:S01]  /*ead0*/  IMAD.MOV.U32 R2, RZ, RZ, R0 ;  /* 0x000000ffff027224 */ /* 0x000fe200078e0000 */
[----:B------:R-:W-:Y:S01]  /*eae0*/  @P0 SHF.R.U32.HI R2, RZ, R3, R4 ;  /* 0x00000003ff020219 */ /* 0x000fe20000011604 */
[----:B------:R-:W-:-:S04]  /*eaf0*/  IMAD R4, R29, UR6, RZ ;  /* 0x000000061d047c24 */ /* 0x000fc8000f8e02ff */
[----:B------:R-:W-:Y:S02]  /*eb00*/  IMAD.MOV R3, RZ, RZ, -R2 ;  /* 0x000000ffff037224 */ /* 0x000fe400078e0a02 */
[----:B------:R-:W-:Y:S02]  /*eb10*/  IMAD R4, R23, UR7, R4 ;  /* 0x0000000717047c24 */ /* 0x000fe4000f8e0204 */
[----:B------:R-:W-:Y:S01]  /*eb20*/  IMAD R0, R5, R3, R0 ;  /* 0x0000000305007224 */ /* 0x000fe200078e0200 */
[----:B------:R-:W-:-:S03]  /*eb30*/  SHF.R.S32.HI R3, RZ, 0x1f, R2 ;  /* 0x0000001fff037819 */ /* 0x000fc60000011402 */
[----:B------:R-:W-:-:S04]  /*eb40*/  IMAD.WIDE.U32 R2, R23, UR6, R2 ;  /* 0x0000000617027c25 */ /* 0x000fc8000f8e0002 */
[----:B------:R-:W-:Y:S01]  /*eb50*/  IMAD.IADD R3, R4, 0x1, R3 ;  /* 0x0000000104037824 */ /* 0x000fe200078e0203 */
[----:B------:R-:W-:-:S04]  /*eb60*/  LEA R4, P0, R2, UR4, 0x2 ;  /* 0x0000000402047c11 */ /* 0x000fc8000f8010ff */
[----:B------:R-:W-:-:S06]  /*eb70*/  LEA.HI.X R5, R2, UR5, R3, 0x2, P0 ;  /* 0x0000000502057c11 */ /* 0x000fcc00080f1403 */
[----:B------:R0:W5:Y:S03]  /*eb80*/  LDG.E R5, desc[UR38][R4.64] ;  /* 0x0000002604057981 */ /* 0x000166000c1e1900 */
.L_x_242:
[----:B0-----:R-:W-:Y:S01]  /*eb90*/  IMAD R4, R6, 0x8, R17 ;  /* 0x0000000806047824 */ /* 0x001fe200078e0211 */
[----:B------:R-:W-:Y:S01]  /*eba0*/  SHF.L.U32 R2, R10, 0x1f, RZ ;  /* 0x0000001f0a027819 */ /* 0x000fe200000006ff */
[----:B------:R-:W-:Y:S03]  /*ebb0*/  BSSY B3, `(.L_x_243) ;  /* 0x0000003000037945 */ /* 0x000fe60003800000 */
[----:B------:R-:W0:Y:S02]  /*ebc0*/  SYNCS.PHASECHK.TRANS64.TRYWAIT P0, [R4+URZ+0x30840], R2 ;  /* 0x03084002040075a7 */ /* 0x000e24000800017f */
[----:B0-----:R-:W-:Y:S05]  /*ebd0*/  @!P0 BRA `(.L_x_244) ;  /* 0x0000003800d88947 */ /* 0x001fea0003800000 */
.L_x_347:
[----:B------:R-:W-:Y:S05]  /*ebe0*/  BSYNC B3 ;  /* 0x0000000000037941 */ /* 0x000fea0003800000 */
.L_x_243:
[----:B------:R-:W1:Y:S01]  /*ebf0*/  S2R R3, SR_TID.X ;  /* 0x0000000000037919 */ /* 0x000e620000002100 */
[----:B------:R-:W-:Y:S01]  /*ec00*/  BSSY B3, `(.L_x_245) ;  /* 0x000000b000037945 */ /* 0x000fe20003800000 */
[----:B-1----:R-:W-:-:S04]  /*ec10*/  LOP3.LUT R3, R3, 0x7f, RZ, 0xc0, !PT ;  /* 0x0000007f03037812 */ /* 0x002fc800078ec0ff */
[----:B------:R-:W-:-:S13]  /*ec20*/  ISETP.NE.AND P1, PT, R3, RZ, PT ;  /* 0x000000ff0300720c */ /* 0x000fda0003f25270 */
[----:B------:R-:W-:Y:S05]  /*ec30*/  @P1 BRA `(.L_x_246) ;  /* 0x00000000001c1947 */ /* 0x000fea0003800000 */
[----:B------:R-:W1:Y:S01]  /*ec40*/  S2R R3, SR_TID.X ;  /* 0x0000000000037919 */ /* 0x000e620000002100 */
[----:B0-----:R-:W-:-:S04]  /*ec50*/  IMAD.MOV.U32 R2, RZ, RZ, 0x6000 ;  /* 0x00006000ff027424 */ /* 0x001fc800078e00ff */
[----:B------:R2:W-:Y:S01]  /*ec60*/  SYNCS.ARRIVE.TRANS64 RZ, [R4+URZ+0x30830], R2 ;  /* 0x0308300204ff79a7 */ /* 0x0005e2000800003f */
[----:B-1----:R-:W-:-:S04]  /*ec70*/  LOP3.LUT R3, R3, 0x1f, RZ, 0xc0, !PT ;  /* 0x0000001f03037812 */ /* 0x002fc800078ec0ff */
[----:B------:R-:W-:-:S13]  /*ec80*/  ISETP.NE.AND P0, PT, R3, RZ, PT ;  /* 0x000000ff0300720c */ /* 0x000fda0003f05270 */
[----:B--2---:R-:W-:Y:S05]  /*ec90*/  @!P0 BRA `(.L_x_246) ;  /* 0x0000000000048947 */ /* 0x004fea0003800000 */
[----:B------:R-:W-:Y:S01]  /*eca0*/  BPT.TRAP 0x1 ;  /* 0x000000040000795c */ /* 0x000fe20000300000 */
.L_x_246:
[----:B------:R-:W-:Y:S05]  /*ecb0*/  BSYNC B3 ;  /* 0x0000000000037941 */ /* 0x000fea0003800000 */
.L_x_245:
[----:B------:R-:W-:Y:S01]  /*ecc0*/  MOV R11, RZ ;  /* 0x000000ff000b7202 */ /* 0x000fe20000000f00 */
[----:B------:R-:W-:Y:S01]  /*ecd0*/  IMAD R3, R6, 0x6000, R17 ;  /* 0x0000600006037824 */ /* 0x000fe200078e0211 */
[----:B------:R-:W-:Y:S01]  /*ece0*/  UIADD3 UR4, UP0, UR40, 0x370, URZ ;  /* 0x0000037028047890 */ /* 0x000fe2000ff1e03f */
[----:B------:R-:W-:Y:S01]  /*ecf0*/  PLOP3.LUT P0, PT, PT, PT, PT, 0x80, 0x0 ;  /* 0x000000000000781c */ /* 0x000fe20003f0f070 */
[----:B0-----:R-:W-:Y:S01]  /*ed00*/  VIADD R4, R4, 0x30830 ;  /* 0x0003083004047836 */ /* 0x001fe20000000000 */
[----:B------:R-:W-:Y:S01]  /*ed10*/  R2UR UR10, R11 ;  /* 0x000000000b0a72ca */ /* 0x000fe200000e0000 */
[----:B------:R-:W-:Y:S01]  /*ed20*/  VIADD R3, R3, 0x12400 ;  /* 0x0001240003037836 */ /* 0x000fe20000000000 */
[----:B------:R-:W-:Y:S01]  /*ed30*/  UIADD3.X UR5, URZ, UR41, URZ, UP0, !UPT ;  /* 0x000000293f057290 */ /* 0x000fe200087fe43f */
[----:B------:R-:W-:Y:S01]  /*ed40*/  IMAD R2, R0, 0xc0, R26 ;  /* 0x000000c000027824 */ /* 0x000fe200078e021a */
[----:B------:R-:W-:Y:S01]  /*ed50*/  UMOV UR6, 0x0 ;  /* 0x0000000000067882 */ /* 0x000fe20000000000 */
[----:B------:R-:W-:-:S10]  /*ed60*/  UMOV UR7, 0x14f00000 ;  /* 0x14f0000000077882 */ /* 0x000fd40000000000 */
.L_x_247:
[----:B------:R-:W-:-:S13]  /*ed70*/  @P0 ELECT P2, URZ, PT ;  /* 0x00000000003f082f */ /* 0x000fda0003840000 */
[----:B-----5:R-:W-:Y:S02]  /*ed80*/  @P2 R2UR UR13, R5 ;  /* 0x00000000050d22ca */ /* 0x020fe400000e0000 */
[----:B------:R-:W-:Y:S02]  /*ed90*/  @P2 R2UR UR12, R16 ;  /* 0x00000000100c22ca */ /* 0x000fe400000e0000 */
[----:B------:R-:W-:Y:S02]  /*eda0*/  @P2 R2UR UR11, R2 ;  /* 0x00000000020b22ca */ /* 0x000fe400000e0000 */
[----:B------:R-:W-:Y:S02]  /*edb0*/  @P2 R2UR UR9, R4 ;  /* 0x00000000040922ca */ /* 0x000fe400000e0000 */
[----:B------:R-:W-:Y:S02]  /*edc0*/  @P2 R2UR UR8, R3 ;  /* 0x00000000030822ca */ /* 0x000fe400000e0000 */
[----:B------:R-:W-:-:S02]  /*edd0*/  @P2 PLOP3.LUT P0, PT, P2, PT, PT, 0x8, 0x0 ;  /* 0x000000000000281c */ /* 0x000fc4000170e170 */
[----:B------:R-:W-:-:S09]  /*ede0*/  PLOP3.LUT P2, PT, PT, PT, PT, 0x8, 0x0 ;  /* 0x000000000000781c */ /* 0x000fd20003f4e170 */
[----:B------:R0:W-:Y:S02]  /*edf0*/  UTMALDG.4D [UR8], [UR4], desc[UR6] ;  /* 0x00000608040075b4 */ /* 0x0001e40008019000 */
[----:B0-----:R-:W-:Y:S05]  /*ee00*/  @P0 BRA.U.ANY `(.L_x_247) ;  /* 0xfffffffd00d80947 */ /* 0x001fea000393ffff */
[----:B------:R-:W-:Y:S01]  /*ee10*/  SHF.L.U32 R2, R28, 0x1f, RZ ;  /* 0x0000001f1c027819 */ /* 0x000fe200000006ff */
[----:B------:R-:W-:Y:S01]  /*ee20*/  IMAD R3, R18, 0x8, R8 ;  /* 0x0000000812037824 */ /* 0x000fe200078e0208 */
[----:B------:R-:W-:Y:S03]  /*ee30*/  BSSY B3, `(.L_x_248) ;  /* 0x0000003000037945 */ /* 0x000fe60003800000 */
[----:B------:R-:W0:Y:S02]  /*ee40*/  SYNCS.PHASECHK.TRANS64.TRYWAIT P0, [R3+URZ+0x60], R2 ;  /* 0x00006002030075a7 */ /* 0x000e24000800017f */
[----:B0-----:R-:W-:Y:S05]  /*ee50*/  @!P0 BRA `(.L_x_249) ;  /* 0x00000038004c8947 */ /* 0x001fea0003800000 */
.L_x_348:
[----:B------:R-:W-:Y:S05]  /*ee60*/  BSYNC B3 ;  /* 0x0000000000037941 */ /* 0x000fea0003800000 */
.L_x_248:
[----:B------:R-:W-:Y:S01]  /*ee70*/  BSSY B3, `(.L_x_250) ;  /* 0x000000c000037945 */ /* 0x000fe20003800000 */
[----:B------:R-:W-:Y:S02]  /*ee80*/  IMAD.MOV.U32 R12, RZ, RZ, 0x0 ;  /* 0x00000000ff0c7424 */ /* 0x000fe400078e00ff */
[----:B------:R-:W-:Y:S01]  /*ee90*/  IMAD.MOV.U32 R13, RZ, RZ, 0x14f00000 ;  /* 0x14f00000ff0d7424 */ /* 0x000fe200078e00ff */
[----:B------:R-:W-:Y:S06]  /*eea0*/  @P1 BRA `(.L_x_251) ;  /* 0x0000000000201947 */ /* 0x000fec0003800000 */
[----:B------:R-:W1:Y:S01]  /*eeb0*/  S2R R4, SR_TID.X ;  /* 0x0000000000047919 */ /* 0x000e620000002100 */
[----:B0-----:R-:W-:Y:S01]  /*eec0*/  IMAD R2, R18, 0x8, R17 ;  /* 0x0000000812027824 */ /* 0x001fe200078e0211 */
[----:B------:R-:W-:-:S04]  /*eed0*/  MOV R3, 0x6000 ;  /* 0x0000600000037802 */ /* 0x000fc80000000f00 */
[----:B------:R2:W-:Y:S01]  /*eee0*/  SYNCS.ARRIVE.TRANS64 RZ, [R2+URZ+0x30850], R3 ;  /* 0x0308500302ff79a7 */ /* 0x0005e2000800003f */
[----:B-1----:R-:W-:-:S04]  /*eef0*/  LOP3.LUT R4, R4, 0x1f, RZ, 0xc0, !PT ;  /* 0x0000001f04047812 */ /* 0x002fc800078ec0ff */
[----:B------:R-:W-:-:S13]  /*ef00*/  ISETP.NE.AND P0, PT, R4, RZ, PT ;  /* 0x000000ff0400720c */ /* 0x000fda0003f05270 */
[----:B--2---:R-:W-:Y:S05]  /*ef10*/  @!P0 BRA `(.L_x_251) ;  /* 0x0000000000048947 */ /* 0x004fea0003800000 */
[----:B------:R-:W-:Y:S01]  /*ef20*/  BPT.TRAP 0x1 ;  /* 0x000000040000795c */ /* 0x000fe20000300000 */
.L_x_251:
[----:B------:R-:W-:Y:S05]  /*ef30*/  BSYNC B3 ;  /* 0x0000000000037941 */ /* 0x000fea0003800000 */
.L_x_250:
[----:B------:R-:W-:Y:S01]  /*ef40*/  R2UR UR10, R11 ;  /* 0x000000000b0a72ca */ /* 0x000fe200000e0000 */
[--C-:B0-----:R-:W-:Y:S01]  /*ef50*/  IMAD R2, R18, 0x6000, R17.reuse ;  /* 0x0000600012027824 */ /* 0x101fe200078e0211 */
[----:B------:R-:W-:Y:S01]  /*ef60*/  R2UR UR6, R12 ;  /* 0x000000000c0672ca */ /* 0x000fe200000e0000 */
[----:B------:R-:W-:Y:S01]  /*ef70*/  IMAD R3, R18, 0x8, R17 ;  /* 0x0000000812037824 */ /* 0x000fe200078e0211 */
[----:B------:R-:W-:Y:S01]  /*ef80*/  R2UR UR7, R13 ;  /* 0x000000000d0772ca */ /* 0x000fe200000e0000 */
[----:B------:R-:W-:Y:S01]  /*ef90*/  UIADD3 UR4, UP0, UR40, 0x470, URZ ;  /* 0x0000047028047890 */ /* 0x000fe2000ff1e03f */
[----:B------:R-:W-:Y:S01]  /*efa0*/  PLOP3.LUT P0, PT, PT, PT, PT, 0x80, 0x0 ;  /* 0x000000000000781c */ /* 0x000fe20003f0f070 */
[----:B------:R-:W-:Y:S02]  /*efb0*/  IMAD R4, R22, 0xc0, R26 ;  /* 0x000000c016047824 */ /* 0x000fe400078e021a */
[----:B------:R-:W-:Y:S01]  /*efc0*/  VIADD R2, R2, 0x400 ;  /* 0x0000040002027836 */ /* 0x000fe20000000000 */
[----:B------:R-:W-:Y:S01]  /*efd0*/  UIADD3.X UR5, URZ, UR41, URZ, UP0, !UPT ;  /* 0x000000293f057290 */ /* 0x000fe200087fe43f */
[----:B------:R-:W-:-:S11]  /*efe0*/  VIADD R3, R3, 0x30850 ;  /* 0x0003085003037836 */ /* 0x000fd60000000000 */
.L_x_252:
[----:B------:R-:W-:-:S13]  /*eff0*/  @P0 ELECT P1, URZ, PT ;  /* 0x00000000003f082f */ /* 0x000fda0003820000 */
[----:B------:R-:W-:Y:S02]  /*f000*/  @P1 R2UR UR13, R19 ;  /* 0x00000000130d12ca */ /* 0x000fe400000e0000 */
        /* <DEDUP_REMOVED lines=8> */
[----:B------:R-:W-:Y:S02]  /*f090*/  IMAD.MOV.U32 R19, RZ, RZ, R5 ;  /* 0x000000ffff137224 */ /* 0x000fe400078e0005 */
[----:B------:R-:W-:-:S07]  /*f0a0*/  IMAD.MOV.U32 R22, RZ, RZ, R0 ;  /* 0x000000ffff167224 */ /* 0x000fce00078e0000 */
.L_x_241:
[----:B------:R-:W-:Y:S05]  /*f0b0*/  BSYNC B1 ;  /* 0x0000000000017941 */ /* 0x000fea0003800000 */
.L_x_240:
[----:B------:R-:W2:Y:S01]  /*f0c0*/  LDL.LU R0, [R1+0x1c] ;  /* 0x00001c0001007983 */ /* 0x000ea20000300800 */
[----:B------:R-:W-:Y:S01]  /*f0d0*/  MOV R28, R10 ;  /* 0x0000000a001c7202 */ /* 0x000fe20000000f00 */
[----:B------:R-:W-:Y:S02]  /*f0e0*/  IMAD.MOV.U32 R18, RZ, RZ, R6 ;  /* 0x000000ffff127224 */ /* 0x000fe400078e0006 */
[----:B--2---:R-:W-:-:S07]  /*f0f0*/  VIADD R0, R0, 0xfffffffd ;  /* 0xfffffffd00007836 */ /* 0x004fce0000000000 */
.L_x_239:
[----:B------:R-:W-:Y:S05]  /*f100*/  BSYNC B2 ;  /* 0x0000000000027941 */ /* 0x000fea0003800000 */
.L_x_238:
[----:B------:R-:W-:Y:S01]  /*f110*/  VIADD R7, R7, 0xfffffffe ;  /* 0xfffffffe07077836 */ /* 0x000fe20000000000 */
[----:B------:R-:W-:-:S04]  /*f120*/  LOP3.LUT R2, RZ, R9, RZ, 0x33, !PT ;  /* 0x00000009ff027212 */ /* 0x000fc800078e33ff */
[----:B------:R-:W-:-:S13]  /*f130*/  ISETP.NE.AND P0, PT, R7, R2, PT ;  /* 0x000000020700720c */ /* 0x000fda0003f05270 */
[----:B------:R-:W-:Y:S05]  /*f140*/  @!P0 BRA `(.L_x_237) ;  /* 0x0000000c00a08947 */ /* 0x000fea0003800000 */
[----:B------:R-:W-:-:S07]  /*f150*/  IMAD.MOV.U32 R4, RZ, RZ, R19 ;  /* 0x000000ffff047224 */ /* 0x000fce00078e0013 */
.L_x_279:
[----:B------:R-:W2:Y:S01]  /*f160*/  LDL R2, [R1] ;  /* 0x0000000001027983 */ /* 0x000ea20000100800 */
[----:B------:R-:W-:Y:S01]  /*f170*/  VIADD R6, R18, 0x1 ;  /* 0x0000000112067836 */ /* 0x000fe20000000000 */
[----:B------:R-:W-:Y:S05]  /*f180*/  YIELD ;  /* 0x0000000000007946 */ /* 0x000fea0003800000 */
[----:B------:R-:W-:Y:S01]  /*f190*/  ISETP.NE.AND P0, PT, R6, 0x2, PT ;  /* 0x000000020600780c */ /* 0x000fe20003f05270 */
[----:B------:R-:W-:Y:S03]  /*f1a0*/  BSSY B1, `(.L_x_253) ;  /* 0x000006c000017945 */ /* 0x000fe60003800000 */
[----:B------:R-:W-:-:S02]  /*f1b0*/  SEL R7, RZ, 0x1, P0 ;  /* 0x00000001ff077807 */ /* 0x000fc40000000000 */
        /* <DEDUP_REMOVED lines=16> */
[----:B------:R-:W-:-:S03]  /*f2c0*/  IMAD R4, R29, UR6, RZ ;  /* 0x000000061d047c24 */ /* 0x000fc6000f8e02ff */
[----:B------:R-:W-:Y:S01]  /*f2d0*/  IADD3 R3, -R2, RZ, RZ ;  /* 0x000000ff02037210 */ /* 0x000fe20007ffe1ff */
[----:B------:R-:W-:-:S04]  /*f2e0*/  IMAD R4, R23, UR7, R4 ;  /* 0x0000000717047c24 */ /* 0x000fc8000f8e0204 */
[----:B------:R-:W-:Y:S01]  /*f2f0*/  IMAD R9, R9, R3, R0 ;  /* 0x0000000309097224 */ /* 0x000fe200078e0200 */
[----:B------:R-:W-:-:S03]  /*f300*/  SHF.R.S32.HI R3, RZ, 0x1f, R2 ;  /* 0x0000001fff037819 */ /* 0x000fc60000011402 */
[----:B------:R-:W-:-:S04]  /*f310*/  IMAD.WIDE.U32 R2, R23, UR6, R2 ;  /* 0x0000000617027c25 */ /* 0x000fc8000f8e0002 */
[----:B------:R-:W-:Y:S01]  /*f320*/  IMAD.IADD R3, R4, 0x1, R3 ;  /* 0x0000000104037824 */ /* 0x000fe200078e0203 */
[----:B------:R-:W-:-:S04]  /*f330*/  LEA R4, P0, R2, UR4, 0x2 ;  /* 0x0000000402047c11 */ /* 0x000fc8000f8010ff */
[----:B------:R-:W-:-:S05]  /*f340*/  LEA.HI.X R5, R2, UR5, R3, 0x2, P0 ;  /* 0x0000000502057c11 */ /* 0x000fca00080f1403 */
[----:B------:R0:W5:Y:S04]  /*f350*/  LDG.E R4, desc[UR38][R4.64] ;  /* 0x0000002604047981 */ /* 0x000168000c1e1900 */
.L_x_255:
[----:B------:R-:W-:Y:S01]  /*f360*/  IMAD R2, R6, 0x8, R17 ;  /* 0x0000000806027824 */ /* 0x000fe200078e0211 */
[----:B------:R-:W-:Y:S01]  /*f370*/  SHF.L.U32 R3, R7, 0x1f, RZ ;  /* 0x0000001f07037819 */ /* 0x000fe200000006ff */
[----:B------:R-:W-:Y:S03]  /*f380*/  BSSY B2, `(.L_x_256) ;  /* 0x0000003000027945 */ /* 0x000fe60003800000 */
[----:B------:R-:W1:Y:S02]  /*f390*/  SYNCS.PHASECHK.TRANS64.TRYWAIT P0, [R2+URZ+0x30840], R3 ;  /* 0x03084003020075a7 */ /* 0x000e64000800017f */
[----:B-1----:R-:W-:Y:S05]  /*f3a0*/  @!P0 BRA `(.L_x_257) ;  /* 0x00000034000c8947 */ /* 0x002fea0003800000 */
.L_x_349:
[----:B------:R-:W-:Y:S05]  /*f3b0*/  BSYNC B2 ;  /* 0x0000000000027941 */ /* 0x000fea0003800000 */
.L_x_256:
[----:B0-----:R-:W0:Y:S01]  /*f3c0*/  S2R R5, SR_TID.X ;  /* 0x0000000000057919 */ /* 0x001e220000002100 */
[----:B------:R-:W-:Y:S01]  /*f3d0*/  BSSY B2, `(.L_x_258) ;  /* 0x000000b000027945 */ /* 0x000fe20003800000 */
[----:B0-----:R-:W-:-:S04]  /*f3e0*/  LOP3.LUT R5, R5, 0x7f, RZ, 0xc0, !PT ;  /* 0x0000007f05057812 */ /* 0x001fc800078ec0ff */
[----:B------:R-:W-:-:S13]  /*f3f0*/  ISETP.NE.AND P1, PT, R5, RZ, PT ;  /* 0x000000ff0500720c */ /* 0x000fda0003f25270 */
[----:B------:R-:W-:Y:S05]  /*f400*/  @P1 BRA `(.L_x_259) ;  /* 0x00000000001c1947 */ /* 0x000fea0003800000 */
[----:B------:R-:W0:Y:S01]  /*f410*/  S2R R5, SR_TID.X ;  /* 0x0000000000057919 */ /* 0x000e220000002100 */
[----:B-1----:R-:W-:-:S04]  /*f420*/  IMAD.MOV.U32 R3, RZ, RZ, 0x6000 ;  /* 0x00006000ff037424 */ /* 0x002fc800078e00ff */
[----:B------:R2:W-:Y:S01]  /*f430*/  SYNCS.ARRIVE.TRANS64 RZ, [R2+URZ+0x30830], R3 ;  /* 0x0308300302ff79a7 */ /* 0x0005e2000800003f */
[----:B0-----:R-:W-:-:S04]  /*f440*/  LOP3.LUT R5, R5, 0x1f, RZ, 0xc0, !PT ;  /* 0x0000001f05057812 */ /* 0x001fc800078ec0ff */
[----:B------:R-:W-:-:S13]  /*f450*/  ISETP.NE.AND P0, PT, R5, RZ, PT ;  /* 0x000000ff0500720c */ /* 0x000fda0003f05270 */
[----:B--2---:R-:W-:Y:S05]  /*f460*/  @!P0 BRA `(.L_x_259) ;  /* 0x0000000000048947 */ /* 0x004fea0003800000 */
[----:B------:R-:W-:Y:S01]  /*f470*/  BPT.TRAP 0x1 ;  /* 0x000000040000795c */ /* 0x000fe20000300000 */
.L_x_259:
[----:B------:R-:W-:Y:S05]  /*f480*/  BSYNC B2 ;  /* 0x0000000000027941 */ /* 0x000fea0003800000 */
.L_x_258:
[----:B------:R-:W-:Y:S01]  /*f490*/  IMAD.MOV.U32 R5, RZ, RZ, RZ ;  /* 0x000000ffff057224 */ /* 0x000fe200078e00ff */
[----:B------:R-:W-:Y:S01]  /*f4a0*/  UIADD3 UR4, UP0, UR40, 0x370, URZ ;  /* 0x0000037028047890 */ /* 0x000fe2000ff1e03f */
[----:B-1----:R-:W-:Y:S01]  /*f4b0*/  IMAD R3, R6, 0x6000, R17 ;  /* 0x0000600006037824 */ /* 0x002fe200078e0211 */
[----:B------:R-:W-:Y:S01]  /*f4c0*/  PLOP3.LUT P0, PT, PT, PT, PT, 0x80, 0x0 ;  /* 0x000000000000781c */ /* 0x000fe20003f0f070 */
[----:B------:R-:W-:Y:S01]  /*f4d0*/  VIADD R2, R2, 0x30830 ;  /* 0x0003083002027836 */ /* 0x000fe20000000000 */
[----:B------:R-:W-:Y:S01]  /*f4e0*/  R2UR UR10, R5 ;  /* 0x00000000050a72ca */ /* 0x000fe200000e0000 */
[----:B------:R-:W-:Y:S01]  /*f4f0*/  VIADD R3, R3, 0x12400 ;  /* 0x0001240003037836 */ /* 0x000fe20000000000 */
[----:B------:R-:W-:Y:S01]  /*f500*/  UIADD3.X UR5, URZ, UR41, URZ, UP0, !UPT ;  /* 0x000000293f057290 */ /* 0x000fe200087fe43f */
[----:B------:R-:W-:Y:S01]  /*f510*/  IMAD R10, R9, 0xc0, R26 ;  /* 0x000000c0090a7824 */ /* 0x000fe200078e021a */
[----:B------:R-:W-:Y:S01]  /*f520*/  UMOV UR6, 0x0 ;  /* 0x0000000000067882 */ /* 0x000fe20000000000 */
[----:B------:R-:W-:-:S10]  /*f530*/  UMOV UR7, 0x14f00000 ;  /* 0x14f0000000077882 */ /* 0x000fd40000000000 */
.L_x_260:
        /* <DEDUP_REMOVED lines=11> */
[----:B------:R-:W-:Y:S01]  /*f5f0*/  BSSY B2, `(.L_x_261) ;  /* 0x0000004000027945 */ /* 0x000fe20003800000 */
[----:B------:R-:W-:-:S04]  /*f600*/  LEA R10, R18, R8, 0x3 ;  /* 0x00000008120a7211 */ /* 0x000fc800078e18ff */
[----:B------:R-:W0:Y:S02]  /*f610*/  SYNCS.PHASECHK.TRANS64.TRYWAIT P0, [R10+URZ+0x60], R28 ;  /* 0x0000601c0a0075a7 */ /* 0x000e24000800017f */
[----:B0-----:R-:W-:Y:S05]  /*f620*/  @!P0 BRA `(.L_x_262) ;  /* 0x0000003000808947 */ /* 0x001fea0003800000 */
.L_x_350:
[----:B------:R-:W-:Y:S05]  /*f630*/  BSYNC B2 ;  /* 0x0000000000027941 */ /* 0x000fea0003800000 */
.L_x_261:
[----:B------:R-:W-:Y:S01]  /*f640*/  BSSY B2, `(.L_x_263) ;  /* 0x000000b000027945 */ /* 0x000fe20003800000 */
[----:B------:R-:W-:Y:S02]  /*f650*/  IMAD.MOV.U32 R2, RZ, RZ, 0x0 ;  /* 0x00000000ff027424 */ /* 0x000fe400078e00ff */
[----:B------:R-:W-:Y:S01]  /*f660*/  IMAD.MOV.U32 R3, RZ, RZ, 0x14f00000 ;  /* 0x14f00000ff037424 */ /* 0x000fe200078e00ff */
[----:B------:R-:W-:Y:S06]  /*f670*/  @P1 BRA `(.L_x_264) ;  /* 0x00000000001c1947 */ /* 0x000fec0003800000 */
[----:B------:R-:W1:Y:S02]  /*f680*/  S2R R11, SR_TID.X ;  /* 0x00000000000b7919 */ /* 0x000e640000002100 */
[----:B-1----:R-:W-:Y:S01]  /*f690*/  LOP3.LUT R12, R11, 0x1f, RZ, 0xc0, !PT ;  /* 0x0000001f0b0c7812 */ /* 0x002fe200078ec0ff */
[----:B------:R-:W-:-:S03]  /*f6a0*/  IMAD.MOV.U32 R11, RZ, RZ, 0x6000 ;  /* 0x00006000ff0b7424 */ /* 0x000fc600078e00ff */
[----:B------:R-:W-:Y:S01]  /*f6b0*/  ISETP.NE.AND P0, PT, R12, RZ, PT ;  /* 0x000000ff0c00720c */ /* 0x000fe20003f05270 */
[----:B------:R1:W-:-:S12]  /*f6c0*/  SYNCS.ARRIVE.TRANS64 RZ, [R10+URZ+0x50], R11 ;  /* 0x0000500b0aff79a7 */ /* 0x0003d8000800003f */
[----:B-1----:R-:W-:Y:S05]  /*f6d0*/  @!P0 BRA `(.L_x_264) ;  /* 0x0000000000048947 */ /* 0x002fea0003800000 */
[----:B------:R-:W-:Y:S01]  /*f6e0*/  BPT.TRAP 0x1 ;  /* 0x000000040000795c */ /* 0x000fe20000300000 */
.L_x_264:
[----:B------:R-:W-:Y:S05]  /*f6f0*/  BSYNC B2 ;  /* 0x0000000000027941 */ /* 0x000fea0003800000 */
.L_x_263:
[----:B------:R-:W-:Y:S01]  /*f700*/  R2UR UR10, R5 ;  /* 0x00000000050a72ca */ /* 0x000fe200000e0000 */
[----:B------:R-:W-:Y:S01]  /*f710*/  IMAD R18, R18, 0x6000, R17 ;  /* 0x0000600012127824 */ /* 0x000fe200078e0211 */
[----:B------:R-:W-:Y:S01]  /*f720*/  R2UR UR7, R3 ;  /* 0x00000000030772ca */ /* 0x000fe200000e0000 */
[----:B------:R-:W-:Y:S01]  /*f730*/  UIADD3 UR4, UP0, UR40, 0x470, URZ ;  /* 0x0000047028047890 */ /* 0x000fe2000ff1e03f */
[----:B------:R-:W-:Y:S01]  /*f740*/  R2UR UR6, R2 ;  /* 0x00000000020672ca */ /* 0x000fe200000e0000 */
[----:B------:R-:W-:Y:S01]  /*f750*/  IMAD R2, R22, 0xc0, R26 ;  /* 0x000000c016027824 */ /* 0x000fe200078e021a */
[----:B------:R-:W-:Y:S01]  /*f760*/  PLOP3.LUT P0, PT, PT, PT, PT, 0x80, 0x0 ;  /* 0x000000000000781c */ /* 0x000fe20003f0f070 */
[----:B0-----:R-:W-:Y:S01]  /*f770*/  VIADD R10, R10, 0x50 ;  /* 0x000000500a0a7836 */ /* 0x001fe20000000000 */
[----:B------:R-:W-:Y:S01]  /*f780*/  UIADD3.X UR5, URZ, UR41, URZ, UP0, !UPT ;  /* 0x000000293f057290 */ /* 0x000fe200087fe43f */
[----:B------:R-:W-:-:S11]  /*f790*/  VIADD R18, R18, 0x400 ;  /* 0x0000040012127836 */ /* 0x000fd60000000000 */
.L_x_265:
        /* <DEDUP_REMOVED lines=10> */
[----:B------:R-:W-:Y:S01]  /*f840*/  MOV R22, R9 ;  /* 0x0000000900167202 */ /* 0x000fe20000000f00 */
[----:B------:R-:W-:-:S07]  /*f850*/  IMAD.MOV.U32 R19, RZ, RZ, R4 ;  /* 0x000000ffff137224 */ /* 0x000fce00078e0004 */
.L_x_254:
[----:B------:R-:W-:Y:S05]  /*f860*/  BSYNC B1 ;  /* 0x0000000000017941 */ /* 0x000fea0003800000 */
.L_x_253:
[----:B------:R-:W2:Y:S01]  /*f870*/  LDL R2, [R1] ;  /* 0x0000000001027983 */ /* 0x000ea20000100800 */
[----:B------:R-:W-:Y:S01]  /*f880*/  VIADD R18, R6, 0x1 ;  /* 0x0000000106127836 */ /* 0x000fe20000000000 */
[----:B------:R-:W-:Y:S01]  /*f890*/  BSSY B1, `(.L_x_266) ;  /* 0x000006f000017945 */ /* 0x000fe20003800000 */
[----:B------:R-:W-:-:S03]  /*f8a0*/  VIADD R9, R0, 0xffffffff ;  /* 0xffffffff00097836 */ /* 0x000fc60000000000 */
        /* <DEDUP_REMOVED lines=28> */
.L_x_268:
[----:B------:R-:W-:Y:S01]  /*fa70*/  IMAD R2, R18, 0x8, R17 ;  /* 0x0000000812027824 */ /* 0x000fe200078e0211 */
[----:B------:R-:W-:Y:S01]  /*fa80*/  SHF.L.U32 R3, R28, 0x1f, RZ ;  /* 0x0000001f1c037819 */ /* 0x000fe200000006ff */
[----:B------:R-:W-:Y:S03]  /*fa90*/  BSSY B2, `(.L_x_269) ;  /* 0x0000003000027945 */ /* 0x000fe60003800000 */
[----:B------:R-:W1:Y:S02]  /*faa0*/  SYNCS.PHASECHK.TRANS64.TRYWAIT P0, [R2+URZ+0x30840], R3 ;  /* 0x03084003020075a7 */ /* 0x000e64000800017f */
[----:B-1----:R-:W-:Y:S05]  /*fab0*/  @!P0 BRA `(.L_x_270) ;  /* 0x0000002c00708947 */ /* 0x002fea0003800000 */
.L_x_351:
[----:B------:R-:W-:Y:S05]  /*fac0*/  BSYNC B2 ;  /* 0x0000000000027941 */ /* 0x000fea0003800000 */
.L_x_269:
        /* <DEDUP_REMOVED lines=12> */
.L_x_272:
[----:B------:R-:W-:Y:S05]  /*fb90*/  BSYNC B2 ;  /* 0x0000000000027941 */ /* 0x000fea0003800000 */
.L_x_271:
[----:B------:R-:W-:Y:S01]  /*fba0*/  IMAD.MOV.U32 R5, RZ, RZ, RZ ;  /* 0x000000ffff057224 */ /* 0x000fe200078e00ff */
[----:B------:R-:W-:Y:S01]  /*fbb0*/  UIADD3 UR4, UP0, UR40, 0x370, URZ ;  /* 0x0000037028047890 */ /* 0x000fe2000ff1e03f */
[C---:B------:R-:W-:Y:S01]  /*fbc0*/  IMAD R11, R18.reuse, 0x6000, R17 ;  /* 0x00006000120b7824 */ /* 0x040fe200078e0211 */
[----:B------:R-:W-:Y:S01]  /*fbd0*/  PLOP3.LUT P0, PT, PT, PT, PT, 0x80, 0x0 ;  /* 0x000000000000781c */ /* 0x000fe20003f0f070 */
[----:B-1----:R-:W-:Y:S01]  /*fbe0*/  IMAD R3, R18, 0x8, R8 ;  /* 0x0000000812037824 */ /* 0x002fe200078e0208 */
[----:B------:R-:W-:Y:S01]  /*fbf0*/  R2UR UR10, R5 ;  /* 0x00000000050a72ca */ /* 0x000fe200000e0000 */
[----:B------:R-:W-:Y:S01]  /*fc00*/  IMAD R2, R10, 0xc0, R26 ;  /* 0x000000c00a027824 */ /* 0x000fe200078e021a */
[----:B------:R-:W-:Y:S01]  /*fc10*/  IADD3 R11, R11, 0x12400, RZ ;  /* 0x000124000b0b7810 */ /* 0x000fe20007ffe0ff */
[----:B------:R-:W-:Y:S01]  /*fc20*/  VIADD R3, R3, 0x30 ;  /* 0x0000003003037836 */ /* 0x000fe20000000000 */
[----:B------:R-:W-:Y:S01]  /*fc30*/  UIADD3.X UR5, URZ, UR41, URZ, UP0, !UPT ;  /* 0x000000293f057290 */ /* 0x000fe200087fe43f */
[----:B------:R-:W-:Y:S01]  /*fc40*/  UMOV UR6, 0x0 ;  /* 0x0000000000067882 */ /* 0x000fe20000000000 */
[----:B------:R-:W-:-:S10]  /*fc50*/  UMOV UR7, 0x14f00000 ;  /* 0x14f0000000077882 */ /* 0x000fd40000000000 */
.L_x_273:
        /* <DEDUP_REMOVED lines=15> */
.L_x_352:
[----:B------:R-:W-:Y:S05]  /*fd50*/  BSYNC B2 ;  /* 0x0000000000027941 */ /* 0x000fea0003800000 */
.L_x_274:
[----:B------:R-:W-:Y:S01]  /*fd60*/  BSSY B2, `(.L_x_276) ;  /* 0x000000b000027945 */ /* 0x000fe20003800000 */
[----:B0-----:R-:W-:Y:S02]  /*fd70*/  IMAD.MOV.U32 R2, RZ, RZ, 0x0 ;  /* 0x00000000ff027424 */ /* 0x001fe400078e00ff */
[----:B------:R-:W-:Y:S01]  /*fd80*/  IMAD.MOV.U32 R3, RZ, RZ, 0x14f00000 ;  /* 0x14f00000ff037424 */ /* 0x000fe200078e00ff */
[----:B------:R-:W-:Y:S06]  /*fd90*/  @P1 BRA `(.L_x_277) ;  /* 0x00000000001c1947 */ /* 0x000fec0003800000 */
[----:B------:R-:W0:Y:S02]  /*fda0*/  S2R R11, SR_TID.X ;  /* 0x00000000000b7919 */ /* 0x000e240000002100 */
[----:B0-----:R-:W-:Y:S01]  /*fdb0*/  LOP3.LUT R12, R11, 0x1f, RZ, 0xc0, !PT ;  /* 0x0000001f0b0c7812 */ /* 0x001fe200078ec0ff */
[----:B------:R-:W-:-:S03]  /*fdc0*/  IMAD.MOV.U32 R11, RZ, RZ, 0x6000 ;  /* 0x00006000ff0b7424 */ /* 0x000fc600078e00ff */
[----:B------:R-:W-:Y:S01]  /*fdd0*/  ISETP.NE.AND P0, PT, R12, RZ, PT ;  /* 0x000000ff0c00720c */ /* 0x000fe20003f05270 */
[----:B------:R0:W-:-:S12]  /*fde0*/  SYNCS.ARRIVE.TRANS64 RZ, [R7+URZ+0x50], R11 ;  /* 0x0000500b07ff79a7 */ /* 0x0001d8000800003f */
[----:B0-----:R-:W-:Y:S05]  /*fdf0*/  @!P0 BRA `(.L_x_277) ;  /* 0x0000000000048947 */ /* 0x001fea0003800000 */
[----:B------:R-:W-:Y:S01]  /*fe00*/  BPT.TRAP 0x1 ;  /* 0x000000040000795c */ /* 0x000fe20000300000 */
.L_x_277:
[----:B------:R-:W-:Y:S05]  /*fe10*/  BSYNC B2 ;  /* 0x0000000000027941 */ /* 0x000fea0003800000 */
.L_x_276:
[----:B------:R-:W-:Y:S01]  /*fe20*/  R2UR UR10, R5 ;  /* 0x00000000050a72ca */ /* 0x000fe200000e0000 */
[----:B------:R-:W-:Y:S01]  /*fe30*/  IMAD R6, R6, 0x6000, R17 ;  /* 0x0000600006067824 */ /* 0x000fe200078e0211 */
[----:B------:R-:W-:Y:S01]  /*fe40*/  R2UR UR7, R3 ;  /* 0x00000000030772ca */ /* 0x000fe200000e0000 */
[----:B------:R-:W-:Y:S01]  /*fe50*/  UIADD3 UR4, UP0, UR40, 0x470, URZ ;  /* 0x0000047028047890 */ /* 0x000fe2000ff1e03f */
[----:B------:R-:W-:Y:S01]  /*fe60*/  R2UR UR6, R2 ;  /* 0x00000000020672ca */ /* 0x000fe200000e0000 */
[----:B------:R-:W-:Y:S01]  /*fe70*/  IMAD R2, R22, 0xc0, R26 ;  /* 0x000000c016027824 */ /* 0x000fe200078e021a */
[----:B------:R-:W-:Y:S01]  /*fe80*/  PLOP3.LUT P0, PT, PT, PT, PT, 0x80, 0x0 ;  /* 0x000000000000781c */ /* 0x000fe20003f0f070 */
[----:B------:R-:W-:Y:S01]  /*fe90*/  VIADD R6, R6, 0x400 ;  /* 0x0000040006067836 */ /* 0x000fe20000000000 */
[----:B------:R-:W-:Y:S01]  /*fea0*/  IADD3 R7, R7, 0x50, RZ ;  /* 0x0000005007077810 */ /* 0x000fe20007ffe0ff */
[----:B------:R-:W-:-:S12]  /*feb0*/  UIADD3.X UR5, URZ, UR41, URZ, UP0, !UPT ;  /* 0x000000293f057290 */ /* 0x000fd800087fe43f */
.L_x_278:
        /* <DEDUP_REMOVED lines=12> */
.L_x_267:
[----:B------:R-:W-:Y:S05]  /*ff80*/  BSYNC B1 ;  /* 0x0000000000017941 */ /* 0x000fea0003800000 */
.L_x_266:
[----:B------:R-:W2:Y:S01]  /*ff90*/  LDL R2, [R1+0x4] ;  /* 0x0000040001027983 */ /* 0x000ea20000100800 */
[----:B------:R-:W-:Y:S01]  /*ffa0*/  VIADD R0, R0, 0xfffffffe ;  /* 0xfffffffe00007836 */ /* 0x000fe20000000000 */
[----:B--2---:R-:W-:-:S13]  /*ffb0*/  ISETP.GT.AND P0, PT, R9, R2, PT ;  /* 0x000000020900720c */ /* 0x004fda0003f04270 */
[----:B------:R-:W-:Y:S05]  /*ffc0*/  @P0 BRA `(.L_x_279) ;  /* 0xfffffff000640947 */ /* 0x000fea000383ffff */
.L_x_237:
[----:B------:R-:W-:Y:S05]  /*ffd0*/  BSYNC B0 ;  /* 0x0000000000007941 */ /* 0x000fea0003800000 */
.L_x_236:
[----:B------:R-:W0:Y:S01]  /*ffe0*/  S2R R2, SR_TID.X ;  /* 0x0000000000027919 */ /* 0x000e220000002100 */
[----:B------:R-:W-:Y:S01]  /*fff0*/  BSSY B0, `(.L_x_280) ;  /* 0x0000010000007945 */ /* 0x000fe20003800000 */
[----:B0-----:R-:W-:-:S04]  /*10000*/  LOP3.LUT R6, R2, 0x7f, RZ, 0xc0, !PT ;  /* 0x0000007f02067812 */ /* 0x001fc800078ec0ff */
[----:B------:R-:W-:-:S13]  /*10010*/  ISETP.NE.AND P0, PT, R6, RZ, PT ;  /* 0x000000ff0600720c */ /* 0x000fda0003f05270 */
[----:B------:R-:W-:Y:S05]  /*10020*/  @P0 BRA `(.L_x_281) ;  /* 0x0000000000300947 */ /* 0x000fea0003800000 */
[----:B------:R-:W0:Y:S01]  /*10030*/  S2R R5, SR_LANEID ;  /* 0x0000000000057919 */ /* 0x000e220000000000 */
[----:B------:R-:W-:Y:S01]  /*10040*/  VOTEU.ANY UR4, UPT, PT ;  /* 0x0000000000047886 */ /* 0x000fe200038e0100 */
[----:B------:R-:W1:Y:S01]  /*10050*/  LDC.64 R2, c[0x0][0xc60] ;  /* 0x00031800ff027b82 */ /* 0x000e620000000a00 */
[----:B------:R-:W0:Y:S02]  /*10060*/  FLO.U32 R0, UR4 ;  /* 0x0000000400007d00 */ /* 0x000e2400080e0000 */
[----:B0-----:R-:W-:-:S06]  /*10070*/  ISETP.EQ.U32.AND P0, PT, R0, R5, PT ;  /* 0x000000050000720c */ /* 0x001fcc0003f02070 */
[----:B------:R-:W1:Y:S07]  /*10080*/  POPC R5, UR4 ;  /* 0x0000000400057d09 */ /* 0x000e6e0008000000 */
[----:B-1----:R-:W2:Y:S01]  /*10090*/  @P0 ATOMG.E.ADD.STRONG.GPU PT, R3, desc[UR38][R2.64], R5 ;  /* 0x00000005020309a8 */ /* 0x002ea200081ee1e6 */
[----:B------:R-:W0:Y:S02]  /*100a0*/  S2R R4, SR_LTMASK ;  /* 0x0000000000047919 */ /* 0x000e240000003900 */
[----:B0-----:R-:W-:-:S04]  /*100b0*/  LOP3.LUT R4, R4, UR4, RZ, 0xc0, !PT ;  /* 0x0000000404047c12 */ /* 0x001fc8000f8ec0ff */
[----:B------:R-:W0:Y:S01]  /*100c0*/  POPC R7, R4 ;  /* 0x0000000400077309 */ /* 0x000e220000000000 */
[----:B--2---:R-:W0:Y:S02]  /*100d0*/  SHFL.IDX PT, R0, R3, R0, 0x1f ;  /* 0x00001f0003007589 */ /* 0x004e2400000e0000 */
[----:B0-----:R-:W-:-:S07]  /*100e0*/  IADD3 R24, R0, UR36, R7 ;  /* 0x0000002400187c10 */ /* 0x001fce000fffe007 */
.L_x_281:
[----:B------:R-:W-:Y:S05]  /*100f0*/  BSYNC B0 ;  /* 0x0000000000007941 */ /* 0x000fea0003800000 */
.L_x_280:
[----:B------:R-:W2:Y:S01]  /*10100*/  LDL.LU R0, [R1] ;  /* 0x0000000001007983 */ /* 0x000ea20000300800 */
[----:B------:R-:W-:Y:S01]  /*10110*/  BSSY B0, `(.L_x_282) ;  /* 0x0000028000007945 */ /* 0x000fe20003800000 */
[----:B--2---:R-:W-:-:S13]  /*10120*/  ISETP.NE.AND P0, PT, R0, RZ, PT ;  /* 0x000000ff0000720c */ /* 0x004fda0003f05270 */
[----:B------:R-:W-:Y:S05]  /*10130*/  @!P0 BRA `(.L_x_283) ;  /* 0x0000000000948947 */ /* 0x000fea0003800000 */
[----:B------:R-:W-:Y:S01]  /*10140*/  IMAD R3, R18, 0x8, R17 ;  /* 0x0000000812037824 */ /* 0x000fe200078e0211 */
[----:B------:R-:W-:Y:S01]  /*10150*/  SHF.L.U32 R0, R28, 0x1f, RZ ;  /* 0x0000001f1c007819 */ /* 0x000fe200000006ff */
[----:B------:R-:W-:Y:S01]  /*10160*/  BSSY B1, `(.L_x_284) ;  /* 0x0000004000017945 */ /* 0x000fe20003800000 */
[----:B------:R-:W-:Y:S02]  /*10170*/  ISETP.NE.AND P1, PT, R6, RZ, PT ;  /* 0x000000ff0600720c */ /* 0x000fe40003f25270 */
[----:B------:R-:W0:Y:S02]  /*10180*/  SYNCS.PHASECHK.TRANS64.TRYWAIT P0, [R3+URZ+0x30860], R0 ;  /* 0x03086000030075a7 */ /* 0x000e24000800017f */
[----:B0-----:R-:W-:Y:S09]  /*10190*/  @!P0 BRA `(.L_x_285) ;  /* 0x0000002400e08947 */ /* 0x001ff20003800000 */
.L_x_353:
[----:B------:R-:W-:Y:S05]  /*101a0*/  BSYNC B1 ;  /* 0x0000000000017941 */ /* 0x000fea0003800000 */
.L_x_284:
[----:B------:R-:W-:Y:S04]  /*101b0*/  BSSY B1, `(.L_x_286) ;  /* 0x0000009000017945 */ /* 0x000fe80003800000 */
[----:B------:R-:W-:Y:S05]  /*101c0*/  @P1 BRA `(.L_x_287) ;  /* 0x00000000001c1947 */ /* 0x000fea0003800000 */
[----:B------:R-:W1:Y:S01]  /*101d0*/  S2R R2, SR_TID.X ;  /* 0x0000000000027919 */ /* 0x000e620000002100 */
[----:B0-----:R-:W-:-:S04]  /*101e0*/  MOV R0, 0x6000 ;  /* 0x0000600000007802 */ /* 0x001fc80000000f00 */
[----:B------:R2:W-:Y:S01]  /*101f0*/  SYNCS.ARRIVE.TRANS64 RZ, [R3+URZ+0x30850], R0 ;  /* 0x0308500003ff79a7 */ /* 0x0005e2000800003f */
[----:B-1----:R-:W-:-:S04]  /*10200*/  LOP3.LUT R2, R2, 0x1f, RZ, 0xc0, !PT ;  /* 0x0000001f02027812 */ /* 0x002fc800078ec0ff */
[----:B------:R-:W-:-:S13]  /*10210*/  ISETP.NE.AND P0, PT, R2, RZ, PT ;  /* 0x000000ff0200720c */ /* 0x000fda0003f05270 */
[----:B--2---:R-:W-:Y:S05]  /*10220*/  @!P0 BRA `(.L_x_287) ;  /* 0x0000000000048947 */ /* 0x004fea0003800000 */
[----:B------:R-:W-:Y:S01]  /*10230*/  BPT.TRAP 0x1 ;  /* 0x000000040000795c */ /* 0x000fe20000300000 */
.L_x_287:
[----:B------:R-:W-:Y:S05]  /*10240*/  BSYNC B1 ;  /* 0x0000000000017941 */ /* 0x000fea0003800000 */
.L_x_286:
[----:B0-----:R-:W-:Y:S01]  /*10250*/  IMAD R0, R18, 0x6000, R17 ;  /* 0x0000600012007824 */ /* 0x001fe200078e0211 */
[----:B------:R-:W-:Y:S01]  /*10260*/  UIADD3 UR4, UP0, UR40, 0x470, URZ ;  /* 0x0000047028047890 */ /* 0x000fe2000ff1e03f */
[----:B------:R-:W-:Y:S01]  /*10270*/  IMAD R22, R22, 0xc0, R26 ;  /* 0x000000c016167824 */ /* 0x000fe200078e021a */
[----:B------:R-:W-:Y:S01]  /*10280*/  PLOP3.LUT P0, PT, PT, PT, PT, 0x80, 0x0 ;  /* 0x000000000000781c */ /* 0x000fe20003f0f070 */
[----:B------:R-:W-:Y:S01]  /*10290*/  VIADD R2, R3, 0x30850 ;  /* 0x0003085003027836 */ /* 0x000fe20000000000 */
[----:B------:R-:W-:Y:S01]  /*102a0*/  UIADD3.X UR5, URZ, UR41, URZ, UP0, !UPT ;  /* 0x000000293f057290 */ /* 0x000fe200087fe43f */
[----:B------:R-:W-:Y:S01]  /*102b0*/  VIADD R0, R0, 0x400 ;  /* 0x0000040000007836 */ /* 0x000fe20000000000 */
[----:B------:R-:W-:Y:S01]  /*102c0*/  UMOV UR6, 0x0 ;  /* 0x0000000000067882 */ /* 0x000fe20000000000 */
[----:B------:R-:W-:Y:S01]  /*102d0*/  UMOV UR7, 0x14f00000 ;  /* 0x14f0000000077882 */ /* 0x000fe20000000000 */
[----:B------:R-:W-:-:S08]  /*102e0*/  UMOV UR10, URZ ;  /* 0x0000003f000a7c82 */ /* 0x000fd00008000000 */
.L_x_288:
        /* <DEDUP_REMOVED lines=10> */
.L_x_283:
[----:B------:R-:W-:Y:S05]  /*10390*/  BSYNC B0 ;  /* 0x0000000000007941 */ /* 0x000fea0003800000 */
.L_x_282:
[----:B------:R-:W-:-:S05]  /*103a0*/  VIADD R18, R18, 0x1 ;  /* 0x0000000112127836 */ /* 0x000fca0000000000 */
[----:B------:R-:W-:-:S04]  /*103b0*/  ISETP.NE.AND P0, PT, R18, 0x2, PT ;  /* 0x000000021200780c */ /* 0x000fc80003f05270 */
[----:B------:R-:W-:Y:S02]  /*103c0*/  SEL R3, RZ, 0x1, P0 ;  /* 0x00000001ff037807 */ /* 0x000fe40000000000 */
[----:B------:R-:W-:Y:S02]  /*103d0*/  SEL R18, R18, RZ, P0 ;  /* 0x000000ff12127207 */ /* 0x000fe40000000000 */
[----:B------:R-:W-:-:S07]  /*103e0*/  LOP3.LUT R28, R28, R3, RZ, 0x3c, !PT ;  /* 0x000000031c1c7212 */ /* 0x000fce00078e3cff */
.L_x_218:
[----:B------:R-:W-:Y:S05]  /*103f0*/  BSYNC B7 ;  /* 0x0000000000077941 */ /* 0x000fea0003800000 */
.L_x_216:
[----:B------:R-:W2:Y:S02]  /*10400*/  LDL R0, [R1+0x44] ;  /* 0x0000440001007983 */ /* 0x000ea40000100800 */
[----:B--2---:R-:W-:-:S13]  /*10410*/  ISETP.NE.AND P0, PT, R0, RZ, PT ;  /* 0x000000ff0000720c */ /* 0x004fda0003f05270 */
[----:B------:R-:W-:Y:S05]  /*10420*/  @!P0 BRA `(.L_x_289) ;  /* 0x0000000000248947 */ /* 0x000fea0003800000 */
[----:B------:R-:W-:Y:S05]  /*10430*/  WARPSYNC.ALL ;  /* 0x0000000000007948 */ /* 0x000fea0003800000 */
[----:B------:R-:W0:Y:S08]  /*10440*/  S2UR UR5, SR_CgaCtaId ;  /* 0x00000000000579c3 */ /* 0x000e300000008800 */
[----:B------:R-:W-:Y:S06]  /*10450*/  BAR.SYNC.DEFER_BLOCKING 0x5, 0x200 ;  /* 0x0148000000007b1d */ /* 0x000fec0000010000 */
[----:B------:R-:W-:-:S02]  /*10460*/  UMOV UR4, 0x400 ;  /* 0x0000040000047882 */ /* 0x000fc40000000000 */
[----:B0-----:R-:W-:-:S06]  /*10470*/  ULEA UR4, UR5, UR4, 0x18 ;  /* 0x0000000405047291 */ /* 0x001fcc000f8ec03f */
[----:B------:R-:W-:-:S05]  /*10480*/  IMAD.U32 R17, RZ, RZ, UR4 ;  /* 0x00000004ff117e24 */ /* 0x000fca000f8e00ff */
[----:B------:R2:W3:Y:S01]  /*10490*/  LDS.128 R24, [R17+0x308d0] ;  /* 0x0308d00011187984 */ /* 0x0004e20000000c00 */
[----:B------:R-:W-:Y:S06]  /*104a0*/  BAR.ARV 0x4, 0x200 ;  /* 0x0108000000007b1d */ /* 0x000fec0000002000 */
[----:B------:R-:W-:Y:S05]  /*104b0*/  BRA `(.L_x_290) ;  /* 0x0000000800d07947 */ /* 0x000fea0003800000 */
.L_x_289:
[----:B------:R-:W0:Y:S01]  /*104c0*/  S2R R0, SR_TID.X ;  /* 0x0000000000007919 */ /* 0x000e220000002100 */
[----:B------:R-:W-:Y:S01]  /*104d0*/  UMOV UR4, 0xffffffff ;  /* 0xffffffff00047882 */ /* 0x000fe20000000000 */
[----:B0-----:R-:W-:-:S04]  /*104e0*/  LOP3.LUT R9, R0, 0x1f, RZ, 0xc0, !PT ;  /* 0x0000001f00097812 */ /* 0x001fc800078ec0ff */
[----:B------:R-:W-:Y:S01]  /*104f0*/  ISETP.NE.AND P0, PT, R9, 0x1f, PT ;  /* 0x0000001f0900780c */ /* 0x000fe20003f05270 */
[----:B------:R-:W-:-:S12]  /*10500*/  BRA.DIV UR4, `(.L_x_291) ;  /* 0x0000002604187947 */ /* 0x000fd8000b800000 */
[----:B-1----:R-:W-:Y:S01]  /*10510*/  IMAD.IADD R7, R27, 0x1, R9 ;  /* 0x000000011b077824 */ /* 0x002fe200078e0209 */
[----:B------:R-:W-:-:S04]  /*10520*/  ULDC UR4, c[0x0][0xc3c] ;  /* 0x00030f0000047ab9 */ /* 0x000fc80000000800 */
[----:B------:R-:W-:-:S13]  /*10530*/  ISETP.GE.OR P1, PT, R7, UR4, !P0 ;  /* 0x0000000407007c0c */ /* 0x000fda000c726670 */
[----:B------:R-:W0:Y:S08]  /*10540*/  @!P1 LDC.64 R2, c[0x0][0xc80] ;  /* 0x00032000ff029b82 */ /* 0x000e300000000a00 */
[----:B------:R-:W1:Y:S01]  /*10550*/  @!P1 LDC.64 R4, c[0x0][0xc78] ;  /* 0x00031e00ff049b82 */ /* 0x000e620000000a00 */
[----:B0-----:R-:W-:-:S05]  /*10560*/  @!P1 IMAD.WIDE R2, R7, 0x4, R2 ;  /* 0x0000000407029825 */ /* 0x001fca00078e0202 */
[----:B------:R1:W2:Y:S02]  /*10570*/  @!P1 LDG.E R8, desc[UR38][R2.64] ;  /* 0x0000002602089981 */ /* 0x0002a4000c1e1900 */
[----:B-1----:R-:W-:-:S05]  /*10580*/  @!P1 IMAD.WIDE R2, R7, 0x4, R4 ;  /* 0x0000000407029825 */ /* 0x002fca00078e0204 */
[----:B------:R-:W3:Y:S01]  /*10590*/  @!P1 LDG.E R5, desc[UR38][R2.64] ;  /* 0x0000002602059981 */ /* 0x000ee2000c1e1900 */
[----:B------:R-:W-:Y:S01]  /*105a0*/  MOV R7, RZ ;  /* 0x000000ff00077202 */ /* 0x000fe20000000f00 */
[----:B------:R-:W-:Y:S01]  /*105b0*/  IMAD.MOV.U32 R4, RZ, RZ, RZ ;  /* 0x000000ffff047224 */ /* 0x000fe200078e00ff */
[C---:B------:R-:W-:Y:S01]  /*105c0*/  ISETP.GE.U32.AND P2, PT, R9.reuse, 0x2, PT ;  /* 0x000000020900780c */ /* 0x040fe20003f46070 */
[----:B------:R-:W-:Y:S01]  /*105d0*/  SHFL.IDX PT, R0, R24, RZ, 0x1f ;  /* 0x00001fff18007589 */ /* 0x000fe200000e0000 */
[C---:B------:R-:W-:Y:S02]  /*105e0*/  ISETP.GE.U32.AND P3, PT, R9.reuse, 0x4, PT ;  /* 0x000000040900780c */ /* 0x040fe40003f66070 */
[C---:B------:R-:W-:Y:S01]  /*105f0*/  ISETP.GE.U32.AND P4, PT, R9.reuse, 0x8, PT ;  /* 0x000000080900780c */ /* 0x040fe20003f86070 */
[----:B------:R0:W-:Y:S01]  /*10600*/  SHFL.IDX PT, R6, R24, 0x1, 0x1f ;  /* 0x00201f0018067f89 */ /* 0x0001e200000e0000 */
[----:B------:R-:W-:Y:S01]  /*10610*/  ISETP.GE.U32.AND P5, PT, R9, 0x10, PT ;  /* 0x000000100900780c */ /* 0x000fe20003fa6070 */
[----:B0-----:R-:W-:-:S02]  /*10620*/  IMAD.MOV.U32 R24, RZ, RZ, RZ ;  /* 0x000000ffff187224 */ /* 0x001fc400078e00ff */
[----:B--2---:R-:W-:Y:S02]  /*10630*/  @!P1 IMAD.MOV.U32 R7, RZ, RZ, R8 ;  /* 0x000000ffff079224 */ /* 0x004fe400078e0008 */
[----:B---3--:R-:W-:Y:S01]  /*10640*/  @!P1 IMAD.MOV.U32 R4, RZ, RZ, R5 ;  /* 0x000000ffff049224 */ /* 0x008fe200078e0005 */
[----:B------:R-:W-:-:S03]  /*10650*/  ISETP.NE.AND P1, PT, R9, RZ, PT ;  /* 0x000000ff0900720c */ /* 0x000fc60003f25270 */
[----:B------:R-:W-:-:S05]  /*10660*/  IMAD R13, R4, R7, RZ ;  /* 0x00000007040d7224 */ /* 0x000fca00078e02ff */
        /* <DEDUP_REMOVED lines=15> */
[----:B------:R0:W1:Y:S02]  /*10760*/  SHFL.IDX PT, R14, R3, 0x1f, 0x1f ;  /* 0x03e01f00030e7f89 */ /* 0x00006400000e0000 */
.L_x_363:
[----:B------:R-:W-:Y:S02]  /*10770*/  ULDC UR4, c[0x0][0xc38] ;  /* 0x00030e0000047ab9 */ /* 0x000fe40000000800 */
[----:B------:R-:W-:-:S04]  /*10780*/  IMAD.U32 R2, RZ, RZ, UR4 ;  /* 0x00000004ff027e24 */ /* 0x000fc8000f8e00ff */
[----:B-1----:R-:W-:-:S04]  /*10790*/  IMAD R5, R14, R2, RZ ;  /* 0x000000020e057224 */ /* 0x002fc800078e02ff */
[----:B------:R-:W-:-:S05]  /*107a0*/  IMAD.IADD R6, R6, 0x1, R5 ;  /* 0x0000000106067824 */ /* 0x000fca00078e0205 */
[----:B------:R-:W-:-:S13]  /*107b0*/  ISETP.GT.AND P6, PT, R6, R0, PT ;  /* 0x000000000600720c */ /* 0x000fda0003fc4270 */
[----:B------:R-:W-:Y:S05]  /*107c0*/  @P6 BRA `(.L_x_292) ;  /* 0x0000000000a46947 */ /* 0x000fea0003800000 */
.L_x_295:
[----:B------:R-:W1:Y:S01]  /*107d0*/  LDC R2, c[0x0][0xc3c] ;  /* 0x00030f00ff027b82 */ /* 0x000e620000000800 */
[----:B------:R-:W-:-:S04]  /*107e0*/  IADD3 R27, R27, 0x1f, RZ ;  /* 0x0000001f1b1b7810 */ /* 0x000fc80007ffe0ff */
[----:B-1----:R-:W-:-:S13]  /*107f0*/  ISETP.GE.AND P6, PT, R27, R2, PT ;  /* 0x000000021b00720c */ /* 0x002fda0003fc6270 */
[----:B------:R-:W-:Y:S05]  /*10800*/  @P6 BRA `(.L_x_293) ;  /* 0x0000000400b86947 */ /* 0x000fea0003800000 */
[----:B0-----:R-:W0:Y:S01]  /*10810*/  S2R R3, SR_TID.X ;  /* 0x0000000000037919 */ /* 0x001e220000002100 */
[----:B------:R-:W-:Y:S01]  /*10820*/  IMAD.MOV.U32 R7, RZ, RZ, RZ ;  /* 0x000000ffff077224 */ /* 0x000fe200078e00ff */
[----:B0-----:R-:W-:-:S05]  /*10830*/  LOP3.LUT R3, R3, 0x1f, RZ, 0xc0, !PT ;  /* 0x0000001f03037812 */ /* 0x001fca00078ec0ff */
[----:B------:R-:W-:-:S05]  /*10840*/  IMAD.IADD R9, R27, 0x1, R3 ;  /* 0x000000011b097824 */ /* 0x000fca00078e0203 */
[----:B------:R-:W-:-:S13]  /*10850*/  ISETP.GE.OR P6, PT, R9, R2, !P0 ;  /* 0x000000020900720c */ /* 0x000fda00047c6670 */
[----:B------:R-:W0:Y:S08]  /*10860*/  @!P6 LDC.64 R2, c[0x0][0xc80] ;  /* 0x00032000ff02eb82 */ /* 0x000e300000000a00 */
[----:B------:R-:W1:Y:S01]  /*10870*/  @!P6 LDC.64 R4, c[0x0][0xc78] ;  /* 0x00031e00ff04eb82 */ /* 0x000e620000000a00 */
[----:B0-----:R-:W-:-:S05]  /*10880*/  @!P6 IMAD.WIDE R2, R9, 0x4, R2 ;  /* 0x000000040902e825 */ /* 0x001fca00078e0202 */
[----:B------:R1:W2:Y:S02]  /*10890*/  @!P6 LDG.E R7, desc[UR38][R2.64] ;  /* 0x000000260207e981 */ /* 0x0002a4000c1e1900 */
[----:B-1----:R-:W-:-:S04]  /*108a0*/  @!P6 IMAD.WIDE R2, R9, 0x4, R4 ;  /* 0x000000040902e825 */ /* 0x002fc800078e0204 */
[----:B------:R-:W-:-:S06]  /*108b0*/  IMAD.MOV.U32 R4, RZ, RZ, RZ ;  /* 0x000000ffff047224 */ /* 0x000fcc00078e00ff */
[----:B------:R-:W2:Y:S01]  /*108c0*/  @!P6 LDG.E R4, desc[UR38][R2.64] ;  /* 0x000000260204e981 */ /* 0x000ea2000c1e1900 */
[----:B------:R-:W-:Y:S01]  /*108d0*/  UMOV UR4, 0xffffffff ;  /* 0xffffffff00047882 */ /* 0x000fe20000000000 */
[----:B--2---:R-:W-:Y:S02]  /*108e0*/  IMAD R13, R4, R7, RZ ;  /* 0x00000007040d7224 */ /* 0x004fe400078e02ff */
[----:B------:R-:W-:Y:S05]  /*108f0*/  BRA.DIV UR4, `(.L_x_294) ;  /* 0x0000002604587947 */ /* 0x000fea000b800000 */
        /* <DEDUP_REMOVED lines=16> */
.L_x_371:
[----:B------:R-:W-:Y:S02]  /*10a00*/  ULDC UR4, c[0x0][0xc38] ;  /* 0x00030e0000047ab9 */ /* 0x000fe40000000800 */
[----:B------:R-:W-:-:S04]  /*10a10*/  IMAD.U32 R2, RZ, RZ, UR4 ;  /* 0x00000004ff027e24 */ /* 0x000fc8000f8e00ff */
[----:B-1----:R-:W-:-:S04]  /*10a20*/  IMAD R5, R14, R2, RZ ;  /* 0x000000020e057224 */ /* 0x002fc800078e02ff */
[----:B------:R-:W-:-:S05]  /*10a30*/  IMAD.IADD R6, R5, 0x1, R6 ;  /* 0x0000000105067824 */ /* 0x000fca00078e0206 */
[----:B------:R-:W-:-:S13]  /*10a40*/  ISETP.GT.AND P6, PT, R6, R0, PT ;  /* 0x000000000600720c */ /* 0x000fda0003fc4270 */
[----:B------:R-:W-:Y:S05]  /*10a50*/  @!P6 BRA `(.L_x_295) ;  /* 0xfffffffc005ce947 */ /* 0x000fea000383ffff */
.L_x_292:
[----:B------:R-:W-:Y:S01]  /*10a60*/  IMAD.IADD R6, R6, 0x1, -R5 ;  /* 0x0000000106067824 */ /* 0x000fe200078e0a05 */
[----:B------:R-:W-:-:S03]  /*10a70*/  UMOV UR4, 0xffffffff ;  /* 0xffffffff00047882 */ /* 0x000fc60000000000 */
[----:B------:R-:W-:-:S05]  /*10a80*/  IMAD R5, R3, R2, R6 ;  /* 0x0000000203057224 */ /* 0x000fca00078e0206 */
[----:B------:R-:W-:Y:S01]  /*10a90*/  ISETP.GT.AND P6, PT, R5, R0, PT ;  /* 0x000000000500720c */ /* 0x000fe20003fc4270 */
[----:B------:R-:W-:-:S12]  /*10aa0*/  BRA.DIV UR4, `(.L_x_296) ;  /* 0x0000002604a47947 */ /* 0x000fd8000b800000 */
[----:B------:R-:W-:-:S04]  /*10ab0*/  VOTE.ANY R8, PT, !P6 ;  /* 0x0000000000087806 */ /* 0x000fc800070e0100 */
[----:B------:R-:W1:Y:S02]  /*10ac0*/  POPC R5, R8 ;  /* 0x0000000800057309 */ /* 0x000e640000000000 */
[----:B-1----:R1:W2:Y:S04]  /*10ad0*/  SHFL.IDX PT, R7, R7, R5, 0x1f ;  /* 0x00001f0507077589 */ /* 0x0022a800000e0000 */
[----:B------:R1:W3:Y:S02]  /*10ae0*/  SHFL.IDX PT, R4, R4, R5, 0x1f ;  /* 0x00001f0504047589 */ /* 0x0002e400000e0000 */
.L_x_376:
[----:B------:R-:W-:-:S13]  /*10af0*/  ISETP.NE.AND P0, PT, R8, RZ, PT ;  /* 0x000000ff0800720c */ /* 0x000fda0003f05270 */
[----:B------:R-:W-:Y:S05]  /*10b00*/  @!P0 BRA `(.L_x_297) ;  /* 0x0000000000108947 */ /* 0x000fea0003800000 */
[----:B------:R-:W-:Y:S01]  /*10b10*/  UMOV UR4, 0xffffffff ;  /* 0xffffffff00047882 */ /* 0x000fe20000000000 */
[----:B------:R-:W-:Y:S02]  /*10b20*/  IADD3 R12, R5, -0x1, RZ ;  /* 0xffffffff050c7810 */ /* 0x000fe40007ffe0ff */
[----:B------:R-:W-:Y:S05]  /*10b30*/  BRA.DIV UR4, `(.L_x_298) ;  /* 0x0000002604dc7947 */ /* 0x000fea000b800000 */
[----:B------:R4:W0:Y:S02]  /*10b40*/  SHFL.IDX PT, R24, R3, R12, 0x1f ;  /* 0x00001f0c03187589 */ /* 0x00082400000e0000 */
.L_x_297:
[----:B--2---:R-:W-:Y:S01]  /*10b50*/  IABS R8, R7 ;  /* 0x0000000700087213 */ /* 0x004fe20000000000 */
[----:B0-----:R-:W-:Y:S01]  /*10b60*/  IMAD R24, R24, R2, R6 ;  /* 0x0000000218187224 */ /* 0x001fe200078e0206 */
[----:B---3--:R-:W-:Y:S01]  /*10b70*/  IABS R6, R4 ;  /* 0x0000000400067213 */ /* 0x008fe20000000000 */
[----:B------:R-:W-:Y:S01]  /*10b80*/  IMAD.MOV.U32 R2, RZ, RZ, RZ ;  /* 0x000000ffff027224 */ /* 0x000fe200078e00ff */
[----:B------:R-:W0:Y:S01]  /*10b90*/  I2F.RP R9, R8 ;  /* 0x0000000800097306 */ /* 0x000e220000209400 */
[----:B------:R-:W-:Y:S02]  /*10ba0*/  IMAD.IADD R0, R0, 0x1, -R24 ;  /* 0x0000000100007824 */ /* 0x000fe400078e0a18 */
[----:B------:R-:W-:-:S05]  /*10bb0*/  IMAD.IADD R27, R5, 0x1, R27 ;  /* 0x00000001051b7824 */ /* 0x000fca00078e021b */
[----:B----4-:R-:W-:Y:S08]  /*10bc0*/  I2F.RP R12, R6 ;  /* 0x00000006000c7306 */ /* 0x010ff00000209400 */
[----:B0-----:R-:W0:Y:S02]  /*10bd0*/  MUFU.RCP R9, R9 ;  /* 0x0000000900097308 */ /* 0x001e240000001000 */
[----:B0-----:R-:W-:Y:S01]  /*10be0*/  VIADD R10, R9, 0xffffffe ;  /* 0x0ffffffe090a7836 */ /* 0x001fe20000000000 */
[----:B------:R-:W-:-:S05]  /*10bf0*/  IABS R9, R7 ;  /* 0x0000000700097213 */ /* 0x000fca0000000000 */
[----:B------:R0:W2:Y:S02]  /*10c00*/  F2I.FTZ.U32.TRUNC.NTZ R3, R10 ;  /* 0x0000000a00037305 */ /* 0x0000a4000021f000 */
[----:B0-----:R-:W-:Y:S01]  /*10c10*/  IABS R10, R0 ;  /* 0x00000000000a7213 */ /* 0x001fe20000000000 */
[----:B--2---:R-:W-:-:S04]  /*10c20*/  IMAD.MOV R11, RZ, RZ, -R3 ;  /* 0x000000ffff0b7224 */ /* 0x004fc800078e0a03 */
[----:B------:R-:W-:-:S04]  /*10c30*/  IMAD R11, R11, R8, RZ ;  /* 0x000000080b0b7224 */ /* 0x000fc800078e02ff */
[----:B------:R-:W-:Y:S02]  /*10c40*/  IMAD.HI.U32 R3, R3, R11, R2 ;  /* 0x0000000b03037227 */ /* 0x000fe400078e0002 */
[----:B------:R-:W0:Y:S02]  /*10c50*/  MUFU.RCP R2, R12 ;  /* 0x0000000c00027308 */ /* 0x000e240000001000 */
[----:B------:R-:W-:Y:S02]  /*10c60*/  IMAD.MOV R11, RZ, RZ, -R9 ;  /* 0x000000ffff0b7224 */ /* 0x000fe400078e0a09 */
[----:B------:R-:W-:-:S04]  /*10c70*/  IMAD.HI.U32 R9, R3, R10, RZ ;  /* 0x0000000a03097227 */ /* 0x000fc800078e00ff */
[----:B------:R-:W-:-:S05]  /*10c80*/  IMAD R11, R9, R11, R10 ;  /* 0x0000000b090b7224 */ /* 0x000fca00078e020a */
[----:B------:R-:W-:Y:S02]  /*10c90*/  ISETP.GT.U32.AND P1, PT, R8, R11, PT ;  /* 0x0000000b0800720c */ /* 0x000fe40003f24070 */
[----:B0-----:R-:W-:Y:S01]  /*10ca0*/  IADD3 R3, R2, 0xffffffe, RZ ;  /* 0x0ffffffe02037810 */ /* 0x001fe20007ffe0ff */
[----:B------:R-:W-:-:S05]  /*10cb0*/  IMAD.MOV.U32 R2, RZ, RZ, RZ ;  /* 0x000000ffff027224 */ /* 0x000fca00078e00ff */
[----:B------:R-:W0:Y:S05]  /*10cc0*/  F2I.FTZ.U32.TRUNC.NTZ R3, R3 ;  /* 0x0000000300037305 */ /* 0x000e2a000021f000 */
[----:B------:R-:W-:Y:S02]  /*10cd0*/  @!P1 IMAD.IADD R11, R11, 0x1, -R8 ;  /* 0x000000010b0b9824 */ /* 0x000fe400078e0a08 */
[----:B------:R-:W-:Y:S01]  /*10ce0*/  @!P1 VIADD R9, R9, 0x1 ;  /* 0x0000000109099836 */ /* 0x000fe20000000000 */
[----:B------:R-:W-:Y:S02]  /*10cf0*/  ISETP.NE.AND P1, PT, R7, RZ, PT ;  /* 0x000000ff0700720c */ /* 0x000fe40003f25270 */
[----:B------:R-:W-:Y:S01]  /*10d00*/  ISETP.GE.U32.AND P0, PT, R11, R8, PT ;  /* 0x000000080b00720c */ /* 0x000fe20003f06070 */
[----:B0-----:R-:W-:-:S04]  /*10d10*/  IMAD.MOV R11, RZ, RZ, -R3 ;  /* 0x000000ffff0b7224 */ /* 0x001fc800078e0a03 */
[----:B------:R-:W-:-:S08]  /*10d20*/  IMAD R11, R11, R6, RZ ;  /* 0x000000060b0b7224 */ /* 0x000fd000078e02ff */
[----:B------:R-:W-:Y:S02]  /*10d30*/  @P0 VIADD R9, R9, 0x1 ;  /* 0x0000000109090836 */ /* 0x000fe40000000000 */
[----:B------:R-:W-:Y:S01]  /*10d40*/  IMAD.HI.U32 R8, R3, R11, R2 ;  /* 0x0000000b03087227 */ /* 0x000fe200078e0002 */
[----:B------:R-:W-:-:S04]  /*10d50*/  LOP3.LUT R2, R0, R7, RZ, 0x3c, !PT ;  /* 0x0000000700027212 */ /* 0x000fc800078e3cff */
[----:B------:R-:W-:Y:S02]  /*10d60*/  ISETP.GE.AND P2, PT, R2, RZ, PT ;  /* 0x000000ff0200720c */ /* 0x000fe40003f46270 */
[----:B------:R-:W-:-:S05]  /*10d70*/  IABS R2, R4 ;  /* 0x0000000400027213 */ /* 0x000fca0000000000 */
[----:B------:R-:W-:-:S06]  /*10d80*/  IMAD.MOV R2, RZ, RZ, -R2 ;  /* 0x000000ffff027224 */ /* 0x000fcc00078e0a02 */
[----:B------:R-:W-:Y:S02]  /*10d90*/  @!P2 IADD3 R9, -R9, RZ, RZ ;  /* 0x000000ff0909a210 */ /* 0x000fe40007ffe1ff */
[----:B------:R-:W-:-:S04]  /*10da0*/  @!P1 LOP3.LUT R9, RZ, R7, RZ, 0x33, !PT ;  /* 0x00000007ff099212 */ /* 0x000fc800078e33ff */
[-C--:B------:R-:W-:Y:S01]  /*10db0*/  IABS R3, R9.reuse ;  /* 0x0000000900037213 */ /* 0x080fe20000000000 */
[----:B------:R-:W-:-:S04]  /*10dc0*/  IMAD R7, R7, R9, RZ ;  /* 0x0000000907077224 */ /* 0x000fc800078e02ff */
[----:B------:R-:W-:-:S04]  /*10dd0*/  IMAD.HI.U32 R8, R8, R3, RZ ;  /* 0x0000000308087227 */ /* 0x000fc800078e00ff */
[----:B------:R-:W-:Y:S01]  /*10de0*/  IMAD R3, R8, R2, R3 ;  /* 0x0000000208037224 */ /* 0x000fe200078e0203 */
[----:B------:R-:W-:Y:S01]  /*10df0*/  LOP3.LUT R2, R9, R4, RZ, 0x3c, !PT ;  /* 0x0000000409027212 */ /* 0x000fe200078e3cff */
[----:B------:R-:W-:-:S03]  /*10e00*/  IMAD.IADD R25, R0, 0x1, -R7 ;  /* 0x0000000100197824 */ /* 0x000fc600078e0a07 */
        /* <DEDUP_REMOVED lines=8> */
[----:B------:R-:W-:-:S04]  /*10e90*/  @!P1 LOP3.LUT R8, RZ, R4, RZ, 0x33, !PT ;  /* 0x00000004ff089212 */ /* 0x000fc800078e33ff */
[----:B------:R-:W-:-:S05]  /*10ea0*/  IADD3 R2, -R8, RZ, RZ ;  /* 0x000000ff08027210 */ /* 0x000fca0007ffe1ff */
[C---:B------:R-:W-:Y:S02]  /*10eb0*/  IMAD R9, R4.reuse, R2, R9 ;  /* 0x0000000204097224 */ /* 0x040fe400078e0209 */
[----:B------:R-:W-:-:S04]  /*10ec0*/  IMAD R4, R4, 0x1000000, R8 ;  /* 0x0100000004047824 */ /* 0x000fc800078e0208 */
[----:B------:R-:W-:Y:S01]  /*10ed0*/  IMAD R26, R9, 0x10000, R4 ;  /* 0x00010000091a7824 */ /* 0x000fe200078e0204 */
[----:B------:R-:W-:Y:S06]  /*10ee0*/  BRA `(.L_x_299) ;  /* 0x00000000001c7947 */ /* 0x000fec0003800000 */
.L_x_293:
[----:B------:R-:W-:Y:S01]  /*10ef0*/  UMOV UR4, URZ ;  /* 0x0000003f00047c82 */ /* 0x000fe20008000000 */
[----:B------:R-:W-:Y:S01]  /*10f00*/  UMOV UR5, URZ ;  /* 0x0000003f00057c82 */ /* 0x000fe20008000000 */
[----:B------:R-:W-:Y:S01]  /*10f10*/  ULDC UR6, c[0x0][0xc3c] ;  /* 0x00030f0000067ab9 */ /* 0x000fe20000000800 */
[----:B------:R-:W-:Y:S01]  /*10f20*/  IMAD.MOV.U32 R24, RZ, RZ, R0 ;  /* 0x000000ffff187224 */ /* 0x000fe200078e0000 */
[----:B------:R-:W-:Y:S01]  /*10f30*/  MOV R25, UR4 ;  /* 0x0000000400197c02 */ /* 0x000fe20008000f00 */
[----:B------:R-:W-:Y:S02]  /*10f40*/  IMAD.U32 R26, RZ, RZ, UR5 ;  /* 0x00000005ff1a7e24 */ /* 0x000fe4000f8e00ff */
[----:B------:R-:W-:-:S07]  /*10f50*/  IMAD.U32 R27, RZ, RZ, UR6 ;  /* 0x00000006ff1b7e24 */ /* 0x000fce000f8e00ff */
.L_x_299:
[----:B------:R-:W2:Y:S01]  /*10f60*/  S2R R0, SR_TID.X ;  /* 0x0000000000007919 */ /* 0x000ea20000002100 */
[----:B------:R-:W-:Y:S05]  /*10f70*/  WARPSYNC.ALL ;  /* 0x0000000000007948 */ /* 0x000fea0003800000 */
[----:B------:R-:W-:Y:S01]  /*10f80*/  BAR.SYNC.DEFER_BLOCKING 0x4, 0x200 ;  /* 0x0108000000007b1d */ /* 0x000fe20000010000 */
[----:B--2---:R-:W-:-:S04]  /*10f90*/  LOP3.LUT R0, R0, 0x1f, RZ, 0xc0, !PT ;  /* 0x0000001f00007812 */ /* 0x004fc800078ec0ff */
[----:B------:R-:W-:-:S13]  /*10fa0*/  ISETP.NE.AND P0, PT, R0, RZ, PT ;  /* 0x000000ff0000720c */ /* 0x000fda0003f05270 */
[----:B0-----:R-:W0:Y:S01]  /*10fb0*/  @!P0 S2R R3, SR_CgaCtaId ;  /* 0x0000000000038919 */ /* 0x001e220000008800 */
[----:B------:R-:W-:-:S04]  /*10fc0*/  @!P0 MOV R0, 0x400 ;  /* 0x0000040000008802 */ /* 0x000fc80000000f00 */
[----:B0-----:R-:W-:-:S05]  /*10fd0*/  @!P0 LEA R17, R3, R0, 0x18 ;  /* 0x0000000003118211 */ /* 0x001fca00078ec0ff */
[----:B------:R0:W-:Y:S01]  /*10fe0*/  @!P0 STS.128 [R17+0x308d0], R24 ;  /* 0x0308d01811008388 */ /* 0x0001e20000000c00 */
[----:B------:R-:W-:Y:S06]  /*10ff0*/  BAR.ARV 0x5, 0x200 ;  /* 0x0148000000007b1d */ /* 0x000fec0000002000 */
.L_x_290:
[----:B------:R-:W-:Y:S02]  /*11000*/  ULDC UR4, c[0x0][0xc3c] ;  /* 0x00030f0000047ab9 */ /* 0x000fe40000000800 */
[----:B---3--:R-:W-:-:S13]  /*11010*/  ISETP.GE.AND P0, PT, R27, UR4, PT ;  /* 0x000000041b007c0c */ /* 0x008fda000bf06270 */
[----:B------:R-:W-:Y:S05]  /*11020*/  @!P0 BRA `(.L_x_300) ;  /* 0xffffffb400b48947 */ /* 0x000fea000383ffff */
[----:B------:R-:W-:Y:S05]  /*11030*/  BSYNC B8 ;  /* 0x0000000000087941 */ /* 0x000fea0003800000 */
.L_x_210:
[----:B0-2---:R-:W2:Y:S01]  /*11040*/  LDL.LU R0, [R1+0x34] ;  /* 0x0000340001007983 */ /* 0x005ea20000300800 */
[----:B------:R-:W-:Y:S01]  /*11050*/  BSSY B0, `(.L_x_301) ;  /* 0x000000b000007945 */ /* 0x000fe20003800000 */
[----:B-1----:R-:W0:Y:S01]  /*11060*/  S2R R5, SR_CgaCtaId ;  /* 0x0000000000057919 */ /* 0x002e220000008800 */
[----:B--2---:R-:W-:-:S05]  /*11070*/  VIADD R0, R0, 0x1 ;  /* 0x0000000100007836 */ /* 0x004fca0000000000 */
[----:B------:R-:W-:-:S04]  /*11080*/  LEA.HI R2, R0, R0, RZ, 0x1 ;  /* 0x0000000000027211 */ /* 0x000fc800078f08ff */
[----:B------:R-:W-:Y:S02]  /*11090*/  LOP3.LUT R3, R2, 0xfffffffe, RZ, 0xc0, !PT ;  /* 0xfffffffe02037812 */ /* 0x000fe400078ec0ff */
[----:B------:R-:W-:-:S03]  /*110a0*/  MOV R2, 0x400 ;  /* 0x0000040000027802 */ /* 0x000fc60000000f00 */
[----:B------:R-:W-:Y:S01]  /*110b0*/  IMAD.IADD R0, R0, 0x1, -R3 ;  /* 0x0000000100007824 */ /* 0x000fe200078e0a03 */
[----:B0-----:R-:W-:-:S04]  /*110c0*/  LEA R9, R5, R2, 0x18 ;  /* 0x0000000205097211 */ /* 0x001fc800078ec0ff */
[----:B------:R-:W-:-:S04]  /*110d0*/  SHF.L.U32 R0, R0, 0x1f, RZ ;  /* 0x0000001f00007819 */ /* 0x000fc800000006ff */
[----:B------:R-:W0:Y:S02]  /*110e0*/  SYNCS.PHASECHK.TRANS64.TRYWAIT P0, [R9+URZ+0x30820], R0 ;  /* 0x03082000090075a7 */ /* 0x000e24000800017f */
[----:B0-----:R-:W-:Y:S05]  /*110f0*/  @!P0 BRA `(.L_x_302) ;  /* 0x0000002000948947 */ /* 0x001fea0003800000 */
.L_x_379:
[----:B------:R-:W-:Y:S05]  /*11100*/  BSYNC B0 ;  /* 0x0000000000007941 */ /* 0x000fea0003800000 */
.L_x_301:
[----:B------:R-:W-:-:S03]  /*11110*/  UMOV UR4, 0xffffffff ;  /* 0xffffffff00047882 */ /* 0x000fc60000000000 */
[----:B------:R-:W-:Y:S05]  /*11120*/  BRA.DIV UR4, `(.L_x_303) ;  /* 0x00000022049c7947 */ /* 0x000fea000b800000 */
[----:B0-----:R-:W0:Y:S02]  /*11130*/  S2R R0, SR_TID.X ;  /* 0x0000000000007919 */ /* 0x001e240000002100 */
[----:B0-----:R-:W-:-:S04]  /*11140*/  SHF.R.U32.HI R0, RZ, 0x5, R0 ;  /* 0x00000005ff007819 */ /* 0x001fc80000011600 */
[----:B------:R-:W-:-:S05]  /*11150*/  LOP3.LUT R0, R0, 0x3, RZ, 0xc0, !PT ;  /* 0x0000000300007812 */ /* 0x000fca00078ec0ff */
[----:B------:R0:W1:Y:S02]  /*11160*/  SHFL.IDX PT, R14, R0, RZ, 0x1f ;  /* 0x00001fff000e7589 */ /* 0x00006400000e0000 */
.L_x_382:
[----:B-1----:R-:W-:Y:S01]  /*11170*/  ISETP.NE.AND P0, PT, R14, RZ, PT ;  /* 0x000000ff0e00720c */ /* 0x002fe20003f05270 */
[----:B------:R-:W-:-:S12]  /*11180*/  BSSY B0, `(.L_x_304) ;  /* 0x0000024000007945 */ /* 0x000fd80003800000 */
[----:B------:R-:W-:Y:S05]  /*11190*/  @P0 BRA `(.L_x_305) ;  /* 0x0000000000880947 */ /* 0x000fea0003800000 */
[----:B------:R-:W-:-:S03]  /*111a0*/  UMOV UR4, 0xffffffff ;  /* 0xffffffff00047882 */ /* 0x000fc60000000000 */
[----:B------:R-:W-:Y:S05]  /*111b0*/  BRA.DIV UR4, `(.L_x_306) ;  /* 0x0000002204ac7947 */ /* 0x000fea000b800000 */
[----:B------:R-:W-:-:S13]  /*111c0*/  ELECT P6, URZ, PT ;  /* 0x00000000003f782f */ /* 0x000fda00038c0000 */
.L_x_385:
[----:B------:R-:W-:Y:S05]  /*111d0*/  @!P6 BRA `(.L_x_305) ;  /* 0x000000000078e947 */ /* 0x000fea0003800000 */
[----:B0-----:R-:W2:Y:S02]  /*111e0*/  LDL.LU R0, [R1+0x4c] ;  /* 0x00004c0001007983 */ /* 0x001ea40000300800 */
[----:B--2---:R-:W-:-:S04]  /*111f0*/  LOP3.LUT R0, R0, 0x2, RZ, 0xfc, !PT ;  /* 0x0000000200007812 */ /* 0x004fc800078efcff */
[----:B------:R-:W-:-:S13]  /*11200*/  ISETP.NE.AND P2, PT, R0, 0x3, PT ;  /* 0x000000030000780c */ /* 0x000fda0003f45270 */
[----:B------:R-:W-:Y:S05]  /*11210*/  @!P2 BRA `(.L_x_307) ;  /* 0x000000000004a947 */ /* 0x000fea0003800000 */
[----:B------:R-:W-:Y:S01]  /*11220*/  BPT.TRAP 0x1 ;  /* 0x000000040000795c */ /* 0x000fe20000300000 */
.L_x_307:
[----:B------:R-:W-:Y:S01]  /*11230*/  VIADD R3, R9, 0x30840 ;  /* 0x0003084009037836 */ /* 0x000fe20000000000 */
[----:B------:R-:W-:Y:S01]  /*11240*/  SHF.L.U32 R2, R28, 0x1f, RZ ;  /* 0x0000001f1c027819 */ /* 0x000fe200000006ff */
[----:B------:R-:W-:-:S03]  /*11250*/  VIADD R0, R18, 0x1 ;  /* 0x0000000112007836 */ /* 0x000fc60000000000 */
        /* <DEDUP_REMOVED lines=9> */
.L_x_386:
[----:B------:R-:W1:Y:S02]  /*112f0*/  SYNCS.PHASECHK.TRANS64.TRYWAIT P0, [R3+URZ], R0 ;  /* 0x00000000030075a7 */ /* 0x000e64000800017f */
[----:B-1----:R-:W-:Y:S05]  /*11300*/  @!P0 BRA `(.L_x_309) ;  /* 0x00000020008c8947 */ /* 0x002fea0003800000 */
.L_x_387:
[----:B------:R-:W-:Y:S05]  /*11310*/  @!P2 BRA `(.L_x_310) ;  /* 0x000000000004a947 */ /* 0x000fea0003800000 */
[----:B------:R-:W-:Y:S01]  /*11320*/  BPT.TRAP 0x1 ;  /* 0x000000040000795c */ /* 0x000fe20000300000 */
.L_x_310:
[----:B-1----:R-:W-:-:S04]  /*11330*/  VIADD R3, R9, 0x30860 ;  /* 0x0003086009037836 */ /* 0x002fc80000000000 */
[----:B------:R-:W-:-:S04]  /*11340*/  IMAD R5, R18, 0x8, R3 ;  /* 0x0000000812057824 */ /* 0x000fc800078e0203 */
[----:B------:R-:W1:Y:S02]  /*11350*/  SYNCS.PHASECHK.TRANS64.TRYWAIT P0, [R5+URZ], R2 ;  /* 0x00000002050075a7 */ /* 0x000e64000800017f */
[----:B-1----:R-:W-:Y:S05]  /*11360*/  @!P0 BRA `(.L_x_311) ;  /* 0x0000002000888947 */ /* 0x002fea0003800000 */
.L_x_388:
[----:B------:R-:W-:-:S07]  /*11370*/  IMAD R3, R4, 0x8, R3 ;  /* 0x0000000804037824 */ /* 0x000fce00078e0203 */
.L_x_312:
[----:B--2---:R2:W3:Y:S02]  /*11380*/  SYNCS.PHASECHK.TRANS64.TRYWAIT P0, [R3+URZ], R0 ;  /* 0x00000000030075a7 */ /* 0x0044e4000800017f */
[----:B---3--:R-:W-:Y:S05]  /*11390*/  @!P0 NANOSLEEP.SYNCS 0x989680 ;  /* 0x009896800000895d */ /* 0x008fea0003900000 */
[----:B------:R-:W3:Y:S02]  /*113a0*/  @!P0 SYNCS.PHASECHK.TRANS64 P0, [R3+URZ], R0 ;  /* 0x00000000030085a7 */ /* 0x000ee4000800007f */
[----:B---3--:R-:W-:Y:S05]  /*113b0*/  @!P0 BRA `(.L_x_312) ;  /* 0xfffffffc00f08947 */ /* 0x008fea000383ffff */
.L_x_305:
[----:B------:R-:W-:Y:S05]  /*113c0*/  BSYNC B0 ;  /* 0x0000000000007941 */ /* 0x000fea0003800000 */
.L_x_304:
[----:B------:R-:W-:Y:S05]  /*113d0*/  EXIT ;  /* 0x000000000000794d */ /* 0x000fea0003800000 */
.L_x_173:
[----:B-1----:R-:W-:-:S04]  /*113e0*/  MOV R3, UR37 ;  /* 0x0000002500037c02 */ /* 0x002fc80008000f00 */
[----:B------:R1:W2:Y:S03]  /*113f0*/  SYNCS.PHASECHK.TRANS64.TRYWAIT P1, [R3+URZ+0x30800], R0 ;  /* 0x03080000030075a7 */ /* 0x0002a6000802017f */
[----:B--2---:R-:W-:Y:S05]  /*11400*/  @!P1 NANOSLEEP.SYNCS 0x989680 ;  /* 0x009896800000995d */ /* 0x004fea0003900000 */
[----:B------:R-:W2:Y:S02]  /*11410*/  @!P1 SYNCS.PHASECHK.TRANS64 P1, [R3+URZ+0x30800], R0 ;  /* 0x03080000030095a7 */ /* 0x000ea4000802007f */
[----:B--2---:R-:W-:Y:S05]  /*11420*/  @!P1 BRA `(.L_x_173) ;  /* 0xfffffffc00ec9947 */ /* 0x004fea000383ffff */
[----:B------:R-:W-:Y:S05]  /*11430*/  BRA `(.L_x_313) ;  /* 0xffffff0400c47947 */ /* 0x000fea000383ffff */
.L_x_177:
[----:B--2---:R2:W3:Y:S02]  /*11440*/  SYNCS.PHASECHK.TRANS64.TRYWAIT P2, [R0+URZ+0x30830], R3 ;  /* 0x03083003000075a7 */ /* 0x0044e4000804017f */
[----:B---3--:R-:W-:Y:S05]  /*11450*/  @!P2 NANOSLEEP.SYNCS 0x989680 ;  /* 0x009896800000a95d */ /* 0x008fea0003900000 */
[----:B------:R-:W3:Y:S02]  /*11460*/  @!P2 SYNCS.PHASECHK.TRANS64 P2, [R0+URZ+0x30830], R3 ;  /* 0x030830030000a5a7 */ /* 0x000ee4000804007f */
[----:B---3--:R-:W-:Y:S05]  /*11470*/  @!P2 BRA `(.L_x_177) ;  /* 0xfffffffc00f0a947 */ /* 0x008fea000383ffff */
[----:B------:R-:W-:Y:S05]  /*11480*/  BRA `(.L_x_176) ;  /* 0xffffff0400e87947 */ /* 0x000fea000383ffff */
.L_x_182:
[----:B-1----:R-:W-:-:S04]  /*11490*/  IMAD.U32 R8, RZ, RZ, UR6 ;  /* 0x00000006ff087e24 */ /* 0x002fc8000f8e00ff */
[----:B------:R1:W2:Y:S03]  /*114a0*/  SYNCS.PHASECHK.TRANS64.TRYWAIT P2, [R8+URZ+0x30830], R7 ;  /* 0x03083007080075a7 */ /* 0x0002a6000804017f */
[----:B--2---:R-:W-:Y:S05]  /*114b0*/  @!P2 NANOSLEEP.SYNCS 0x989680 ;  /* 0x009896800000a95d */ /* 0x004fea0003900000 */
[----:B------:R-:W2:Y:S02]  /*114c0*/  @!P2 SYNCS.PHASECHK.TRANS64 P2, [R8+URZ+0x30830], R7 ;  /* 0x030830070800a5a7 */ /* 0x000ea4000804007f */
[----:B--2---:R-:W-:Y:S05]  /*114d0*/  @!P2 BRA `(.L_x_182) ;  /* 0xfffffffc00eca947 */ /* 0x004fea000383ffff */
[----:B------:R-:W-:Y:S05]  /*114e0*/  BRA `(.L_x_179) ;  /* 0xffffff4000147947 */ /* 0x000fea000383ffff */
.L_x_186:
[----:B-1----:R-:W-:-:S04]  /*114f0*/  IMAD.U32 R7, RZ, RZ, UR6 ;  /* 0x00000006ff077e24 */ /* 0x002fc8000f8e00ff */
[----:B------:R1:W2:Y:S03]  /*11500*/  SYNCS.PHASECHK.TRANS64.TRYWAIT P2, [R7+URZ+0x30850], R6 ;  /* 0x03085006070075a7 */ /* 0x0002a6000804017f */
[----:B--2---:R-:W-:Y:S05]  /*11510*/  @!P2 NANOSLEEP.SYNCS 0x989680 ;  /* 0x009896800000a95d */ /* 0x004fea0003900000 */
[----:B------:R-:W2:Y:S02]  /*11520*/  @!P2 SYNCS.PHASECHK.TRANS64 P2, [R7+URZ+0x30850], R6 ;  /* 0x030850060700a5a7 */ /* 0x000ea4000804007f */
[----:B--2---:R-:W-:Y:S05]  /*11530*/  @!P2 BRA `(.L_x_186) ;  /* 0xfffffffc00eca947 */ /* 0x004fea000383ffff */
[----:B------:R-:W-:Y:S05]  /*11540*/  BRA `(.L_x_183) ;  /* 0xffffff4000887947 */ /* 0x000fea000383ffff */
.L_x_191:
[----:B-1----:R-:W-:-:S04]  /*11550*/  IMAD.U32 R3, RZ, RZ, UR12 ;  /* 0x0000000cff037e24 */ /* 0x002fc8000f8e00ff */
[----:B------:R1:W2:Y:S03]  /*11560*/  SYNCS.PHASECHK.TRANS64.TRYWAIT P0, [R3+URZ+0x30850], R0 ;  /* 0x03085000030075a7 */ /* 0x0002a6000800017f */
[----:B--2---:R-:W-:Y:S05]  /*11570*/  @!P0 NANOSLEEP.SYNCS 0x989680 ;  /* 0x009896800000895d */ /* 0x004fea0003900000 */
[----:B------:R-:W2:Y:S02]  /*11580*/  @!P0 SYNCS.PHASECHK.TRANS64 P0, [R3+URZ+0x30850], R0 ;  /* 0x03085000030085a7 */ /* 0x000ea4000800007f */
[----:B--2---:R-:W-:Y:S05]  /*11590*/  @!P0 BRA `(.L_x_191) ;  /* 0xfffffffc00ec8947 */ /* 0x004fea000383ffff */
[----:B------:R-:W-:Y:S05]  /*115a0*/  BRA `(.L_x_190) ;  /* 0xffffff74007c7947 */ /* 0x000fea000383ffff */
.L_x_224:
[----:B------:R-:W0:Y:S01]  /*115b0*/  S2R R20, SR_TID.X ;  /* 0x0000000000147919 */ /* 0x000e220000002100 */
[----:B------:R-:W-:Y:S01]  /*115c0*/  BSSY B0, `(.L_x_314) ;  /* 0x000000a000007945 */ /* 0x000fe20003800000 */
[----:B------:R-:W-:Y:S01]  /*115d0*/  IMAD.MOV.U32 R12, RZ, RZ, RZ ;  /* 0x000000ffff0c7224 */ /* 0x000fe200078e00ff */
[----:B------:R-:W-:Y:S01]  /*115e0*/  MOV R11, 0x1f ;  /* 0x0000001f000b7802 */ /* 0x000fe20000000f00 */
[----:B------:R-:W-:Y:S01]  /*115f0*/  IMAD.MOV.U32 R15, RZ, RZ, -0x1 ;  /* 0xffffffffff0f7424 */ /* 0x000fe200078e00ff */
[----:B0-----:R-:W-:-:S04]  /*11600*/  SHF.R.U32.HI R20, RZ, 0x5, R20 ;  /* 0x00000005ff147819 */ /* 0x001fc80000011614 */
[----:B------:R-:W-:-:S05]  /*11610*/  LOP3.LUT R20, R20, 0x3, RZ, 0xc0, !PT ;  /* 0x0000000314147812 */ /* 0x000fca00078ec0ff */
[----:B------:R-:W-:-:S07]  /*11620*/  IMAD.MOV.U32 R13, RZ, RZ, R20 ;  /* 0x000000ffff0d7224 */ /* 0x000fce00078e0014 */
[----:B-1----:R-:W-:Y:S05]  /*11630*/  WARPSYNC.COLLECTIVE R15, `(.L_x_315) ;  /* 0x000000000f087348 */ /* 0x002fea0003c00000 */
[----:B------:R0:W2:Y:S02]  /*11640*/  SHFL.IDX P6, R14, R13, R12, R11 ;  /* 0x0000000c0d0e7389 */ /* 0x0000a400000c000b */
[----:B012---:R-:W-:Y:S01]  /*11650*/  ENDCOLLECTIVE ;  /* 0x000000000000791b */ /* 0x007fe20003800000 */
.L_x_315:
[----:B------:R-:W-:Y:S05]  /*11660*/  BSYNC B0 ;  /* 0x0000000000007941 */ /* 0x000fea0003800000 */
.L_x_314:
[----:B------:R-:W-:Y:S05]  /*11670*/  BRA `(.L_x_316) ;  /* 0xffffffbc00907947 */ /* 0x000fea000383ffff */
.L_x_226:
[----:B------:R-:W-:Y:S01]  /*11680*/  BSSY B0, `(.L_x_317) ;  /* 0x0000006000007945 */ /* 0x000fe20003800000 */
[----:B------:R-:W-:-:S07]  /*11690*/  IMAD.MOV.U32 R15, RZ, RZ, -0x1 ;  /* 0xffffffffff0f7424 */ /* 0x000fce00078e00ff */
[----:B01----:R-:W-:Y:S05]  /*116a0*/  WARPSYNC.COLLECTIVE R15, `(.L_x_318) ;  /* 0x000000000f0c7348 */ /* 0x003fea0003c00000 */
[----:B------:R-:W-:Y:S02]  /*116b0*/  ELECT P6, UR62, PT ;  /* 0x00000000003e782f */ /* 0x000fe400038c0000 */
[----:B------:R-:W-:Y:S01]  /*116c0*/  MOV R14, UR62 ;  /* 0x0000003e000e7c02 */ /* 0x000fe20008000f00 */
[----:B01----:R-:W-:Y:S10]  /*116d0*/  ENDCOLLECTIVE ;  /* 0x000000000000791b */ /* 0x003ff40003800000 */
.L_x_318:
[----:B------:R-:W-:Y:S05]  /*116e0*/  BSYNC B0 ;  /* 0x0000000000007941 */ /* 0x000fea0003800000 */
.L_x_317:
[----:B------:R-:W-:Y:S05]  /*116f0*/  BRA `(.L_x_319) ;  /* 0xffffffbc00907947 */ /* 0x000fea000383ffff */
.L_x_228:
[----:B0-----:R0:W2:Y:S02]  /*11700*/  SYNCS.PHASECHK.TRANS64.TRYWAIT P0, [R0+URZ+0x30840], R2 ;  /* 0x03084002000075a7 */ /* 0x0010a4000800017f */
[----:B--2---:R-:W-:Y:S05]  /*11710*/  @!P0 NANOSLEEP.SYNCS 0x989680 ;  /* 0x009896800000895d */ /* 0x004fea0003900000 */
[----:B------:R-:W2:Y:S02]  /*11720*/  @!P0 SYNCS.PHASECHK.TRANS64 P0, [R0+URZ+0x30840], R2 ;  /* 0x03084002000085a7 */ /* 0x000ea4000800007f */
[----:B--2---:R-:W-:Y:S05]  /*11730*/  @!P0 BRA `(.L_x_228) ;  /* 0xfffffffc00f08947 */ /* 0x004fea000383ffff */
[----:B------:R-:W-:Y:S05]  /*11740*/  BRA `(.L_x_320) ;  /* 0xffffffbc00e07947 */ /* 0x000fea000383ffff */
.L_x_232:
[----:B------:R-:W2:Y:S01]  /*11750*/  LDL.LU R11, [R1+0x30] ;  /* 0x00003000010b7983 */ /* 0x000ea20000300800 */
[----:B------:R-:W-:Y:S01]  /*11760*/  IMAD.MOV.U32 R13, RZ, RZ, R4 ;  /* 0x000000ffff0d7224 */ /* 0x000fe200078e0004 */
[----:B------:R-:W-:Y:S01]  /*11770*/  MOV R15, 0xffffffff ;  /* 0xffffffff000f7802 */ /* 0x000fe20000000f00 */
[----:B------:R-:W-:Y:S02]  /*11780*/  IMAD.MOV.U32 R12, RZ, RZ, RZ ;  /* 0x000000ffff0c7224 */ /* 0x000fe400078e00ff */
[----:B------:R-:W-:-:S04]  /*11790*/  IMAD R25, R25, 0xc0, R21 ;  /* 0x000000c019197824 */ /* 0x000fc800078e0215 */
[----:B------:R-:W-:Y:S02]  /*117a0*/  VIADD R8, R25, 0x10 ;  /* 0x0000001019087836 */ /* 0x000fe40000000000 */
[----:B--2---:R-:W-:Y:S02]  /*117b0*/  IMAD R3, R11, R9, RZ ;  /* 0x000000090b037224 */ /* 0x004fe400078e02ff */
[----:B------:R-:W-:-:S03]  /*117c0*/  IMAD.MOV.U32 R11, RZ, RZ, 0x181f ;  /* 0x0000181fff0b7424 */ /* 0x000fc600078e00ff */
[----:B------:R-:W-:-:S13]  /*117d0*/  ISETP.GE.AND P1, PT, R25, R3, PT ;  /* 0x000000031900720c */ /* 0x000fda0003f26270 */
[----:B-----5:R-:W-:Y:S05]  /*117e0*/  WARPSYNC.COLLECTIVE R15, `(.L_x_321) ;  /* 0x000000000f087348 */ /* 0x020fea0003c00000 */
[----:B------:R0:W1:Y:S02]  /*117f0*/  SHFL.IDX P6, R14, R13, R12, R11 ;  /* 0x0000000c0d0e7389 */ /* 0x00006400000c000b */
[----:B01---5:R-:W-:Y:S01]  /*11800*/  ENDCOLLECTIVE ;  /* 0x000000000000791b */ /* 0x023fe20003800000 */
.L_x_321:
[----:B------:R-:W-:Y:S02]  /*11810*/  IMAD.MOV.U32 R13, RZ, RZ, R0 ;  /* 0x000000ffff0d7224 */ /* 0x000fe400078e0000 */
[----:B------:R-:W-:-:S07]  /*11820*/  IMAD.MOV.U32 R6, RZ, RZ, R14 ;  /* 0x000000ffff067224 */ /* 0x000fce00078e000e */
[----:B------:R-:W-:Y:S05]  /*11830*/  WARPSYNC.COLLECTIVE R15, `(.L_x_322) ;  /* 0x000000000f087348 */ /* 0x000fea0003c00000 */
[----:B------:R0:W1:Y:S02]  /*11840*/  SHFL.IDX P6, R14, R13, R12, R11 ;  /* 0x0000000c0d0e7389 */ /* 0x00006400000c000b */
[----:B01----:R-:W-:Y:S01]  /*11850*/  ENDCOLLECTIVE ;  /* 0x000000000000791b */ /* 0x003fe20003800000 */
.L_x_322:
[----:B------:R-:W-:Y:S01]  /*11860*/  MOV R13, R4 ;  /* 0x00000004000d7202 */ /* 0x000fe20000000f00 */
[----:B------:R-:W-:Y:S02]  /*11870*/  IMAD.MOV.U32 R12, RZ, RZ, 0x1 ;  /* 0x00000001ff0c7424 */ /* 0x000fe400078e00ff */
[----:B------:R-:W-:-:S07]  /*11880*/  IMAD.MOV.U32 R7, RZ, RZ, R14 ;  /* 0x000000ffff077224 */ /* 0x000fce00078e000e */
[----:B------:R-:W-:Y:S05]  /*11890*/  WARPSYNC.COLLECTIVE R15, `(.L_x_323) ;  /* 0x000000000f087348 */ /* 0x000fea0003c00000 */
[----:B------:R0:W1:Y:S02]  /*118a0*/  SHFL.IDX P6, R14, R13, R12, R11 ;  /* 0x0000000c0d0e7389 */ /* 0x00006400000c000b */
[----:B01----:R-:W-:Y:S01]  /*118b0*/  ENDCOLLECTIVE ;  /* 0x000000000000791b */ /* 0x003fe20003800000 */
.L_x_323:
[----:B------:R-:W-:-:S05]  /*118c0*/  @!P1 LEA R7, P2, R20, R7, 0x1 ;  /* 0x0000000714079211 */ /* 0x000fca00078408ff */
[----:B------:R-:W-:-:S05]  /*118d0*/  @!P1 IMAD.X R6, RZ, RZ, R6, P2 ;  /* 0x000000ffff069224 */ /* 0x000fca00010e0606 */
[----:B------:R-:W-:Y:S01]  /*118e0*/  @!P1 LOP3.LUT R7, R7, R6, RZ, 0x3c, !PT ;  /* 0x0000000607079212 */ /* 0x000fe200078e3cff */
[----:B------:R-:W-:-:S03]  /*118f0*/  IMAD.MOV.U32 R13, RZ, RZ, R0 ;  /* 0x000000ffff0d7224 */ /* 0x000fc600078e0000 */
[----:B------:R-:W-:-:S04]  /*11900*/  @!P1 LOP3.LUT R6, R7, R6, RZ, 0x3c, !PT ;  /* 0x0000000607069212 */ /* 0x000fc800078e3cff */
[----:B------:R-:W-:-:S05]  /*11910*/  @!P1 LOP3.LUT R7, R7, R6, RZ, 0x3c, !PT ;  /* 0x0000000607079212 */ /* 0x000fca00078e3cff */
[----:B------:R-:W-:Y:S01]  /*11920*/  @!PT LDS RZ, [RZ] ;  /* 0x00000000fffff984 */ /* 0x000fe20000000800 */
[----:B------:R-:W-:Y:S01]  /*11930*/  @!PT LDS RZ, [RZ] ;  /* 0x00000000fffff984 */ /* 0x000fe20000000800 */
[----:B------:R-:W-:Y:S01]  /*11940*/  @!PT LDS RZ, [RZ] ;  /* 0x00000000fffff984 */ /* 0x000fe20000000800 */
[----:B------:R0:W-:Y:S01]  /*11950*/  @!P1 LDGSTS.E.BYPASS.LTC128B.128 [R10+0xc400], desc[UR38][R6.64], !P0 ;  /* 0x0c400000060a9fae */ /* 0x0001e2000c101d66 */
[----:B------:R-:W-:Y:S01]  /*11960*/  ISETP.GE.AND P1, PT, R8, R3, PT ;  /* 0x000000030800720c */ /* 0x000fe20003f26270 */
[----:B0-----:R-:W-:-:S12]  /*11970*/  IMAD.MOV.U32 R6, RZ, RZ, R14 ;  /* 0x000000ffff067224 */ /* 0x001fd800078e000e */
[----:B------:R-:W-:Y:S05]  /*11980*/  WARPSYNC.COLLECTIVE R15, `(.L_x_324) ;  /* 0x000000000f087348 */ /* 0x000fea0003c00000 */
[----:B------:R0:W1:Y:S02]  /*11990*/  SHFL.IDX P6, R14, R13, R12, R11 ;  /* 0x0000000c0d0e7389 */ /* 0x00006400000c000b */
[----:B01----:R-:W-:Y:S01]  /*119a0*/  ENDCOLLECTIVE ;  /* 0x000000000000791b */ /* 0x003fe20003800000 */
.L_x_324:
[----:B------:R-:W-:Y:S02]  /*119b0*/  IMAD.MOV.U32 R13, RZ, RZ, R4 ;  /* 0x000000ffff0d7224 */ /* 0x000fe400078e0004 */
[----:B------:R-:W-:Y:S02]  /*119c0*/  IMAD.MOV.U32 R12, RZ, RZ, 0x2 ;  /* 0x00000002ff0c7424 */ /* 0x000fe400078e00ff */
[----:B------:R-:W-:-:S07]  /*119d0*/  IMAD.MOV.U32 R7, RZ, RZ, R14 ;  /* 0x000000ffff077224 */ /* 0x000fce00078e000e */
[----:B------:R-:W-:Y:S05]  /*119e0*/  WARPSYNC.COLLECTIVE R15, `(.L_x_325) ;  /* 0x000000000f087348 */ /* 0x000fea0003c00000 */
[----:B------:R0:W1:Y:S02]  /*119f0*/  SHFL.IDX P6, R14, R13, R12, R11 ;  /* 0x0000000c0d0e7389 */ /* 0x00006400000c000b */
[----:B01----:R-:W-:Y:S01]  /*11a00*/  ENDCOLLECTIVE ;  /* 0x000000000000791b */ /* 0x003fe20003800000 */
.L_x_325:
        /* <DEDUP_REMOVED lines=9> */
[----:B------:R0:W-:Y:S02]  /*11aa0*/  @!P1 LDGSTS.E.BYPASS.LTC128B.128 [R10+0xcc00], desc[UR38][R6.64], !P0 ;  /* 0x0cc00000060a9fae */ /* 0x0001e4000c101d66 */
[----:B0-----:R-:W-:-:S04]  /*11ab0*/  IADD3 R6, R25, 0x20, RZ ;  /* 0x0000002019067810 */ /* 0x001fc80007ffe0ff */
[----:B------:R-:W-:Y:S01]  /*11ac0*/  ISETP.GE.AND P1, PT, R6, R3, PT ;  /* 0x000000030600720c */ /* 0x000fe20003f26270 */
[----:B------:R-:W-:-:S12]  /*11ad0*/  IMAD.MOV.U32 R6, RZ, RZ, R14 ;  /* 0x000000ffff067224 */ /* 0x000fd800078e000e */
[----:B------:R-:W-:Y:S05]  /*11ae0*/  WARPSYNC.COLLECTIVE R15, `(.L_x_326) ;  /* 0x000000000f087348 */ /* 0x000fea0003c00000 */
[----:B------:R0:W1:Y:S02]  /*11af0*/  SHFL.IDX P6, R14, R13, R12, R11 ;  /* 0x0000000c0d0e7389 */ /* 0x00006400000c000b */
[----:B01----:R-:W-:Y:S01]  /*11b00*/  ENDCOLLECTIVE ;  /* 0x000000000000791b */ /* 0x003fe20003800000 */
.L_x_326:
[----:B------:R-:W-:Y:S02]  /*11b10*/  IMAD.MOV.U32 R13, RZ, RZ, R4 ;  /* 0x000000ffff0d7224 */ /* 0x000fe400078e0004 */
[----:B------:R-:W-:Y:S02]  /*11b20*/  IMAD.MOV.U32 R12, RZ, RZ, 0x3 ;  /* 0x00000003ff0c7424 */ /* 0x000fe400078e00ff */
[----:B------:R-:W-:-:S07]  /*11b30*/  IMAD.MOV.U32 R7, RZ, RZ, R14 ;  /* 0x000000ffff077224 */ /* 0x000fce00078e000e */
[----:B------:R-:W-:Y:S05]  /*11b40*/  WARPSYNC.COLLECTIVE R15, `(.L_x_327) ;  /* 0x000000000f087348 */ /* 0x000fea0003c00000 */
[----:B------:R0:W1:Y:S02]  /*11b50*/  SHFL.IDX P6, R14, R13, R12, R11 ;  /* 0x0000000c0d0e7389 */ /* 0x00006400000c000b */
[----:B01----:R-:W-:Y:S01]  /*11b60*/  ENDCOLLECTIVE ;  /* 0x000000000000791b */ /* 0x003fe20003800000 */
.L_x_327:
[----:B------:R-:W-:-:S04]  /*11b70*/  @!P1 LEA R7, P2, R20, R7, 0x1 ;  /* 0x0000000714079211 */ /* 0x000fc800078408ff */
[----:B------:R-:W-:-:S04]  /*11b80*/  @!P1 IADD3.X R6, RZ, R6, RZ, P2, !PT ;  /* 0x00000006ff069210 */ /* 0x000fc800017fe4ff */
        /* <DEDUP_REMOVED lines=8> */
[----:B0-----:R-:W-:-:S05]  /*11c10*/  VIADD R6, R25, 0x30 ;  /* 0x0000003019067836 */ /* 0x001fca0000000000 */
[----:B------:R-:W-:Y:S01]  /*11c20*/  ISETP.GE.AND P1, PT, R6, R3, PT ;  /* 0x000000030600720c */ /* 0x000fe20003f26270 */
[----:B------:R-:W-:-:S12]  /*11c30*/  IMAD.MOV.U32 R6, RZ, RZ, R14 ;  /* 0x000000ffff067224 */ /* 0x000fd800078e000e */
[----:B------:R-:W-:Y:S05]  /*11c40*/  WARPSYNC.COLLECTIVE R15, `(.L_x_328) ;  /* 0x000000000f087348 */ /* 0x000fea0003c00000 */
[----:B------:R0:W1:Y:S02]  /*11c50*/  SHFL.IDX P6, R14, R13, R12, R11 ;  /* 0x0000000c0d0e7389 */ /* 0x00006400000c000b */
[----:B01----:R-:W-:Y:S01]  /*11c60*/  ENDCOLLECTIVE ;  /* 0x000000000000791b */ /* 0x003fe20003800000 */
.L_x_328:
[----:B------:R-:W-:Y:S02]  /*11c70*/  IMAD.MOV.U32 R13, RZ, RZ, R4 ;  /* 0x000000ffff0d7224 */ /* 0x000fe400078e0004 */
[----:B------:R-:W-:Y:S01]  /*11c80*/  IMAD.MOV.U32 R12, RZ, RZ, 0x4 ;  /* 0x00000004ff0c7424 */ /* 0x000fe200078e00ff */
[----:B------:R-:W-:-:S07]  /*11c90*/  MOV R7, R14 ;  /* 0x0000000e00077202 */ /* 0x000fce0000000f00 */
[----:B------:R-:W-:Y:S05]  /*11ca0*/  WARPSYNC.COLLECTIVE R15, `(.L_x_329) ;  /* 0x000000000f087348 */ /* 0x000fea0003c00000 */
[----:B------:R0:W1:Y:S02]  /*11cb0*/  SHFL.IDX P6, R14, R13, R12, R11 ;  /* 0x0000000c0d0e7389 */ /* 0x00006400000c000b */
[----:B01----:R-:W-:Y:S01]  /*11cc0*/  ENDCOLLECTIVE ;  /* 0x000000000000791b */ /* 0x003fe20003800000 */
.L_x_329:
[----:B------:R-:W-:-:S05]  /*11cd0*/  @!P1 LEA R7, P2, R20, R7, 0x1 ;  /* 0x0000000714079211 */ /* 0x000fca00078408ff */
[----:B------:R-:W-:-:S05]  /*11ce0*/  @!P1 IMAD.X R6, RZ, RZ, R6, P2 ;  /* 0x000000ffff069224 */ /* 0x000fca00010e0606 */
[----:B------:R-:W-:Y:S02]  /*11cf0*/  @!P1 LOP3.LUT R7, R7, R6, RZ, 0x3c, !PT ;  /* 0x0000000607079212 */ /* 0x000fe400078e3cff */
[----:B------:R-:W-:Y:S02]  /*11d00*/  MOV R13, R0 ;  /* 0x00000000000d7202 */ /* 0x000fe40000000f00 */
        /* <DEDUP_REMOVED lines=12> */
.L_x_330:
[----:B------:R-:W-:Y:S02]  /*11dd0*/  IMAD.MOV.U32 R13, RZ, RZ, R4 ;  /* 0x000000ffff0d7224 */ /* 0x000fe400078e0004 */
[----:B------:R-:W-:Y:S02]  /*11de0*/  IMAD.MOV.U32 R12, RZ, RZ, 0x5 ;  /* 0x00000005ff0c7424 */ /* 0x000fe400078e00ff */
[----:B------:R-:W-:-:S07]  /*11df0*/  IMAD.MOV.U32 R7, RZ, RZ, R14 ;  /* 0x000000ffff077224 */ /* 0x000fce00078e000e */
[----:B------:R-:W-:Y:S05]  /*11e00*/  WARPSYNC.COLLECTIVE R15, `(.L_x_331) ;  /* 0x000000000f087348 */ /* 0x000fea0003c00000 */
[----:B------:R0:W1:Y:S02]  /*11e10*/  SHFL.IDX P6, R14, R13, R12, R11 ;  /* 0x0000000c0d0e7389 */ /* 0x00006400000c000b */
[----:B01----:R-:W-:Y:S01]  /*11e20*/  ENDCOLLECTIVE ;  /* 0x000000000000791b */ /* 0x003fe20003800000 */
.L_x_331:
        /* <DEDUP_REMOVED lines=11> */
[----:B------:R-:W-:Y:S02]  /*11ee0*/  ISETP.GE.AND P1, PT, R6, R3, PT ;  /* 0x000000030600720c */ /* 0x000fe40003f26270 */
[----:B------:R-:W-:-:S11]  /*11ef0*/  MOV R6, R14 ;  /* 0x0000000e00067202 */ /* 0x000fd60000000f00 */
[----:B------:R-:W-:Y:S05]  /*11f00*/  WARPSYNC.COLLECTIVE R15, `(.L_x_332) ;  /* 0x000000000f087348 */ /* 0x000fea0003c00000 */
[----:B------:R0:W1:Y:S02]  /*11f10*/  SHFL.IDX P6, R14, R13, R12, R11 ;  /* 0x0000000c0d0e7389 */ /* 0x00006400000c000b */
[----:B01----:R-:W-:Y:S01]  /*11f20*/  ENDCOLLECTIVE ;  /* 0x000000000000791b */ /* 0x003fe20003800000 */
.L_x_332:
[----:B------:R-:W-:Y:S01]  /*11f30*/  IMAD.MOV.U32 R13, RZ, RZ, R4 ;  /* 0x000000ffff0d7224 */ /* 0x000fe200078e0004 */
[----:B------:R-:W-:Y:S01]  /*11f40*/  MOV R12, 0x6 ;  /* 0x00000006000c7802 */ /* 0x000fe20000000f00 */
[----:B------:R-:W-:-:S07]  /*11f50*/  IMAD.MOV.U32 R7, RZ, RZ, R14 ;  /* 0x000000ffff077224 */ /* 0x000fce00078e000e */
[----:B------:R-:W-:Y:S05]  /*11f60*/  WARPSYNC.COLLECTIVE R15, `(.L_x_333) ;  /* 0x000000000f087348 */ /* 0x000fea0003c00000 */
[----:B------:R0:W1:Y:S02]  /*11f70*/  SHFL.IDX P6, R14, R13, R12, R11 ;  /* 0x0000000c0d0e7389 */ /* 0x00006400000c000b */
[----:B01----:R-:W-:Y:S01]  /*11f80*/  ENDCOLLECTIVE ;  /* 0x000000000000791b */ /* 0x003fe20003800000 */
.L_x_333:
        /* <DEDUP_REMOVED lines=16> */
.L_x_334:
[----:B------:R-:W-:Y:S01]  /*12090*/  IMAD.MOV.U32 R13, RZ, RZ, R4 ;  /* 0x000000ffff0d7224 */ /* 0x000fe200078e0004 */
[----:B------:R-:W-:Y:S01]  /*120a0*/  MOV R12, 0x7 ;  /* 0x00000007000c7802 */ /* 0x000fe20000000f00 */
[----:B------:R-:W-:-:S07]  /*120b0*/  IMAD.MOV.U32 R7, RZ, RZ, R14 ;  /* 0x000000ffff077224 */ /* 0x000fce00078e000e */
[----:B------:R-:W-:Y:S05]  /*120c0*/  WARPSYNC.COLLECTIVE R15, `(.L_x_335) ;  /* 0x000000000f087348 */ /* 0x000fea0003c00000 */
[----:B------:R0:W1:Y:S02]  /*120d0*/  SHFL.IDX P6, R14, R13, R12, R11 ;  /* 0x0000000c0d0e7389 */ /* 0x00006400000c000b */
[----:B01----:R-:W-:Y:S01]  /*120e0*/  ENDCOLLECTIVE ;  /* 0x000000000000791b */ /* 0x003fe20003800000 */
.L_x_335:
[----:B------:R-:W-:-:S05]  /*120f0*/  @!P1 LEA R7, P2, R20, R7, 0x1 ;  /* 0x0000000714079211 */ /* 0x000fca00078408ff */
[----:B------:R-:W-:-:S05]  /*12100*/  @!P1 IMAD.X R6, RZ, RZ, R6, P2 ;  /* 0x000000ffff069224 */ /* 0x000fca00010e0606 */
[-C--:B------:R-:W-:Y:S01]  /*12110*/  @!P1 LOP3.LUT R7, R7, R6.reuse, RZ, 0x3c, !PT ;  /* 0x0000000607079212 */ /* 0x080fe200078e3cff */
[----:B------:R-:W-:Y:S02]  /*12120*/  IMAD.MOV.U32 R13, RZ, RZ, R0 ;  /* 0x000000ffff0d7224 */ /* 0x000fe400078e0000 */
[----:B------:R-:W-:Y:S01]  /*12130*/  VIADD R0, R25, 0x70 ;  /* 0x0000007019007836 */ /* 0x000fe20000000000 */
[----:B------:R-:W-:-:S04]  /*12140*/  @!P1 LOP3.LUT R6, R7, R6, RZ, 0x3c, !PT ;  /* 0x0000000607069212 */ /* 0x000fc800078e3cff */
[----:B------:R-:W-:Y:S01]  /*12150*/  @!P1 LOP3.LUT R7, R7, R6, RZ, 0x3c, !PT ;  /* 0x0000000607079212 */ /* 0x000fe200078e3cff */
[----:B------:R-:W-:-:S07]  /*12160*/  IMAD.MOV.U32 R4, RZ, RZ, R14 ;  /* 0x000000ffff047224 */ /* 0x000fce00078e000e */
[----:B------:R-:W-:Y:S05]  /*12170*/  WARPSYNC.COLLECTIVE R15, `(.L_x_336) ;  /* 0x000000000f087348 */ /* 0x000fea0003c00000 */
[----:B------:R0:W1:Y:S02]  /*12180*/  SHFL.IDX P6, R14, R13, R12, R11 ;  /* 0x0000000c0d0e7389 */ /* 0x00006400000c000b */
[----:B01----:R-:W-:Y:S01]  /*12190*/  ENDCOLLECTIVE ;  /* 0x000000000000791b */ /* 0x003fe20003800000 */
.L_x_336:
[----:B------:R-:W-:Y:S01]  /*121a0*/  @!PT LDS RZ, [RZ] ;  /* 0x00000000fffff984 */ /* 0x000fe20000000800 */
[----:B------:R-:W-:Y:S01]  /*121b0*/  @!PT LDS RZ, [RZ] ;  /* 0x00000000fffff984 */ /* 0x000fe20000000800 */
[----:B------:R-:W-:Y:S01]  /*121c0*/  @!PT LDS RZ, [RZ] ;  /* 0x00000000fffff984 */ /* 0x000fe20000000800 */
[----:B------:R0:W-:Y:S01]  /*121d0*/  @!P1 LDGSTS.E.BYPASS.LTC128B.128 [R10+0xf400], desc[UR38][R6.64], !P0 ;  /* 0x0f400000060a9fae */ /* 0x0001e2000c101d66 */
[----:B------:R-:W-:Y:S01]  /*121e0*/  ISETP.GE.AND P1, PT, R0, R3, PT ;  /* 0x000000030000720c */ /* 0x000fe20003f26270 */
[----:B------:R-:W-:-:S05]  /*121f0*/  VIADD R0, R25, 0x80 ;  /* 0x0000008019007836 */ /* 0x000fca0000000000 */
[----:B------:R-:W-:Y:S01]  /*12200*/  ISETP.GE.AND P2, PT, R0, R3, PT ;  /* 0x000000030000720c */ /* 0x000fe20003f46270 */
[----:B------:R-:W-:Y:S02]  /*12210*/  IMAD.MOV.U32 R13, RZ, RZ, R2 ;  /* 0x000000ffff0d7224 */ /* 0x000fe400078e0002 */
[----:B------:R-:W-:Y:S02]  /*12220*/  IMAD.MOV.U32 R12, RZ, RZ, RZ ;  /* 0x000000ffff0c7224 */ /* 0x000fe400078e00ff */
[----:B0-----:R-:W-:-:S08]  /*12230*/  IMAD.MOV.U32 R6, RZ, RZ, R14 ;  /* 0x000000ffff067224 */ /* 0x001fd000078e000e */
[----:B------:R-:W-:Y:S05]  /*12240*/  WARPSYNC.COLLECTIVE R15, `(.L_x_337) ;  /* 0x000000000f087348 */ /* 0x000fea0003c00000 */
[----:B------:R0:W1:Y:S02]  /*12250*/  SHFL.IDX P6, R14, R13, R12, R11 ;  /* 0x0000000c0d0e7389 */ /* 0x00006400000c000b */
[----:B01----:R-:W-:Y:S01]  /*12260*/  ENDCOLLECTIVE ;  /* 0x000000000000791b */ /* 0x003fe20003800000 */
.L_x_337:
[----:B------:R-:W-:-:S05]  /*12270*/  @!P1 LEA R6, P3, R20, R6, 0x1 ;  /* 0x0000000614069211 */ /* 0x000fca00078608ff */
[----:B------:R-:W-:-:S05]  /*12280*/  @!P1 IMAD.X R4, RZ, RZ, R4, P3 ;  /* 0x000000ffff049224 */ /* 0x000fca00018e0604 */
[----:B------:R-:W-:Y:S01]  /*12290*/  @!P1 MOV R7, R4 ;  /* 0x0000000400079202 */ /* 0x000fe20000000f00 */
[----:B------:R-:W-:Y:S02]  /*122a0*/  IMAD.MOV.U32 R13, RZ, RZ, R5 ;  /* 0x000000ffff0d7224 */ /* 0x000fe400078e0005 */
[----:B------:R-:W-:Y:S02]  /*122b0*/  VIADD R4, R25, 0xa0 ;  /* 0x000000a019047836 */ /* 0x000fe40000000000 */
[----:B------:R-:W-:Y:S01]  /*122c0*/  @!PT LDS RZ, [RZ] ;  /* 0x00000000fffff984 */ /* 0x000fe20000000800 */
[----:B------:R-:W-:Y:S01]  /*122d0*/  @!PT LDS RZ, [RZ] ;  /* 0x00000000fffff984 */ /* 0x000fe20000000800 */
[----:B------:R-:W-:Y:S01]  /*122e0*/  @!PT LDS RZ, [RZ] ;  /* 0x00000000fffff984 */ /* 0x000fe20000000800 */
[----:B------:R0:W-:Y:S01]  /*122f0*/  @!P1 LDGSTS.E.BYPASS.LTC128B.128 [R10+0xfc00], desc[UR38][R6.64], !P0 ;  /* 0x0fc00000060a9fae */ /* 0x0001e2000c101d66 */
[----:B------:R-:W-:-:S07]  /*12300*/  IMAD.MOV.U32 R0, RZ, RZ, R14 ;  /* 0x000000ffff007224 */ /* 0x000fce00078e000e */
[----:B0-----:R-:W-:Y:S05]  /*12310*/  WARPSYNC.COLLECTIVE R15, `(.L_x_338) ;  /* 0x000000000f087348 */ /* 0x001fea0003c00000 */
[----:B------:R1:W2:Y:S02]  /*12320*/  SHFL.IDX P6, R14, R13, R12, R11 ;  /* 0x0000000c0d0e7389 */ /* 0x0002a400000c000b */
[----:B012---:R-:W-:Y:S01]  /*12330*/  ENDCOLLECTIVE ;  /* 0x000000000000791b */ /* 0x007fe20003800000 */
.L_x_338:
[----:B------:R-:W-:Y:S02]  /*12340*/  IMAD.MOV.U32 R13, RZ, RZ, R2 ;  /* 0x000000ffff0d7224 */ /* 0x000fe400078e0002 */
[----:B------:R-:W-:Y:S01]  /*12350*/  IMAD.MOV.U32 R12, RZ, RZ, 0x1 ;  /* 0x00000001ff0c7424 */ /* 0x000fe200078e00ff */
[----:B------:R-:W-:-:S07]  /*12360*/  MOV R8, R14 ;  /* 0x0000000e00087202 */ /* 0x000fce0000000f00 */
[----:B------:R-:W-:Y:S05]  /*12370*/  WARPSYNC.COLLECTIVE R15, `(.L_x_339) ;  /* 0x000000000f087348 */ /* 0x000fea0003c00000 */
[----:B------:R0:W1:Y:S02]  /*12380*/  SHFL.IDX P6, R14, R13, R12, R11 ;  /* 0x0000000c0d0e7389 */ /* 0x00006400000c000b */
[----:B01----:R-:W-:Y:S01]  /*12390*/  ENDCOLLECTIVE ;  /* 0x000000000000791b */ /* 0x003fe20003800000 */
.L_x_339:
[----:B------:R-:W-:-:S05]  /*123a0*/  @!P2 LEA R6, P1, R20, R8, 0x1 ;  /* 0x000000081406a211 */ /* 0x000fca00078208ff */
[----:B------:R-:W-:-:S04]  /*123b0*/  @!P2 IMAD.X R0, RZ, RZ, R0, P1 ;  /* 0x000000ffff00a224 */ /* 0x000fc800008e0600 */
[----:B------:R-:W-:Y:S02]  /*123c0*/  @!P2 IMAD.MOV.U32 R7, RZ, RZ, R0 ;  /* 0x000000ffff07a224 */ /* 0x000fe400078e0000 */
[----:B------:R-:W-:Y:S02]  /*123d0*/  VIADD R0, R25, 0x90 ;  /* 0x0000009019007836 */ /* 0x000fe40000000000 */
[----:B------:R-:W-:Y:S01]  /*123e0*/  IMAD.MOV.U32 R13, RZ, RZ, R5 ;  /* 0x000000ffff0d7224 */ /* 0x000fe200078e0005 */
[----:B------:R-:W-:Y:S01]  /*123f0*/  @!PT LDS RZ, [RZ] ;  /* 0x00000000fffff984 */ /* 0x000fe20000000800 */
[----:B------:R-:W-:Y:S01]  /*12400*/  @!PT LDS RZ, [RZ] ;  /* 0x00000000fffff984 */ /* 0x000fe20000000800 */
[----:B------:R-:W-:Y:S01]  /*12410*/  @!PT LDS RZ, [RZ] ;  /* 0x00000000fffff984 */ /* 0x000fe20000000800 */
[----:B------:R0:W-:Y:S02]  /*12420*/  @!P2 LDGSTS.E.BYPASS.LTC128B.128 [R10+0x10400], desc[UR38][R6.64], !P0 ;  /* 0x10400000060aafae */ /* 0x0001e4000c101d66 */
[----:B------:R-:W-:Y:S02]  /*12430*/  ISETP.GE.AND P1, PT, R0, R3, PT ;  /* 0x000000030000720c */ /* 0x000fe40003f26270 */
[----:B------:R-:W-:-:S11]  /*12440*/  MOV R0, R14 ;  /* 0x0000000e00007202 */ /* 0x000fd60000000f00 */
[----:B0-----:R-:W-:Y:S05]  /*12450*/  WARPSYNC.COLLECTIVE R15, `(.L_x_340) ;  /* 0x000000000f087348 */ /* 0x001fea0003c00000 */
[----:B------:R1:W2:Y:S02]  /*12460*/  SHFL.IDX P6, R14, R13, R12, R11 ;  /* 0x0000000c0d0e7389 */ /* 0x0002a400000c000b */
[----:B012---:R-:W-:Y:S01]  /*12470*/  ENDCOLLECTIVE ;  /* 0x000000000000791b */ /* 0x007fe20003800000 */
.L_x_340:
[----:B------:R-:W-:Y:S01]  /*12480*/  IMAD.MOV.U32 R13, RZ, RZ, R2 ;  /* 0x000000ffff0d7224 */ /* 0x000fe200078e0002 */
[----:B------:R-:W-:Y:S01]  /*12490*/  MOV R12, 0x2 ;  /* 0x00000002000c7802 */ /* 0x000fe20000000f00 */
[----:B------:R-:W-:-:S07]  /*124a0*/  IMAD.MOV.U32 R6, RZ, RZ, R14 ;  /* 0x000000ffff067224 */ /* 0x000fce00078e000e */
[----:B------:R-:W-:Y:S05]  /*124b0*/  WARPSYNC.COLLECTIVE R15, `(.L_x_341) ;  /* 0x000000000f087348 */ /* 0x000fea0003c00000 */
[----:B------:R0:W1:Y:S02]  /*124c0*/  SHFL.IDX P6, R14, R13, R12, R11 ;  /* 0x0000000c0d0e7389 */ /* 0x00006400000c000b */
[----:B01----:R-:W-:Y:S01]  /*124d0*/  ENDCOLLECTIVE ;  /* 0x000000000000791b */ /* 0x003fe20003800000 */
.L_x_341:
[----:B------:R-:W-:-:S05]  /*124e0*/  @!P1 LEA R6, P2, R20, R6, 0x1 ;  /* 0x0000000614069211 */ /* 0x000fca00078408ff */
[----:B------:R-:W-:-:S04]  /*124f0*/  @!P1 IMAD.X R0, RZ, RZ, R0, P2 ;  /* 0x000000ffff009224 */ /* 0x000fc800010e0600 */
[----:B------:R-:W-:Y:S02]  /*12500*/  @!P1 IMAD.MOV.U32 R7, RZ, RZ, R0 ;  /* 0x000000ffff079224 */ /* 0x000fe400078e0000 */
[----:B------:R-:W-:-:S03]  /*12510*/  IMAD.MOV.U32 R13, RZ, RZ, R5 ;  /* 0x000000ffff0d7224 */ /* 0x000fc600078e0005 */
[----:B------:R-:W-:Y:S01]  /*12520*/  @!PT LDS RZ, [RZ] ;  /* 0x00000000fffff984 */ /* 0x000fe20000000800 */
[----:B------:R-:W-:Y:S01]  /*12530*/  @!PT LDS RZ, [RZ] ;  /* 0x00000000fffff984 */ /* 0x000fe20000000800 */
[----:B------:R-:W-:Y:S01]  /*12540*/  @!PT LDS RZ, [RZ] ;  /* 0x00000000fffff984 */ /* 0x000fe20000000800 */
[----:B------:R0:W-:Y:S01]  /*12550*/  @!P1 LDGSTS.E.BYPASS.LTC128B.128 [R10+0x10c00], desc[UR38][R6.64], !P0 ;  /* 0x10c00000060a9fae */ /* 0x0001e2000c101d66 */
[----:B------:R-:W-:Y:S01]  /*12560*/  ISETP.GE.AND P1, PT, R4, R3, PT ;  /* 0x000000030400720c */ /* 0x000fe20003f26270 */
[----:B------:R-:W-:-:S12]  /*12570*/  IMAD.MOV.U32 R0, RZ, RZ, R14 ;  /* 0x000000ffff007224 */ /* 0x000fd800078e000e */
[----:B0-----:R-:W-:Y:S05]  /*12580*/  WARPSYNC.COLLECTIVE R15, `(.L_x_342) ;  /* 0x000000000f087348 */ /* 0x001fea0003c00000 */
[----:B------:R1:W2:Y:S02]  /*12590*/  SHFL.IDX P6, R14, R13, R12, R11 ;  /* 0x0000000c0d0e7389 */ /* 0x0002a400000c000b */
[----:B012---:R-:W-:Y:S01]  /*125a0*/  ENDCOLLECTIVE ;  /* 0x000000000000791b */ /* 0x007fe20003800000 */
.L_x_342:
[----:B------:R-:W-:Y:S02]  /*125b0*/  IMAD.MOV.U32 R13, RZ, RZ, R2 ;  /* 0x000000ffff0d7224 */ /* 0x000fe400078e0002 */
[----:B------:R-:W-:Y:S02]  /*125c0*/  IMAD.MOV.U32 R12, RZ, RZ, 0x3 ;  /* 0x00000003ff0c7424 */ /* 0x000fe400078e00ff */
[----:B------:R-:W-:-:S07]  /*125d0*/  IMAD.MOV.U32 R6, RZ, RZ, R14 ;  /* 0x000000ffff067224 */ /* 0x000fce00078e000e */
[----:B------:R-:W-:Y:S05]  /*125e0*/  WARPSYNC.COLLECTIVE R15, `(.L_x_343) ;  /* 0x000000000f087348 */ /* 0x000fea0003c00000 */
[----:B------:R0:W1:Y:S02]  /*125f0*/  SHFL.IDX P6, R14, R13, R12, R11 ;  /* 0x0000000c0d0e7389 */ /* 0x00006400000c000b */
[----:B01----:R-:W-:Y:S01]  /*12600*/  ENDCOLLECTIVE ;  /* 0x000000000000791b */ /* 0x003fe20003800000 */
.L_x_343:
[----:B------:R-:W-:-:S05]  /*12610*/  @!P1 LEA R6, P2, R20, R6, 0x1 ;  /* 0x0000000614069211 */ /* 0x000fca00078408ff */
[----:B------:R-:W-:-:S05]  /*12620*/  @!P1 IMAD.X R0, RZ, RZ, R0, P2 ;  /* 0x000000ffff009224 */ /* 0x000fca00010e0600 */
[----:B------:R-:W-:Y:S01]  /*12630*/  @!P1 MOV R7, R0 ;  /* 0x0000000000079202 */ /* 0x000fe20000000f00 */
[----:B------:R-:W-:-:S04]  /*12640*/  IMAD.MOV.U32 R13, RZ, RZ, R5 ;  /* 0x000000ffff0d7224 */ /* 0x000fc800078e0005 */
        /* <DEDUP_REMOVED lines=8> */
.L_x_344:
[----:B------:R-:W-:Y:S01]  /*126d0*/  IMAD.MOV.U32 R2, RZ, RZ, R14 ;  /* 0x000000ffff027224 */ /* 0x000fe200078e000e */
[----:B------:R-:W-:Y:S06]  /*126e0*/  BRA `(.L_x_345) ;  /* 0xffffffbc00e47947 */ /* 0x000fec000383ffff */
.L_x_235:
[----:B0-----:R0:W1:Y:S02]  /*126f0*/  SYNCS.PHASECHK.TRANS64.TRYWAIT P0, [R17+URZ+0x30820], R0 ;  /* 0x03082000110075a7 */ /* 0x001064000800017f */
[----:B-1----:R-:W-:Y:S05]  /*12700*/  @!P0 NANOSLEEP.SYNCS 0x989680 ;  /* 0x009896800000895d */ /* 0x002fea0003900000 */
[----:B------:R-:W1:Y:S02]  /*12710*/  @!P0 SYNCS.PHASECHK.TRANS64 P0, [R17+URZ+0x30820], R0 ;  /* 0x03082000110085a7 */ /* 0x000e64000800007f */
[----:B-1----:R-:W-:Y:S05]  /*12720*/  @!P0 BRA `(.L_x_235) ;  /* 0xfffffffc00f08947 */ /* 0x002fea000383ffff */
[----:B------:R-:W-:Y:S05]  /*12730*/  BRA `(.L_x_346) ;  /* 0xffffffc000447947 */ /* 0x000fea000383ffff */
.L_x_244:
[----:B0-----:R0:W1:Y:S02]  /*12740*/  SYNCS.PHASECHK.TRANS64.TRYWAIT P0, [R4+URZ+0x30840], R2 ;  /* 0x03084002040075a7 */ /* 0x001064000800017f */
[----:B-1----:R-:W-:Y:S05]  /*12750*/  @!P0 NANOSLEEP.SYNCS 0x989680 ;  /* 0x009896800000895d */ /* 0x002fea0003900000 */
[----:B------:R-:W1:Y:S02]  /*12760*/  @!P0 SYNCS.PHASECHK.TRANS64 P0, [R4+URZ+0x30840], R2 ;  /* 0x03084002040085a7 */ /* 0x000e64000800007f */
[----:B-1----:R-:W-:Y:S05]  /*12770*/  @!P0 BRA `(.L_x_244) ;  /* 0xfffffffc00f08947 */ /* 0x002fea000383ffff */
[----:B------:R-:W-:Y:S05]  /*12780*/  BRA `(.L_x_347) ;  /* 0xffffffc400147947 */ /* 0x000fea000383ffff */
.L_x_249:
[----:B0-----:R0:W1:Y:S02]  /*12790*/  SYNCS.PHASECHK.TRANS64.TRYWAIT P0, [R3+URZ+0x60], R2 ;  /* 0x00006002030075a7 */ /* 0x001064000800017f */
[----:B-1----:R-:W-:Y:S05]  /*127a0*/  @!P0 NANOSLEEP.SYNCS 0x989680 ;  /* 0x009896800000895d */ /* 0x002fea0003900000 */
[----:B------:R-:W1:Y:S02]  /*127b0*/  @!P0 SYNCS.PHASECHK.TRANS64 P0, [R3+URZ+0x60], R2 ;  /* 0x00006002030085a7 */ /* 0x000e64000800007f */
[----:B-1----:R-:W-:Y:S05]  /*127c0*/  @!P0 BRA `(.L_x_249) ;  /* 0xfffffffc00f08947 */ /* 0x002fea000383ffff */
[----:B------:R-:W-:Y:S05]  /*127d0*/  BRA `(.L_x_348) ;  /* 0xffffffc400a07947 */ /* 0x000fea000383ffff */
.L_x_257:
[----:B-1----:R1:W2:Y:S02]  /*127e0*/  SYNCS.PHASECHK.TRANS64.TRYWAIT P0, [R2+URZ+0x30840], R3 ;  /* 0x03084003020075a7 */ /* 0x0022a4000800017f */
[----:B--2---:R-:W-:Y:S05]  /*127f0*/  @!P0 NANOSLEEP.SYNCS 0x989680 ;  /* 0x009896800000895d */ /* 0x004fea0003900000 */
[----:B------:R-:W2:Y:S02]  /*12800*/  @!P0 SYNCS.PHASECHK.TRANS64 P0, [R2+URZ+0x30840], R3 ;  /* 0x03084003020085a7 */ /* 0x000ea4000800007f */
[----:B--2---:R-:W-:Y:S05]  /*12810*/  @!P0 BRA `(.L_x_257) ;  /* 0xfffffffc00f08947 */ /* 0x004fea000383ffff */
[----:B------:R-:W-:Y:S05]  /*12820*/  BRA `(.L_x_349) ;  /* 0xffffffc800e07947 */ /* 0x000fea000383ffff */
.L_x_262:
[----:B0-----:R0:W1:Y:S02]  /*12830*/  SYNCS.PHASECHK.TRANS64.TRYWAIT P0, [R10+URZ+0x60], R28 ;  /* 0x0000601c0a0075a7 */ /* 0x001064000800017f */
[----:B-1----:R-:W-:Y:S05]  /*12840*/  @!P0 NANOSLEEP.SYNCS 0x989680 ;  /* 0x009896800000895d */ /* 0x002fea0003900000 */
[----:B------:R-:W1:Y:S02]  /*12850*/  @!P0 SYNCS.PHASECHK.TRANS64 P0, [R10+URZ+0x60], R28 ;  /* 0x0000601c0a0085a7 */ /* 0x000e64000800007f */
[----:B-1----:R-:W-:Y:S05]  /*12860*/  @!P0 BRA `(.L_x_262) ;  /* 0xfffffffc00f08947 */ /* 0x002fea000383ffff */
[----:B------:R-:W-:Y:S05]  /*12870*/  BRA `(.L_x_350) ;  /* 0xffffffcc006c7947 */ /* 0x000fea000383ffff */
.L_x_270:
[----:B-1----:R1:W2:Y:S02]  /*12880*/  SYNCS.PHASECHK.TRANS64.TRYWAIT P0, [R2+URZ+0x30840], R3 ;  /* 0x03084003020075a7 */ /* 0x0022a4000800017f */
[----:B--2---:R-:W-:Y:S05]  /*12890*/  @!P0 NANOSLEEP.SYNCS 0x989680 ;  /* 0x009896800000895d */ /* 0x004fea0003900000 */
[----:B------:R-:W2:Y:S02]  /*128a0*/  @!P0 SYNCS.PHASECHK.TRANS64 P0, [R2+URZ+0x30840], R3 ;  /* 0x03084003020085a7 */ /* 0x000ea4000800007f */
[----:B--2---:R-:W-:Y:S05]  /*128b0*/  @!P0 BRA `(.L_x_270) ;  /* 0xfffffffc00f08947 */ /* 0x004fea000383ffff */
[----:B------:R-:W-:Y:S05]  /*128c0*/  BRA `(.L_x_351) ;  /* 0xffffffd0007c7947 */ /* 0x000fea000383ffff */
.L_x_275:
[----:B0-----:R0:W1:Y:S02]  /*128d0*/  SYNCS.PHASECHK.TRANS64.TRYWAIT P0, [R7+URZ+0x60], R2 ;  /* 0x00006002070075a7 */ /* 0x001064000800017f */
[----:B-1----:R-:W-:Y:S05]  /*128e0*/  @!P0 NANOSLEEP.SYNCS 0x989680 ;  /* 0x009896800000895d */ /* 0x002fea0003900000 */
[----:B------:R-:W1:Y:S02]  /*128f0*/  @!P0 SYNCS.PHASECHK.TRANS64 P0, [R7+URZ+0x60], R2 ;  /* 0x00006002070085a7 */ /* 0x000e64000800007f */
[----:B-1----:R-:W-:Y:S05]  /*12900*/  @!P0 BRA `(.L_x_275) ;  /* 0xfffffffc00f08947 */ /* 0x002fea000383ffff */
[----:B------:R-:W-:Y:S05]  /*12910*/  BRA `(.L_x_352) ;  /* 0xffffffd4000c7947 */ /* 0x000fea000383ffff */
.L_x_285:
[----:B0-----:R0:W1:Y:S02]  /*12920*/  SYNCS.PHASECHK.TRANS64.TRYWAIT P0, [R3+URZ+0x30860], R0 ;  /* 0x03086000030075a7 */ /* 0x001064000800017f */
[----:B-1----:R-:W-:Y:S05]  /*12930*/  @!P0 NANOSLEEP.SYNCS 0x989680 ;  /* 0x009896800000895d */ /* 0x002fea0003900000 */
[----:B------:R-:W1:Y:S02]  /*12940*/  @!P0 SYNCS.PHASECHK.TRANS64 P0, [R3+URZ+0x30860], R0 ;  /* 0x03086000030085a7 */ /* 0x000e64000800007f */
[----:B-1----:R-:W-:Y:S05]  /*12950*/  @!P0 BRA `(.L_x_285) ;  /* 0xfffffffc00f08947 */ /* 0x002fea000383ffff */
[----:B------:R-:W-:Y:S05]  /*12960*/  BRA `(.L_x_353) ;  /* 0xffffffd8000c7947 */ /* 0x000fea000383ffff */
.L_x_291:
[----:B------:R-:W-:Y:S01]  /*12970*/  BSSY B0, `(.L_x_354) ;  /* 0x0000008000007945 */ /* 0x000fe20003800000 */
[----:B------:R-:W-:Y:S01]  /*12980*/  MOV R13, R24 ;  /* 0x00000018000d7202 */ /* 0x000fe20000000f00 */
[----:B------:R-:W-:Y:S02]  /*12990*/  IMAD.MOV.U32 R12, RZ, RZ, RZ ;  /* 0x000000ffff0c7224 */ /* 0x000fe400078e00ff */
[----:B------:R-:W-:Y:S02]  /*129a0*/  IMAD.MOV.U32 R11, RZ, RZ, 0x1f ;  /* 0x0000001fff0b7424 */ /* 0x000fe400078e00ff */
[----:B------:R-:W-:-:S07]  /*129b0*/  IMAD.MOV.U32 R15, RZ, RZ, -0x1 ;  /* 0xffffffffff0f7424 */ /* 0x000fce00078e00ff */
[----:B-1----:R-:W-:Y:S05]  /*129c0*/  WARPSYNC.COLLECTIVE R15, `(.L_x_355) ;  /* 0x000000000f087348 */ /* 0x002fea0003c00000 */
[----:B------:R0:W2:Y:S02]  /*129d0*/  SHFL.IDX P6, R14, R13, R12, R11 ;  /* 0x0000000c0d0e7389 */ /* 0x0000a400000c000b */
[----:B012---:R-:W-:Y:S01]  /*129e0*/  ENDCOLLECTIVE ;  /* 0x000000000000791b */ /* 0x007fe20003800000 */
.L_x_355:
[----:B------:R-:W-:Y:S05]  /*129f0*/  BSYNC B0 ;  /* 0x0000000000007941 */ /* 0x000fea0003800000 */
.L_x_354:
[----:B------:R-:W-:Y:S01]  /*12a00*/  IMAD.MOV.U32 R13, RZ, RZ, R24 ;  /* 0x000000ffff0d7224 */ /* 0x000fe200078e0018 */
[----:B------:R-:W-:Y:S01]  /*12a10*/  MOV R12, 0x1 ;  /* 0x00000001000c7802 */ /* 0x000fe20000000f00 */
[----:B------:R-:W-:Y:S02]  /*12a20*/  IMAD.MOV.U32 R11, RZ, RZ, 0x1f ;  /* 0x0000001fff0b7424 */ /* 0x000fe400078e00ff */
[----:B------:R-:W-:Y:S02]  /*12a30*/  IMAD.MOV.U32 R15, RZ, RZ, -0x1 ;  /* 0xffffffffff0f7424 */ /* 0x000fe400078e00ff */
[----:B------:R-:W-:Y:S02]  /*12a40*/  IMAD.IADD R7, R27, 0x1, R9 ;  /* 0x000000011b077824 */ /* 0x000fe400078e0209 */
[----:B------:R-:W-:-:S07]  /*12a50*/  IMAD.MOV.U32 R0, RZ, RZ, R14 ;  /* 0x000000ffff007224 */ /* 0x000fce00078e000e */
[----:B------:R-:W-:Y:S05]  /*12a60*/  WARPSYNC.COLLECTIVE R15, `(.L_x_356) ;  /* 0x000000000f087348 */ /* 0x000fea0003c00000 */
[----:B------:R0:W1:Y:S02]  /*12a70*/  SHFL.IDX P6, R14, R13, R12, R11 ;  /* 0x0000000c0d0e7389 */ /* 0x00006400000c000b */
[----:B01----:R-:W-:Y:S01]  /*12a80*/  ENDCOLLECTIVE ;  /* 0x000000000000791b */ /* 0x003fe20003800000 */
.L_x_356:
[----:B------:R-:W-:Y:S02]  /*12a90*/  ULDC UR4, c[0x0][0xc3c] ;  /* 0x00030f0000047ab9 */ /* 0x000fe40000000800 */
[----:B------:R-:W-:-:S13]  /*12aa0*/  ISETP.GE.OR P1, PT, R7, UR4, !P0 ;  /* 0x0000000407007c0c */ /* 0x000fda000c726670 */
[----:B------:R-:W0:Y:S08]  /*12ab0*/  @!P1 LDC.64 R2, c[0x0][0xc80] ;  /* 0x00032000ff029b82 */ /* 0x000e300000000a00 */
[----:B------:R-:W1:Y:S01]  /*12ac0*/  @!P1 LDC.64 R4, c[0x0][0xc78] ;  /* 0x00031e00ff049b82 */ /* 0x000e620000000a00 */
[----:B------:R-:W-:Y:S02]  /*12ad0*/  IMAD.MOV.U32 R11, RZ, RZ, RZ ;  /* 0x000000ffff0b7224 */ /* 0x000fe400078e00ff */
[----:B------:R-:W-:-:S02]  /*12ae0*/  IMAD.MOV.U32 R6, RZ, RZ, R14 ;  /* 0x000000ffff067224 */ /* 0x000fc400078e000e */
[----:B0-----:R-:W-:-:S05]  /*12af0*/  @!P1 IMAD.WIDE R2, R7, 0x4, R2 ;  /* 0x0000000407029825 */ /* 0x001fca00078e0202 */
[----:B------:R1:W2:Y:S02]  /*12b00*/  @!P1 LDG.E R8, desc[UR38][R2.64] ;  /* 0x0000002602089981 */ /* 0x0002a4000c1e1900 */
[----:B-1----:R-:W-:-:S05]  /*12b10*/  @!P1 IMAD.WIDE R2, R7, 0x4, R4 ;  /* 0x0000000407029825 */ /* 0x002fca00078e0204 */
[----:B------:R-:W3:Y:S01]  /*12b20*/  @!P1 LDG.E R5, desc[UR38][R2.64] ;  /* 0x0000002602059981 */ /* 0x000ee2000c1e1900 */
[----:B------:R-:W-:Y:S01]  /*12b30*/  IMAD.MOV.U32 R7, RZ, RZ, RZ ;  /* 0x000000ffff077224 */ /* 0x000fe200078e00ff */
[C---:B------:R-:W-:Y:S01]  /*12b40*/  ISETP.GE.U32.AND P2, PT, R9.reuse, 0x2, PT ;  /* 0x000000020900780c */ /* 0x040fe20003f46070 */
[----:B------:R-:W-:Y:S01]  /*12b50*/  IMAD.MOV.U32 R4, RZ, RZ, RZ ;  /* 0x000000ffff047224 */ /* 0x000fe200078e00ff */
[C---:B------:R-:W-:Y:S01]  /*12b60*/  ISETP.GE.U32.AND P3, PT, R9.reuse, 0x4, PT ;  /* 0x000000040900780c */ /* 0x040fe20003f66070 */
[----:B------:R-:W-:Y:S01]  /*12b70*/  IMAD.MOV.U32 R24, RZ, RZ, RZ ;  /* 0x000000ffff187224 */ /* 0x000fe200078e00ff */
[C---:B------:R-:W-:Y:S02]  /*12b80*/  ISETP.GE.U32.AND P4, PT, R9.reuse, 0x8, PT ;  /* 0x000000080900780c */ /* 0x040fe40003f86070 */
[C---:B------:R-:W-:Y:S02]  /*12b90*/  ISETP.GE.U32.AND P5, PT, R9.reuse, 0x10, PT ;  /* 0x000000100900780c */ /* 0x040fe40003fa6070 */
[----:B--2---:R-:W-:Y:S01]  /*12ba0*/  @!P1 MOV R7, R8 ;  /* 0x0000000800079202 */ /* 0x004fe20000000f00 */
[----:B---3--:R-:W-:Y:S01]  /*12bb0*/  @!P1 IMAD.MOV.U32 R4, RZ, RZ, R5 ;  /* 0x000000ffff049224 */ /* 0x008fe200078e0005 */
[----:B------:R-:W-:-:S03]  /*12bc0*/  ISETP.NE.AND P1, PT, R9, RZ, PT ;  /* 0x000000ff0900720c */ /* 0x000fc60003f25270 */
[----:B------:R-:W-:-:S10]  /*12bd0*/  IMAD R13, R4, R7, RZ ;  /* 0x00000007040d7224 */ /* 0x000fd400078e02ff */
[----:B------:R-:W-:Y:S05]  /*12be0*/  WARPSYNC.COLLECTIVE R15, `(.L_x_357) ;  /* 0x000000000f087348 */ /* 0x000fea0003c00000 */
[----:B------:R0:W1:Y:S02]  /*12bf0*/  SHFL.UP P6, R14, R13, R12, R11 ;  /* 0x0400000c0d0e7389 */ /* 0x00006400000c000b */
[----:B01----:R-:W-:Y:S01]  /*12c00*/  ENDCOLLECTIVE ;  /* 0x000000000000791b */ /* 0x003fe20003800000 */
.L_x_357:
[----:B------:R-:W-:Y:S02]  /*12c10*/  MOV R12, 0x2 ;  /* 0x00000002000c7802 */ /* 0x000fe40000000f00 */
[----:B------:R-:W-:-:S05]  /*12c20*/  SEL R14, R14, RZ, P1 ;  /* 0x000000ff0e0e7207 */ /* 0x000fca0000800000 */
[----:B------:R-:W-:-:S04]  /*12c30*/  IMAD.IADD R5, R13, 0x1, R14 ;  /* 0x000000010d057824 */ /* 0x000fc800078e020e */
[----:B------:R-:W-:-:S07]  /*12c40*/  IMAD.MOV.U32 R13, RZ, RZ, R5 ;  /* 0x000000ffff0d7224 */ /* 0x000fce00078e0005 */
[----:B------:R-:W-:Y:S05]  /*12c50*/  WARPSYNC.COLLECTIVE R15, `(.L_x_358) ;  /* 0x000000000f087348 */ /* 0x000fea0003c00000 */
[----:B------:R0:W1:Y:S02]  /*12c60*/  SHFL.UP P6, R14, R13, R12, R11 ;  /* 0x0400000c0d0e7389 */ /* 0x00006400000c000b */
[----:B01----:R-:W-:Y:S01]  /*12c70*/  ENDCOLLECTIVE ;  /* 0x000000000000791b */ /* 0x003fe20003800000 */
.L_x_358:
[----:B------:R-:W-:Y:S01]  /*12c80*/  IMAD.MOV.U32 R12, RZ, RZ, 0x4 ;  /* 0x00000004ff0c7424 */ /* 0x000fe200078e00ff */
[----:B------:R-:W-:-:S05]  /*12c90*/  SEL R2, R14, RZ, P2 ;  /* 0x000000ff0e027207 */ /* 0x000fca0001000000 */
[----:B------:R-:W-:-:S04]  /*12ca0*/  IMAD.IADD R2, R5, 0x1, R2 ;  /* 0x0000000105027824 */ /* 0x000fc800078e0202 */
[----:B------:R-:W-:-:S07]  /*12cb0*/  IMAD.MOV.U32 R13, RZ, RZ, R2 ;  /* 0x000000ffff0d7224 */ /* 0x000fce00078e0002 */
[----:B------:R-:W-:Y:S05]  /*12cc0*/  WARPSYNC.COLLECTIVE R15, `(.L_x_359) ;  /* 0x000000000f087348 */ /* 0x000fea0003c00000 */
[----:B------:R0:W1:Y:S02]  /*12cd0*/  SHFL.UP P6, R14, R13, R12, R11 ;  /* 0x0400000c0d0e7389 */ /* 0x00006400000c000b */
[----:B01----:R-:W-:Y:S01]  /*12ce0*/  ENDCOLLECTIVE ;  /* 0x000000000000791b */ /* 0x003fe20003800000 */
.L_x_359:
[----:B------:R-:W-:Y:S02]  /*12cf0*/  MOV R12, 0x8 ;  /* 0x00000008000c7802 */ /* 0x000fe40000000f00 */
[----:B------:R-:W-:-:S05]  /*12d00*/  SEL R3, R14, RZ, P3 ;  /* 0x000000ff0e037207 */ /* 0x000fca0001800000 */
[----:B------:R-:W-:-:S04]  /*12d10*/  IMAD.IADD R3, R2, 0x1, R3 ;  /* 0x0000000102037824 */ /* 0x000fc800078e0203 */
[----:B------:R-:W-:-:S07]  /*12d20*/  IMAD.MOV.U32 R13, RZ, RZ, R3 ;  /* 0x000000ffff0d7224 */ /* 0x000fce00078e0003 */
[----:B------:R-:W-:Y:S05]  /*12d30*/  WARPSYNC.COLLECTIVE R15, `(.L_x_360) ;  /* 0x000000000f087348 */ /* 0x000fea0003c00000 */
[----:B------:R0:W1:Y:S02]  /*12d40*/  SHFL.UP P6, R14, R13, R12, R11 ;  /* 0x0400000c0d0e7389 */ /* 0x00006400000c000b */
[----:B01----:R-:W-:Y:S01]  /*12d50*/  ENDCOLLECTIVE ;  /* 0x000000000000791b */ /* 0x003fe20003800000 */
.L_x_360:
[----:B------:R-:W-:Y:S01]  /*12d60*/  IMAD.MOV.U32 R12, RZ, RZ, 0x10 ;  /* 0x00000010ff0c7424 */ /* 0x000fe200078e00ff */
[----:B------:R-:W-:-:S05]  /*12d70*/  SEL R14, R14, RZ, P4 ;  /* 0x000000ff0e0e7207 */ /* 0x000fca0002000000 */
[----:B------:R-:W-:-:S04]  /*12d80*/  IMAD.IADD R5, R3, 0x1, R14 ;  /* 0x0000000103057824 */ /* 0x000fc800078e020e */
[----:B------:R-:W-:-:S07]  /*12d90*/  IMAD.MOV.U32 R13, RZ, RZ, R5 ;  /* 0x000000ffff0d7224 */ /* 0x000fce00078e0005 */
[----:B------:R-:W-:Y:S05]  /*12da0*/  WARPSYNC.COLLECTIVE R15, `(.L_x_361) ;  /* 0x000000000f087348 */ /* 0x000fea0003c00000 */
[----:B------:R0:W1:Y:S02]  /*12db0*/  SHFL.UP P6, R14, R13, R12, R11 ;  /* 0x0400000c0d0e7389 */ /* 0x00006400000c000b */
[----:B01----:R-:W-:Y:S01]  /*12dc0*/  ENDCOLLECTIVE ;  /* 0x000000000000791b */ /* 0x003fe20003800000 */
.L_x_361:
[----:B------:R-:W-:Y:S01]  /*12dd0*/  MOV R12, 0x1f ;  /* 0x0000001f000c7802 */ /* 0x000fe20000000f00 */
[----:B------:R-:W-:Y:S01]  /*12de0*/  IMAD.MOV.U32 R11, RZ, RZ, 0x1f ;  /* 0x0000001fff0b7424 */ /* 0x000fe200078e00ff */
[----:B------:R-:W-:-:S05]  /*12df0*/  SEL R14, R14, RZ, P5 ;  /* 0x000000ff0e0e7207 */ /* 0x000fca0002800000 */
[----:B------:R-:W-:-:S04]  /*12e00*/  IMAD.IADD R3, R5, 0x1, R14 ;  /* 0x0000000105037824 */ /* 0x000fc800078e020e */
[----:B------:R-:W-:-:S07]  /*12e10*/  IMAD.MOV.U32 R13, RZ, RZ, R3 ;  /* 0x000000ffff0d7224 */ /* 0x000fce00078e0003 */
[----:B------:R-:W-:Y:S05]  /*12e20*/  WARPSYNC.COLLECTIVE R15, `(.L_x_362) ;  /* 0x000000000f087348 */ /* 0x000fea0003c00000 */
[----:B------:R0:W1:Y:S02]  /*12e30*/  SHFL.IDX P6, R14, R13, R12, R11 ;  /* 0x0000000c0d0e7389 */ /* 0x00006400000c000b */
[----:B01----:R-:W-:Y:S01]  /*12e40*/  ENDCOLLECTIVE ;  /* 0x000000000000791b */ /* 0x003fe20003800000 */
.L_x_362:
[----:B------:R-:W-:Y:S05]  /*12e50*/  BRA `(.L_x_363) ;  /* 0xffffffd800447947 */ /* 0x000fea000383ffff */
.L_x_294:
[----:B------:R-:W-:Y:S01]  /*12e60*/  BSSY B0, `(.L_x_364) ;  /* 0x0000007000007945 */ /* 0x000fe20003800000 */
[----:B------:R-:W-:Y:S02]  /*12e70*/  IMAD.MOV.U32 R12, RZ, RZ, 0x1 ;  /* 0x00000001ff0c7424 */ /* 0x000fe400078e00ff */
[----:B------:R-:W-:Y:S02]  /*12e80*/  IMAD.MOV.U32 R11, RZ, RZ, RZ ;  /* 0x000000ffff0b7224 */ /* 0x000fe400078e00ff */
[----:B------:R-:W-:-:S07]  /*12e90*/  IMAD.MOV.U32 R15, RZ, RZ, -0x1 ;  /* 0xffffffffff0f7424 */ /* 0x000fce00078e00ff */
[----:B------:R-:W-:Y:S05]  /*12ea0*/  WARPSYNC.COLLECTIVE R15, `(.L_x_365) ;  /* 0x000000000f087348 */ /* 0x000fea0003c00000 */
[----:B------:R0:W1:Y:S02]  /*12eb0*/  SHFL.UP P6, R14, R13, R12, R11 ;  /* 0x0400000c0d0e7389 */ /* 0x00006400000c000b */
[----:B01----:R-:W-:Y:S01]  /*12ec0*/  ENDCOLLECTIVE ;  /* 0x000000000000791b */ /* 0x003fe20003800000 */
.L_x_365:
[----:B------:R-:W-:Y:S05]  /*12ed0*/  BSYNC B0 ;  /* 0x0000000000007941 */ /* 0x000fea0003800000 */
.L_x_364:
[----:B------:R-:W-:Y:S01]  /*12ee0*/  SEL R14, R14, RZ, P1 ;  /* 0x000000ff0e0e7207 */ /* 0x000fe20000800000 */
[----:B------:R-:W-:Y:S02]  /*12ef0*/  IMAD.MOV.U32 R12, RZ, RZ, 0x2 ;  /* 0x00000002ff0c7424 */ /* 0x000fe400078e00ff */
[----:B------:R-:W-:Y:S01]  /*12f00*/  IMAD.MOV.U32 R11, RZ, RZ, RZ ;  /* 0x000000ffff0b7224 */ /* 0x000fe200078e00ff */
[----:B------:R-:W-:Y:S01]  /*12f10*/  IADD3 R13, R13, R14, RZ ;  /* 0x0000000e0d0d7210 */ /* 0x000fe20007ffe0ff */
[----:B------:R-:W-:-:S07]  /*12f20*/  IMAD.MOV.U32 R15, RZ, RZ, -0x1 ;  /* 0xffffffffff0f7424 */ /* 0x000fce00078e00ff */
[----:B------:R-:W-:Y:S05]  /*12f30*/  WARPSYNC.COLLECTIVE R15, `(.L_x_366) ;  /* 0x000000000f087348 */ /* 0x000fea0003c00000 */
[----:B------:R0:W1:Y:S02]  /*12f40*/  SHFL.UP P6, R14, R13, R12, R11 ;  /* 0x0400000c0d0e7389 */ /* 0x00006400000c000b */
[----:B01----:R-:W-:Y:S01]  /*12f50*/  ENDCOLLECTIVE ;  /* 0x000000000000791b */ /* 0x003fe20003800000 */
.L_x_366:
[----:B------:R-:W-:Y:S02]  /*12f60*/  MOV R12, 0x4 ;  /* 0x00000004000c7802 */ /* 0x000fe40000000f00 */
[----:B------:R-:W-:-:S05]  /*12f70*/  SEL R2, R14, RZ, P2 ;  /* 0x000000ff0e027207 */ /* 0x000fca0001000000 */
[----:B------:R-:W-:-:S04]  /*12f80*/  IMAD.IADD R2, R13, 0x1, R2 ;  /* 0x000000010d027824 */ /* 0x000fc800078e0202 */
[----:B------:R-:W-:-:S07]  /*12f90*/  IMAD.MOV.U32 R13, RZ, RZ, R2 ;  /* 0x000000ffff0d7224 */ /* 0x000fce00078e0002 */
[----:B------:R-:W-:Y:S05]  /*12fa0*/  WARPSYNC.COLLECTIVE R15, `(.L_x_367) ;  /* 0x000000000f087348 */ /* 0x000fea0003c00000 */
[----:B------:R0:W1:Y:S02]  /*12fb0*/  SHFL.UP P6, R14, R13, R12, R11 ;  /* 0x0400000c0d0e7389 */ /* 0x00006400000c000b */
[----:B01----:R-:W-:Y:S01]  /*12fc0*/  ENDCOLLECTIVE ;  /* 0x000000000000791b */ /* 0x003fe20003800000 */
.L_x_367:
[----:B------:R-:W-:Y:S01]  /*12fd0*/  IMAD.MOV.U32 R12, RZ, RZ, 0x8 ;  /* 0x00000008ff0c7424 */ /* 0x000fe200078e00ff */
[----:B------:R-:W-:-:S05]  /*12fe0*/  SEL R3, R14, RZ, P3 ;  /* 0x000000ff0e037207 */ /* 0x000fca0001800000 */
[----:B------:R-:W-:-:S04]  /*12ff0*/  IMAD.IADD R3, R2, 0x1, R3 ;  /* 0x0000000102037824 */ /* 0x000fc800078e0203 */
[----:B------:R-:W-:-:S07]  /*13000*/  IMAD.MOV.U32 R13, RZ, RZ, R3 ;  /* 0x000000ffff0d7224 */ /* 0x000fce00078e0003 */
[----:B------:R-:W-:Y:S05]  /*13010*/  WARPSYNC.COLLECTIVE R15, `(.L_x_368) ;  /* 0x000000000f087348 */ /* 0x000fea0003c00000 */
[----:B------:R0:W1:Y:S02]  /*13020*/  SHFL.UP P6, R14, R13, R12, R11 ;  /* 0x0400000c0d0e7389 */ /* 0x00006400000c000b */
[----:B01----:R-:W-:Y:S01]  /*13030*/  ENDCOLLECTIVE ;  /* 0x000000000000791b */ /* 0x003fe20003800000 */
.L_x_368:
[----:B------:R-:W-:Y:S02]  /*13040*/  MOV R12, 0x10 ;  /* 0x00000010000c7802 */ /* 0x000fe40000000f00 */
[----:B------:R-:W-:-:S05]  /*13050*/  SEL R14, R14, RZ, P4 ;  /* 0x000000ff0e0e7207 */ /* 0x000fca0002000000 */
[----:B------:R-:W-:-:S04]  /*13060*/  IMAD.IADD R5, R3, 0x1, R14 ;  /* 0x0000000103057824 */ /* 0x000fc800078e020e */
[----:B------:R-:W-:-:S07]  /*13070*/  IMAD.MOV.U32 R13, RZ, RZ, R5 ;  /* 0x000000ffff0d7224 */ /* 0x000fce00078e0005 */
[----:B------:R-:W-:Y:S05]  /*13080*/  WARPSYNC.COLLECTIVE R15, `(.L_x_369) ;  /* 0x000000000f087348 */ /* 0x000fea0003c00000 */
[----:B------:R0:W1:Y:S02]  /*13090*/  SHFL.UP P6, R14, R13, R12, R11 ;  /* 0x0400000c0d0e7389 */ /* 0x00006400000c000b */
[----:B01----:R-:W-:Y:S01]  /*130a0*/  ENDCOLLECTIVE ;  /* 0x000000000000791b */ /* 0x003fe20003800000 */
.L_x_369:
[----:B------:R-:W-:Y:S02]  /*130b0*/  IMAD.MOV.U32 R12, RZ, RZ, 0x1f ;  /* 0x0000001fff0c7424 */ /* 0x000fe400078e00ff */
[----:B------:R-:W-:Y:S01]  /*130c0*/  IMAD.MOV.U32 R11, RZ, RZ, 0x1f ;  /* 0x0000001fff0b7424 */ /* 0x000fe200078e00ff */
[----:B------:R-:W-:-:S05]  /*130d0*/  SEL R14, R14, RZ, P5 ;  /* 0x000000ff0e0e7207 */ /* 0x000fca0002800000 */
[----:B------:R-:W-:-:S04]  /*130e0*/  IMAD.IADD R3, R5, 0x1, R14 ;  /* 0x0000000105037824 */ /* 0x000fc800078e020e */
[----:B------:R-:W-:-:S07]  /*130f0*/  IMAD.MOV.U32 R13, RZ, RZ, R3 ;  /* 0x000000ffff0d7224 */ /* 0x000fce00078e0003 */
[----:B------:R-:W-:Y:S05]  /*13100*/  WARPSYNC.COLLECTIVE R15, `(.L_x_370) ;  /* 0x000000000f087348 */ /* 0x000fea0003c00000 */
[----:B------:R0:W1:Y:S02]  /*13110*/  SHFL.IDX P6, R14, R13, R12, R11 ;  /* 0x0000000c0d0e7389 */ /* 0x00006400000c000b */
[----:B01----:R-:W-:Y:S01]  /*13120*/  ENDCOLLECTIVE ;  /* 0x000000000000791b */ /* 0x003fe20003800000 */
.L_x_370:
[----:B------:R-:W-:Y:S05]  /*13130*/  BRA `(.L_x_371) ;  /* 0xffffffd800307947 */ /* 0x000fea000383ffff */
.L_x_296:
[----:B------:R-:W-:Y:S01]  /*13140*/  BSSY B0, `(.L_x_372) ;  /* 0x0000006000007945 */ /* 0x000fe20003800000 */
[----:B------:R-:W-:Y:S01]  /*13150*/  PLOP3.LUT P6, PT, P6, PT, PT, 0x8, 0x0 ;  /* 0x000000000000781c */ /* 0x000fe200037ce170 */
[----:B------:R-:W-:-:S12]  /*13160*/  IMAD.MOV.U32 R15, RZ, RZ, -0x1 ;  /* 0xffffffffff0f7424 */ /* 0x000fd800078e00ff */
[----:B0-----:R-:W-:Y:S05]  /*13170*/  WARPSYNC.COLLECTIVE R15, `(.L_x_373) ;  /* 0x000000000f087348 */ /* 0x001fea0003c00000 */
[----:B------:R-:W-:Y:S01]  /*13180*/  VOTE.ANY R14, PT, P6 ;  /* 0x00000000000e7806 */ /* 0x000fe200030e0100 */
[----:B0-----:R-:W-:Y:S06]  /*13190*/  ENDCOLLECTIVE ;  /* 0x000000000000791b */ /* 0x001fec0003800000 */
.L_x_373:
[----:B------:R-:W-:Y:S05]  /*131a0*/  BSYNC B0 ;  /* 0x0000000000007941 */ /* 0x000fea0003800000 */
.L_x_372:
[----:B------:R-:W-:Y:S01]  /*131b0*/  MOV R8, R14 ;  /* 0x0000000e00087202 */ /* 0x000fe20000000f00 */
[----:B------:R-:W-:Y:S02]  /*131c0*/  IMAD.MOV.U32 R13, RZ, RZ, R7 ;  /* 0x000000ffff0d7224 */ /* 0x000fe400078e0007 */
[----:B------:R-:W-:Y:S01]  /*131d0*/  IMAD.MOV.U32 R11, RZ, RZ, 0x1f ;  /* 0x0000001fff0b7424 */ /* 0x000fe200078e00ff */
[----:B------:R-:W0:Y:S01]  /*131e0*/  POPC R5, R8 ;  /* 0x0000000800057309 */ /* 0x000e220000000000 */
[----:B------:R-:W-:Y:S02]  /*131f0*/  IMAD.MOV.U32 R15, RZ, RZ, -0x1 ;  /* 0xffffffffff0f7424 */ /* 0x000fe400078e00ff */
[----:B0-----:R-:W-:-:S07]  /*13200*/  IMAD.MOV.U32 R12, RZ, RZ, R5 ;  /* 0x000000ffff0c7224 */ /* 0x001fce00078e0005 */
[----:B------:R-:W-:Y:S05]  /*13210*/  WARPSYNC.COLLECTIVE R15, `(.L_x_374) ;  /* 0x000000000f087348 */ /* 0x000fea0003c00000 */
[----:B------:R0:W1:Y:S02]  /*13220*/  SHFL.IDX P6, R14, R13, R12, R11 ;  /* 0x0000000c0d0e7389 */ /* 0x00006400000c000b */
[----:B01----:R-:W-:Y:S01]  /*13230*/  ENDCOLLECTIVE ;  /* 0x000000000000791b */ /* 0x003fe20003800000 */
.L_x_374:
[----:B------:R-:W-:Y:S01]  /*13240*/  MOV R13, R4 ;  /* 0x00000004000d7202 */ /* 0x000fe20000000f00 */
[----:B------:R-:W-:-:S07]  /*13250*/  IMAD.MOV.U32 R7, RZ, RZ, R14 ;  /* 0x000000ffff077224 */ /* 0x000fce00078e000e */
[----:B------:R-:W-:Y:S05]  /*13260*/  WARPSYNC.COLLECTIVE R15, `(.L_x_375) ;  /* 0x000000000f087348 */ /* 0x000fea0003c00000 */
[----:B------:R0:W1:Y:S02]  /*13270*/  SHFL.IDX P6, R14, R13, R12, R11 ;  /* 0x0000000c0d0e7389 */ /* 0x00006400000c000b */
[----:B01----:R-:W-:Y:S01]  /*13280*/  ENDCOLLECTIVE ;  /* 0x000000000000791b */ /* 0x003fe20003800000 */
.L_x_375:
[----:B------:R-:W-:Y:S01]  /*13290*/  IMAD.MOV.U32 R4, RZ, RZ, R14 ;  /* 0x000000ffff047224 */ /* 0x000fe200078e000e */
[----:B------:R-:W-:Y:S06]  /*132a0*/  BRA `(.L_x_376) ;  /* 0xffffffd800107947 */ /* 0x000fec000383ffff */
.L_x_298:
[----:B------:R-:W-:Y:S01]  /*132b0*/  BSSY B0, `(.L_x_377) ;  /* 0x0000007000007945 */ /* 0x000fe20003800000 */
[----:B------:R-:W-:Y:S02]  /*132c0*/  IMAD.MOV.U32 R13, RZ, RZ, R3 ;  /* 0x000000ffff0d7224 */ /* 0x000fe400078e0003 */
[----:B------:R-:W-:Y:S02]  /*132d0*/  IMAD.MOV.U32 R11, RZ, RZ, 0x1f ;  /* 0x0000001fff0b7424 */ /* 0x000fe400078e00ff */
[----:B------:R-:W-:-:S07]  /*132e0*/  IMAD.MOV.U32 R15, RZ, RZ, -0x1 ;  /* 0xffffffffff0f7424 */ /* 0x000fce00078e00ff */
[----:B0123--:R-:W-:Y:S05]  /*132f0*/  WARPSYNC.COLLECTIVE R15, `(.L_x_378) ;  /* 0x000000000f087348 */ /* 0x00ffea0003c00000 */
[----:B------:R4:W0:Y:S02]  /*13300*/  SHFL.IDX P6, R14, R13, R12, R11 ;  /* 0x0000000c0d0e7389 */ /* 0x00082400000c000b */
[----:B01234-:R-:W-:Y:S01]  /*13310*/  ENDCOLLECTIVE ;  /* 0x000000000000791b */ /* 0x01ffe20003800000 */
.L_x_378:
[----:B------:R-:W-:Y:S05]  /*13320*/  BSYNC B0 ;  /* 0x0000000000007941 */ /* 0x000fea0003800000 */
.L_x_377:
[----:B------:R-:W-:Y:S01]  /*13330*/  IMAD.MOV.U32 R24, RZ, RZ, R14 ;  /* 0x000000ffff187224 */ /* 0x000fe200078e000e */
[----:B------:R-:W-:Y:S06]  /*13340*/  BRA `(.L_x_297) ;  /* 0xffffffd800007947 */ /* 0x000fec000383ffff */
.L_x_302:
[----:B0-----:R0:W1:Y:S02]  /*13350*/  SYNCS.PHASECHK.TRANS64.TRYWAIT P0, [R9+URZ+0x30820], R0 ;  /* 0x03082000090075a7 */ /* 0x001064000800017f */
[----:B-1----:R-:W-:Y:S05]  /*13360*/  @!P0 NANOSLEEP.SYNCS 0x989680 ;  /* 0x009896800000895d */ /* 0x002fea0003900000 */
[----:B------:R-:W1:Y:S02]  /*13370*/  @!P0 SYNCS.PHASECHK.TRANS64 P0, [R9+URZ+0x30820], R0 ;  /* 0x03082000090085a7 */ /* 0x000e64000800007f */
[----:B-1----:R-:W-:Y:S05]  /*13380*/  @!P0 BRA `(.L_x_302) ;  /* 0xfffffffc00f08947 */ /* 0x002fea000383ffff */
[----:B------:R-:W-:Y:S05]  /*13390*/  BRA `(.L_x_379) ;  /* 0xffffffdc00587947 */ /* 0x000fea000383ffff */
.L_x_303:
[----:B------:R-:W1:Y:S01]  /*133a0*/  S2R R2, SR_TID.X ;  /* 0x0000000000027919 */ /* 0x000e620000002100 */
[----:B------:R-:W-:Y:S01]  /*133b0*/  BSSY B0, `(.L_x_380) ;  /* 0x000000a000007945 */ /* 0x000fe20003800000 */
[----:B------:R-:W-:Y:S02]  /*133c0*/  IMAD.MOV.U32 R12, RZ, RZ, RZ ;  /* 0x000000ffff0c7224 */ /* 0x000fe400078e00ff */
[----:B------:R-:W-:Y:S02]  /*133d0*/  IMAD.MOV.U32 R11, RZ, RZ, 0x1f ;  /* 0x0000001fff0b7424 */ /* 0x000fe400078e00ff */
[----:B------:R-:W-:Y:S01]  /*133e0*/  IMAD.MOV.U32 R15, RZ, RZ, -0x1 ;  /* 0xffffffffff0f7424 */ /* 0x000fe200078e00ff */
[----:B-1----:R-:W-:-:S04]  /*133f0*/  SHF.R.U32.HI R2, RZ, 0x5, R2 ;  /* 0x00000005ff027819 */ /* 0x002fc80000011602 */
[----:B------:R-:W-:-:S04]  /*13400*/  LOP3.LUT R2, R2, 0x3, RZ, 0xc0, !PT ;  /* 0x0000000302027812 */ /* 0x000fc800078ec0ff */
[----:B------:R-:W-:-:S07]  /*13410*/  MOV R13, R2 ;  /* 0x00000002000d7202 */ /* 0x000fce0000000f00 */
[----:B0-----:R-:W-:Y:S05]  /*13420*/  WARPSYNC.COLLECTIVE R15, `(.L_x_381) ;  /* 0x000000000f087348 */ /* 0x001fea0003c00000 */
[----:B------:R1:W2:Y:S02]  /*13430*/  SHFL.IDX P6, R14, R13, R12, R11 ;  /* 0x0000000c0d0e7389 */ /* 0x0002a400000c000b */
[----:B012---:R-:W-:Y:S01]  /*13440*/  ENDCOLLECTIVE ;  /* 0x000000000000791b */ /* 0x007fe20003800000 */
.L_x_381:
[----:B------:R-:W-:Y:S05]  /*13450*/  BSYNC B0 ;  /* 0x0000000000007941 */ /* 0x000fea0003800000 */
.L_x_380:
[----:B------:R-:W-:Y:S05]  /*13460*/  BRA `(.L_x_382) ;  /* 0xffffffdc00407947 */ /* 0x000fea000383ffff */
.L_x_306:
[----:B------:R-:W-:Y:S01]  /*13470*/  BSSY B1, `(.L_x_383) ;  /* 0x0000006000017945 */ /* 0x000fe20003800000 */
[----:B------:R-:W-:-:S07]  /*13480*/  IMAD.MOV.U32 R15, RZ, RZ, -0x1 ;  /* 0xffffffffff0f7424 */ /* 0x000fce00078e00ff */
[----:B0-----:R-:W-:Y:S05]  /*13490*/  WARPSYNC.COLLECTIVE R15, `(.L_x_384) ;  /* 0x000000000f0c7348 */ /* 0x001fea0003c00000 */
[----:B------:R-:W-:Y:S02]  /*134a0*/  ELECT P6, UR62, PT ;  /* 0x00000000003e782f */ /* 0x000fe400038c0000 */
[----:B------:R-:W-:Y:S01]  /*134b0*/  MOV R14, UR62 ;  /* 0x0000003e000e7c02 */ /* 0x000fe20008000f00 */
[----:B0-----:R-:W-:Y:S10]  /*134c0*/  ENDCOLLECTIVE ;  /* 0x000000000000791b */ /* 0x001ff40003800000 */
.L_x_384:
[----:B------:R-:W-:Y:S05]  /*134d0*/  BSYNC B1 ;  /* 0x0000000000017941 */ /* 0x000fea0003800000 */
.L_x_383:
[----:B------:R-:W-:Y:S05]  /*134e0*/  BRA `(.L_x_385) ;  /* 0xffffffdc00387947 */ /* 0x000fea000383ffff */
.L_x_308:
[----:B0-----:R0:W1:Y:S02]  /*134f0*/  SYNCS.PHASECHK.TRANS64.TRYWAIT P0, [R7+URZ], R2 ;  /* 0x00000002070075a7 */ /* 0x001064000800017f */
[----:B-1----:R-:W-:Y:S05]  /*13500*/  @!P0 NANOSLEEP.SYNCS 0x989680 ;  /* 0x009896800000895d */ /* 0x002fea0003900000 */
[----:B------:R-:W1:Y:S02]  /*13510*/  @!P0 SYNCS.PHASECHK.TRANS64 P0, [R7+URZ], R2 ;  /* 0x00000002070085a7 */ /* 0x000e64000800007f */
[----:B-1----:R-:W-:Y:S05]  /*13520*/  @!P0 BRA `(.L_x_308) ;  /* 0xfffffffc00f08947 */ /* 0x002fea000383ffff */
[----:B------:R-:W-:Y:S05]  /*13530*/  BRA `(.L_x_386) ;  /* 0xffffffdc006c7947 */ /* 0x000fea000383ffff */
.L_x_309:
[----:B-1----:R1:W2:Y:S02]  /*13540*/  SYNCS.PHASECHK.TRANS64.TRYWAIT P0, [R3+URZ], R0 ;  /* 0x00000000030075a7 */ /* 0x0022a4000800017f */
[----:B--2---:R-:W-:Y:S05]  /*13550*/  @!P0 NANOSLEEP.SYNCS 0x989680 ;  /* 0x009896800000895d */ /* 0x004fea0003900000 */
[----:B------:R-:W2:Y:S02]  /*13560*/  @!P0 SYNCS.PHASECHK.TRANS64 P0, [R3+URZ], R0 ;  /* 0x00000000030085a7 */ /* 0x000ea4000800007f */
[----:B--2---:R-:W-:Y:S05]  /*13570*/  @!P0 BRA `(.L_x_309) ;  /* 0xfffffffc00f08947 */ /* 0x004fea000383ffff */
[----:B------:R-:W-:Y:S05]  /*13580*/  BRA `(.L_x_387) ;  /* 0xffffffdc00607947 */ /* 0x000fea000383ffff */
.L_x_311:
[----:B-1----:R1:W2:Y:S02]  /*13590*/  SYNCS.PHASECHK.TRANS64.TRYWAIT P0, [R5+URZ], R2 ;  /* 0x00000002050075a7 */ /* 0x0022a4000800017f */
[----:B--2---:R-:W-:Y:S05]  /*135a0*/  @!P0 NANOSLEEP.SYNCS 0x989680 ;  /* 0x009896800000895d */ /* 0x004fea0003900000 */
[----:B------:R-:W2:Y:S02]  /*135b0*/  @!P0 SYNCS.PHASECHK.TRANS64 P0, [R5+URZ], R2 ;  /* 0x00000002050085a7 */ /* 0x000ea4000800007f */
[----:B--2---:R-:W-:Y:S05]  /*135c0*/  @!P0 BRA `(.L_x_311) ;  /* 0xfffffffc00f08947 */ /* 0x004fea000383ffff */
[----:B------:R-:W-:Y:S05]  /*135d0*/  BRA `(.L_x_388) ;  /* 0xffffffdc00647947 */ /* 0x000fea000383ffff */
.L_x_389:
        /* <DEDUP_REMOVED lines=10> */
.L_x_2702:


//--------------------- .text._ZN7cutlass13device_kernelIN5flash11enable_sm90INS1_16FlashAttnFwdSm90INS1_25CollectiveMainloopFwdSm90ILi2EN4cute5tupleIJNS5_1CILi1EEES8_S8_EEENS6_IJNS7_ILi192EEESA_NS7_ILi64EEEEEELi64ENS_10bfloat16_tEfNS_4arch4Sm90ELb0ELb0ELb1ELb1ELb0ELb1ELb0ELb0ELb1ELb1ELb1ELb0EEENS1_21CollectiveEpilogueFwdINS6_IJSA_SB_SA_EEES9_SD_SF_Li384ELb1ELb1ELb1ELb0EEENS1_36VarlenDynamicPersistentTileSchedulerILi192ELi192ELi384ELi128ELb1ELb1ELb1ELb0ELb1ELb1EEEEEEEEEvNT_6ParamsE --------------------------
	.section	.text._ZN7cutlass13device_kernelIN5flash11enable_sm90INS1_16FlashAttnFwdSm90INS1_25CollectiveMainloopFwdSm90ILi2EN4cute5tupleIJNS5_1CILi1EEES8_S8_EEENS6_IJNS7_ILi192EEESA_NS7_ILi64EEEEEELi64ENS_10bfloat16_tEfNS_4arch4Sm90ELb0ELb0ELb1ELb1ELb0ELb1ELb0ELb0ELb1ELb1ELb1ELb0EEENS1_21CollectiveEpilogueFwdINS6_IJSA_SB_SA_EEES9_SD_SF_Li384ELb1ELb1ELb1ELb0EEENS1_36VarlenDynamicPersistentTileSchedulerILi192ELi192ELi384ELi128ELb1ELb1ELb1ELb0ELb1ELb1EEEEEEEEEvNT_6ParamsE,"ax",@progbits
	.align	128
.text._ZN7cutlass13device_kernelIN5flash11enable_sm90INS1_16FlashAttnFwdSm90INS1_25CollectiveMainloopFwdSm90ILi2EN4cute5tupleIJNS5_1CILi1EEES8_S8_EEENS6_IJNS7_ILi192EEESA_NS7_ILi64EEEEEELi64ENS_10bfloat16_tEfNS_4arch4Sm90ELb0ELb0ELb1ELb1ELb0ELb1ELb0ELb0ELb1ELb1ELb1ELb0EEENS1_21CollectiveEpilogueFwdINS6_IJSA_SB_SA_EEES9_SD_SF_Li384ELb1ELb1ELb1ELb0EEENS1_36VarlenDynamicPersistentTileSchedulerILi192ELi192ELi384ELi128ELb1ELb1ELb1ELb0ELb1ELb1EEEEEEEEEvNT_6ParamsE:
        .type           _ZN7cutlass13device_kernelIN5flash11enable_sm90INS1_16FlashAttnFwdSm90INS1_25CollectiveMainloopFwdSm90ILi2EN4cute5tupleIJNS5_1CILi1EEES8_S8_EEENS6_IJNS7_ILi192EEESA_NS7_ILi64EEEEEELi64ENS_10bfloat16_tEfNS_4arch4Sm90ELb0ELb0ELb1ELb1ELb0ELb1ELb0ELb0ELb1ELb1ELb1ELb0EEENS1_21CollectiveEpilogueFwdINS6_IJSA_SB_SA_EEES9_SD_SF_Li384ELb1ELb1ELb1ELb0EEENS1_36VarlenDynamicPersistentTileSchedulerILi192ELi192ELi384ELi128ELb1ELb1ELb1ELb0ELb1ELb1EEEEEEEEEvNT_6ParamsE,@function
        .size           _ZN7cutlass13device_kernelIN5flash11enable_sm90INS1_16FlashAttnFwdSm90INS1_25CollectiveMainloopFwdSm90ILi2EN4cute5tupleIJNS5_1CILi1EEES8_S8_EEENS6_IJNS7_ILi192EEESA_NS7_ILi64EEEEEELi64ENS_10bfloat16_tEfNS_4arch4Sm90ELb0ELb0ELb1ELb1ELb0ELb1ELb0ELb0ELb1ELb1ELb1ELb0EEENS1_21CollectiveEpilogueFwdINS6_IJSA_SB_SA_EEES9_SD_SF_Li384ELb1ELb1ELb1ELb0EEENS1_36VarlenDynamicPersistentTileSchedulerILi192ELi192ELi384ELi128ELb1ELb1ELb1ELb0ELb1ELb1EEEEEEEEEvNT_6ParamsE,(.L_x_2703 - _ZN7cutlass13device_kernelIN5flash11enable_sm90INS1_16FlashAttnFwdSm90INS1_25CollectiveMainloopFwdSm90ILi2EN4cute5tupleIJNS5_1CILi1EEES8_S8_EEENS6_IJNS7_ILi192EEESA_NS7_ILi64EEEEEELi64ENS_10bfloat16_tEfNS_4arch4Sm90ELb0ELb0ELb1ELb1ELb0ELb1ELb0ELb0ELb1ELb1ELb1ELb0EEENS1_21CollectiveEpilogueFwdINS6_IJSA_SB_SA_EEES9_SD_SF_Li384ELb1ELb1ELb1ELb0EEENS1_36VarlenDynamicPersistentTileSchedulerILi192ELi192ELi384ELi128ELb1ELb1ELb1ELb0ELb1ELb1EEEEEEEEEvNT_6ParamsE)
        .other          _ZN7cutlass13device_kernelIN5flash11enable_sm90INS1_16FlashAttnFwdSm90INS1_25CollectiveMainloopFwdSm90ILi2EN4cute5tupleIJNS5_1CILi1EEES8_S8_EEENS6_IJNS7_ILi192EEESA_NS7_ILi64EEEEEELi64ENS_10bfloat16_tEfNS_4arch4Sm90ELb0ELb0ELb1ELb1ELb0ELb1ELb0ELb0ELb1ELb1ELb1ELb0EEENS1_21CollectiveEpilogueFwdINS6_IJSA_SB_SA_EEES9_SD_SF_Li384ELb1ELb1ELb1ELb0EEENS1_36VarlenDynamicPersistentTileSchedulerILi192ELi192ELi384ELi128ELb1ELb1ELb1ELb0ELb1ELb1EEEEEEEEEvNT_6ParamsE,@"STO_CUDA_ENTRY STV_DEFAULT"
_ZN7cutlass13device_kernelIN5flash11enable_sm90INS1_16FlashAttnFwdSm90INS1_25CollectiveMainloopFwdSm90ILi2EN4cute5tupleIJNS5_1CILi1EEES8_S8_EEENS6_IJNS7_ILi192EEESA_NS7_ILi64EEEEEELi64ENS_10bfloat16_tEfNS_4arch4Sm90ELb0ELb0ELb1ELb1ELb0ELb1ELb0ELb0ELb1ELb1ELb1ELb0EEENS1_21CollectiveEpilogueFwdINS6_IJSA_SB_SA_EEES9_SD_SF_Li384ELb1ELb1ELb1ELb0EEENS1_36VarlenDynamicPersistentTileSchedulerILi192ELi192ELi384ELi128ELb1ELb1ELb1ELb0ELb1ELb1EEEEEEEEEvNT_6ParamsE:
        /* <DEDUP_REMOVED lines=12> */
[----:B------:R-:W-:Y:S02]  /*00c0*/  UIADD3 UR10, UP2, UR4, 0x570, URZ ;  /* 0x00000570040a7890 */ /* 0x000fe4000ff5e03f */
[----:B------:R-:W-:Y:S02]  /*00d0*/  UIADD3 UR4, UP3, UR4, 0x670, URZ ;  /* 0x0000067004047890 */ /* 0x000fe4000ff7e03f */
[----:B------:R-:W-:-:S02]  /*00e0*/  UIADD3.X UR7, URZ, UR5, URZ, UP0, !UPT ;  /* 0x000000053f077290 */ /* 0x000fc400087fe43f */
[----:B------:R-:W-:Y:S02]  /*00f0*/  UIADD3.X UR9, URZ, UR5, URZ, UP1, !UPT ;  /* 0x000000053f097290 */ /* 0x000fe40008ffe43f */
[----:B------:R-:W-:Y:S02]  /*0100*/  UIADD3.X UR11, URZ, UR5, URZ, UP2, !UPT ;  /* 0x000000053f0b7290 */ /* 0x000fe400097fe43f */
[----:B------:R-:W-:-:S03]  /*0110*/  UIADD3.X UR5, URZ, UR5, URZ, UP3, !UPT ;  /* 0x000000053f057290 */ /* 0x000fc60009ffe43f */
[----:B------:R0:W-:Y:S02]  /*0120*/  UTMACCTL.PF [UR6] ;  /* 0x00000000060079b9 */ /* 0x0001e40008040000 */
[----:B------:R0:W-:Y:S02]  /*0130*/  UTMACCTL.PF [UR8] ;  /* 0x00000000080079b9 */ /* 0x0001e40008040000 */
[----:B------:R0:W-:Y:S02]  /*0140*/  UTMACCTL.PF [UR10] ;  /* 0x000000000a0079b9 */ /* 0x0001e40008040000 */
[----:B------:R0:W-:Y:S02]  /*0150*/  UTMACCTL.PF [UR4] ;  /* 0x00000000040079b9 */ /* 0x0001e40008040000 */
[----:B0-----:R-:W-:Y:S01]  /*0160*/  NOP ;  /* 0x0000000000007918 */ /* 0x001fe20000000000 */
.L_x_391:
[----:B------:R-:W-:Y:S05]  /*0170*/  BSYNC B0 ;  /* 0x0000000000007941 */ /* 0x000fea0003800000 */
.L_x_390:
        /* <DEDUP_REMOVED lines=40> */
.L_x_392:
        /* <DEDUP_REMOVED lines=22> */
.L_x_393:
        /* <DEDUP_REMOVED lines=18> */
.L_x_394:
        /* <DEDUP_REMOVED lines=22> */
.L_x_395:
        /* <DEDUP_REMOVED lines=22> */
.L_x_396:
[----:B--2---:R-:W-:Y:S01]  /*0940*/  ISETP.NE.AND P0, PT, R2, RZ, PT ;  /* 0x000000ff0200720c */ /* 0x004fe20003f05270 */
[----:B------:R-:W-:Y:S01]  /*0950*/  IMAD.MOV.U32 R2, RZ, RZ, 0x1 ;  /* 0x00000001ff027424 */ /* 0x000fe200078e00ff */
[----:B------:R-:W-:Y:S01]  /*0960*/  NOP ;  /* 0x0000000000007918 */ /* 0x000fe20000000000 */
[----:B------:R-:W-:Y:S01]  /*0970*/  ULDC.64 UR56, c[0x0][0x208] ;  /* 0x0000820000387ab9 */ /* 0x000fe20000000a00 */
[----:B------:R-:W-:Y:S02]  /*0980*/  BSSY B9, `(.L_x_397) ;  /* 0x000190a000097945 */ /* 0x000fe40003800000 */
[----:B------:R-:W-:-:S05]  /*0990*/  SEL R2, R2, 0x2, !P0 ;  /* 0x0000000202027807 */ /* 0x000fca0004000000 */
[----:B------:R2:W-:Y:S01]  /*09a0*/  STL [R1+0x44], R2 ;  /* 0x0000440201007387 */ /* 0x0005e20000100800 */
[----:B01-34-:R-:W-:Y:S06]  /*09b0*/  BAR.SYNC.DEFER_BLOCKING 0x0 ;  /* 0x0000000000007b1d */ /* 0x01bfec0000010000 */
[----:B------:R-:W-:Y:S05]  /*09c0*/  @!P0 BRA `(.L_x_398) ;  /* 0x00000124004c8947 */ /* 0x000fea0003800000 */
.L_x_399:
[----:B------:R-:W-:-:S08]  /*09d0*/  NOP ;  /* 0x0000000000007918 */ /* 0x000fd00000000000 */
[----:B------:R-:W0:Y:S02]  /*09e0*/  USETMAXREG.TRY_ALLOC.CTAPOOL UP0, 0xa0 ;  /* 0x000000a0000079c8 */ /* 0x000e240008000600 */
[----:B0-----:R-:W-:-:S13]  /*09f0*/  PLOP3.LUT P0, PT, PT, PT, UP0, 0x80, 0x0 ;  /* 0x000000000000781c */ /* 0x001fda0003f0f008 */
[----:B------:R-:W-:Y:S05]  /*0a00*/  @!P0 BRA `(.L_x_399) ;  /* 0xfffffffc00f08947 */ /* 0x000fea000383ffff */
[----:B------:R-:W3:Y:S01]  /*0a10*/  LDL.LU R0, [R1] ;  /* 0x0000000001007983 */ /* 0x000ee20000300800 */
[----:B--2---:R-:W0:Y:S01]  /*0a20*/  S2R R2, SR_TID.X ;  /* 0x0000000000027919 */ /* 0x004e220000002100 */
[----:B------:R-:W1:Y:S01]  /*0a30*/  S2UR UR5, SR_CgaCtaId ;  /* 0x00000000000579c3 */ /* 0x000e620000008800 */
[----:B------:R-:W-:Y:S01]  /*0a40*/  UMOV UR4, 0x400 ;  /* 0x0000040000047882 */ /* 0x000fe20000000000 */
[----:B0-----:R-:W-:-:S06]  /*0a50*/  SHF.R.U32.HI R2, RZ, 0x7, R2 ;  /* 0x00000007ff027819 */ /* 0x001fcc0000011602 */
[----:B------:R-:W-:Y:S06]  /*0a60*/  BAR.ARV 0x8, 0x200 ;  /* 0x0208000000007b1d */ /* 0x000fec0000002000 */
[----:B------:R-:W-:-:S13]  /*0a70*/  ISETP.NE.AND P0, PT, R2, 0x1, PT ;  /* 0x000000010200780c */ /* 0x000fda0003f05270 */
[----:B------:R-:W-:Y:S08]  /*0a80*/  @!P0 BAR.ARV 0x9, 0x100 ;  /* 0x0244000000008b1d */ /* 0x000ff00000002000 */
[----:B------:R-:W-:Y:S01]  /*0a90*/  BAR.SYNC.DEFER_BLOCKING 0x5, 0x200 ;  /* 0x0148000000007b1d */ /* 0x000fe20000010000 */
[----:B-1----:R-:W-:-:S06]  /*0aa0*/  ULEA UR4, UR5, UR4, 0x18 ;  /* 0x0000000405047291 */ /* 0x002fcc000f8ec03f */
[----:B------:R-:W-:Y:S01]  /*0ab0*/  IMAD.U32 R2, RZ, RZ, UR4 ;  /* 0x00000004ff027e24 */ /* 0x000fe2000f8e00ff */
[----:B------:R-:W-:-:S04]  /*0ac0*/  ULDC UR4, c[0x0][0xc3c] ;  /* 0x00030f0000047ab9 */ /* 0x000fc80000000800 */
[----:B------:R-:W0:Y:S01]  /*0ad0*/  LDS.128 R32, [R2+0x308d0] ;  /* 0x0308d00002207984 */ /* 0x000e220000000c00 */
[----:B------:R-:W-:Y:S06]  /*0ae0*/  BAR.ARV 0x4, 0x200 ;  /* 0x0108000000007b1d */ /* 0x000fec0000002000 */
[----:B---3--:R-:W-:-:S04]  /*0af0*/  LOP3.LUT R0, R0, 0xffffffef, RZ, 0xc0, !PT ;  /* 0xffffffef00007812 */ /* 0x008fc800078ec0ff */
[----:B------:R-:W-:-:S05]  /*0b00*/  @P0 LOP3.LUT R0, R0, 0x10, RZ, 0xfc, !PT ;  /* 0x0000001000000812 */ /* 0x000fca00078efcff */
[----:B------:R4:W-:Y:S01]  /*0b10*/  STL [R1], R0 ;  /* 0x0000000001007387 */ /* 0x0009e20000100800 */
[----:B0-----:R-:W-:-:S13]  /*0b20*/  ISETP.GE.AND P0, PT, R35, UR4, PT ;  /* 0x0000000423007c0c */ /* 0x001fda000bf06270 */
[----:B----4-:R-:W-:Y:S05]  /*0b30*/  @P0 BRA `(.L_x_400) ;  /* 0x0000018c00b80947 */ /* 0x010fea0003800000 */
[----:B------:R-:W2:Y:S01]  /*0b40*/  LDL.LU R14, [R1+0x44] ;  /* 0x00004400010e7983 */ /* 0x000ea20000300800 */
[----:B------:R-:W0:Y:S02]  /*0b50*/  S2R R0, SR_TID.X ;  /* 0x0000000000007919 */ /* 0x000e240000002100 */
[----:B0-----:R-:W-:-:S05]  /*0b60*/  VIADD R13, R0, 0xffffff80 ;  /* 0xffffff80000d7836 */ /* 0x001fca0000000000 */
[----:B------:R-:W-:-:S04]  /*0b70*/  SHF.R.S32.HI R0, RZ, 0x1f, R13 ;  /* 0x0000001fff007819 */ /* 0x000fc8000001140d */
[CC--:B------:R-:W-:Y:S02]  /*0b80*/  LEA.HI R3, R0.reuse, R13.reuse, RZ, 0x7 ;  /* 0x0000000d00037211 */ /* 0x0c0fe400078f38ff */
[----:B------:R-:W-:Y:S02]  /*0b90*/  LEA.HI R4, R0, R13, RZ, 0x4 ;  /* 0x0000000d00047211 */ /* 0x000fe400078f20ff */
[----:B------:R-:W-:-:S05]  /*0ba0*/  LOP3.LUT R5, R3, 0xffffff80, RZ, 0xc0, !PT ;  /* 0xffffff8003057812 */ /* 0x000fca00078ec0ff */
[C---:B------:R-:W-:Y:S01]  /*0bb0*/  IMAD.IADD R12, R13.reuse, 0x1, -R5 ;  /* 0x000000010d0c7824 */ /* 0x040fe200078e0a05 */
[C---:B------:R-:W-:Y:S02]  /*0bc0*/  LOP3.LUT R5, R4.reuse, 0xfffffff0, RZ, 0xc0, !PT ;  /* 0xfffffff004057812 */ /* 0x040fe400078ec0ff */
[----:B------:R-:W-:Y:S02]  /*0bd0*/  SHF.R.S32.HI R7, RZ, 0x4, R4 ;  /* 0x00000004ff077819 */ /* 0x000fe40000011404 */
[----:B------:R-:W-:Y:S01]  /*0be0*/  SHF.R.S32.HI R9, RZ, 0x1f, R12 ;  /* 0x0000001fff097819 */ /* 0x000fe2000001140c */
[----:B------:R-:W-:Y:S01]  /*0bf0*/  IMAD.IADD R5, R13, 0x1, -R5 ;  /* 0x000000010d057824 */ /* 0x000fe200078e0a05 */
[----:B------:R-:W-:Y:S02]  /*0c00*/  LEA.HI R6, R4, R7, RZ, 0x1 ;  /* 0x0000000704067211 */ /* 0x000fe400078f08ff */
[----:B------:R-:W-:Y:S02]  /*0c10*/  LEA.HI R8, R9, R12, RZ, 0x2 ;  /* 0x0000000c09087211 */ /* 0x000fe400078f10ff */
[----:B------:R-:W-:-:S02]  /*0c20*/  SHF.R.S32.HI R4, RZ, 0x1f, R5 ;  /* 0x0000001fff047819 */ /* 0x000fc40000011405 */
[--C-:B------:R-:W-:Y:S02]  /*0c30*/  SHF.R.S32.HI R10, RZ, 0x2, R8.reuse ;  /* 0x00000002ff0a7819 */ /* 0x100fe40000011408 */
[----:B------:R-:W-:Y:S02]  /*0c40*/  SHF.R.S32.HI R11, RZ, 0x1f, R8 ;  /* 0x0000001fff0b7819 */ /* 0x000fe40000011408 */
[----:B------:R-:W-:Y:S02]  /*0c50*/  LOP3.LUT R6, R6, 0x1ffffffe, RZ, 0xc0, !PT ;  /* 0x1ffffffe06067812 */ /* 0x000fe400078ec0ff */
[----:B------:R-:W-:Y:S02]  /*0c60*/  LEA.HI R4, R4, R5, RZ, 0x3 ;  /* 0x0000000504047211 */ /* 0x000fe400078f18ff */
[----:B------:R-:W-:Y:S01]  /*0c70*/  LEA.HI R11, R11, R10, RZ, 0x3 ;  /* 0x0000000a0b0b7211 */ /* 0x000fe200078f18ff */
[----:B------:R-:W-:Y:S01]  /*0c80*/  IMAD.IADD R7, R7, 0x1, -R6 ;  /* 0x0000000107077824 */ /* 0x000fe200078e0a06 */
[----:B------:R-:W-:-:S02]  /*0c90*/  LOP3.LUT R6, R4, 0xfffffff8, RZ, 0xc0, !PT ;  /* 0xfffffff804067812 */ /* 0x000fc400078ec0ff */
[----:B------:R-:W-:Y:S02]  /*0ca0*/  LOP3.LUT R11, R11, 0xfffffff8, RZ, 0xc0, !PT ;  /* 0xfffffff80b0b7812 */ /* 0x000fe400078ec0ff */
[----:B------:R-:W-:Y:S02]  /*0cb0*/  SHF.R.S32.HI R15, RZ, 0x7, R3 ;  /* 0x00000007ff0f7819 */ /* 0x000fe40000011403 */
[----:B------:R-:W-:Y:S02]  /*0cc0*/  LEA.HI R9, R9, R12, RZ, 0x5 ;  /* 0x0000000c09097211 */ /* 0x000fe400078f28ff */
[----:B------:R-:W-:Y:S01]  /*0cd0*/  LEA.HI R8, R0, R13, RZ, 0x5 ;  /* 0x0000000d00087211 */ /* 0x000fe200078f28ff */
[----:B------:R-:W-:Y:S01]  /*0ce0*/  IMAD.IADD R6, R5, 0x1, -R6 ;  /* 0x0000000105067824 */ /* 0x000fe200078e0a06 */
[----:B------:R-:W-:Y:S01]  /*0cf0*/  IADD3 R12, R10, -R11, RZ ;  /* 0x8000000b0a0c7210 */ /* 0x000fe20007ffe0ff */
[----:B------:R-:W-:Y:S01]  /*0d00*/  IMAD.HI R10, R15, 0x55555556, RZ ;  /* 0x555555560f0a7827 */ /* 0x000fe200078e02ff */
[----:B------:R-:W-:-:S02]  /*0d10*/  SHF.R.S32.HI R9, RZ, 0x5, R9 ;  /* 0x00000005ff097819 */ /* 0x000fc40000011409 */
[----:B------:R-:W-:Y:S01]  /*0d20*/  SHF.R.S32.HI R16, RZ, 0x5, R8 ;  /* 0x00000005ff107819 */ /* 0x000fe20000011408 */
[----:B------:R-:W-:Y:S01]  /*0d30*/  IMAD.SHL.U32 R3, R6, 0x40, RZ ;  /* 0x0000004006037824 */ /* 0x000fe200078e00ff */
[----:B------:R-:W-:Y:S01]  /*0d40*/  LEA.HI R11, R10, R10, RZ, 0x1 ;  /* 0x0000000a0a0b7211 */ /* 0x000fe200078f08ff */
[----:B------:R-:W-:Y:S01]  /*0d50*/  IMAD R12, R9, 0x10, R12 ;  /* 0x00000010090c7824 */ /* 0x000fe200078e020c */
[----:B------:R-:W-:Y:S01]  /*0d60*/  LEA.HI R0, R0, R13, RZ, 0x2 ;  /* 0x0000000d00007211 */ /* 0x000fe200078f10ff */
[----:B------:R-:W-:Y:S01]  /*0d70*/  IMAD.SHL.U32 R9, R16, 0x400, RZ ;  /* 0x0000040010097824 */ /* 0x000fe200078e00ff */
[----:B------:R-:W-:Y:S01]  /*0d80*/  LOP3.LUT R3, R3, 0x1c0, RZ, 0xc0, !PT ;  /* 0x000001c003037812 */ /* 0x000fe200078ec0ff */
[----:B------:R-:W-:Y:S01]  /*0d90*/  IMAD.SHL.U32 R8, R7, 0x8, RZ ;  /* 0x0000000807087824 */ /* 0x000fe200078e00ff */
[----:B------:R-:W-:Y:S01]  /*0da0*/  SHF.R.S32.HI R18, RZ, 0x2, R0 ;  /* 0x00000002ff127819 */ /* 0x000fe20000011400 */
[----:B------:R-:W-:Y:S01]  /*0db0*/  IMAD R5, R5, 0x40, R9 ;  /* 0x0000004005057824 */ /* 0x000fe200078e0209 */
[----:B------:R-:W-:Y:S01]  /*0dc0*/  SHF.R.U32.HI R10, RZ, 0x3, R3 ;  /* 0x00000003ff0a7819 */ /* 0x000fe20000011603 */
[----:B------:R-:W-:Y:S01]  /*0dd0*/  IMAD.SHL.U32 R4, R4, 0x40, RZ ;  /* 0x0000004004047824 */ /* 0x000fe200078e00ff */
[----:B------:R-:W-:Y:S01]  /*0de0*/  LOP3.LUT R7, R3, 0x8, R8, 0xf8, !PT ;  /* 0x0000000803077812 */ /* 0x000fe200078ef808 */
[----:B------:R-:W-:-:S02]  /*0df0*/  IMAD R11, R11, -0x3, R15 ;  /* 0xfffffffd0b0b7824 */ /* 0x000fc400078e020f */
[----:B------:R-:W-:Y:S01]  /*0e00*/  IMAD.IADD R5, R8, 0x1, R5 ;  /* 0x0000000108057824 */ /* 0x000fe200078e0205 */
[----:B------:R-:W-:Y:S01]  /*0e10*/  LOP3.LUT R7, R7, R10, RZ, 0x3c, !PT ;  /* 0x0000000a07077212 */ /* 0x000fe200078e3cff */
[----:B------:R-:W-:Y:S01]  /*0e20*/  IMAD R3, R11, 0x40, R12 ;  /* 0x000000400b037824 */ /* 0x000fe200078e020c */
[----:B------:R-:W-:Y:S01]  /*0e30*/  LOP3.LUT R4, R4, 0x7ffffe00, RZ, 0xc0, !PT ;  /* 0x7ffffe0004047812 */ /* 0x000fe200078ec0ff */
[----:B------:R-:W-:Y:S01]  /*0e40*/  VIADD R8, R18, 0x60 ;  /* 0x0000006012087836 */ /* 0x000fe20000000000 */
[----:B------:R-:W-:Y:S02]  /*0e50*/  STL [R1+0xac], R5 ;  /* 0x0000ac0501007387 */ /* 0x000fe40000100800 */
[----:B------:R-:W-:Y:S02]  /*0e60*/  IADD3 R7, R7, R4, R9 ;  /* 0x0000000407077210 */ /* 0x000fe40007ffe009 */
[----:B------:R0:W-:Y:S01]  /*0e70*/  STL [R1+0xa8], R3 ;  /* 0x0000a80301007387 */ /* 0x0001e20000100800 */
[----:B------:R-:W-:-:S04]  /*0e80*/  SHF.R.S32.HI R4, RZ, 0x1f, R8 ;  /* 0x0000001fff047819 */ /* 0x000fc80000011408 */
[----:B------:R-:W-:Y:S02]  /*0e90*/  LEA.HI R4, R4, R8, RZ, 0x3 ;  /* 0x0000000804047211 */ /* 0x000fe400078f18ff */
[----:B0-----:R-:W-:Y:S02]  /*0ea0*/  LOP3.LUT R3, R0, 0xfffffffc, RZ, 0xc0, !PT ;  /* 0xfffffffc00037812 */ /* 0x001fe400078ec0ff */
[----:B------:R-:W-:Y:S01]  /*0eb0*/  SHF.R.S32.HI R5, RZ, 0x1f, R0 ;  /* 0x0000001fff057819 */ /* 0x000fe20000011400 */
[----:B------:R-:W-:Y:S02]  /*0ec0*/  IMAD.SHL.U32 R0, R8, 0x40, RZ ;  /* 0x0000004008007824 */ /* 0x000fe400078e00ff */
[----:B------:R-:W-:Y:S01]  /*0ed0*/  IMAD.IADD R3, R13, 0x1, -R3 ;  /* 0x000000010d037824 */ /* 0x000fe200078e0a03 */
[----:B------:R-:W-:Y:S01]  /*0ee0*/  LEA.HI R5, R5, R18, RZ, 0x3 ;  /* 0x0000001205057211 */ /* 0x000fe200078f18ff */
[----:B------:R-:W-:Y:S01]  /*0ef0*/  IMAD.SHL.U32 R4, R4, 0x40, RZ ;  /* 0x0000004004047824 */ /* 0x000fe200078e00ff */
[----:B------:R-:W-:Y:S01]  /*0f00*/  R2P PR, R6, 0x6 ;  /* 0x0000000606007804 */ /* 0x000fe20000000000 */
[----:B------:R-:W-:Y:S01]  /*0f10*/  IMAD.SHL.U32 R16, R3, 0x8, RZ ;  /* 0x0000000803107824 */ /* 0x000fe200078e00ff */
[----:B------:R-:W-:Y:S01]  /*0f20*/  SHF.R.S32.HI R9, RZ, 0x1f, R18 ;  /* 0x0000001fff097819 */ /* 0x000fe20000011412 */
[----:B------:R-:W-:Y:S01]  /*0f30*/  IMAD R9, R7, 0x2, R2 ;  /* 0x0000000207097824 */ /* 0x000fe200078e0202 */
[----:B------:R-:W-:Y:S01]  /*0f40*/  LOP3.LUT R0, R0, 0x1c0, RZ, 0xc0, !PT ;  /* 0x000001c000007812 */ /* 0x000fe200078ec0ff */
[----:B------:R-:W-:Y:S01]  /*0f50*/  IMAD.SHL.U32 R22, R3, 0x4, RZ ;  /* 0x0000000403167824 */ /* 0x000fe200078e00ff */
[----:B------:R-:W-:Y:S01]  /*0f60*/  LOP3.LUT R5, R5, 0xfffffff8, RZ, 0xc0, !PT ;  /* 0xfffffff805057812 */ /* 0x000fe200078ec0ff */
[----:B------:R-:W-:Y:S01]  /*0f70*/  STL [R1+0x98], RZ ;  /* 0x000098ff01007387 */ /* 0x000fe20000100800 */
[----:B------:R-:W-:-:S02]  /*0f80*/  SHF.R.U32.HI R8, RZ, 0x3, R0 ;  /* 0x00000003ff087819 */ /* 0x000fc40000011600 */
[----:B------:R-:W-:Y:S01]  /*0f90*/  LOP3.LUT R3, R0, 0x38, R16, 0xf8, !PT ;  /* 0x0000003800037812 */ /* 0x000fe200078ef810 */
[----:B------:R-:W-:Y:S01]  /*0fa0*/  STL [R1+0x18], RZ ;  /* 0x000018ff01007387 */ /* 0x000fe20000100800 */
[----:B------:R-:W-:Y:S01]  /*0fb0*/  LOP3.LUT R7, R4, 0xfffffe00, RZ, 0xc0, !PT ;  /* 0xfffffe0004077812 */ /* 0x000fe200078ec0ff */
[C---:B------:R-:W-:Y:S01]  /*0fc0*/  VIADD R4, R9.reuse, 0x1e820 ;  /* 0x0001e82009047836 */ /* 0x040fe20000000000 */
[----:B------:R-:W-:Y:S01]  /*0fd0*/  MOV R6, 0x40 ;  /* 0x0000004000067802 */ /* 0x000fe20000000f00 */
[----:B------:R0:W-:Y:S01]  /*0fe0*/  STL [R1+0x1c], R9 ;  /* 0x00001c0901007387 */ /* 0x0001e20000100800 */
[----:B------:R-:W-:Y:S01]  /*0ff0*/  IADD3 R0, R9, 0x1e800, RZ ;  /* 0x0001e80009007810 */ /* 0x000fe20007ffe0ff */
[----:B0-----:R-:W-:Y:S01]  /*1000*/  IMAD.IADD R9, R18, 0x1, -R5 ;  /* 0x0000000112097824 */ /* 0x001fe200078e0a05 */
[----:B------:R-:W-:Y:S02]  /*1010*/  LOP3.LUT R5, R7, R3, R8, 0xf6, !PT ;  /* 0x0000000307057212 */ /* 0x000fe400078ef608 */
[----:B------:R-:W-:Y:S01]  /*1020*/  SEL R3, R6, 0xffffffc0, !P2 ;  /* 0xffffffc006037807 */ /* 0x000fe20005000000 */
[----:B------:R-:W-:-:S02]  /*1030*/  @P1 VIADD R4, R0, 0xffffffe0 ;  /* 0xffffffe000041836 */ /* 0x000fc40000000000 */
[----:B------:R-:W-:Y:S01]  /*1040*/  IMAD R5, R5, 0x2, R2 ;  /* 0x0000000205057824 */ /* 0x000fe200078e0202 */
[----:B------:R-:W-:Y:S01]  /*1050*/  STL [R1+0x7c], R7 ;  /* 0x00007c0701007387 */ /* 0x000fe20000100800 */
[----:B------:R-:W-:-:S03]  /*1060*/  IMAD.IADD R0, R0, 0x1, R3 ;  /* 0x0000000100007824 */ /* 0x000fc600078e0203 */
[----:B------:R-:W-:Y:S04]  /*1070*/  STL [R1+0x68], R9 ;  /* 0x0000680901007387 */ /* 0x000fe80000100800 */
[----:B------:R-:W-:Y:S04]  /*1080*/  STL [R1+0x80], R4 ;  /* 0x0000800401007387 */ /* 0x000fe80000100800 */
[----:B------:R0:W-:Y:S04]  /*1090*/  STL [R1+0xa4], R5 ;  /* 0x0000a40501007387 */ /* 0x0001e80000100800 */
[----:B------:R1:W-:Y:S01]  /*10a0*/  STL [R1+0x24], R0 ;  /* 0x0000240001007387 */ /* 0x0003e20000100800 */
[----:B0-----:R-:W-:-:S02]  /*10b0*/  IMAD.IADD R5, R3, 0x1, R4 ;  /* 0x0000000103057824 */ /* 0x001fc400078e0204 */
[C---:B------:R-:W-:Y:S01]  /*10c0*/  VIADD R3, R4.reuse, 0x6000 ;  /* 0x0000600004037836 */ /* 0x040fe20000000000 */
[----:B-1----:R-:W-:Y:S02]  /*10d0*/  IADD3 R0, R4, 0xc000, RZ ;  /* 0x0000c00004007810 */ /* 0x002fe40007ffe0ff */
[----:B------:R0:W-:Y:S04]  /*10e0*/  STL [R1+0x20], R5 ;  /* 0x0000200501007387 */ /* 0x0001e80000100800 */
[----:B------:R0:W-:Y:S04]  /*10f0*/  STL [R1+0x84], R0 ;  /* 0x0000840001007387 */ /* 0x0001e80000100800 */
[----:B------:R0:W-:Y:S01]  /*1100*/  STL [R1+0x88], R3 ;  /* 0x0000880301007387 */ /* 0x0001e20000100800 */
[----:B------:R-:W-:Y:S01]  /*1110*/  IMAD.MOV.U32 R19, RZ, RZ, RZ ;  /* 0x000000ffff137224 */ /* 0x000fe200078e00ff */
[----:B------:R-:W-:Y:S01]  /*1120*/  CS2R R152, SRZ ;  /* 0x0000000000987805 */ /* 0x000fe2000001ff00 */
[----:B------:R-:W-:Y:S01]  /*1130*/  VIADD R154, R22, 0x10 ;  /* 0x00000010169a7836 */ /* 0x000fe20000000000 */
[----:B0-2---:R-:W-:-:S07]  /*1140*/  LOP3.LUT R156, R14, 0x1, RZ, 0xfc, !PT ;  /* 0x000000010e9c7812 */ /* 0x005fce00078efcff */
.L_x_529:
[----:B01-3--:R-:W0:Y:S02]  /*1150*/  LDC.64 R4, c[0x0][0xc88] ;  /* 0x00032200ff047b82 */ /* 0x00be240000000a00 */
[----:B0-----:R-:W-:-:S05]  /*1160*/  IMAD.WIDE R4, R35, 0x4, R4 ;  /* 0x0000000423047825 */ /* 0x001fca00078e0204 */
[----:B--2---:R-:W2:Y:S01]  /*1170*/  LDG.E R38, desc[UR56][R4.64] ;  /* 0x0000003804267981 */ /* 0x004ea2000c1e1900 */
[----:B------:R-:W-:Y:S05]  /*1180*/  YIELD ;  /* 0x0000000000007946 */ /* 0x000fea0003800000 */
[----:B------:R-:W-:Y:S01]  /*1190*/  ULDC.64 UR4, c[0x0][0xa28] ;  /* 0x00028a0000047ab9 */ /* 0x000fe20000000a00 */
[----:B------:R-:W-:Y:S01]  /*11a0*/  ULDC.64 UR8, c[0x0][0xa18] ;  /* 0x0002860000087ab9 */ /* 0x000fe20000000a00 */
[----:B------:R-:W-:Y:S01]  /*11b0*/  ISETP.NE.U32.AND P1, PT, RZ, UR4, PT ;  /* 0x00000004ff007c0c */ /* 0x000fe2000bf25070 */
[----:B------:R-:W-:Y:S01]  /*11c0*/  ULDC.64 UR6, c[0x0][0xa08] ;  /* 0x0002820000067ab9 */ /* 0x000fe20000000a00 */
[----:B------:R-:W-:Y:S01]  /*11d0*/  IMAD.MOV.U32 R11, RZ, RZ, RZ ;  /* 0x000000ffff0b7224 */ /* 0x000fe200078e00ff */
[----:B------:R-:W-:Y:S01]  /*11e0*/  ISETP.NE.U32.AND P0, PT, RZ, UR6, PT ;  /* 0x00000006ff007c0c */ /* 0x000fe2000bf05070 */
[----:B------:R-:W-:Y:S01]  /*11f0*/  IMAD.MOV.U32 R35, RZ, RZ, RZ ;  /* 0x000000ffff237224 */ /* 0x000fe200078e00ff */
[----:B------:R-:W-:-:S02]  /*1200*/  ISETP.NE.AND.EX P1, PT, RZ, UR5, PT, P1 ;  /* 0x00000005ff007c0c */ /* 0x000fc4000bf25310 */
[----:B------:R-:W-:Y:S02]  /*1210*/  ISETP.NE.AND.EX P0, PT, RZ, UR7, PT, P0 ;  /* 0x00000007ff007c0c */ /* 0x000fe4000bf05300 */
[----:B--2---:R-:W-:Y:S01]  /*1220*/  SHF.R.S32.HI R0, RZ, 0x1f, R38 ;  /* 0x0000001fff007819 */ /* 0x004fe20000011426 */
[----:B------:R-:W-:-:S08]  /*1230*/  IMAD.SHL.U32 R36, R38, 0x4, RZ ;  /* 0x0000000426247824 */ /* 0x000fd000078e00ff */
[C---:B------:R-:W-:Y:S01]  /*1240*/  @P1 LEA R6, P2, R38.reuse, UR4, 0x2 ;  /* 0x0000000426061c11 */ /* 0x040fe2000f8410ff */
[----:B------:R0:W-:Y:S01]  /*1250*/  STL [R1+0x90], R38 ;  /* 0x0000902601007387 */ /* 0x0001e20000100800 */
[C-C-:B------:R-:W-:Y:S02]  /*1260*/  SHF.L.U64.HI R37, R38.reuse, 0x2, R0.reuse ;  /* 0x0000000226257819 */ /* 0x140fe40000010200 */
[----:B------:R-:W-:Y:S02]  /*1270*/  @P1 LEA.HI.X R7, R38, UR5, R0, 0x2, P2 ;  /* 0x0000000526071c11 */ /* 0x000fe400090f1400 */
[----:B------:R-:W-:Y:S01]  /*1280*/  ISETP.NE.U32.AND P2, PT, RZ, UR8, PT ;  /* 0x00000008ff007c0c */ /* 0x000fe2000bf45070 */
[----:B------:R-:W-:Y:S01]  /*1290*/  ULDC UR4, c[0x0][0x288] ;  /* 0x0000a20000047ab9 */ /* 0x000fe20000000800 */
[----:B------:R-:W-:Y:S01]  /*12a0*/  IADD3 R8, P3, R36, UR6, RZ ;  /* 0x0000000624087c10 */ /* 0x000fe2000ff7e0ff */
[----:B------:R0:W5:Y:S01]  /*12b0*/  @P1 LDG.E R11, desc[UR56][R6.64] ;  /* 0x00000038060b1981 */ /* 0x000162000c1e1900 */
[----:B------:R-:W-:Y:S01]  /*12c0*/  ISETP.NE.AND.EX P2, PT, RZ, UR9, PT, P2 ;  /* 0x00000009ff007c0c */ /* 0x000fe2000bf45320 */
[----:B------:R-:W-:Y:S01]  /*12d0*/  IMAD.U32 R24, RZ, RZ, UR4 ;  /* 0x00000004ff187e24 */ /* 0x000fe2000f8e00ff */
[----:B------:R-:W-:Y:S01]  /*12e0*/  IADD3.X R9, R37, UR7, RZ, P3, !PT ;  /* 0x0000000725097c10 */ /* 0x000fe20009ffe4ff */
[----:B------:R-:W-:-:S04]  /*12f0*/  ULDC.64 UR4, c[0x0][0x418] ;  /* 0x0001060000047ab9 */ /* 0x000fc80000000a00 */
[----:B------:R0:W5:Y:S06]  /*1300*/  @P0 LDG.E R35, desc[UR56][R8.64] ;  /* 0x0000003808230981 */ /* 0x00016c000c1e1900 */
[----:B------:R-:W-:-:S04]  /*1310*/  @P2 IADD3 R4, P1, R36, UR8, RZ ;  /* 0x0000000824042c10 */ /* 0x000fc8000ff3e0ff */
[----:B------:R-:W-:-:S05]  /*1320*/  @P2 IADD3.X R5, R37, UR9, RZ, P1, !PT ;  /* 0x0000000925052c10 */ /* 0x000fca0008ffe4ff */
[----:B------:R0:W5:Y:S01]  /*1330*/  @P2 LDG.E R24, desc[UR56][R4.64] ;  /* 0x0000003804182981 */ /* 0x000162000c1e1900 */
[----:B------:R-:W-:-:S03]  /*1340*/  UISETP.NE.U32.AND UP0, UPT, UR4, URZ, UPT ;  /* 0x0000003f0400728c */ /* 0x000fc6000bf05070 */
[----:B------:R-:W-:Y:S01]  /*1350*/  ULDC UR4, c[0x0][0x424] ;  /* 0x0001090000047ab9 */ /* 0x000fe20000000800 */
[----:B------:R-:W-:-:S03]  /*1360*/  UISETP.NE.AND.EX UP0, UPT, UR5, URZ, UPT, UP0 ;  /* 0x0000003f0500728c */ /* 0x000fc6000bf05300 */
[----:B------:R-:W-:Y:S01]  /*1370*/  ULDC UR5, c[0x0][0x2f0] ;  /* 0x0000bc0000057ab9 */ /* 0x000fe20000000800 */
[----:B------:R-:W-:-:S04]  /*1380*/  USEL UR4, UR4, 0x1, UP0 ;  /* 0x0000000104047887 */ /* 0x000fc80008000000 */
[----:B------:R-:W-:-:S03]  /*1390*/  UIMAD UR4, UR4, UR5, URZ ;  /* 0x00000005040472a4 */ /* 0x000fc6000f8e023f */
[----:B------:R-:W-:Y:S02]  /*13a0*/  ULDC UR5, c[0x0][0x348] ;  /* 0x0000d20000057ab9 */ /* 0x000fe40000000800 */
[----:B------:R-:W-:Y:S02]  /*13b0*/  IMAD.U32 R27, RZ, RZ, UR5 ;  /* 0x00000005ff1b7e24 */ /* 0x000fe4000f8e00ff */
[----:B------:R-:W-:Y:S01]  /*13c0*/  IMAD.U32 R32, RZ, RZ, UR4 ;  /* 0x00000004ff207e24 */ /* 0x000fe2000f8e00ff */
[----:B0---4-:R-:W-:Y:S06]  /*13d0*/  @P2 BRA `(.L_x_401) ;  /* 0x0000000000242947 */ /* 0x011fec0003800000 */
[----:B------:R-:W-:Y:S02]  /*13e0*/  ULDC.64 UR4, c[0x0][0xa00] ;  /* 0x0002800000047ab9 */ /* 0x000fe40000000a00 */
[----:B------:R-:W-:-:S04]  /*13f0*/  ISETP.NE.U32.AND P1, PT, RZ, UR4, PT ;  /* 0x00000004ff007c0c */ /* 0x000fc8000bf25070 */
[----:B------:R-:W-:-:S13]  /*1400*/  ISETP.NE.AND.EX P1, PT, RZ, UR5, PT, P1 ;  /* 0x00000005ff007c0c */ /* 0x000fda000bf25310 */
[----:B------:R-:W-:Y:S05]  /*1410*/  @!P1 BRA `(.L_x_401) ;  /* 0x0000000000149947 */ /* 0x000fea0003800000 */
[----:B------:R-:W0:Y:S02]  /*1420*/  LDC.64 R4, c[0x0][0xa00] ;  /* 0x00028000ff047b82 */ /* 0x000e240000000a00 */
[----:B0-----:R-:W-:-:S05]  /*1430*/  IMAD.WIDE R4, R38, 0x4, R4 ;  /* 0x0000000426047825 */ /* 0x001fca00078e0204 */
[----:B-----5:R-:W2:Y:S04]  /*1440*/  LDG.E R24, desc[UR56][R4.64] ;  /* 0x0000003804187981 */ /* 0x020ea8000c1e1900 */
[----:B------:R-:W2:Y:S02]  /*1450*/  LDG.E R3, desc[UR56][R4.64+0x4] ;  /* 0x0000043804037981 */ /* 0x000ea4000c1e1900 */
[----:B--2---:R-:W-:-:S07]  /*1460*/  IMAD.IADD R24, R3, 0x1, -R24 ;  /* 0x0000000103187824 */ /* 0x004fce00078e0a18 */
.L_x_401:
[C---:B------:R-:W-:Y:S01]  /*1470*/  LOP3.LUT R42, R34.reuse, 0xffff, RZ, 0xc0, !PT ;  /* 0x0000ffff222a7812 */ /* 0x040fe200078ec0ff */
[----:B------:R-:W-:Y:S01]  /*1480*/  ULDC.64 UR4, c[0x0][0xa20] ;  /* 0x0002880000047ab9 */ /* 0x000fe20000000a00 */
[----:B------:R0:W-:Y:S01]  /*1490*/  STL [R1+0x9c], R33 ;  /* 0x00009c2101007387 */ /* 0x0001e20000100800 */
[----:B------:R-:W-:Y:S02]  /*14a0*/  ISETP.NE.U32.AND P1, PT, RZ, UR4, PT ;  /* 0x00000004ff007c0c */ /* 0x000fe4000bf25070 */
[C---:B------:R-:W-:Y:S01]  /*14b0*/  LOP3.LUT R3, R34.reuse, 0xff000000, RZ, 0xc0, !PT ;  /* 0xff00000022037812 */ /* 0x040fe200078ec0ff */
[----:B------:R0:W-:Y:S01]  /*14c0*/  STL [R1+0x8c], R42 ;  /* 0x00008c2a01007387 */ /* 0x0001e20000100800 */
[----:B------:R-:W-:Y:S02]  /*14d0*/  ISETP.NE.AND.EX P1, PT, RZ, UR5, PT, P1 ;  /* 0x00000005ff007c0c */ /* 0x000fe4000bf25310 */
[----:B------:R-:W-:Y:S02]  /*14e0*/  LOP3.LUT R0, R34, 0xff0000, RZ, 0xc0, !PT ;  /* 0x00ff000022007812 */ /* 0x000fe400078ec0ff */
[----:B------:R-:W-:-:S04]  /*14f0*/  SHF.R.U32.HI R3, RZ, 0x8, R3 ;  /* 0x00000008ff037819 */ /* 0x000fc80000011603 */
[----:B------:R-:W-:-:S05]  /*1500*/  LEA.HI R10, R0, R3, RZ, 0x10 ;  /* 0x00000003000a7211 */ /* 0x000fca00078f80ff */
[----:B0-----:R-:W-:Y:S05]  /*1510*/  @!P1 BRA `(.L_x_402) ;  /* 0x0000000000109947 */ /* 0x001fea0003800000 */
[----:B------:R-:W-:-:S04]  /*1520*/  IADD3 R4, P0, R36, UR4, RZ ;  /* 0x0000000424047c10 */ /* 0x000fc8000ff1e0ff */
[----:B------:R-:W-:-:S05]  /*1530*/  IADD3.X R5, R37, UR5, RZ, P0, !PT ;  /* 0x0000000525057c10 */ /* 0x000fca00087fe4ff */
[----:B------:R0:W5:Y:S01]  /*1540*/  LDG.E R32, desc[UR56][R4.64] ;  /* 0x0000003804207981 */ /* 0x000162000c1e1900 */
[----:B------:R-:W-:Y:S05]  /*1550*/  BRA `(.L_x_403) ;  /* 0x0000000000107947 */ /* 0x000fea0003800000 */
.L_x_402:
[----:B------:R-:W-:Y:S05]  /*1560*/  @!P0 BRA `(.L_x_403) ;  /* 0x00000000000c8947 */ /* 0x000fea0003800000 */
[----:B------:R-:W2:Y:S04]  /*1570*/  LDG.E R3, desc[UR56][R8.64] ;  /* 0x0000003808037981 */ /* 0x000ea8000c1e1900 */
[----:B------:R-:W2:Y:S02]  /*1580*/  LDG.E R32, desc[UR56][R8.64+0x4] ;  /* 0x0000043808207981 */ /* 0x000ea4000c1e1900 */
[----:B--2---:R-:W-:-:S07]  /*1590*/  IMAD.IADD R32, R32, 0x1, -R3 ;  /* 0x0000000120207824 */ /* 0x004fce00078e0a03 */
.L_x_403:
[----:B------:R-:W-:Y:S01]  /*15a0*/  ULDC.64 UR4, c[0x0][0xa10] ;  /* 0x0002840000047ab9 */ /* 0x000fe20000000a00 */
[----:B------:R-:W2:Y:S01]  /*15b0*/  LDL.LU R34, [R1] ;  /* 0x0000000001227983 */ /* 0x000ea20000300800 */
[----:B------:R-:W-:-:S04]  /*15c0*/  ISETP.NE.U32.AND P0, PT, RZ, UR4, PT ;  /* 0x00000004ff007c0c */ /* 0x000fc8000bf05070 */
[----:B------:R-:W-:Y:S01]  /*15d0*/  ISETP.NE.AND.EX P0, PT, RZ, UR5, PT, P0 ;  /* 0x00000005ff007c0c */ /* 0x000fe2000bf05300 */
[----:B------:R-:W-:-:S12]  /*15e0*/  ULDC.64 UR4, c[0x0][0xa30] ;  /* 0x00028c0000047ab9 */ /* 0x000fd80000000a00 */
[----:B0-----:R-:W0:Y:S02]  /*15f0*/  @P0 LDC.64 R4, c[0x0][0xa10] ;  /* 0x00028400ff040b82 */ /* 0x001e240000000a00 */
[----:B0-----:R-:W-:-:S05]  /*1600*/  @P0 IMAD.WIDE R4, R38, 0x4, R4 ;  /* 0x0000000426040825 */ /* 0x001fca00078e0204 */
[----:B------:R-:W3:Y:S04]  /*1610*/  @P0 LDG.E R0, desc[UR56][R4.64] ;  /* 0x0000003804000981 */ /* 0x000ee8000c1e1900 */
[----:B------:R-:W3:Y:S01]  /*1620*/  @P0 LDG.E R3, desc[UR56][R4.64+0x4] ;  /* 0x0000043804030981 */ /* 0x000ee2000c1e1900 */
[----:B------:R-:W-:Y:S02]  /*1630*/  ISETP.NE.U32.AND P1, PT, RZ, UR4, PT ;  /* 0x00000004ff007c0c */ /* 0x000fe4000bf25070 */
[----:B-----5:R-:W-:Y:S02]  /*1640*/  MOV R25, R32 ;  /* 0x0000002000197202 */ /* 0x020fe40000000f00 */
[----:B------:R-:W-:-:S13]  /*1650*/  ISETP.NE.AND.EX P1, PT, RZ, UR5, PT, P1 ;  /* 0x00000005ff007c0c */ /* 0x000fda000bf25310 */
[----:B------:R-:W-:-:S04]  /*1660*/  @P1 IADD3 R6, P2, R36, UR4, RZ ;  /* 0x0000000424061c10 */ /* 0x000fc8000ff5e0ff */
[----:B------:R-:W-:-:S05]  /*1670*/  @P1 IADD3.X R7, R37, UR5, RZ, P2, !PT ;  /* 0x0000000525071c10 */ /* 0x000fca00097fe4ff */
[----:B------:R0:W5:Y:S01]  /*1680*/  @P1 LDG.E R25, desc[UR56][R6.64] ;  /* 0x0000003806191981 */ /* 0x000162000c1e1900 */
[----:B------:R-:W-:Y:S01]  /*1690*/  IMAD.IADD R12, R32, 0x1, -R11 ;  /* 0x00000001200c7824 */ /* 0x000fe200078e0a0b */
[----:B------:R-:W-:Y:S01]  /*16a0*/  LOP3.LUT R13, R10, 0xff, RZ, 0xc0, !PT ;  /* 0x000000ff0a0d7812 */ /* 0x000fe200078ec0ff */
[----:B------:R-:W-:Y:S01]  /*16b0*/  BSSY B0, `(.L_x_404) ;  /* 0x000002d000007945 */ /* 0x000fe20003800000 */
[----:B------:R-:W-:-:S03]  /*16c0*/  SHF.R.U32.HI R8, RZ, 0x10, R10 ;  /* 0x00000010ff087819 */ /* 0x000fc6000001160a */
[----:B------:R0:W-:Y:S01]  /*16d0*/  STL [R1+0xa0], R13 ;  /* 0x0000a00d01007387 */ /* 0x0001e20000100800 */
[----:B--2---:R-:W-:Y:S01]  /*16e0*/  LOP3.LUT R34, R34, 0xfffffff7, RZ, 0xc0, !PT ;  /* 0xfffffff722227812 */ /* 0x004fe200078ec0ff */
[----:B---3--:R-:W-:-:S04]  /*16f0*/  @P0 IMAD.IADD R27, R3, 0x1, -R0 ;  /* 0x00000001031b0824 */ /* 0x008fc800078e0a00 */
[----:B------:R-:W-:-:S04]  /*1700*/  IMAD.IADD R121, R12, 0x1, R27 ;  /* 0x000000010c797824 */ /* 0x000fc800078e021b */
[C---:B------:R-:W-:Y:S01]  /*1710*/  VIADD R0, R121.reuse, 0xbf ;  /* 0x000000bf79007836 */ /* 0x040fe20000000000 */
[----:B------:R-:W-:-:S03]  /*1720*/  ISETP.GE.AND P3, PT, R121, 0x1, PT ;  /* 0x000000017900780c */ /* 0x000fc60003f66270 */
[----:B------:R-:W-:-:S05]  /*1730*/  IMAD.HI R0, R0, 0x2aaaaaab, RZ ;  /* 0x2aaaaaab00007827 */ /* 0x000fca00078e02ff */
[----:B------:R-:W-:-:S04]  /*1740*/  SHF.R.U32.HI R3, RZ, 0x1f, R0 ;  /* 0x0000001fff037819 */ /* 0x000fc80000011600 */
[----:B------:R-:W-:Y:S01]  /*1750*/  LEA.HI.SX32 R26, R0, R3, 0x1b ;  /* 0x00000003001a7211 */ /* 0x000fe200078fdaff */
[----:B------:R-:W-:Y:S01]  /*1760*/  IMAD.MOV.U32 R3, RZ, RZ, RZ ;  /* 0x000000ffff037224 */ /* 0x000fe200078e00ff */
[----:B------:R-:W-:-:S05]  /*1770*/  @P3 LOP3.LUT R34, R34, 0x8, RZ, 0xfc, !PT ;  /* 0x0000000822223812 */ /* 0x000fca00078efcff */
[----:B------:R0:W-:Y:S04]  /*1780*/  STL [R1], R34 ;  /* 0x0000002201007387 */ /* 0x0001e80000100800 */
[----:B------:R0:W-:Y:S01]  /*1790*/  STL [R1+0x94], R8 ;  /* 0x0000940801007387 */ /* 0x0001e20000100800 */
[----:B------:R-:W-:Y:S05]  /*17a0*/  @!P3 BRA `(.L_x_405) ;  /* 0x000000000074b947 */ /* 0x000fea0003800000 */
[----:B------:R-:W-:Y:S01]  /*17b0*/  ISETP.NE.AND P0, PT, R8, RZ, PT ;  /* 0x000000ff0800720c */ /* 0x000fe20003f05270 */
[----:B------:R-:W-:-:S03]  /*17c0*/  ULDC UR4, c[0x0][0x9f0] ;  /* 0x00027c0000047ab9 */ /* 0x000fc60000000800 */
[----:B------:R-:W-:-:S04]  /*17d0*/  SEL R9, R8, UR4, P0 ;  /* 0x0000000408097c07 */ /* 0x000fc80008000000 */
[-C--:B0-----:R-:W-:Y:S02]  /*17e0*/  IABS R6, R9.reuse ;  /* 0x0000000900067213 */ /* 0x081fe40000000000 */
[----:B------:R-:W-:Y:S02]  /*17f0*/  IADD3 R0, R26, -0x1, R9 ;  /* 0xffffffff1a007810 */ /* 0x000fe40007ffe009 */
[----:B------:R-:W0:Y:S01]  /*1800*/  I2F.RP R3, R6 ;  /* 0x0000000600037306 */ /* 0x000e220000209400 */
[-C--:B------:R-:W-:Y:S02]  /*1810*/  IABS R10, R9.reuse ;  /* 0x00000009000a7213 */ /* 0x080fe40000000000 */
[----:B------:R-:W-:Y:S02]  /*1820*/  IABS R8, R0 ;  /* 0x0000000000087213 */ /* 0x000fe40000000000 */
[----:B------:R-:W-:-:S04]  /*1830*/  LOP3.LUT R0, R0, R9, RZ, 0x3c, !PT ;  /* 0x0000000900007212 */ /* 0x000fc800078e3cff */
[----:B------:R-:W-:Y:S01]  /*1840*/  ISETP.GE.AND P2, PT, R0, RZ, PT ;  /* 0x000000ff0000720c */ /* 0x000fe20003f46270 */
[----:B0-----:R-:W0:Y:S02]  /*1850*/  MUFU.RCP R3, R3 ;  /* 0x0000000300037308 */ /* 0x001e240000001000 */
[----:B0-----:R-:W-:Y:S02]  /*1860*/  VIADD R4, R3, 0xffffffe ;  /* 0x0ffffffe03047836 */ /* 0x001fe40000000000 */
[----:B------:R-:W-:-:S04]  /*1870*/  IMAD.MOV R3, RZ, RZ, -R10 ;  /* 0x000000ffff037224 */ /* 0x000fc800078e0a0a */
[----:B------:R0:W1:Y:S02]  /*1880*/  F2I.FTZ.U32.TRUNC.NTZ R5, R4 ;  /* 0x0000000400057305 */ /* 0x000064000021f000 */
[----:B0-----:R-:W-:Y:S01]  /*1890*/  MOV R4, RZ ;  /* 0x000000ff00047202 */ /* 0x001fe20000000f00 */
[----:B-1----:R-:W-:-:S04]  /*18a0*/  IMAD.MOV R7, RZ, RZ, -R5 ;  /* 0x000000ffff077224 */ /* 0x002fc800078e0a05 */
        /* <DEDUP_REMOVED lines=10> */
[----:B------:R-:W-:-:S04]  /*1950*/  IMAD.MOV.U32 R3, RZ, RZ, R5 ;  /* 0x000000ffff037224 */ /* 0x000fc800078e0005 */
[----:B------:R-:W-:Y:S01]  /*1960*/  @!P2 IMAD.MOV R3, RZ, RZ, -R3 ;  /* 0x000000ffff03a224 */ /* 0x000fe200078e0a03 */
[----:B------:R-:W-:-:S07]  /*1970*/  @!P1 LOP3.LUT R3, RZ, R9, RZ, 0x33, !PT ;  /* 0x00000009ff039212 */ /* 0x000fce00078e33ff */
.L_x_405:
[----:B------:R-:W-:Y:S05]  /*1980*/  BSYNC B0 ;  /* 0x0000000000007941 */ /* 0x000fea0003800000 */
.L_x_404:
[----:B------:R-:W-:-:S05]  /*1990*/  IMAD R0, R13, R3, RZ ;  /* 0x000000030d007224 */ /* 0x000fca00078e02ff */
[C---:B------:R-:W-:Y:S01]  /*19a0*/  VIADDMNMX R3, R0.reuse, R3, R26, PT ;  /* 0x0000000300037246 */ /* 0x040fe2000380011a */
[----:B------:R-:W-:-:S04]  /*19b0*/  IMAD R0, R0, 0xc0, -R12 ;  /* 0x000000c000007824 */ /* 0x000fc800078e0a0c */
[----:B------:R-:W-:Y:S01]  /*19c0*/  IMAD R4, R3, 0xc0, -R12 ;  /* 0x000000c003047824 */ /* 0x000fe200078e0a0c */
[----:B------:R-:W-:-:S04]  /*19d0*/  VIMNMX R0, RZ, R0, !PT ;  /* 0x00000000ff007248 */ /* 0x000fc80007fe0100 */
[----:B------:R-:W-:Y:S01]  /*19e0*/  VIMNMX R3, R4, R27, PT ;  /* 0x0000001b04037248 */ /* 0x000fe20003fe0100 */
[----:B------:R-:W-:-:S03]  /*19f0*/  IMAD.WIDE.U32 R30, R0, -0x55555555, RZ ;  /* 0xaaaaaaab001e7825 */ /* 0x000fc600078e00ff */
[----:B------:R-:W-:Y:S02]  /*1a00*/  ISETP.GT.AND P0, PT, R3, R0, PT ;  /* 0x000000000300720c */ /* 0x000fe40003f04270 */
[----:B------:R-:W-:-:S05]  /*1a10*/  SHF.R.U32.HI R30, RZ, 0x7, R31 ;  /* 0x00000007ff1e7819 */ /* 0x000fca000001161f */
[----:B------:R-:W-:-:S06]  /*1a20*/  IMAD.MOV.U32 R29, RZ, RZ, R30 ;  /* 0x000000ffff1d7224 */ /* 0x000fcc00078e001e */
[----:B------:R-:W-:-:S04]  /*1a30*/  @P0 VIADD R0, R3, 0xbf ;  /* 0x000000bf03000836 */ /* 0x000fc80000000000 */
[----:B------:R-:W-:-:S05]  /*1a40*/  @P0 IMAD.HI R0, R0, 0x2aaaaaab, RZ ;  /* 0x2aaaaaab00000827 */ /* 0x000fca00078e02ff */
[----:B------:R-:W-:-:S04]  /*1a50*/  @P0 SHF.R.U32.HI R3, RZ, 0x1f, R0 ;  /* 0x0000001fff030819 */ /* 0x000fc80000011600 */
[----:B------:R-:W-:Y:S02]  /*1a60*/  @P0 LEA.HI.SX32 R29, R0, R3, 0x1b ;  /* 0x00000003001d0211 */ /* 0x000fe400078fdaff */
[----:B------:R-:W-:Y:S02]  /*1a70*/  PLOP3.LUT P0, PT, PT, PT, PT, 0x80, 0x0 ;  /* 0x000000000000781c */ /* 0x000fe40003f0f070 */
[----:B------:R-:W-:-:S13]  /*1a80*/  ISETP.GT.AND P1, PT, R29, R30, PT ;  /* 0x0000001e1d00720c */ /* 0x000fda0003f24270 */
[----:B------:R-:W-:Y:S05]  /*1a90*/  @!P1 BRA `(.L_x_406) ;  /* 0x0000004000249947 */ /* 0x000fea0003800000 */
[----:B------:R-:W-:Y:S01]  /*1aa0*/  VIADD R0, R2, 0x12400 ;  /* 0x0001240002007836 */ /* 0x000fe20000000000 */
[----:B------:R-:W-:Y:S04]  /*1ab0*/  BSSY B6, `(.L_x_407) ;  /* 0x0000013000067945 */ /* 0x000fe80003800000 */
[----:B------:R-:W-:-:S13]  /*1ac0*/  LOP3.LUT P0, RZ, R0, 0x3ff, RZ, 0xc0, !PT ;  /* 0x000003ff00ff7812 */ /* 0x000fda000780c0ff */
[----:B------:R-:W-:Y:S05]  /*1ad0*/  @!P0 BRA `(.L_x_408) ;  /* 0x0000000000408947 */ /* 0x000fea0003800000 */
[----:B------:R-:W-:Y:S01]  /*1ae0*/  MOV R0, 0x0 ;  /* 0x0000000000007802 */ /* 0x000fe20000000f00 */
[----:B------:R-:W-:Y:S01]  /*1af0*/  ULDC.64 UR4, c[0x4][0xa8] ;  /* 0x01002a0000047ab9 */ /* 0x000fe20000000a00 */
[----:B------:R-:W-:Y:S01]  /*1b00*/  ULDC.64 UR6, c[0x4][0x40] ;  /* 0x0100100000067ab9 */ /* 0x000fe20000000a00 */
[----:B------:R-:W-:Y:S01]  /*1b10*/  MOV R4, UR4 ;  /* 0x0000000400047c02 */ /* 0x000fe20008000f00 */
[----:B------:R1:W2:Y:S01]  /*1b20*/  LDC.64 R14, c[0x4][R0] ;  /* 0x01000000000e7b82 */ /* 0x0002a20000000a00 */
[----:B------:R-:W-:Y:S01]  /*1b30*/  IMAD.U32 R5, RZ, RZ, UR5 ;  /* 0x00000005ff057e24 */ /* 0x000fe2000f8e00ff */
[----:B------:R-:W-:Y:S01]  /*1b40*/  ULDC.64 UR4, c[0x4][0xb0] ;  /* 0x01002c0000047ab9 */ /* 0x000fe20000000a00 */
[----:B------:R-:W-:Y:S02]  /*1b50*/  IMAD.U32 R10, RZ, RZ, UR6 ;  /* 0x00000006ff0a7e24 */ /* 0x000fe4000f8e00ff */
[----:B0-----:R-:W-:Y:S02]  /*1b60*/  IMAD.U32 R6, RZ, RZ, UR4 ;  /* 0x00000004ff067e24 */ /* 0x001fe4000f8e00ff */
[----:B------:R-:W-:-:S02]  /*1b70*/  IMAD.U32 R7, RZ, RZ, UR5 ;  /* 0x00000005ff077e24 */ /* 0x000fc4000f8e00ff */
[----:B------:R-:W-:Y:S02]  /*1b80*/  IMAD.U32 R11, RZ, RZ, UR7 ;  /* 0x00000007ff0b7e24 */ /* 0x000fe4000f8e00ff */
[----:B------:R-:W-:Y:S02]  /*1b90*/  IMAD.MOV.U32 R8, RZ, RZ, 0x70 ;  /* 0x00000070ff087424 */ /* 0x000fe400078e00ff */
[----:B------:R-:W-:Y:S02]  /*1ba0*/  IMAD.MOV.U32 R12, RZ, RZ, 0x1 ;  /* 0x00000001ff0c7424 */ /* 0x000fe400078e00ff */
[----:B-1----:R-:W-:-:S07]  /*1bb0*/  IMAD.MOV.U32 R13, RZ, RZ, RZ ;  /* 0x000000ffff0d7224 */ /* 0x002fce00078e00ff */
[----:B------:R-:W-:-:S07]  /*1bc0*/  LEPC R20, `(.L_x_408) ;  /* 0x000000001014794e */ /* 0x000fce0000000000 */
[----:B--2--5:R-:W-:Y:S05]  /*1bd0*/  CALL.ABS.NOINC R14 ;  /* 0x000000000e007343 */ /* 0x024fea0003c00000 */
.L_x_408:
[----:B------:R-:W-:Y:S05]  /*1be0*/  BSYNC B6 ;  /* 0x0000000000067941 */ /* 0x000fea0003800000 */
.L_x_407:
[----:B------:R-:W-:Y:S01]  /*1bf0*/  IADD3 R28, R2, 0x400, RZ ;  /* 0x00000400021c7810 */ /* 0x000fe20007ffe0ff */
[----:B------:R-:W-:Y:S03]  /*1c00*/  BSSY B6, `(.L_x_409) ;  /* 0x0000013000067945 */ /* 0x000fe60003800000 */
[----:B------:R-:W-:-:S13]  /*1c10*/  LOP3.LUT P0, RZ, R28, 0x3ff, RZ, 0xc0, !PT ;  /* 0x000003ff1cff7812 */ /* 0x000fda000780c0ff */
[----:B------:R-:W-:Y:S05]  /*1c20*/  @!P0 BRA `(.L_x_410) ;  /* 0x0000000000408947 */ /* 0x000fea0003800000 */
[----:B------:R-:W-:Y:S01]  /*1c30*/  MOV R0, 0x0 ;  /* 0x0000000000007802 */ /* 0x000fe20000000f00 */
[----:B------:R-:W-:Y:S01]  /*1c40*/  ULDC.64 UR4, c[0x4][0xa8] ;  /* 0x01002a0000047ab9 */ /* 0x000fe20000000a00 */
[----:B------:R-:W-:Y:S01]  /*1c50*/  ULDC.64 UR6, c[0x4][0x40] ;  /* 0x0100100000067ab9 */ /* 0x000fe20000000a00 */
[----:B------:R-:W-:Y:S01]  /*1c60*/  IMAD.U32 R4, RZ, RZ, UR4 ;  /* 0x00000004ff047e24 */ /* 0x000fe2000f8e00ff */
[----:B------:R1:W2:Y:S01]  /*1c70*/  LDC.64 R14, c[0x4][R0] ;  /* 0x01000000000e7b82 */ /* 0x0002a20000000a00 */
[----:B------:R-:W-:Y:S01]  /*1c80*/  IMAD.U32 R5, RZ, RZ, UR5 ;  /* 0x00000005ff057e24 */ /* 0x000fe2000f8e00ff */
[----:B------:R-:W-:Y:S01]  /*1c90*/  ULDC.64 UR4, c[0x4][0xb0] ;  /* 0x01002c0000047ab9 */ /* 0x000fe20000000a00 */
[----:B------:R-:W-:Y:S01]  /*1ca0*/  IMAD.U32 R10, RZ, RZ, UR6 ;  /* 0x00000006ff0a7e24 */ /* 0x000fe2000f8e00ff */
[----:B0-----:R-:W-:Y:S01]  /*1cb0*/  MOV R13, RZ ;  /* 0x000000ff000d7202 */ /* 0x001fe20000000f00 */
[----:B------:R-:W-:Y:S02]  /*1cc0*/  IMAD.U32 R6, RZ, RZ, UR4 ;  /* 0x00000004ff067e24 */ /* 0x000fe4000f8e00ff */
[----:B------:R-:W-:-:S02]  /*1cd0*/  IMAD.U32 R7, RZ, RZ, UR5 ;  /* 0x00000005ff077e24 */ /* 0x000fc4000f8e00ff */
[----:B------:R-:W-:Y:S02]  /*1ce0*/  IMAD.U32 R11, RZ, RZ, UR7 ;  /* 0x00000007ff0b7e24 */ /* 0x000fe4000f8e00ff */
[----:B------:R-:W-:Y:S02]  /*1cf0*/  IMAD.MOV.U32 R8, RZ, RZ, 0x70 ;  /* 0x00000070ff087424 */ /* 0x000fe400078e00ff */
[----:B-1----:R-:W-:-:S07]  /*1d00*/  IMAD.MOV.U32 R12, RZ, RZ, 0x1 ;  /* 0x00000001ff0c7424 */ /* 0x002fce00078e00ff */
[----:B------:R-:W-:-:S07]  /*1d10*/  LEPC R20, `(.L_x_410) ;  /* 0x000000001014794e */ /* 0x000fce0000000000 */
[----:B--2--5:R-:W-:Y:S05]  /*1d20*/  CALL.ABS.NOINC R14 ;  /* 0x000000000e007343 */ /* 0x024fea0003c00000 */
.L_x_410:
[----:B------:R-:W-:Y:S05]  /*1d30*/  BSYNC B6 ;  /* 0x0000000000067941 */ /* 0x000fea0003800000 */
.L_x_409:
[----:B------:R-:W-:Y:S01]  /*1d40*/  ULDC.64 UR4, c[0x0][0x9f8] ;  /* 0x00027e0000047ab9 */ /* 0x000fe20000000a00 */
[----:B------:R-:W-:Y:S01]  /*1d50*/  IMAD.MOV.U32 R0, RZ, RZ, R38 ;  /* 0x000000ffff007224 */ /* 0x000fe200078e0026 */
[----:B------:R-:W-:Y:S01]  /*1d60*/  ISETP.NE.U32.AND P0, PT, RZ, UR4, PT ;  /* 0x00000004ff007c0c */ /* 0x000fe2000bf05070 */
[----:B------:R-:W2:Y:S01]  /*1d70*/  LDL R12, [R1+0x68] ;  /* 0x00006800010c7983 */ /* 0x000ea20000100800 */
[----:B------:R-:W0:Y:S02]  /*1d80*/  LDC.64 R58, c[0x0][0x300] ;  /* 0x0000c000ff3a7b82 */ /* 0x000e240000000a00 */
[----:B------:R-:W-:Y:S01]  /*1d90*/  ISETP.NE.AND.EX P0, PT, RZ, UR5, PT, P0 ;  /* 0x00000005ff007c0c */ /* 0x000fe2000bf05300 */
[----:B------:R-:W3:Y:S01]  /*1da0*/  LDL R14, [R1+0x7c] ;  /* 0x00007c00010e7983 */ /* 0x000ee20000100800 */
[----:B------:R-:W1:Y:S01]  /*1db0*/  S2R R31, SR_TID.X ;  /* 0x00000000001f7919 */ /* 0x000e620000002100 */
[----:B------:R-:W-:-:S03]  /*1dc0*/  IMAD.IADD R41, R35, 0x1, R32 ;  /* 0x0000000123297824 */ /* 0x000fc600078e0220 */
[----:B------:R-:W4:Y:S07]  /*1dd0*/  LDC R39, c[0x0][0x3f4] ;  /* 0x0000fd00ff277b82 */ /* 0x000f2e0000000800 */
[----:B------:R-:W-:Y:S01]  /*1de0*/  @P0 IADD3 R4, P1, R36, UR4, RZ ;  /* 0x0000000424040c10 */ /* 0x000fe2000ff3e0ff */
[----:B------:R-:W4:Y:S03]  /*1df0*/  LDC.64 R20, c[0x0][0x3f8] ;  /* 0x0000fe00ff147b82 */ /* 0x000f260000000a00 */
[----:B------:R-:W-:Y:S01]  /*1e00*/  @P0 IADD3.X R5, R37, UR5, RZ, P1, !PT ;  /* 0x0000000525050c10 */ /* 0x000fe20008ffe4ff */
[----:B------:R-:W-:-:S04]  /*1e10*/  ULDC.64 UR4, c[0x0][0xa08] ;  /* 0x0002820000047ab9 */ /* 0x000fc80000000a00 */
[----:B------:R1:W3:Y:S01]  /*1e20*/  @P0 LDG.E R0, desc[UR56][R4.64] ;  /* 0x0000003804000981 */ /* 0x0002e2000c1e1900 */
[----:B------:R-:W-:Y:S01]  /*1e30*/  SHF.R.S32.HI R43, RZ, 0x1f, R41 ;  /* 0x0000001fff2b7819 */ /* 0x000fe20000011429 */
[-C--:B0-----:R-:W-:Y:S01]  /*1e40*/  IMAD.WIDE.U32 R6, R41, R58.reuse, RZ ;  /* 0x0000003a29067225 */ /* 0x081fe200078e00ff */
[----:B------:R-:W-:Y:S02]  /*1e50*/  ISETP.NE.U32.AND P0, PT, RZ, UR4, PT ;  /* 0x00000004ff007c0c */ /* 0x000fe4000bf05070 */
[----:B------:R-:W-:Y:S01]  /*1e60*/  SHF.R.S32.HI R40, RZ, 0x1f, R18 ;  /* 0x0000001fff287819 */ /* 0x000fe20000011412 */
[----:B------:R-:W-:Y:S01]  /*1e70*/  IMAD R8, R43, R58, RZ ;  /* 0x0000003a2b087224 */ /* 0x000fe200078e02ff */
[----:B------:R-:W-:Y:S01]  /*1e80*/  ISETP.NE.AND.EX P0, PT, RZ, UR5, PT, P0 ;  /* 0x00000005ff007c0c */ /* 0x000fe2000bf05300 */
[----:B------:R-:W-:Y:S01]  /*1e90*/  ULDC.64 UR4, c[0x0][0x308] ;  /* 0x0000c20000047ab9 */ /* 0x000fe20000000a00 */
[----:B------:R-:W-:Y:S01]  /*1ea0*/  SHF.R.S32.HI R17, RZ, 0x1f, R16 ;  /* 0x0000001fff117819 */ /* 0x000fe20000011410 */
[----:B------:R-:W-:-:S04]  /*1eb0*/  IMAD R3, R41, R59, R8 ;  /* 0x0000003b29037224 */ /* 0x000fc800078e0208 */
[----:B------:R-:W-:Y:S01]  /*1ec0*/  IMAD.IADD R7, R7, 0x1, R3 ;  /* 0x0000000107077824 */ /* 0x000fe200078e0203 */
[----:B-1----:R-:W-:Y:S01]  /*1ed0*/  SHF.R.U32.HI R38, RZ, 0x7, R31 ;  /* 0x00000007ff267819 */ /* 0x002fe2000001161f */
[----:B------:R-:W-:-:S03]  /*1ee0*/  IMAD.WIDE.U32 R4, R42, UR4, R6 ;  /* 0x000000042a047c25 */ /* 0x000fc6000f8e0006 */
[----:B------:R-:W-:Y:S01]  /*1ef0*/  ISETP.NE.AND P6, PT, R38, 0x1, PT ;  /* 0x000000012600780c */ /* 0x000fe20003fc5270 */
[----:B------:R-:W0:Y:S01]  /*1f00*/  LDC.64 R6, c[0x0][0x408] ;  /* 0x00010200ff067b82 */ /* 0x000e220000000a00 */
[----:B------:R-:W-:Y:S01]  /*1f10*/  IMAD R5, R42, UR5, R5 ;  /* 0x000000052a057c24 */ /* 0x000fe2000f8e0205 */
[----:B------:R-:W-:Y:S01]  /*1f20*/  ULDC.64 UR4, c[0x0][0x310] ;  /* 0x0000c40000047ab9 */ /* 0x000fe20000000a00 */
[--C-:B------:R-:W-:Y:S01]  /*1f30*/  SHF.R.S32.HI R23, RZ, 0x1f, R22.reuse ;  /* 0x0000001fff177819 */ /* 0x100fe20000011416 */
[----:B------:R-:W-:Y:S02]  /*1f40*/  VIADD R75, R38, 0x8 ;  /* 0x00000008264b7836 */ /* 0x000fe40000000000 */
[----:B----4-:R-:W-:-:S04]  /*1f50*/  IMAD.WIDE.U32 R56, R18, R20, R22 ;  /* 0x0000001412387225 */ /* 0x010fc800078e0016 */
[----:B------:R-:W-:-:S04]  /*1f60*/  VIADD R32, R18, 0x60 ;  /* 0x0000006012207836 */ /* 0x000fc80000000000 */
[----:B------:R-:W-:Y:S02]  /*1f70*/  IMAD.SHL.U32 R32, R32, 0x40, RZ ;  /* 0x0000004020207824 */ /* 0x000fe400078e00ff */
[----:B0-----:R-:W-:-:S03]  /*1f80*/  IMAD.WIDE.U32 R10, R18, R6, R22 ;  /* 0x00000006120a7225 */ /* 0x001fc600078e0016 */
[----:B------:R-:W-:-:S04]  /*1f90*/  LOP3.LUT R32, R32, 0x1c0, RZ, 0xc0, !PT ;  /* 0x000001c020207812 */ /* 0x000fc800078ec0ff */
[----:B------:R-:W-:Y:S01]  /*1fa0*/  SHF.R.U32.HI R32, RZ, 0x3, R32 ;  /* 0x00000003ff207819 */ /* 0x000fe20000011620 */
[----:B------:R-:W-:Y:S02]  /*1fb0*/  IMAD R31, R21, 0xc0, RZ ;  /* 0x000000c0151f7824 */ /* 0x000fe400078e02ff */
[----:B------:R-:W-:Y:S02]  /*1fc0*/  IMAD R73, R59, 0xc0, RZ ;  /* 0x000000c03b497824 */ /* 0x000fe400078e02ff */
[----:B------:R-:W-:Y:S02]  /*1fd0*/  IMAD R71, R7, 0xc0, RZ ;  /* 0x000000c007477824 */ /* 0x000fe400078e02ff */
[----:B------:R-:W-:Y:S02]  /*1fe0*/  VIADD R78, R16, 0x20 ;  /* 0x00000020104e7836 */ /* 0x000fe40000000000 */
[----:B------:R-:W-:Y:S02]  /*1ff0*/  IMAD.SHL.U32 R74, R39, 0x2, RZ ;  /* 0x00000002274a7824 */ /* 0x000fe400078e00ff */
[C---:B--2---:R-:W-:Y:S01]  /*2000*/  IMAD.SHL.U32 R79, R12.reuse, 0x40, RZ ;  /* 0x000000400c4f7824 */ /* 0x044fe200078e00ff */
[----:B------:R-:W-:Y:S01]  /*2010*/  LOP3.LUT P1, RZ, R12, 0x4, RZ, 0xc0, !PT ;  /* 0x000000040cff7812 */ /* 0x000fe2000782c0ff */
[----:B------:R-:W-:-:S05]  /*2020*/  VIADD R12, R18, 0x60 ;  /* 0x00000060120c7836 */ /* 0x000fca0000000000 */
[----:B------:R-:W-:Y:S02]  /*2030*/  SHF.R.S32.HI R77, RZ, 0x1f, R12 ;  /* 0x0000001fff4d7819 */ /* 0x000fe4000001140c */
[----:B------:R-:W0:Y:S01]  /*2040*/  S2R R12, SR_TID.X ;  /* 0x00000000000c7919 */ /* 0x000e220000002100 */
[----:B---3--:R-:W-:Y:S02]  /*2050*/  SHF.R.S32.HI R3, RZ, 0x1f, R0 ;  /* 0x0000001fff037819 */ /* 0x008fe40000011400 */
[----:B------:R-:W-:Y:S02]  /*2060*/  SEL R61, R0, RZ, !P0 ;  /* 0x000000ff003d7207 */ /* 0x000fe40004000000 */
[----:B------:R-:W-:-:S03]  /*2070*/  SEL R3, R3, RZ, !P0 ;  /* 0x000000ff03037207 */ /* 0x000fc60004000000 */
[----:B------:R-:W-:-:S04]  /*2080*/  IMAD.WIDE.U32 R62, R61, UR4, R4 ;  /* 0x000000043d3e7c25 */ /* 0x000fc8000f8e0004 */
[----:B------:R-:W-:Y:S02]  /*2090*/  IMAD R0, R3, UR4, RZ ;  /* 0x0000000403007c24 */ /* 0x000fe4000f8e02ff */
[----:B------:R-:W-:-:S04]  /*20a0*/  IMAD.WIDE.U32 R4, R18, R58, R16 ;  /* 0x0000003a12047225 */ /* 0x000fc800078e0010 */
[----:B------:R-:W-:Y:S01]  /*20b0*/  IMAD R81, R61, UR5, R0 ;  /* 0x000000053d517c24 */ /* 0x000fe2000f8e0200 */
[----:B------:R-:W-:Y:S05]  /*20c0*/  @!P6 WARPSYNC.ALL ;  /* 0x000000000000e948 */ /* 0x000fea0003800000 */
[----:B------:R-:W-:Y:S01]  /*20d0*/  IMAD R0, R40, R58, RZ ;  /* 0x0000003a28007224 */ /* 0x000fe200078e02ff */
[----:B------:R-:W-:Y:S01]  /*20e0*/  ULDC.64 UR4, c[0x0][0x330] ;  /* 0x0000cc0000047ab9 */ /* 0x000fe20000000a00 */
[----:B------:R-:W-:Y:S01]  /*20f0*/  IMAD.IADD R81, R63, 0x1, R81 ;  /* 0x000000013f517824 */ /* 0x000fe200078e0251 */
[----:B------:R-:W-:Y:S01]  /*2100*/  @!P6 BAR.SYNC.DEFER_BLOCKING 0x9, 0x100 ;  /* 0x024400000000eb1d */ /* 0x000fe20000010000 */
[----:B------:R-:W-:Y:S01]  /*2110*/  IMAD.WIDE.U32 R8, R42, UR4, R16 ;  /* 0x000000042a087c25 */ /* 0x000fe2000f8e0010 */
[----:B------:R-:W-:-:S03]  /*2120*/  IADD3 R82, P0, R62, R4, RZ ;  /* 0x000000043e527210 */ /* 0x000fc60007f1e0ff */
[----:B------:R-:W-:Y:S02]  /*2130*/  IMAD R0, R18, R59, R0 ;  /* 0x0000003b12007224 */ /* 0x000fe400078e0200 */
[----:B------:R-:W-:Y:S01]  /*2140*/  IMAD R9, R42, UR5, R9 ;  /* 0x000000052a097c24 */ /* 0x000fe2000f8e0209 */
[----:B------:R-:W-:Y:S01]  /*2150*/  ULDC.64 UR4, c[0x0][0x338] ;  /* 0x0000ce0000047ab9 */ /* 0x000fe20000000a00 */
[----:B------:R-:W-:Y:S01]  /*2160*/  IMAD.MOV.U32 R42, RZ, RZ, R34 ;  /* 0x000000ffff2a7224 */ /* 0x000fe200078e0022 */
[----:B------:R-:W-:Y:S01]  /*2170*/  IADD3.X R80, R81, R5, R0, P0, !PT ;  /* 0x0000000551507210 */ /* 0x000fe200007fe400 */
[----:B------:R-:W-:Y:S01]  /*2180*/  IMAD R3, R3, UR4, RZ ;  /* 0x0000000403037c24 */ /* 0x000fe2000f8e02ff */
[----:B------:R-:W-:Y:S01]  /*2190*/  ISETP.GE.AND P0, PT, R16, R39, PT ;  /* 0x000000271000720c */ /* 0x000fe20003f06270 */
[----:B------:R-:W-:Y:S02]  /*21a0*/  IMAD R0, R40, R20, RZ ;  /* 0x0000001428007224 */ /* 0x000fe400078e02ff */
[----:B------:R-:W-:Y:S01]  /*21b0*/  IMAD R37, R61, UR5, R3 ;  /* 0x000000053d257c24 */ /* 0x000fe2000f8e0203 */
[----:B------:R-:W-:Y:S01]  /*21c0*/  SEL R3, R39, RZ, P0 ;  /* 0x000000ff27037207 */ /* 0x000fe20000000000 */
[----:B------:R-:W-:Y:S01]  /*21d0*/  IMAD R5, R18, R21, R0 ;  /* 0x0000001512057224 */ /* 0x000fe200078e0200 */
[----:B------:R-:W-:Y:S01]  /*21e0*/  LOP3.LUT R42, R42, 0xfffffffb, RZ, 0xc0, !PT ;  /* 0xfffffffb2a2a7812 */ /* 0x000fe200078ec0ff */
[----:B------:R-:W-:Y:S01]  /*21f0*/  IMAD R0, R40, R6, RZ ;  /* 0x0000000628007224 */ /* 0x000fe200078e02ff */
[----:B------:R-:W-:Y:S01]  /*2200*/  IADD3 R3, R16, R3, RZ ;  /* 0x0000000310037210 */ /* 0x000fe20007ffe0ff */
[----:B0-----:R-:W-:Y:S01]  /*2210*/  VIADD R38, R12, 0xffffff80 ;  /* 0xffffff800c267836 */ /* 0x001fe20000000000 */
[----:B------:R-:W-:Y:S01]  /*2220*/  @P1 LOP3.LUT R42, R42, 0x4, RZ, 0xfc, !PT ;  /* 0x000000042a2a1812 */ /* 0x000fe200078efcff */
[----:B------:R-:W-:Y:S01]  /*2230*/  IMAD.WIDE.U32 R34, R18, R20, R16 ;  /* 0x0000001412227225 */ /* 0x000fe200078e0010 */
[----:B------:R-:W-:-:S03]  /*2240*/  LOP3.LUT R79, R79, 0x1c0, RZ, 0xc0, !PT ;  /* 0x000001c04f4f7812 */ /* 0x000fc600078ec0ff */
[----:B------:R-:W-:Y:S01]  /*2250*/  IMAD R13, R18, R7, R0 ;  /* 0x00000007120d7224 */ /* 0x000fe200078e0200 */
[----:B------:R-:W-:Y:S02]  /*2260*/  SHF.R.S32.HI R0, RZ, 0x1f, R3 ;  /* 0x0000001fff007819 */ /* 0x000fe40000011403 */
[----:B------:R-:W-:Y:S01]  /*2270*/  SHF.R.S32.HI R36, RZ, 0x1f, R38 ;  /* 0x0000001fff247819 */ /* 0x000fe20000011426 */
[----:B------:R-:W-:Y:S01]  /*2280*/  IMAD.IADD R57, R57, 0x1, R5 ;  /* 0x0000000139397824 */ /* 0x000fe200078e0205 */
[----:B------:R-:W-:Y:S01]  /*2290*/  LEA.HI R0, R0, R3, RZ, 0x3 ;  /* 0x0000000300007211 */ /* 0x000fe200078f18ff */
[----:B------:R-:W-:Y:S01]  /*22a0*/  IMAD.IADD R35, R5, 0x1, R35 ;  /* 0x0000000105237824 */ /* 0x000fe200078e0223 */
[----:B-----5:R-:W-:Y:S01]  /*22b0*/  SHF.R.S32.HI R5, RZ, 0x1f, R25 ;  /* 0x0000001fff057819 */ /* 0x020fe20000011419 */
[----:B------:R-:W-:Y:S01]  /*22c0*/  VIADD R12, R18, 0x60 ;  /* 0x00000060120c7836 */ /* 0x000fe20000000000 */
[----:B------:R0:W-:Y:S01]  /*22d0*/  STL [R1], R42 ;  /* 0x0000002a01007387 */ /* 0x0001e20000100800 */
[----:B------:R-:W-:-:S02]  /*22e0*/  SHF.R.U32.HI R76, RZ, 0x3, R79 ;  /* 0x00000003ff4c7819 */ /* 0x000fc4000001164f */
[----:B------:R-:W-:Y:S02]  /*22f0*/  LOP3.LUT R3, R79, 0x18, R16, 0xf8, !PT ;  /* 0x000000184f037812 */ /* 0x000fe400078ef810 */
[----:B------:R-:W-:Y:S01]  /*2300*/  LEA.HI R36, R36, R38, RZ, 0x5 ;  /* 0x0000002624247211 */ /* 0x000fe200078f28ff */
[----:B------:R-:W-:Y:S01]  /*2310*/  IMAD.WIDE.U32 R60, R61, UR4, R8 ;  /* 0x000000043d3c7c25 */ /* 0x000fe2000f8e0008 */
[----:B------:R-:W-:Y:S01]  /*2320*/  LOP3.LUT R3, R3, R76, RZ, 0x3c, !PT ;  /* 0x0000004c03037212 */ /* 0x000fe200078e3cff */
[----:B------:R-:W-:Y:S02]  /*2330*/  ULDC UR4, c[0x0][0x2f4] ;  /* 0x0000bd0000047ab9 */ /* 0x000fe40000000800 */
[----:B------:R-:W-:Y:S01]  /*2340*/  IMAD.SHL.U32 R12, R12, 0x40, RZ ;  /* 0x000000400c0c7824 */ /* 0x000fe200078e00ff */
[----:B------:R-:W-:Y:S01]  /*2350*/  SHF.R.S32.HI R36, RZ, 0x5, R36 ;  /* 0x00000005ff247819 */ /* 0x000fe20000011424 */
[----:B------:R-:W-:-:S04]  /*2360*/  IMAD.WIDE.U32 R8, R18, R6, R16 ;  /* 0x0000000612087225 */ /* 0x000fc800078e0010 */
[----:B------:R-:W-:Y:S01]  /*2370*/  IMAD R4, R5, R20, RZ ;  /* 0x0000001405047224 */ /* 0x000fe200078e02ff */
[----:B------:R-:W-:Y:S01]  /*2380*/  LOP3.LUT R12, R12, 0x1c0, RZ, 0xc0, !PT ;  /* 0x000001c00c0c7812 */ /* 0x000fe200078ec0ff */
[----:B------:R-:W-:Y:S02]  /*2390*/  IMAD.IADD R11, R11, 0x1, R13 ;  /* 0x000000010b0b7824 */ /* 0x000fe400078e020d */
[----:B------:R-:W-:Y:S02]  /*23a0*/  IMAD.IADD R9, R13, 0x1, R9 ;  /* 0x000000010d097824 */ /* 0x000fe400078e0209 */
[----:B------:R-:W-:Y:S02]  /*23b0*/  IMAD R13, R25, R21, R4 ;  /* 0x00000015190d7224 */ /* 0x000fe400078e0204 */
[----:B------:R-:W-:Y:S02]  /*23c0*/  IMAD R4, R5, R6, RZ ;  /* 0x0000000605047224 */ /* 0x000fe400078e02ff */
[----:B------:R-:W-:Y:S01]  /*23d0*/  IMAD R70, R36, 0x200, R3 ;  /* 0x0000020024467824 */ /* 0x000fe200078e0203 */
[----:B------:R-:W-:-:S02]  /*23e0*/  LOP3.LUT R3, R79, 0x38, R0, 0xf8, !PT ;  /* 0x000000384f037812 */ /* 0x000fc400078ef800 */
[----:B------:R-:W-:Y:S01]  /*23f0*/  LOP3.LUT R12, R12, 0x38, R0, 0xf8, !PT ;  /* 0x000000380c0c7812 */ /* 0x000fe200078ef800 */
[----:B------:R-:W-:Y:S01]  /*2400*/  IMAD.WIDE.U32 R56, R25, R20, R56 ;  /* 0x0000001419387225 */ /* 0x000fe200078e0038 */
[----:B------:R-:W-:-:S03]  /*2410*/  LOP3.LUT R3, R3, R76, RZ, 0x3c, !PT ;  /* 0x0000004c03037212 */ /* 0x000fc600078e3cff */
[----:B------:R-:W-:Y:S01]  /*2420*/  IMAD.WIDE.U32 R34, R25, R20, R34 ;  /* 0x0000001419227225 */ /* 0x000fe200078e0022 */
[----:B------:R-:W-:-:S03]  /*2430*/  LOP3.LUT R12, R12, R32, RZ, 0x3c, !PT ;  /* 0x000000200c0c7212 */ /* 0x000fc600078e3cff */
[----:B------:R-:W-:Y:S01]  /*2440*/  IMAD R15, R25, R7, R4 ;  /* 0x00000007190f7224 */ /* 0x000fe200078e0204 */
[----:B------:R-:W-:Y:S01]  /*2450*/  IADD3 R4, P1, R18, R41, RZ ;  /* 0x0000002912047210 */ /* 0x000fe20007f3e0ff */
[----:B------:R-:W-:Y:S01]  /*2460*/  IMAD.WIDE.U32 R20, R20, 0xc0, RZ ;  /* 0x000000c014147825 */ /* 0x000fe200078e00ff */
[----:B------:R-:W-:-:S03]  /*2470*/  LOP3.LUT R65, R0, 0xfffffff8, RZ, 0xc0, !PT ;  /* 0xfffffff800417812 */ /* 0x000fc600078ec0ff */
[----:B------:R-:W-:-:S04]  /*2480*/  IMAD.WIDE.U32 R58, R58, 0xc0, RZ ;  /* 0x000000c03a3a7825 */ /* 0x000fc800078e00ff */
[----:B------:R-:W-:-:S04]  /*2490*/  IMAD.WIDE.U32 R10, R25, R6, R10 ;  /* 0x00000006190a7225 */ /* 0x000fc800078e000a */
[----:B------:R-:W-:Y:S01]  /*24a0*/  IMAD.WIDE.U32 R8, R25, R6, R8 ;  /* 0x0000000619087225 */ /* 0x000fe200078e0008 */
[----:B------:R-:W-:-:S03]  /*24b0*/  SHF.R.S32.HI R64, RZ, 0x3, R0 ;  /* 0x00000003ff407819 */ /* 0x000fc60000011400 */
[----:B------:R-:W-:Y:S01]  /*24c0*/  IMAD.WIDE.U32 R6, R6, 0xc0, RZ ;  /* 0x000000c006067825 */ /* 0x000fe200078e00ff */
[----:B------:R-:W-:-:S03]  /*24d0*/  IADD3 R73, R59, R73, RZ ;  /* 0x000000493b497210 */ /* 0x000fc60007ffe0ff */
[----:B------:R-:W-:Y:S01]  /*24e0*/  IMAD.IADD R72, R21, 0x1, R31 ;  /* 0x0000000115487824 */ /* 0x000fe200078e021f */
[----:B------:R-:W-:Y:S01]  /*24f0*/  IADD3 R66, R15, R9, RZ ;  /* 0x000000090f427210 */ /* 0x000fe20007ffe0ff */
[----:B------:R-:W-:Y:S01]  /*2500*/  IMAD.X R5, R40, 0x1, R43, P1 ;  /* 0x0000000128057824 */ /* 0x000fe200008e062b */
[----:B------:R-:W-:Y:S01]  /*2510*/  ISETP.GE.AND P1, PT, R16, UR4, PT ;  /* 0x0000000410007c0c */ /* 0x000fe2000bf26270 */
[----:B------:R-:W-:Y:S01]  /*2520*/  IMAD R31, R36, 0x200, R3 ;  /* 0x00000200241f7824 */ /* 0x000fe200078e0203 */
[----:B------:R-:W-:Y:S01]  /*2530*/  ISETP.GE.AND P2, PT, R78, UR4, PT ;  /* 0x000000044e007c0c */ /* 0x000fe2000bf46270 */
[----:B------:R-:W-:Y:S01]  /*2540*/  IMAD.IADD R71, R7, 0x1, R71 ;  /* 0x0000000107477824 */ /* 0x000fe200078e0247 */
[----:B------:R-:W-:Y:S01]  /*2550*/  SHF.R.S32.HI R32, RZ, 0x1f, R65 ;  /* 0x0000001fff207819 */ /* 0x000fe20000011441 */
[----:B------:R-:W-:Y:S02]  /*2560*/  IMAD.IADD R69, R57, 0x1, R13 ;  /* 0x0000000139457824 */ /* 0x000fe400078e020d */
[----:B------:R-:W-:-:S02]  /*2570*/  IMAD.IADD R68, R13, 0x1, R35 ;  /* 0x000000010d447824 */ /* 0x000fc400078e0223 */
[----:B------:R-:W-:Y:S02]  /*2580*/  IMAD.IADD R67, R11, 0x1, R15 ;  /* 0x000000010b437824 */ /* 0x000fe400078e020f */
[----:B------:R-:W-:Y:S02]  /*2590*/  IMAD.IADD R3, R14, 0x1, R12 ;  /* 0x000000010e037824 */ /* 0x000fe400078e020c */
[----:B0-----:R-:W-:-:S07]  /*25a0*/  IMAD.IADD R0, R61, 0x1, R37 ;  /* 0x000000013d007824 */ /* 0x001fce00078e0225 */
.L_x_460:
[----:B------:R-:W2:Y:S01]  /*25b0*/  LDL R44, [R1+0x68] ;  /* 0x00006800012c7983 */ /* 0x000ea20000100800 */
[----:B------:R-:W0:Y:S03]  /*25c0*/  LDC.64 R90, c[0x0][0x300] ;  /* 0x0000c000ff5a7b82 */ /* 0x000e260000000a00 */
[----:B------:R-:W3:Y:S01]  /*25d0*/  LDL.LU R39, [R1] ;  /* 0x0000000001277983 */ /* 0x000ee20000300800 */
[----:B------:R-:W-:Y:S01]  /*25e0*/  VIADD R37, R29, 0xffffffff ;  /* 0xffffffff1d257836 */ /* 0x000fe20000000000 */
[----:B------:R-:W-:Y:S05]  /*25f0*/  YIELD ;  /* 0x0000000000007946 */ /* 0x000fea0003800000 */
[----:B------:R-:W1:Y:S01]  /*2600*/  LDC.64 R84, c[0x0][0x2e8] ;  /* 0x0000ba00ff547b82 */ /* 0x000e620000000a00 */
[----:B------:R-:W-:Y:S01]  /*2610*/  SHF.R.S32.HI R38, RZ, 0x1f, R37 ;  /* 0x0000001fff267819 */ /* 0x000fe20000011425 */
[-C--:B------:R-:W-:Y:S01]  /*2620*/  IMAD R13, R73, R37.reuse, RZ ;  /* 0x00000025490d7224 */ /* 0x080fe200078e02ff */
[----:B------:R-:W-:Y:S01]  /*2630*/  BSSY B0, `(.L_x_411) ;  /* 0x00002f7000007945 */ /* 0x000fe20003800000 */
[----:B------:R-:W-:-:S04]  /*2640*/  IMAD.WIDE.U32 R88, R58, R37, RZ ;  /* 0x000000253a587225 */ /* 0x000fc800078e00ff */
[----:B------:R-:W-:Y:S01]  /*2650*/  IMAD R13, R38, R58, R13 ;  /* 0x0000003a260d7224 */ /* 0x000fe200078e020d */
[----:B------:R-:W-:Y:S01]  /*2660*/  IADD3 R15, P3, R82, R88, RZ ;  /* 0x00000058520f7210 */ /* 0x000fe20007f7e0ff */
[----:B------:R-:W4:Y:S02]  /*2670*/  LDC R92, c[0x0][0x3f4] ;  /* 0x0000fd00ff5c7b82 */ /* 0x000f240000000800 */
[----:B------:R-:W-:Y:S02]  /*2680*/  IMAD.IADD R89, R89, 0x1, R13 ;  /* 0x0000000159597824 */ /* 0x000fe400078e020d */
[----:B0-----:R-:W-:Y:S02]  /*2690*/  IMAD R29, R91, 0x60, RZ ;  /* 0x000000605b1d7824 */ /* 0x001fe400078e02ff */
[----:B------:R-:W-:-:S04]  /*26a0*/  IMAD.WIDE.U32 R12, R90, 0x60, R88 ;  /* 0x000000605a0c7825 */ /* 0x000fc800078e0058 */
[----:B------:R-:W-:Y:S01]  /*26b0*/  IMAD.X R36, R89, 0x1, R80, P3 ;  /* 0x0000000159247824 */ /* 0x000fe200018e0650 */
[----:B------:R-:W-:-:S04]  /*26c0*/  IADD3 R12, P3, R82, R12, RZ ;  /* 0x0000000c520c7210 */ /* 0x000fc80007f7e0ff */
[----:B------:R-:W-:Y:S01]  /*26d0*/  IADD3.X R14, R80, R13, R29, P3, !PT ;  /* 0x0000000d500e7210 */ /* 0x000fe20001ffe41d */
[----:B------:R-:W-:Y:S01]  /*26e0*/  IMAD R13, R19, 0x3000, R70 ;  /* 0x00003000130d7824 */ /* 0x000fe200078e0246 */
[-C--:B-1----:R-:W-:Y:S01]  /*26f0*/  LEA R42, P3, R15, R84.reuse, 0x1 ;  /* 0x000000540f2a7211 */ /* 0x082fe200078608ff */
[----:B------:R-:W-:Y:S02]  /*2700*/  IMAD.MOV.U32 R29, RZ, RZ, R37 ;  /* 0x000000ffff1d7224 */ /* 0x000fe400078e0025 */
[----:B------:R-:W-:Y:S01]  /*2710*/  IMAD R94, R13, 0x2, R28 ;  /* 0x000000020d5e7824 */ /* 0x000fe200078e021c */
[----:B------:R-:W-:Y:S02]  /*2720*/  LEA.HI.X R43, R15, R85, R36, 0x1, P3 ;  /* 0x000000550f2b7211 */ /* 0x000fe400018f0c24 */
[----:B------:R-:W-:Y:S02]  /*2730*/  LEA R40, P3, R12, R84, 0x1 ;  /* 0x000000540c287211 */ /* 0x000fe400078608ff */
[----:B------:R-:W-:-:S02]  /*2740*/  IADD3 R15, R13, 0x20, RZ ;  /* 0x000000200d0f7810 */ /* 0x000fc40007ffe0ff */
[----:B------:R-:W-:Y:S02]  /*2750*/  LEA.HI.X R41, R12, R85, R14, 0x1, P3 ;  /* 0x000000550c297211 */ /* 0x000fe400018f0c0e */
[----:B------:R-:W-:Y:S02]  /*2760*/  ISETP.GT.AND P3, PT, R37, R30, PT ;  /* 0x0000001e2500720c */ /* 0x000fe40003f64270 */
[----:B--2---:R-:W-:Y:S02]  /*2770*/  LOP3.LUT P4, RZ, R44, 0x4, RZ, 0xc0, !PT ;  /* 0x000000042cff7812 */ /* 0x004fe4000788c0ff */
[----:B---3--:R-:W-:-:S09]  /*2780*/  LOP3.LUT R39, R39, 0xfffffffd, RZ, 0xc0, !PT ;  /* 0xfffffffd27277812 */ /* 0x008fd200078ec0ff */
[----:B------:R-:W-:Y:S02]  /*2790*/  @P3 LOP3.LUT R39, R39, 0x2, RZ, 0xfc, !PT ;  /* 0x0000000227273812 */ /* 0x000fe400078efcff */
[----:B----4-:R-:W-:-:S03]  /*27a0*/  ISETP.GE.AND P3, PT, R92, 0x1, PT ;  /* 0x000000015c00780c */ /* 0x010fc60003f66270 */
[----:B------:R0:W-:Y:S01]  /*27b0*/  STL [R1], R39 ;  /* 0x0000002701007387 */ /* 0x0001e20000100800 */
[----:B------:R-:W-:-:S04]  /*27c0*/  @P4 VIADD R15, R13, 0xffffffe0 ;  /* 0xffffffe00d0f4836 */ /* 0x000fc80000000000 */
[----:B------:R-:W-:-:S05]  /*27d0*/  IMAD R86, R15, 0x2, R28 ;  /* 0x000000020f567824 */ /* 0x000fca00078e021c */
[----:B0-----:R-:W-:Y:S05]  /*27e0*/  @!P3 BRA `(.L_x_412) ;  /* 0x0000002c0004b947 */ /* 0x001fea0003800000 */
[----:B------:R-:W-:Y:S01]  /*27f0*/  ULDC.U8 UR4, c[0x0][0x410] ;  /* 0x0001040000047ab9 */ /* 0x000fe20000000000 */
[-C--:B------:R-:W-:Y:S01]  /*2800*/  IMAD R13, R72, R37.reuse, RZ ;  /* 0x00000025480d7224 */ /* 0x080fe200078e02ff */
[----:B------:R-:W-:Y:S01]  /*2810*/  ISETP.NE.AND P3, PT, RZ, UR4, PT ;  /* 0x00000004ff007c0c */ /* 0x000fe2000bf65270 */
[-C--:B------:R-:W-:Y:S02]  /*2820*/  IMAD R15, R71, R37.reuse, RZ ;  /* 0x00000025470f7224 */ /* 0x080fe400078e02ff */
[----:B------:R-:W-:Y:S02]  /*2830*/  IMAD R87, R29, -0xc0, R27 ;  /* 0xffffff401d577824 */ /* 0x000fe400078e021b */
[C---:B------:R-:W-:Y:S02]  /*2840*/  IMAD R13, R38.reuse, R20, R13 ;  /* 0x00000014260d7224 */ /* 0x040fe400078e020d */
[----:B------:R-:W-:Y:S01]  /*2850*/  IMAD R15, R38, R6, R15 ;  /* 0x00000006260f7224 */ /* 0x000fe200078e020f */
[----:B------:R-:W-:Y:S01]  /*2860*/  VIMNMX R87, R87, 0xc0, PT ;  /* 0x000000c057577848 */ /* 0x000fe20003fe0100 */
[----:B------:R-:W-:-:S04]  /*2870*/  IMAD.WIDE.U32 R50, R20, R37, RZ ;  /* 0x0000002514327225 */ /* 0x000fc800078e00ff */
[----:B------:R-:W-:-:S04]  /*2880*/  IMAD.WIDE.U32 R48, R6, R37, RZ ;  /* 0x0000002506307225 */ /* 0x000fc800078e00ff */
[----:B------:R-:W-:Y:S02]  /*2890*/  IMAD.IADD R93, R51, 0x1, R13 ;  /* 0x00000001335d7824 */ /* 0x000fe400078e020d */
[----:B------:R-:W-:Y:S01]  /*28a0*/  IMAD.IADD R83, R49, 0x1, R15 ;  /* 0x0000000131537824 */ /* 0x000fe200078e020f */
[----:B------:R-:W-:Y:S06]  /*28b0*/  @!P3 BRA `(.L_x_413) ;  /* 0x000000140018b947 */ /* 0x000fec0003800000 */
[----:B------:R-:W-:Y:S01]  /*28c0*/  ISETP.GE.AND P4, PT, R18, R87, PT ;  /* 0x000000571200720c */ /* 0x000fe20003f86270 */
[----:B------:R-:W-:Y:S01]  /*28d0*/  BSSY B1, `(.L_x_414) ;  /* 0x000001e000017945 */ /* 0x000fe20003800000 */
[----:B------:R-:W-:Y:S02]  /*28e0*/  CS2R R36, SRZ ;  /* 0x0000000000247805 */ /* 0x000fe4000001ff00 */
[----:B------:R-:W-:Y:S02]  /*28f0*/  CS2R R52, SRZ ;  /* 0x0000000000347805 */ /* 0x000fe4000001ff00 */
[----:B------:R-:W-:Y:S02]  /*2900*/  CS2R R84, SRZ ;  /* 0x0000000000547805 */ /* 0x000fe4000001ff00 */
[----:B------:R-:W-:Y:S02]  /*2910*/  CS2R R54, SRZ ;  /* 0x0000000000367805 */ /* 0x000fe4000001ff00 */
[----:B------:R-:W-:-:S02]  /*2920*/  CS2R R88, SRZ ;  /* 0x0000000000587805 */ /* 0x000fc4000001ff00 */
[----:B------:R-:W-:Y:S02]  /*2930*/  CS2R R44, SRZ ;  /* 0x00000000002c7805 */ /* 0x000fe4000001ff00 */
[----:B------:R-:W-:Y:S02]  /*2940*/  CS2R R38, SRZ ;  /* 0x0000000000267805 */ /* 0x000fe4000001ff00 */
[----:B------:R-:W-:Y:S01]  /*2950*/  CS2R R46, SRZ ;  /* 0x00000000002e7805 */ /* 0x000fe2000001ff00 */
[----:B------:R-:W-:Y:S06]  /*2960*/  @P4 BRA `(.L_x_415) ;  /* 0x0000000000504947 */ /* 0x000fec0003800000 */
[----:B------:R-:W-:Y:S01]  /*2970*/  IADD3 R13, P3, R56, R50, RZ ;  /* 0x00000032380d7210 */ /* 0x000fe20007f7e0ff */
[----:B------:R-:W-:Y:S01]  /*2980*/  ULDC.64 UR4, c[0x0][0x3e8] ;  /* 0x0000fa0000047ab9 */ /* 0x000fe20000000a00 */
[----:B------:R-:W-:Y:S02]  /*2990*/  CS2R R84, SRZ ;  /* 0x0000000000547805 */ /* 0x000fe4000001ff00 */
[----:B------:R-:W-:Y:S01]  /*29a0*/  CS2R R88, SRZ ;  /* 0x0000000000587805 */ /* 0x000fe2000001ff00 */
[----:B------:R-:W-:Y:S01]  /*29b0*/  IMAD.X R14, R93, 0x1, R69, P3 ;  /* 0x000000015d0e7824 */ /* 0x000fe200018e0645 */
[----:B------:R-:W-:-:S05]  /*29c0*/  IADD3 R15, P3, R10, R48, RZ ;  /* 0x000000300a0f7210 */ /* 0x000fca0007f7e0ff */
[----:B------:R-:W-:Y:S01]  /*29d0*/  IMAD.X R52, R83, 0x1, R67, P3 ;  /* 0x0000000153347824 */ /* 0x000fe200018e0643 */
[----:B------:R-:W-:-:S04]  /*29e0*/  LEA R12, P3, R13, UR4, 0x1 ;  /* 0x000000040d0c7c11 */ /* 0x000fc8000f8608ff */
[----:B------:R-:W-:Y:S01]  /*29f0*/  LEA.HI.X R13, R13, UR5, R14, 0x1, P3 ;  /* 0x000000050d0d7c11 */ /* 0x000fe200098f0c0e */
[----:B------:R-:W-:Y:S02]  /*2a00*/  ULDC.64 UR4, c[0x0][0x400] ;  /* 0x0001000000047ab9 */ /* 0x000fe40000000a00 */
[----:B------:R-:W-:-:S04]  /*2a10*/  LEA R14, P3, R15, UR4, 0x1 ;  /* 0x000000040f0e7c11 */ /* 0x000fc8000f8608ff */
[----:B------:R-:W-:Y:S02]  /*2a20*/  LEA.HI.X R15, R15, UR5, R52, 0x1, P3 ;  /* 0x000000050f0f7c11 */ /* 0x000fe400098f0c34 */
[----:B------:R-:W-:Y:S02]  /*2a30*/  ISETP.GE.AND P3, PT, R22, R92, PT ;  /* 0x0000005c1600720c */ /* 0x000fe40003f66270 */
[----:B------:R-:W-:Y:S02]  /*2a40*/  CS2R R52, SRZ ;  /* 0x0000000000347805 */ /* 0x000fe4000001ff00 */
[----:B------:R-:W-:-:S09]  /*2a50*/  CS2R R54, SRZ ;  /* 0x0000000000367805 */ /* 0x000fd2000001ff00 */
[----:B------:R0:W5:Y:S04]  /*2a60*/  @!P3 LDG.E.64 R84, desc[UR56][R12.64] ;  /* 0x000000380c54b981 */ /* 0x000168000c1e1b00 */
[----:B------:R0:W5:Y:S01]  /*2a70*/  @!P3 LDG.E.64 R88, desc[UR56][R14.64] ;  /* 0x000000380e58b981 */ /* 0x000162000c1e1b00 */
[----:B------:R-:W-:-:S13]  /*2a80*/  ISETP.GE.AND P3, PT, R154, R92, PT ;  /* 0x0000005c9a00720c */ /* 0x000fda0003f66270 */
[----:B------:R0:W5:Y:S04]  /*2a90*/  @!P3 LDG.E.64 R52, desc[UR56][R12.64+0x20] ;  /* 0x000020380c34b981 */ /* 0x000168000c1e1b00 */
[----:B------:R0:W5:Y:S02]  /*2aa0*/  @!P3 LDG.E.64 R54, desc[UR56][R14.64+0x20] ;  /* 0x000020380e36b981 */ /* 0x000164000c1e1b00 */
.L_x_415:
[----:B------:R-:W-:Y:S05]  /*2ab0*/  BSYNC B1 ;  /* 0x0000000000017941 */ /* 0x000fea0003800000 */
.L_x_414:
[----:B0-----:R-:W-:Y:S01]  /*2ac0*/  IADD3 R12, R18, 0x60, RZ ;  /* 0x00000060120c7810 */ /* 0x001fe20007ffe0ff */
[----:B------:R-:W-:Y:S01]  /*2ad0*/  BSSY B1, `(.L_x_416) ;  /* 0x0000021000017945 */ /* 0x000fe20003800000 */
[----:B-----5:R-:W-:Y:S02]  /*2ae0*/  IMAD.MOV.U32 R90, RZ, RZ, R52 ;  /* 0x000000ffff5a7224 */ /* 0x020fe400078e0034 */
[----:B------:R-:W-:Y:S01]  /*2af0*/  ISETP.GE.AND P5, PT, R12, R87, PT ;  /* 0x000000570c00720c */ /* 0x000fe20003fa6270 */
[----:B------:R-:W-:-:S12]  /*2b00*/  IMAD.MOV.U32 R91, RZ, RZ, R53 ;  /* 0x000000ffff5b7224 */ /* 0x000fd800078e0035 */
[----:B------:R-:W-:Y:S05]  /*2b10*/  @P5 BRA `(.L_x_417) ;  /* 0x0000000000705947 */ /* 0x000fea0003800000 */
[----:B------:R-:W0:Y:S01]  /*2b20*/  LDC.64 R12, c[0x0][0x3f8] ;  /* 0x0000fe00ff0c7b82 */ /* 0x000e220000000a00 */
[----:B------:R-:W-:Y:S01]  /*2b30*/  IMAD.MOV.U32 R51, RZ, RZ, R93 ;  /* 0x000000ffff337224 */ /* 0x000fe200078e005d */
[----:B------:R-:W-:Y:S01]  /*2b40*/  ULDC.64 UR4, c[0x0][0x3e8] ;  /* 0x0000fa0000047ab9 */ /* 0x000fe20000000a00 */
[----:B------:R-:W-:Y:S01]  /*2b50*/  IMAD.MOV.U32 R49, RZ, RZ, R83 ;  /* 0x000000ffff317224 */ /* 0x000fe200078e0053 */
[----:B------:R-:W-:Y:S02]  /*2b60*/  CS2R R44, SRZ ;  /* 0x00000000002c7805 */ /* 0x000fe4000001ff00 */
[----:B------:R-:W-:Y:S01]  /*2b70*/  CS2R R46, SRZ ;  /* 0x00000000002e7805 */ /* 0x000fe2000001ff00 */
[----:B0-----:R-:W-:-:S04]  /*2b80*/  IMAD.WIDE.U32 R50, R12, 0x60, R50 ;  /* 0x000000600c327825 */ /* 0x001fc800078e0032 */
[----:B------:R-:W-:Y:S01]  /*2b90*/  IMAD R13, R13, 0x60, RZ ;  /* 0x000000600d0d7824 */ /* 0x000fe200078e02ff */
[----:B------:R-:W-:-:S04]  /*2ba0*/  IADD3 R14, P3, R56, R50, RZ ;  /* 0x00000032380e7210 */ /* 0x000fc80007f7e0ff */
[----:B------:R-:W-:Y:S02]  /*2bb0*/  IADD3.X R51, R69, R51, R13, P3, !PT ;  /* 0x0000003345337210 */ /* 0x000fe40001ffe40d */
[----:B------:R-:W0:Y:S02]  /*2bc0*/  LDC.64 R12, c[0x0][0x408] ;  /* 0x00010200ff0c7b82 */ /* 0x000e240000000a00 */
[----:B0-----:R-:W-:-:S04]  /*2bd0*/  IMAD.WIDE.U32 R48, R12, 0x60, R48 ;  /* 0x000000600c307825 */ /* 0x001fc800078e0030 */
[----:B------:R-:W-:Y:S01]  /*2be0*/  IMAD R13, R13, 0x60, RZ ;  /* 0x000000600d0d7824 */ /* 0x000fe200078e02ff */
[----:B------:R-:W-:-:S04]  /*2bf0*/  IADD3 R15, P3, R10, R48, RZ ;  /* 0x000000300a0f7210 */ /* 0x000fc80007f7e0ff */
[----:B------:R-:W-:Y:S02]  /*2c00*/  IADD3.X R48, R67, R49, R13, P3, !PT ;  /* 0x0000003143307210 */ /* 0x000fe40001ffe40d */
        /* <DEDUP_REMOVED lines=13> */
.L_x_417:
[----:B------:R-:W-:Y:S05]  /*2ce0*/  BSYNC B1 ;  /* 0x0000000000017941 */ /* 0x000fea0003800000 */
.L_x_416:
[----:B0-----:R-:W-:Y:S01]  /*2cf0*/  IMAD.MOV.U32 R12, RZ, RZ, R84 ;  /* 0x000000ffff0c7224 */ /* 0x001fe200078e0054 */
[----:B------:R-:W-:Y:S01]  /*2d00*/  MOV R14, R88 ;  /* 0x00000058000e7202 */ /* 0x000fe20000000f00 */
[----:B------:R-:W-:Y:S01]  /*2d10*/  IMAD.MOV.U32 R13, RZ, RZ, R85 ;  /* 0x000000ffff0d7224 */ /* 0x000fe200078e0055 */
[----:B------:R-:W-:Y:S01]  /*2d20*/  ISETP.NE.AND P3, PT, R156, 0x3, PT ;  /* 0x000000039c00780c */ /* 0x000fe20003f65270 */
[----:B------:R-:W-:Y:S01]  /*2d30*/  IMAD.MOV.U32 R15, RZ, RZ, R89 ;  /* 0x000000ffff0f7224 */ /* 0x000fe200078e0059 */
[----:B------:R-:W-:Y:S01]  /*2d40*/  PRMT R49, R49, 0x5410, R12 ;  /* 0x0000541031317816 */ /* 0x000fe2000000000c */
[----:B------:R-:W-:Y:S01]  /*2d50*/  IMAD.MOV.U32 R12, RZ, RZ, R54 ;  /* 0x000000ffff0c7224 */ /* 0x000fe200078e0036 */
[----:B------:R-:W-:Y:S01]  /*2d60*/  PRMT R51, R51, 0x5410, R13 ;  /* 0x0000541033337816 */ /* 0x000fe2000000000d */
[----:B------:R-:W-:Y:S01]  /*2d70*/  IMAD.MOV.U32 R13, RZ, RZ, R55 ;  /* 0x000000ffff0d7224 */ /* 0x000fe200078e0037 */
[----:B------:R-:W-:Y:S01]  /*2d80*/  PRMT R102, R14, 0x7610, R102 ;  /* 0x000076100e667816 */ /* 0x000fe20000000066 */
[----:B-----5:R-:W-:Y:S01]  /*2d90*/  IMAD.MOV.U32 R14, RZ, RZ, R44 ;  /* 0x000000ffff0e7224 */ /* 0x020fe200078e002c */
[----:B------:R-:W-:Y:S01]  /*2da0*/  PRMT R99, R12, 0x7610, R99 ;  /* 0x000076100c637816 */ /* 0x000fe20000000063 */
[----:B------:R-:W-:Y:S01]  /*2db0*/  IMAD.MOV.U32 R12, RZ, RZ, R36 ;  /* 0x000000ffff0c7224 */ /* 0x000fe200078e0024 */
[----:B------:R-:W-:Y:S01]  /*2dc0*/  PRMT R98, R13, 0x7610, R98 ;  /* 0x000076100d627816 */ /* 0x000fe20000000062 */
[----:B------:R-:W-:Y:S01]  /*2dd0*/  IMAD.MOV.U32 R13, RZ, RZ, R37 ;  /* 0x000000ffff0d7224 */ /* 0x000fe200078e0025 */
[----:B------:R-:W-:Y:S01]  /*2de0*/  PRMT R104, R15, 0x7610, R104 ;  /* 0x000076100f687816 */ /* 0x000fe20000000068 */
[----:B------:R-:W-:Y:S01]  /*2df0*/  IMAD.MOV.U32 R15, RZ, RZ, R45 ;  /* 0x000000ffff0f7224 */ /* 0x000fe200078e002d */
[----:B------:R-:W-:-:S02]  /*2e00*/  PRMT R100, R91, 0x7610, R100 ;  /* 0x000076105b647816 */ /* 0x000fc40000000064 */
[----:B------:R-:W-:Y:S01]  /*2e10*/  PRMT R49, R12, 0x7610, R49 ;  /* 0x000076100c317816 */ /* 0x000fe20000000031 */
[----:B------:R-:W-:Y:S01]  /*2e20*/  IMAD.MOV.U32 R12, RZ, RZ, R38 ;  /* 0x000000ffff0c7224 */ /* 0x000fe200078e0026 */
[----:B------:R-:W-:Y:S01]  /*2e30*/  PRMT R50, R13, 0x7610, R50 ;  /* 0x000076100d327816 */ /* 0x000fe20000000032 */
[----:B------:R-:W-:Y:S01]  /*2e40*/  IMAD.MOV.U32 R13, RZ, RZ, R39 ;  /* 0x000000ffff0d7224 */ /* 0x000fe200078e0027 */
[----:B------:R-:W-:Y:S01]  /*2e50*/  PRMT R91, R14, 0x7610, R91 ;  /* 0x000076100e5b7816 */ /* 0x000fe2000000005b */
[----:B------:R-:W-:Y:S01]  /*2e60*/  IMAD.MOV.U32 R14, RZ, RZ, R46 ;  /* 0x000000ffff0e7224 */ /* 0x000fe200078e002e */
[----:B------:R-:W-:Y:S02]  /*2e70*/  PRMT R93, R15, 0x7610, R93 ;  /* 0x000076100f5d7816 */ /* 0x000fe4000000005d */
[----:B------:R-:W-:Y:S02]  /*2e80*/  MOV R15, R47 ;  /* 0x0000002f000f7202 */ /* 0x000fe40000000f00 */
[----:B------:R-:W-:-:S02]  /*2e90*/  PRMT R101, R90, 0x7610, R101 ;  /* 0x000076105a657816 */ /* 0x000fc40000000065 */
[----:B------:R-:W-:Y:S02]  /*2ea0*/  PRMT R51, R12, 0x7610, R51 ;  /* 0x000076100c337816 */ /* 0x000fe40000000033 */
[----:B------:R-:W-:Y:S02]  /*2eb0*/  PRMT R90, R13, 0x7610, R90 ;  /* 0x000076100d5a7816 */ /* 0x000fe4000000005a */
[----:B------:R-:W-:Y:S02]  /*2ec0*/  PRMT R96, R14, 0x7610, R96 ;  /* 0x000076100e607816 */ /* 0x000fe40000000060 */
[----:B------:R-:W-:Y:S01]  /*2ed0*/  PRMT R97, R15, 0x7610, R97 ;  /* 0x000076100f617816 */ /* 0x000fe20000000061 */
[----:B------:R-:W-:Y:S06]  /*2ee0*/  @!P3 BRA `(.L_x_418) ;  /* 0x000000000004b947 */ /* 0x000fec0003800000 */
[----:B------:R-:W-:Y:S01]  /*2ef0*/  BPT.TRAP 0x1 ;  /* 0x000000040000795c */ /* 0x000fe20000300000 */
.L_x_418:
[----:B------:R-:W-:Y:S01]  /*2f00*/  IMAD R83, R19, 0x8, R2 ;  /* 0x0000000813537824 */ /* 0x000fe200078e0202 */
[----:B------:R-:W-:Y:S01]  /*2f10*/  SHF.L.U32 R95, R153, 0x1f, RZ ;  /* 0x0000001f995f7819 */ /* 0x000fe200000006ff */
[----:B------:R-:W-:Y:S03]  /*2f20*/  BSSY B1, `(.L_x_419) ;  /* 0x0000003000017945 */ /* 0x000fe60003800000 */
[----:B------:R-:W0:Y:S02]  /*2f30*/  SYNCS.PHASECHK.TRANS64.TRYWAIT P6, [R83+URZ+0x30890], R95 ;  /* 0x0308905f530075a7 */ /* 0x000e2400080c017f */
[----:B0-----:R-:W-:Y:S05]  /*2f40*/  @!P6 BRA `(.L_x_420) ;  /* 0x0000016800bce947 */ /* 0x001fea0003800000 */
.L_x_672:
[----:B------:R-:W-:Y:S05]  /*2f50*/  BSYNC B1 ;  /* 0x0000000000017941 */ /* 0x000fea0003800000 */
.L_x_419:
[----:B------:R-:W-:Y:S04]  /*2f60*/  BSSY B1, `(.L_x_421) ;  /* 0x000006d000017945 */ /* 0x000fe80003800000 */
[----:B------:R-:W-:Y:S05]  /*2f70*/  @P4 BRA `(.L_x_422) ;  /* 0x0000000400ac4947 */ /* 0x000fea0003800000 */
[----:B------:R-:W-:Y:S04]  /*2f80*/  BSSY B2, `(.L_x_423) ;  /* 0x0000036000027945 */ /* 0x000fe80003800000 */
[----:B------:R-:W-:Y:S05]  /*2f90*/  @P1 BRA `(.L_x_424) ;  /* 0x0000000000d01947 */ /* 0x000fea0003800000 */
[----:B------:R1:W2:Y:S01]  /*2fa0*/  LDS.128 R12, [R94+0x12000] ;  /* 0x012000005e0c7984 */ /* 0x0002a20000000c00 */
[----:B------:R-:W-:Y:S01]  /*2fb0*/  ISETP.GE.AND P4, PT, R22, R92, PT ;  /* 0x0000005c1600720c */ /* 0x000fe20003f86270 */
[----:B------:R-:W-:-:S12]  /*2fc0*/  BSSY B3, `(.L_x_425) ;  /* 0x0000030000037945 */ /* 0x000fd80003800000 */
[----:B-1----:R-:W-:Y:S05]  /*2fd0*/  @P4 BRA `(.L_x_426) ;  /* 0x0000000000b84947 */ /* 0x002fea0003800000 */
[----:B------:R-:W-:Y:S01]  /*2fe0*/  SHF.R.U64 R84, R84, 0x10, R85 ;  /* 0x0000001054547819 */ /* 0x000fe20000001255 */
[----:B--2---:R-:W-:Y:S01]  /*2ff0*/  IMAD.U32 R48, R14, 0x10000, RZ ;  /* 0x000100000e307824 */ /* 0x004fe200078e00ff */
[--C-:B------:R-:W-:Y:S02]  /*3000*/  SHF.R.U64 R105, R88, 0x10, R89.reuse ;  /* 0x0000001058697819 */ /* 0x100fe40000001259 */
[----:B------:R-:W-:Y:S01]  /*3010*/  SHF.R.U32.HI R107, RZ, 0x10, R89 ;  /* 0x00000010ff6b7819 */ /* 0x000fe20000011659 */
[----:B------:R-:W-:Y:S01]  /*3020*/  IMAD.U32 R89, R13, 0x10000, RZ ;  /* 0x000100000d597824 */ /* 0x000fe200078e00ff */
[----:B------:R-:W-:Y:S02]  /*3030*/  SHF.R.U32.HI R103, RZ, 0x10, R85 ;  /* 0x00000010ff677819 */ /* 0x000fe40000011655 */
[----:B------:R-:W-:Y:S02]  /*3040*/  PRMT R84, R49, 0x5432, R84 ;  /* 0x0000543231547816 */ /* 0x000fe40000000054 */
[----:B------:R-:W-:-:S02]  /*3050*/  PRMT R105, R102, 0x5410, R105 ;  /* 0x0000541066697816 */ /* 0x000fc40000000069 */
[----:B------:R-:W-:Y:S02]  /*3060*/  PRMT R107, R104, 0x5410, R107 ;  /* 0x00005410686b7816 */ /* 0x000fe4000000006b */
[----:B------:R-:W-:Y:S02]  /*3070*/  PRMT R103, R51, 0x5432, R103 ;  /* 0x0000543233677816 */ /* 0x000fe40000000067 */
[----:B------:R-:W-:Y:S01]  /*3080*/  LOP3.LUT R85, R14, 0xffff0000, RZ, 0xc0, !PT ;  /* 0xffff00000e557812 */ /* 0x000fe200078ec0ff */
[----:B------:R-:W-:Y:S01]  /*3090*/  IMAD.U32 R108, R107, 0x10000, RZ ;  /* 0x000100006b6c7824 */ /* 0x000fe200078e00ff */
[----:B------:R-:W-:Y:S01]  /*30a0*/  LOP3.LUT R88, R13, 0xffff0000, RZ, 0xc0, !PT ;  /* 0xffff00000d587812 */ /* 0x000fe200078ec0ff */
[----:B------:R-:W-:Y:S01]  /*30b0*/  IMAD.U32 R104, R103, 0x10000, RZ ;  /* 0x0001000067687824 */ /* 0x000fe200078e00ff */
[----:B------:R-:W-:Y:S01]  /*30c0*/  LOP3.LUT R106, R105, 0xffff0000, RZ, 0xc0, !PT ;  /* 0xffff0000696a7812 */ /* 0x000fe200078ec0ff */
[----:B------:R-:W-:Y:S01]  /*30d0*/  FMUL.FTZ R111, R85, R108 ;  /* 0x0000006c556f7220 */ /* 0x000fe20000410000 */
[----:B------:R-:W-:Y:S01]  /*30e0*/  LOP3.LUT R102, R84, 0xffff0000, RZ, 0xc0, !PT ;  /* 0xffff000054667812 */ /* 0x000fe200078ec0ff */
[----:B------:R-:W-:Y:S01]  /*30f0*/  IMAD.U32 R105, R105, 0x10000, RZ ;  /* 0x0001000069697824 */ /* 0x000fe200078e00ff */
[----:B------:R-:W-:Y:S01]  /*3100*/  LOP3.LUT R14, R15, 0xffff0000, RZ, 0xc0, !PT ;  /* 0xffff00000f0e7812 */ /* 0x000fe200078ec0ff */
[C---:B------:R-:W-:Y:S01]  /*3110*/  FMUL.FTZ R110, R88.reuse, R106 ;  /* 0x0000006a586e7220 */ /* 0x040fe20000410000 */
[----:B------:R-:W-:Y:S01]  /*3120*/  LOP3.LUT R107, R107, 0xffff0000, RZ, 0xc0, !PT ;  /* 0xffff00006b6b7812 */ /* 0x000fe200078ec0ff */
[----:B------:R-:W-:Y:S01]  /*3130*/  FMUL.FTZ R109, R88, R102 ;  /* 0x00000066586d7220 */ /* 0x000fe20000410000 */
[----:B------:R-:W-:Y:S01]  /*3140*/  LOP3.LUT R103, R103, 0xffff0000, RZ, 0xc0, !PT ;  /* 0xffff000067677812 */ /* 0x000fe200078ec0ff */
[C---:B------:R-:W-:Y:S01]  /*3150*/  IMAD.U32 R13, R12.reuse, 0x10000, RZ ;  /* 0x000100000c0d7824 */ /* 0x040fe200078e00ff */
[----:B------:R-:W-:Y:S01]  /*3160*/  LOP3.LUT R88, R12, 0xffff0000, RZ, 0xc0, !PT ;  /* 0xffff00000c587812 */ /* 0x000fe200078ec0ff */
[----:B------:R-:W-:Y:S01]  /*3170*/  FMUL.FTZ R85, R85, R104 ;  /* 0x0000006855557220 */ /* 0x000fe20000410000 */
[----:B------:R-:W-:Y:S01]  /*3180*/  SHF.L.U32 R84, R84, 0x10, RZ ;  /* 0x0000001054547819 */ /* 0x000fe200000006ff */
[----:B------:R-:W-:Y:S01]  /*3190*/  FFMA.FTZ R12, R89, R102, -R110 ;  /* 0x00000066590c7223 */ /* 0x000fe2000001086e */
[----:B------:R-:W-:Y:S01]  /*31a0*/  FFMA.FTZ R111, R48, R104, -R111 ;  /* 0x00000068306f7223 */ /* 0x000fe2000001086f */
[C---:B------:R-:W-:Y:S01]  /*31b0*/  FMUL.FTZ R102, R14.reuse, R107 ;  /* 0x0000006b0e667220 */ /* 0x040fe20000410000 */
[----:B------:R-:W-:Y:S01]  /*31c0*/  FMUL.FTZ R104, R14, R103 ;  /* 0x000000670e687220 */ /* 0x000fe20000410000 */
[----:B------:R-:W-:Y:S01]  /*31d0*/  FMUL.FTZ R14, R88, R105 ;  /* 0x00000069580e7220 */ /* 0x000fe20000410000 */
[----:B------:R-:W-:-:S02]  /*31e0*/  IMAD.U32 R15, R15, 0x10000, RZ ;  /* 0x000100000f0f7824 */ /* 0x000fc400078e00ff */
[----:B------:R-:W-:Y:S01]  /*31f0*/  FFMA.FTZ R109, R89, R106, R109 ;  /* 0x0000006a596d7223 */ /* 0x000fe2000001006d */
[----:B------:R-:W-:Y:S01]  /*3200*/  FFMA.FTZ R48, R48, R108, R85 ;  /* 0x0000006c30307223 */ /* 0x000fe20000010055 */
[-C--:B------:R-:W-:Y:S01]  /*3210*/  FMUL.FTZ R88, R88, R84.reuse ;  /* 0x0000005458587220 */ /* 0x080fe20000410000 */
[----:B------:R-:W-:Y:S01]  /*3220*/  FFMA.FTZ R14, R13, R84, -R14 ;  /* 0x000000540d0e7223 */ /* 0x000fe2000001080e */
[C---:B------:R-:W-:Y:S01]  /*3230*/  FFMA.FTZ R102, R15.reuse, R103, -R102 ;  /* 0x000000670f667223 */ /* 0x040fe20000010866 */
[----:B------:R-:W-:Y:S01]  /*3240*/  FFMA.FTZ R15, R15, R107, R104 ;  /* 0x0000006b0f0f7223 */ /* 0x000fe20000010068 */
[----:B------:R-:W-:Y:S01]  /*3250*/  FFMA.FTZ R13, R13, R105, R88 ;  /* 0x000000690d0d7223 */ /* 0x000fe20000010058 */
[----:B------:R-:W-:Y:S02]  /*3260*/  F2FP.BF16.F32.PACK_AB R109, R109, R12 ;  /* 0x0000000c6d6d723e */ /* 0x000fe400000010ff */
[----:B------:R-:W-:Y:S02]  /*3270*/  F2FP.BF16.F32.PACK_AB R48, R48, R111 ;  /* 0x0000006f3030723e */ /* 0x000fe400000010ff */
[----:B------:R-:W-:Y:S01]  /*3280*/  F2FP.BF16.F32.PACK_AB R12, R13, R14 ;  /* 0x0000000e0d0c723e */ /* 0x000fe200000010ff */
[----:B------:R-:W-:Y:S01]  /*3290*/  IMAD.MOV.U32 R13, RZ, RZ, R109 ;  /* 0x000000ffff0d7224 */ /* 0x000fe200078e006d */
[----:B------:R-:W-:Y:S01]  /*32a0*/  F2FP.BF16.F32.PACK_AB R15, R15, R102 ;  /* 0x000000660f0f723e */ /* 0x000fe200000010ff */
[----:B------:R-:W-:-:S07]  /*32b0*/  IMAD.MOV.U32 R14, RZ, RZ, R48 ;  /* 0x000000ffff0e7224 */ /* 0x000fce00078e0030 */
.L_x_426:
[----:B------:R-:W-:Y:S05]  /*32c0*/  BSYNC B3 ;  /* 0x0000000000037941 */ /* 0x000fea0003800000 */
.L_x_425:
[----:B--2---:R1:W-:Y:S02]  /*32d0*/  STG.E.128 desc[UR56][R42.64], R12 ;  /* 0x0000000c2a007986 */ /* 0x0043e4000c101d38 */
.L_x_424:
[----:B------:R-:W-:Y:S05]  /*32e0*/  BSYNC B2 ;  /* 0x0000000000027941 */ /* 0x000fea0003800000 */
.L_x_423:
[----:B------:R-:W-:Y:S05]  /*32f0*/  @P2 BRA `(.L_x_422) ;  /* 0x0000000000cc2947 */ /* 0x000fea0003800000 */
[----:B-1----:R1:W2:Y:S01]  /*3300*/  LDS.128 R12, [R86+0x12000] ;  /* 0x01200000560c7984 */ /* 0x0022a20000000c00 */
[----:B------:R-:W-:Y:S01]  /*3310*/  ISETP.GE.AND P4, PT, R154, R92, PT ;  /* 0x0000005c9a00720c */ /* 0x000fe20003f86270 */
[----:B------:R-:W-:-:S12]  /*3320*/  BSSY B2, `(.L_x_427) ;  /* 0x000002f000027945 */ /* 0x000fd80003800000 */
[----:B-1----:R-:W-:Y:S05]  /*3330*/  @P4 BRA `(.L_x_428) ;  /* 0x0000000000b44947 */ /* 0x002fea0003800000 */
[----:B------:R-:W-:Y:S02]  /*3340*/  SHF.R.U64 R84, R54, 0x10, R55 ;  /* 0x0000001036547819 */ /* 0x000fe40000001237 */
[--C-:B------:R-:W-:Y:S01]  /*3350*/  SHF.R.U64 R88, R52, 0x10, R53.reuse ;  /* 0x0000001034587819 */ /* 0x100fe20000001235 */
[----:B--2---:R-:W-:Y:S01]  /*3360*/  IMAD.U32 R52, R14, 0x10000, RZ ;  /* 0x000100000e347824 */ /* 0x004fe200078e00ff */
[----:B------:R-:W-:Y:S02]  /*3370*/  SHF.R.U32.HI R53, RZ, 0x10, R53 ;  /* 0x00000010ff357819 */ /* 0x000fe40000011635 */
[----:B------:R-:W-:Y:S02]  /*3380*/  PRMT R99, R99, 0x5410, R84 ;  /* 0x0000541063637816 */ /* 0x000fe40000000054 */
[----:B------:R-:W-:Y:S02]  /*3390*/  PRMT R101, R101, 0x5410, R88 ;  /* 0x0000541065657816 */ /* 0x000fe40000000058 */
[----:B------:R-:W-:-:S02]  /*33a0*/  SHF.R.U32.HI R55, RZ, 0x10, R55 ;  /* 0x00000010ff377819 */ /* 0x000fc40000011637 */
[----:B------:R-:W-:Y:S02]  /*33b0*/  PRMT R100, R100, 0x5410, R53 ;  /* 0x0000541064647816 */ /* 0x000fe40000000035 */
[----:B------:R-:W-:Y:S02]  /*33c0*/  LOP3.LUT R53, R13, 0xffff0000, RZ, 0xc0, !PT ;  /* 0xffff00000d357812 */ /* 0x000fe400078ec0ff */
[----:B------:R-:W-:Y:S02]  /*33d0*/  LOP3.LUT R88, R99, 0xffff0000, RZ, 0xc0, !PT ;  /* 0xffff000063587812 */ /* 0x000fe400078ec0ff */
[C---:B------:R-:W-:Y:S01]  /*33e0*/  LOP3.LUT R84, R101.reuse, 0xffff0000, RZ, 0xc0, !PT ;  /* 0xffff000065547812 */ /* 0x040fe200078ec0ff */
[----:B------:R-:W-:Y:S01]  /*33f0*/  IMAD.U32 R101, R101, 0x10000, RZ ;  /* 0x0001000065657824 */ /* 0x000fe200078e00ff */
[----:B------:R-:W-:Y:S01]  /*3400*/  PRMT R98, R98, 0x5410, R55 ;  /* 0x0000541062627816 */ /* 0x000fe20000000037 */
[----:B------:R-:W-:Y:S01]  /*3410*/  FMUL.FTZ R102, R53, R88 ;  /* 0x0000005835667220 */ /* 0x000fe20000410000 */
[----:B------:R-:W-:Y:S01]  /*3420*/  LOP3.LUT R54, R14, 0xffff0000, RZ, 0xc0, !PT ;  /* 0xffff00000e367812 */ /* 0x000fe200078ec0ff */
[C---:B------:R-:W-:Y:S01]  /*3430*/  IMAD.U32 R14, R15.reuse, 0x10000, RZ ;  /* 0x000100000f0e7824 */ /* 0x040fe200078e00ff */
[----:B------:R-:W-:Y:S01]  /*3440*/  LOP3.LUT R48, R15, 0xffff0000, RZ, 0xc0, !PT ;  /* 0xffff00000f307812 */ /* 0x000fe200078ec0ff */
[----:B------:R-:W-:-:S02]  /*3450*/  IMAD.U32 R15, R13, 0x10000, RZ ;  /* 0x000100000d0f7824 */ /* 0x000fc400078e00ff */
[-C--:B------:R-:W-:Y:S01]  /*3460*/  FMUL.FTZ R53, R53, R84.reuse ;  /* 0x0000005435357220 */ /* 0x080fe20000410000 */
[----:B------:R-:W-:Y:S01]  /*3470*/  IMAD.U32 R85, R98, 0x10000, RZ ;  /* 0x0001000062557824 */ /* 0x000fe200078e00ff */
[----:B------:R-:W-:Y:S01]  /*3480*/  SHF.L.U32 R99, R99, 0x10, RZ ;  /* 0x0000001063637819 */ /* 0x000fe200000006ff */
[C---:B------:R-:W-:Y:S01]  /*3490*/  FFMA.FTZ R102, R15.reuse, R84, -R102 ;  /* 0x000000540f667223 */ /* 0x040fe20000010866 */
[----:B------:R-:W-:Y:S01]  /*34a0*/  FFMA.FTZ R89, R15, R88, R53 ;  /* 0x000000580f597223 */ /* 0x000fe20000010035 */
[----:B------:R-:W-:Y:S02]  /*34b0*/  IMAD.U32 R13, R12, 0x10000, RZ ;  /* 0x000100000c0d7824 */ /* 0x000fe400078e00ff */
[----:B------:R-:W-:Y:S01]  /*34c0*/  FMUL.FTZ R103, R54, R85 ;  /* 0x0000005536677220 */ /* 0x000fe20000410000 */
[----:B------:R-:W-:Y:S01]  /*34d0*/  IMAD.U32 R55, R100, 0x10000, RZ ;  /* 0x0001000064377824 */ /* 0x000fe200078e00ff */
[----:B------:R-:W-:Y:S02]  /*34e0*/  LOP3.LUT R53, R98, 0xffff0000, RZ, 0xc0, !PT ;  /* 0xffff000062357812 */ /* 0x000fe400078ec0ff */
[----:B------:R-:W-:Y:S01]  /*34f0*/  LOP3.LUT R15, R100, 0xffff0000, RZ, 0xc0, !PT ;  /* 0xffff0000640f7812 */ /* 0x000fe200078ec0ff */
[-C--:B------:R-:W-:Y:S01]  /*3500*/  FMUL.FTZ R105, R54, R55.reuse ;  /* 0x0000003736697220 */ /* 0x080fe20000410000 */
[----:B------:R-:W-:Y:S01]  /*3510*/  LOP3.LUT R12, R12, 0xffff0000, RZ, 0xc0, !PT ;  /* 0xffff00000c0c7812 */ /* 0x000fe200078ec0ff */
[----:B------:R-:W-:Y:S01]  /*3520*/  FFMA.FTZ R103, R52, R55, -R103 ;  /* 0x0000003734677223 */ /* 0x000fe20000010867 */
[C---:B------:R-:W-:Y:S01]  /*3530*/  FMUL.FTZ R55, R48.reuse, R53 ;  /* 0x0000003530377220 */ /* 0x040fe20000410000 */
[----:B------:R-:W-:Y:S01]  /*3540*/  FMUL.FTZ R54, R48, R15 ;  /* 0x0000000f30367220 */ /* 0x000fe20000410000 */
[----:B------:R-:W-:Y:S01]  /*3550*/  FFMA.FTZ R52, R52, R85, R105 ;  /* 0x0000005534347223 */ /* 0x000fe20000010069 */
[C---:B------:R-:W-:Y:S01]  /*3560*/  FMUL.FTZ R48, R12.reuse, R99 ;  /* 0x000000630c307220 */ /* 0x040fe20000410000 */
[----:B------:R-:W-:Y:S01]  /*3570*/  FMUL.FTZ R12, R12, R101 ;  /* 0x000000650c0c7220 */ /* 0x000fe20000410000 */
[C---:B------:R-:W-:Y:S01]  /*3580*/  FFMA.FTZ R55, R14.reuse, R15, -R55 ;  /* 0x0000000f0e377223 */ /* 0x040fe20000010837 */
[----:B------:R-:W-:Y:S01]  /*3590*/  FFMA.FTZ R54, R14, R53, R54 ;  /* 0x000000350e367223 */ /* 0x000fe20000010036 */
[C---:B------:R-:W-:Y:S01]  /*35a0*/  FFMA.FTZ R48, R13.reuse, R101, -R48 ;  /* 0x000000650d307223 */ /* 0x040fe20000010830 */
[----:B------:R-:W-:Y:S01]  /*35b0*/  FFMA.FTZ R13, R13, R99, R12 ;  /* 0x000000630d0d7223 */ /* 0x000fe2000001000c */
[----:B------:R-:W-:-:S02]  /*35c0*/  F2FP.BF16.F32.PACK_AB R89, R89, R102 ;  /* 0x000000665959723e */ /* 0x000fc400000010ff */
[----:B------:R-:W-:Y:S02]  /*35d0*/  F2FP.BF16.F32.PACK_AB R15, R54, R55 ;  /* 0x00000037360f723e */ /* 0x000fe400000010ff */
[----:B------:R-:W-:Y:S01]  /*35e0*/  F2FP.BF16.F32.PACK_AB R12, R13, R48 ;  /* 0x000000300d0c723e */ /* 0x000fe200000010ff */
[----:B------:R-:W-:Y:S01]  /*35f0*/  IMAD.MOV.U32 R13, RZ, RZ, R89 ;  /* 0x000000ffff0d7224 */ /* 0x000fe200078e0059 */
[----:B------:R-:W-:-:S07]  /*3600*/  F2FP.BF16.F32.PACK_AB R14, R52, R103 ;  /* 0x00000067340e723e */ /* 0x000fce00000010ff */
.L_x_428:
[----:B------:R-:W-:Y:S05]  /*3610*/  BSYNC B2 ;  /* 0x0000000000027941 */ /* 0x000fea0003800000 */
.L_x_427:
[----:B--2---:R2:W-:Y:S02]  /*3620*/  STG.E.128 desc[UR56][R42.64+0x40], R12 ;  /* 0x0000400c2a007986 */ /* 0x0045e4000c101d38 */
.L_x_422:
[----:B------:R-:W-:Y:S05]  /*3630*/  BSYNC B1 ;  /* 0x0000000000017941 */ /* 0x000fea0003800000 */
.L_x_421:
[----:B------:R-:W-:Y:S05]  /*3640*/  @P5 BRA `(.L_x_429) ;  /* 0x0000001c00d45947 */ /* 0x000fea0003800000 */
[----:B------:R-:W-:Y:S04]  /*3650*/  BSSY B1, `(.L_x_430) ;  /* 0x0000036000017945 */ /* 0x000fe80003800000 */
[----:B------:R-:W-:Y:S05]  /*3660*/  @P1 BRA `(.L_x_431) ;  /* 0x0000000000d01947 */ /* 0x000fea0003800000 */
[----:B-12---:R1:W2:Y:S01]  /*3670*/  LDS.128 R12, [R94+0x15000] ;  /* 0x015000005e0c7984 */ /* 0x0062a20000000c00 */
[----:B------:R-:W-:Y:S01]  /*3680*/  ISETP.GE.AND P4, PT, R22, R92, PT ;  /* 0x0000005c1600720c */ /* 0x000fe20003f86270 */
[----:B------:R-:W-:-:S12]  /*3690*/  BSSY B2, `(.L_x_432) ;  /* 0x0000030000027945 */ /* 0x000fd80003800000 */
[----:B-1----:R-:W-:Y:S05]  /*36a0*/  @P4 BRA `(.L_x_433) ;  /* 0x0000000000b84947 */ /* 0x002fea0003800000 */
[--C-:B------:R-:W-:Y:S01]  /*36b0*/  SHF.R.U64 R53, R46, 0x10, R47.reuse ;  /* 0x000000102e357819 */ /* 0x100fe2000000122f */
[----:B--2---:R-:W-:Y:S01]  /*36c0*/  IMAD.U32 R42, R14, 0x10000, RZ ;  /* 0x000100000e2a7824 */ /* 0x004fe200078e00ff */
[----:B------:R-:W-:Y:S02]  /*36d0*/  SHF.R.U32.HI R46, RZ, 0x10, R47 ;  /* 0x00000010ff2e7819 */ /* 0x000fe4000001162f */
[--C-:B------:R-:W-:Y:S02]  /*36e0*/  SHF.R.U32.HI R48, RZ, 0x10, R45.reuse ;  /* 0x00000010ff307819 */ /* 0x100fe4000001162d */
[----:B------:R-:W-:Y:S01]  /*36f0*/  SHF.R.U64 R52, R44, 0x10, R45 ;  /* 0x000000102c347819 */ /* 0x000fe2000000122d */
[----:B------:R-:W-:Y:S01]  /*3700*/  IMAD.U32 R44, R15, 0x10000, RZ ;  /* 0x000100000f2c7824 */ /* 0x000fe200078e00ff */
[----:B------:R-:W-:Y:S02]  /*3710*/  PRMT R97, R97, 0x5410, R46 ;  /* 0x0000541061617816 */ /* 0x000fe4000000002e */
[----:B------:R-:W-:-:S02]  /*3720*/  PRMT R93, R93, 0x5410, R48 ;  /* 0x000054105d5d7816 */ /* 0x000fc40000000030 */
[----:B------:R-:W-:Y:S02]  /*3730*/  PRMT R96, R96, 0x5410, R53 ;  /* 0x0000541060607816 */ /* 0x000fe40000000035 */
[----:B------:R-:W-:Y:S01]  /*3740*/  LOP3.LUT R43, R14, 0xffff0000, RZ, 0xc0, !PT ;  /* 0xffff00000e2b7812 */ /* 0x000fe200078ec0ff */
[----:B------:R-:W-:Y:S01]  /*3750*/  IMAD.U32 R47, R93, 0x10000, RZ ;  /* 0x000100005d2f7824 */ /* 0x000fe200078e00ff */
[----:B------:R-:W-:Y:S01]  /*3760*/  LOP3.LUT R45, R15, 0xffff0000, RZ, 0xc0, !PT ;  /* 0xffff00000f2d7812 */ /* 0x000fe200078ec0ff */
[----:B------:R-:W-:Y:S01]  /*3770*/  IMAD.U32 R14, R13, 0x10000, RZ ;  /* 0x000100000d0e7824 */ /* 0x000fe200078e00ff */
[----:B------:R-:W-:Y:S01]  /*3780*/  PRMT R91, R91, 0x5410, R52 ;  /* 0x000054105b5b7816 */ /* 0x000fe20000000034 */
[----:B------:R-:W-:Y:S01]  /*3790*/  IMAD.U32 R52, R97, 0x10000, RZ ;  /* 0x0001000061347824 */ /* 0x000fe200078e00ff */
[----:B------:R-:W-:Y:S01]  /*37a0*/  LOP3.LUT R15, R13, 0xffff0000, RZ, 0xc0, !PT ;  /* 0xffff00000d0f7812 */ /* 0x000fe200078ec0ff */
[----:B------:R-:W-:Y:S01]  /*37b0*/  IMAD.U32 R13, R12, 0x10000, RZ ;  /* 0x000100000c0d7824 */ /* 0x000fe200078e00ff */
[----:B------:R-:W-:Y:S01]  /*37c0*/  LOP3.LUT R48, R96, 0xffff0000, RZ, 0xc0, !PT ;  /* 0xffff000060307812 */ /* 0x000fe200078ec0ff */
[----:B------:R-:W-:Y:S01]  /*37d0*/  FMUL.FTZ R55, R43, R52 ;  /* 0x000000342b377220 */ /* 0x000fe20000410000 */
[----:B------:R-:W-:Y:S01]  /*37e0*/  LOP3.LUT R46, R91, 0xffff0000, RZ, 0xc0, !PT ;  /* 0xffff00005b2e7812 */ /* 0x000fe200078ec0ff */
[-C--:B------:R-:W-:Y:S01]  /*37f0*/  FMUL.FTZ R43, R43, R47.reuse ;  /* 0x0000002f2b2b7220 */ /* 0x080fe20000410000 */
[----:B------:R-:W-:Y:S01]  /*3800*/  LOP3.LUT R97, R97, 0xffff0000, RZ, 0xc0, !PT ;  /* 0xffff000061617812 */ /* 0x000fe200078ec0ff */
[----:B------:R-:W-:Y:S01]  /*3810*/  FMUL.FTZ R53, R15, R48 ;  /* 0x000000300f357220 */ /* 0x000fe20000410000 */
[----:B------:R-:W-:Y:S01]  /*3820*/  LOP3.LUT R93, R93, 0xffff0000, RZ, 0xc0, !PT ;  /* 0xffff00005d5d7812 */ /* 0x000fe200078ec0ff */
[----:B------:R-:W-:Y:S01]  /*3830*/  FFMA.FTZ R55, R42, R47, -R55 ;  /* 0x0000002f2a377223 */ /* 0x000fe20000010837 */
[-C--:B------:R-:W-:Y:S01]  /*3840*/  FMUL.FTZ R15, R15, R46.reuse ;  /* 0x0000002e0f0f7220 */ /* 0x080fe20000410000 */
[----:B------:R-:W-:Y:S01]  /*3850*/  LOP3.LUT R12, R12, 0xffff0000, RZ, 0xc0, !PT ;  /* 0xffff00000c0c7812 */ /* 0x000fe200078ec0ff */
[----:B------:R-:W-:Y:S01]  /*3860*/  FFMA.FTZ R53, R14, R46, -R53 ;  /* 0x0000002e0e357223 */ /* 0x000fe20000010835 */
[----:B------:R-:W-:Y:S01]  /*3870*/  SHF.L.U32 R96, R96, 0x10, RZ ;  /* 0x0000001060607819 */ /* 0x000fe200000006ff */
[----:B------:R-:W-:Y:S01]  /*3880*/  FFMA.FTZ R42, R42, R52, R43 ;  /* 0x000000342a2a7223 */ /* 0x000fe2000001002b */
[----:B------:R-:W-:-:S02]  /*3890*/  IMAD.U32 R91, R91, 0x10000, RZ ;  /* 0x000100005b5b7824 */ /* 0x000fc400078e00ff */
[C---:B------:R-:W-:Y:S01]  /*38a0*/  FMUL.FTZ R43, R45.reuse, R97 ;  /* 0x000000612d2b7220 */ /* 0x040fe20000410000 */
[----:B------:R-:W-:Y:S01]  /*38b0*/  FMUL.FTZ R46, R45, R93 ;  /* 0x0000005d2d2e7220 */ /* 0x000fe20000410000 */
[----:B------:R-:W-:Y:S01]  /*38c0*/  FFMA.FTZ R48, R14, R48, R15 ;  /* 0x000000300e307223 */ /* 0x000fe2000001000f */
[CC--:B------:R-:W-:Y:S01]  /*38d0*/  FMUL.FTZ R14, R12.reuse, R96.reuse ;  /* 0x000000600c0e7220 */ /* 0x0c0fe20000410000 */
[----:B------:R-:W-:Y:S01]  /*38e0*/  FMUL.FTZ R15, R12, R91 ;  /* 0x0000005b0c0f7220 */ /* 0x000fe20000410000 */
[C---:B------:R-:W-:Y:S01]  /*38f0*/  FFMA.FTZ R43, R44.reuse, R93, -R43 ;  /* 0x0000005d2c2b7223 */ /* 0x040fe2000001082b */
[----:B------:R-:W-:Y:S01]  /*3900*/  FFMA.FTZ R46, R44, R97, R46 ;  /* 0x000000612c2e7223 */ /* 0x000fe2000001002e */
[C---:B------:R-:W-:Y:S01]  /*3910*/  FFMA.FTZ R14, R13.reuse, R91, -R14 ;  /* 0x0000005b0d0e7223 */ /* 0x040fe2000001080e */
[----:B------:R-:W-:Y:S01]  /*3920*/  FFMA.FTZ R15, R13, R96, R15 ;  /* 0x000000600d0f7223 */ /* 0x000fe2000001000f */
[----:B------:R-:W-:Y:S02]  /*3930*/  F2FP.BF16.F32.PACK_AB R42, R42, R55 ;  /* 0x000000372a2a723e */ /* 0x000fe400000010ff */
[----:B------:R-:W-:-:S02]  /*3940*/  F2FP.BF16.F32.PACK_AB R43, R46, R43 ;  /* 0x0000002b2e2b723e */ /* 0x000fc400000010ff */
[----:B------:R-:W-:Y:S01]  /*3950*/  F2FP.BF16.F32.PACK_AB R12, R15, R14 ;  /* 0x0000000e0f0c723e */ /* 0x000fe200000010ff */
[----:B------:R-:W-:Y:S01]  /*3960*/  IMAD.MOV.U32 R14, RZ, RZ, R42 ;  /* 0x000000ffff0e7224 */ /* 0x000fe200078e002a */
[----:B------:R-:W-:Y:S01]  /*3970*/  F2FP.BF16.F32.PACK_AB R13, R48, R53 ;  /* 0x00000035300d723e */ /* 0x000fe200000010ff */
[----:B------:R-:W-:-:S07]  /*3980*/  IMAD.MOV.U32 R15, RZ, RZ, R43 ;  /* 0x000000ffff0f7224 */ /* 0x000fce00078e002b */
.L_x_433:
[----:B------:R-:W-:Y:S05]  /*3990*/  BSYNC B2 ;  /* 0x0000000000027941 */ /* 0x000fea0003800000 */
.L_x_432:
[----:B--2---:R3:W-:Y:S02]  /*39a0*/  STG.E.128 desc[UR56][R40.64], R12 ;  /* 0x0000000c28007986 */ /* 0x0047e4000c101d38 */
.L_x_431:
[----:B------:R-:W-:Y:S05]  /*39b0*/  BSYNC B1 ;  /* 0x0000000000017941 */ /* 0x000fea0003800000 */
.L_x_430:
[----:B------:R-:W-:Y:S05]  /*39c0*/  @P2 BRA `(.L_x_429) ;  /* 0x0000001800f42947 */ /* 0x000fea0003800000 */
[----:B-123--:R1:W2:Y:S01]  /*39d0*/  LDS.128 R12, [R86+0x15000] ;  /* 0x01500000560c7984 */ /* 0x00e2a20000000c00 */
[----:B------:R-:W-:Y:S01]  /*39e0*/  ISETP.GE.AND P4, PT, R154, R92, PT ;  /* 0x0000005c9a00720c */ /* 0x000fe20003f86270 */
[----:B------:R-:W-:-:S12]  /*39f0*/  BSSY B1, `(.L_x_434) ;  /* 0x0000030000017945 */ /* 0x000fd80003800000 */
[----:B-1----:R-:W-:Y:S05]  /*3a00*/  @P4 BRA `(.L_x_435) ;  /* 0x0000000000b84947 */ /* 0x002fea0003800000 */
[----:B------:R-:W-:Y:S01]  /*3a10*/  SHF.R.U64 R42, R38, 0x10, R39 ;  /* 0x00000010262a7819 */ /* 0x000fe20000001227 */
[----:B--2---:R-:W-:Y:S01]  /*3a20*/  IMAD.U32 R38, R15, 0x10000, RZ ;  /* 0x000100000f267824 */ /* 0x004fe200078e00ff */
[----:B------:R-:W-:Y:S01]  /*3a30*/  SHF.R.U64 R44, R36, 0x10, R37 ;  /* 0x00000010242c7819 */ /* 0x000fe20000001225 */
[----:B------:R-:W-:Y:S01]  /*3a40*/  IMAD.U32 R36, R14, 0x10000, RZ ;  /* 0x000100000e247824 */ /* 0x000fe200078e00ff */
[----:B------:R-:W-:Y:S02]  /*3a50*/  SHF.R.U32.HI R43, RZ, 0x10, R39 ;  /* 0x00000010ff2b7819 */ /* 0x000fe40000011627 */
[----:B------:R-:W-:Y:S02]  /*3a60*/  SHF.R.U32.HI R45, RZ, 0x10, R37 ;  /* 0x00000010ff2d7819 */ /* 0x000fe40000011625 */
[----:B------:R-:W-:Y:S02]  /*3a70*/  PRMT R51, R51, 0x5410, R42 ;  /* 0x0000541033337816 */ /* 0x000fe4000000002a */
[----:B------:R-:W-:-:S02]  /*3a80*/  PRMT R49, R49, 0x5410, R44 ;  /* 0x0000541031317816 */ /* 0x000fc4000000002c */
[----:B------:R-:W-:Y:S02]  /*3a90*/  PRMT R90, R90, 0x5410, R43 ;  /* 0x000054105a5a7816 */ /* 0x000fe4000000002b */
[----:B------:R-:W-:Y:S02]  /*3aa0*/  LOP3.LUT R39, R15, 0xffff0000, RZ, 0xc0, !PT ;  /* 0xffff00000f277812 */ /* 0x000fe400078ec0ff */
[----:B------:R-:W-:Y:S01]  /*3ab0*/  PRMT R50, R50, 0x5410, R45 ;  /* 0x0000541032327816 */ /* 0x000fe2000000002d */
[----:B------:R-:W-:Y:S01]  /*3ac0*/  IMAD.U32 R45, R90, 0x10000, RZ ;  /* 0x000100005a2d7824 */ /* 0x000fe200078e00ff */
[----:B------:R-:W-:Y:S02]  /*3ad0*/  LOP3.LUT R15, R13, 0xffff0000, RZ, 0xc0, !PT ;  /* 0xffff00000d0f7812 */ /* 0x000fe400078ec0ff */
[C---:B------:R-:W-:Y:S01]  /*3ae0*/  LOP3.LUT R44, R51.reuse, 0xffff0000, RZ, 0xc0, !PT ;  /* 0xffff0000332c7812 */ /* 0x040fe200078ec0ff */
[----:B------:R-:W-:Y:S01]  /*3af0*/  IMAD.U32 R51, R51, 0x10000, RZ ;  /* 0x0001000033337824 */ /* 0x000fe200078e00ff */
[C---:B------:R-:W-:Y:S01]  /*3b00*/  LOP3.LUT R42, R49.reuse, 0xffff0000, RZ, 0xc0, !PT ;  /* 0xffff0000312a7812 */ /* 0x040fe200078ec0ff */
[----:B------:R-:W-:Y:S01]  /*3b10*/  IMAD.U32 R49, R49, 0x10000, RZ ;  /* 0x0001000031317824 */ /* 0x000fe200078e00ff */
[----:B------:R-:W-:Y:S01]  /*3b20*/  LOP3.LUT R37, R14, 0xffff0000, RZ, 0xc0, !PT ;  /* 0xffff00000e257812 */ /* 0x000fe200078ec0ff */
[----:B------:R-:W-:Y:S01]  /*3b30*/  IMAD.U32 R14, R13, 0x10000, RZ ;  /* 0x000100000d0e7824 */ /* 0x000fe200078e00ff */
[----:B------:R-:W-:Y:S01]  /*3b40*/  SHF.L.U32 R43, R50, 0x10, RZ ;  /* 0x00000010322b7819 */ /* 0x000fe200000006ff */
[----:B------:R-:W-:-:S02]  /*3b50*/  IMAD.U32 R13, R12, 0x10000, RZ ;  /* 0x000100000c0d7824 */ /* 0x000fc400078e00ff */
[C---:B------:R-:W-:Y:S01]  /*3b60*/  FMUL.FTZ R47, R15.reuse, R44 ;  /* 0x0000002c0f2f7220 */ /* 0x040fe20000410000 */
[-C--:B------:R-:W-:Y:S01]  /*3b70*/  FMUL.FTZ R15, R15, R42.reuse ;  /* 0x0000002a0f0f7220 */ /* 0x080fe20000410000 */
[----:B------:R-:W-:Y:S01]  /*3b80*/  LOP3.LUT R12, R12, 0xffff0000, RZ, 0xc0, !PT ;  /* 0xffff00000c0c7812 */ /* 0x000fe200078ec0ff */
[C---:B------:R-:W-:Y:S01]  /*3b90*/  FMUL.FTZ R53, R37.reuse, R45 ;  /* 0x0000002d25357220 */ /* 0x040fe20000410000 */
[----:B------:R-:W-:Y:S01]  /*3ba0*/  LOP3.LUT R90, R90, 0xffff0000, RZ, 0xc0, !PT ;  /* 0xffff00005a5a7812 */ /* 0x000fe200078ec0ff */
[-C--:B------:R-:W-:Y:S01]  /*3bb0*/  FMUL.FTZ R37, R37, R43.reuse ;  /* 0x0000002b25257220 */ /* 0x080fe20000410000 */
[----:B------:R-:W-:Y:S01]  /*3bc0*/  LOP3.LUT R50, R50, 0xffff0000, RZ, 0xc0, !PT ;  /* 0xffff000032327812 */ /* 0x000fe200078ec0ff */
[C---:B------:R-:W-:Y:S01]  /*3bd0*/  FFMA.FTZ R47, R14.reuse, R42, -R47 ;  /* 0x0000002a0e2f7223 */ /* 0x040fe2000001082f */
[----:B------:R-:W-:Y:S01]  /*3be0*/  FFMA.FTZ R44, R14, R44, R15 ;  /* 0x0000002c0e2c7223 */ /* 0x000fe2000001000f */
[----:B------:R-:W-:Y:S01]  /*3bf0*/  FFMA.FTZ R53, R36, R43, -R53 ;  /* 0x0000002b24357223 */ /* 0x000fe20000010835 */
[----:B------:R-:W-:Y:S01]  /*3c00*/  FMUL.FTZ R14, R12, R51 ;  /* 0x000000330c0e7220 */ /* 0x000fe20000410000 */
[----:B------:R-:W-:Y:S01]  /*3c10*/  FFMA.FTZ R36, R36, R45, R37 ;  /* 0x0000002d24247223 */ /* 0x000fe20000010025 */
[C---:B------:R-:W-:Y:S01]  /*3c20*/  FMUL.FTZ R15, R39.reuse, R90 ;  /* 0x0000005a270f7220 */ /* 0x040fe20000410000 */
[-C--:B------:R-:W-:Y:S01]  /*3c30*/  FMUL.FTZ R12, R12, R49.reuse ;  /* 0x000000310c0c7220 */ /* 0x080fe20000410000 */
[-C--:B------:R-:W-:Y:S01]  /*3c40*/  FMUL.FTZ R39, R39, R50.reuse ;  /* 0x0000003227277220 */ /* 0x080fe20000410000 */
[C---:B------:R-:W-:Y:S01]  /*3c50*/  FFMA.FTZ R14, R13.reuse, R49, -R14 ;  /* 0x000000310d0e7223 */ /* 0x040fe2000001080e */
[C---:B------:R-:W-:Y:S01]  /*3c60*/  FFMA.FTZ R15, R38.reuse, R50, -R15 ;  /* 0x00000032260f7223 */ /* 0x040fe2000001080f */
[----:B------:R-:W-:Y:S01]  /*3c70*/  FFMA.FTZ R13, R13, R51, R12 ;  /* 0x000000330d0d7223 */ /* 0x000fe2000001000c */
[----:B------:R-:W-:Y:S01]  /*3c80*/  FFMA.FTZ R38, R38, R90, R39 ;  /* 0x0000005a26267223 */ /* 0x000fe20000010027 */
[----:B------:R-:W-:-:S02]  /*3c90*/  F2FP.BF16.F32.PACK_AB R44, R44, R47 ;  /* 0x0000002f2c2c723e */ /* 0x000fc400000010ff */
[----:B------:R-:W-:Y:S02]  /*3ca0*/  F2FP.BF16.F32.PACK_AB R36, R36, R53 ;  /* 0x000000352424723e */ /* 0x000fe400000010ff */
[----:B------:R-:W-:Y:S01]  /*3cb0*/  F2FP.BF16.F32.PACK_AB R12, R13, R14 ;  /* 0x0000000e0d0c723e */ /* 0x000fe200000010ff */
[----:B------:R-:W-:Y:S01]  /*3cc0*/  IMAD.MOV.U32 R13, RZ, RZ, R44 ;  /* 0x000000ffff0d7224 */ /* 0x000fe200078e002c */
[----:B------:R-:W-:Y:S01]  /*3cd0*/  F2FP.BF16.F32.PACK_AB R15, R38, R15 ;  /* 0x0000000f260f723e */ /* 0x000fe200000010ff */
[----:B------:R-:W-:-:S07]  /*3ce0*/  IMAD.MOV.U32 R14, RZ, RZ, R36 ;  /* 0x000000ffff0e7224 */ /* 0x000fce00078e0024 */
.L_x_435:
[----:B------:R-:W-:Y:S05]  /*3cf0*/  BSYNC B1 ;  /* 0x0000000000017941 */ /* 0x000fea0003800000 */
.L_x_434:
[----:B--2---:R4:W-:Y:S01]  /*3d00*/  STG.E.128 desc[UR56][R40.64+0x40], R12 ;  /* 0x0000400c28007986 */ /* 0x0049e2000c101d38 */
[----:B------:R-:W-:Y:S05]  /*3d10*/  BRA `(.L_x_429) ;  /* 0x0000001800207947 */ /* 0x000fea0003800000 */
.L_x_413:
[C---:B------:R-:W-:Y:S02]  /*3d20*/  ISETP.GE.AND P3, PT, R18.reuse, R87, PT ;  /* 0x000000571200720c */ /* 0x040fe40003f66270 */
[----:B------:R-:W-:Y:S02]  /*3d30*/  CS2R R38, SRZ ;  /* 0x0000000000267805 */ /* 0x000fe4000001ff00 */
[----:B------:R-:W-:Y:S01]  /*3d40*/  CS2R R36, SRZ ;  /* 0x0000000000247805 */ /* 0x000fe2000001ff00 */
[----:B------:R-:W-:Y:S01]  /*3d50*/  VIADD R44, R18, 0x60 ;  /* 0x00000060122c7836 */ /* 0x000fe20000000000 */
[----:B------:R-:W-:-:S13]  /*3d60*/  ISETP.GE.OR P3, PT, R16, R92, P3 ;  /* 0x0000005c1000720c */ /* 0x000fda0001f66670 */
[----:B------:R-:W0:Y:S01]  /*3d70*/  @!P3 LDC.64 R40, c[0x0][0x3e8] ;  /* 0x0000fa00ff28bb82 */ /* 0x000e220000000a00 */
[----:B------:R-:W-:-:S05]  /*3d80*/  @!P3 IADD3 R14, P4, R34, R50, RZ ;  /* 0x00000032220eb210 */ /* 0x000fca0007f9e0ff */
[----:B------:R-:W-:Y:S01]  /*3d90*/  @!P3 IMAD.X R15, R93, 0x1, R68, P4 ;  /* 0x000000015d0fb824 */ /* 0x000fe200020e0644 */
[----:B------:R-:W-:Y:S01]  /*3da0*/  @!P3 IADD3 R12, P4, R8, R48, RZ ;  /* 0x00000030080cb210 */ /* 0x000fe20007f9e0ff */
[----:B------:R-:W1:Y:S04]  /*3db0*/  @!P3 LDC.64 R42, c[0x0][0x400] ;  /* 0x00010000ff2abb82 */ /* 0x000e680000000a00 */
[----:B------:R-:W-:Y:S01]  /*3dc0*/  @!P3 IMAD.X R13, R83, 0x1, R66, P4 ;  /* 0x00000001530db824 */ /* 0x000fe200020e0642 */
[----:B0-----:R-:W-:-:S04]  /*3dd0*/  @!P3 LEA R40, P4, R14, R40, 0x1 ;  /* 0x000000280e28b211 */ /* 0x001fc800078808ff */
[----:B------:R-:W-:Y:S02]  /*3de0*/  @!P3 LEA.HI.X R41, R14, R41, R15, 0x1, P4 ;  /* 0x000000290e29b211 */ /* 0x000fe400020f0c0f */
[----:B------:R-:W-:Y:S02]  /*3df0*/  CS2R R14, SRZ ;  /* 0x00000000000e7805 */ /* 0x000fe4000001ff00 */
[----:B-1----:R-:W-:-:S04]  /*3e00*/  @!P3 LEA R42, P4, R12, R42, 0x1 ;  /* 0x0000002a0c2ab211 */ /* 0x002fc800078808ff */
[----:B------:R-:W-:Y:S02]  /*3e10*/  @!P3 LEA.HI.X R43, R12, R43, R13, 0x1, P4 ;  /* 0x0000002b0c2bb211 */ /* 0x000fe400020f0c0d */
[----:B------:R-:W-:-:S03]  /*3e20*/  CS2R R12, SRZ ;  /* 0x00000000000c7805 */ /* 0x000fc6000001ff00 */
[----:B------:R0:W5:Y:S04]  /*3e30*/  @!P3 LDG.E.128 R36, desc[UR56][R42.64] ;  /* 0x000000382a24b981 */ /* 0x000168000c1e1d00 */
[----:B------:R1:W5:Y:S01]  /*3e40*/  @!P3 LDG.E.128 R12, desc[UR56][R40.64] ;  /* 0x00000038280cb981 */ /* 0x000362000c1e1d00 */
[----:B------:R-:W-:-:S04]  /*3e50*/  ISETP.GE.AND P3, PT, R44, R87, PT ;  /* 0x000000572c00720c */ /* 0x000fc80003f66270 */
[----:B------:R-:W-:Y:S01]  /*3e60*/  ISETP.GE.OR P3, PT, R16, R92, P3 ;  /* 0x0000005c1000720c */ /* 0x000fe20001f66670 */
[----:B------:R-:W-:Y:S01]  /*3e70*/  BSSY B1, `(.L_x_436) ;  /* 0x000001a000017945 */ /* 0x000fe20003800000 */
[----:B0-----:R-:W-:Y:S02]  /*3e80*/  CS2R R42, SRZ ;  /* 0x00000000002a7805 */ /* 0x001fe4000001ff00 */
[----:B------:R-:W-:Y:S02]  /*3e90*/  CS2R R46, SRZ ;  /* 0x00000000002e7805 */ /* 0x000fe4000001ff00 */
[----:B------:R-:W-:Y:S02]  /*3ea0*/  CS2R R44, SRZ ;  /* 0x00000000002c7805 */ /* 0x000fe4000001ff00 */
[----:B-1----:R-:W-:-:S05]  /*3eb0*/  CS2R R40, SRZ ;  /* 0x0000000000287805 */ /* 0x002fca000001ff00 */
[----:B------:R-:W-:Y:S05]  /*3ec0*/  @P3 BRA `(.L_x_437) ;  /* 0x0000000000503947 */ /* 0x000fea0003800000 */
[----:B------:R-:W0:Y:S01]  /*3ed0*/  LDC.64 R40, c[0x0][0x3f8] ;  /* 0x0000fe00ff287b82 */ /* 0x000e220000000a00 */
[----:B------:R-:W-:Y:S01]  /*3ee0*/  IMAD.MOV.U32 R51, RZ, RZ, R93 ;  /* 0x000000ffff337224 */ /* 0x000fe200078e005d */
[----:B------:R-:W-:Y:S01]  /*3ef0*/  MOV R49, R83 ;  /* 0x0000005300317202 */ /* 0x000fe20000000f00 */
[----:B------:R-:W-:Y:S01]  /*3f00*/  ULDC.64 UR4, c[0x0][0x3e8] ;  /* 0x0000fa0000047ab9 */ /* 0x000fe20000000a00 */
        /* <DEDUP_REMOVED lines=14> */
[----:B------:R-:W5:Y:S04]  /*3ff0*/  LDG.E.128 R40, desc[UR56][R40.64] ;  /* 0x0000003828287981 */ /* 0x000f68000c1e1d00 */
[----:B------:R-:W5:Y:S03]  /*4000*/  LDG.E.128 R44, desc[UR56][R44.64] ;  /* 0x000000382c2c7981 */ /* 0x000f66000c1e1d00 */
.L_x_437:
[----:B------:R-:W-:Y:S05]  /*4010*/  BSYNC B1 ;  /* 0x0000000000017941 */ /* 0x000fea0003800000 */
.L_x_436:
[----:B-----5:R-:W-:Y:S01]  /*4020*/  IMAD.MOV.U32 R49, RZ, RZ, R43 ;  /* 0x000000ffff317224 */ /* 0x020fe200078e002b */
[----:B------:R-:W-:Y:S01]  /*4030*/  ISETP.NE.AND P3, PT, R156, 0x3, PT ;  /* 0x000000039c00780c */ /* 0x000fe20003f65270 */
[----:B------:R-:W-:Y:S01]  /*4040*/  IMAD.MOV.U32 R50, RZ, RZ, R40 ;  /* 0x000000ffff327224 */ /* 0x000fe200078e0028 */
[----:B------:R-:W-:Y:S01]  /*4050*/  ISETP.GE.AND P4, PT, R16, R92, PT ;  /* 0x0000005c1000720c */ /* 0x000fe20003f86270 */
[----:B------:R-:W-:Y:S01]  /*4060*/  IMAD.MOV.U32 R51, RZ, RZ, R41 ;  /* 0x000000ffff337224 */ /* 0x000fe200078e0029 */
[----:B------:R-:W-:Y:S01]  /*4070*/  PRMT R109, R49, 0x7610, R109 ;  /* 0x00007610316d7816 */ /* 0x000fe2000000006d */
        /* <DEDUP_REMOVED lines=15> */
[----:B------:R-:W-:-:S02]  /*4170*/  MOV R48, R14 ;  /* 0x0000000e00307202 */ /* 0x000fc40000000f00 */
        /* <DEDUP_REMOVED lines=8> */
[----:B------:R-:W-:Y:S02]  /*4200*/  PRMT R108, R108, 0x5410, R48 ;  /* 0x000054106c6c7816 */ /* 0x000fe40000000030 */
[----:B------:R-:W-:-:S02]  /*4210*/  PRMT R118, R49, 0x7610, R118 ;  /* 0x0000761031767816 */ /* 0x000fc40000000076 */
[----:B------:R-:W-:Y:S02]  /*4220*/  PRMT R109, R109, 0x5410, R50 ;  /* 0x000054106d6d7816 */ /* 0x000fe40000000032 */
[----:B------:R-:W-:Y:S01]  /*4230*/  PRMT R103, R51, 0x7610, R103 ;  /* 0x0000761033677816 */ /* 0x000fe20000000067 */
[----:B------:R-:W-:Y:S06]  /*4240*/  @!P3 BRA `(.L_x_438) ;  /* 0x000000000004b947 */ /* 0x000fec0003800000 */
[----:B------:R-:W-:Y:S01]  /*4250*/  BPT.TRAP 0x1 ;  /* 0x000000040000795c */ /* 0x000fe20000300000 */
.L_x_438:
[----:B------:R-:W-:Y:S01]  /*4260*/  IMAD R83, R19, 0x8, R2 ;  /* 0x0000000813537824 */ /* 0x000fe200078e0202 */
[----:B------:R-:W-:Y:S01]  /*4270*/  SHF.L.U32 R95, R153, 0x1f, RZ ;  /* 0x0000001f995f7819 */ /* 0x000fe200000006ff */
[----:B------:R-:W0:Y:S01]  /*4280*/  LDC R97, c[0x0][0x2f4] ;  /* 0x0000bd00ff617b82 */ /* 0x000e220000000800 */
[----:B------:R-:W-:Y:S02]  /*4290*/  BSSY B1, `(.L_x_439) ;  /* 0x0000004000017945 */ /* 0x000fe40003800000 */
[----:B------:R-:W1:Y:S01]  /*42a0*/  SYNCS.PHASECHK.TRANS64.TRYWAIT P5, [R83+URZ+0x30890], R95 ;  /* 0x0308905f530075a7 */ /* 0x000e6200080a017f */
[----:B0-----:R-:W-:Y:S01]  /*42b0*/  IADD3 R99, -R74, R97, RZ ;  /* 0x000000614a637210 */ /* 0x001fe20007ffe1ff */
[----:B-1----:R-:W-:Y:S06]  /*42c0*/  @!P5 BRA `(.L_x_440) ;  /* 0x0000015400f0d947 */ /* 0x002fec0003800000 */
.L_x_673:
[----:B------:R-:W-:Y:S05]  /*42d0*/  BSYNC B1 ;  /* 0x0000000000017941 */ /* 0x000fea0003800000 */
.L_x_439:
[----:B------:R-:W-:Y:S01]  /*42e0*/  ISETP.GE.OR P5, PT, R18, R87, P1 ;  /* 0x000000571200720c */ /* 0x000fe20000fa6670 */
[----:B------:R-:W-:-:S12]  /*42f0*/  BSSY B1, `(.L_x_441) ;  /* 0x0000085000017945 */ /* 0x000fd80003800000 */
[----:B------:R-:W-:Y:S05]  /*4300*/  @P5 BRA `(.L_x_442) ;  /* 0x00000008000c5947 */ /* 0x000fea0003800000 */
[----:B------:R-:W1:Y:S01]  /*4310*/  S2R R50, SR_TID.X ;  /* 0x0000000000327919 */ /* 0x000e620000002100 */
[----:B------:R-:W-:Y:S01]  /*4320*/  SHF.R.S32.HI R48, RZ, 0x1f, R18 ;  /* 0x0000001fff307819 */ /* 0x000fe20000011412 */
[-C--:B------:R-:W-:Y:S01]  /*4330*/  IMAD.WIDE.U32 R92, R18, R90.reuse, R88 ;  /* 0x0000005a125c7225 */ /* 0x080fe200078e0058 */
[----:B------:R-:W-:Y:S03]  /*4340*/  BSSY B2, `(.L_x_443) ;  /* 0x0000073000027945 */ /* 0x000fe60003800000 */
[----:B------:R-:W-:Y:S01]  /*4350*/  IMAD R48, R48, R90, RZ ;  /* 0x0000005a30307224 */ /* 0x000fe200078e02ff */
[----:B------:R-:W-:-:S03]  /*4360*/  IADD3 R96, P5, P6, R62, R92, R65 ;  /* 0x0000005c3e607210 */ /* 0x000fc60007ebe041 */
[----:B------:R-:W-:Y:S01]  /*4370*/  IMAD R49, R18, R91, R48 ;  /* 0x0000005b12317224 */ /* 0x000fe200078e0230 */
[----:B------:R-:W-:-:S03]  /*4380*/  SEL R48, R74, R99, !P0 ;  /* 0x000000634a307207 */ /* 0x000fc60004000000 */
[----:B------:R-:W-:Y:S01]  /*4390*/  IMAD.IADD R100, R49, 0x1, R93 ;  /* 0x0000000131647824 */ /* 0x000fe200078e025d */
[----:B------:R-:W-:-:S04]  /*43a0*/  SHF.R.S32.HI R49, RZ, 0x1f, R48 ;  /* 0x0000001fff317819 */ /* 0x000fc80000011430 */
[----:B------:R-:W-:Y:S02]  /*43b0*/  LEA.HI R49, R49, R48, RZ, 0x4 ;  /* 0x0000003031317211 */ /* 0x000fe400078f20ff */
[----:B------:R-:W-:Y:S02]  /*43c0*/  IADD3.X R98, R81, R100, R32, P5, P6 ;  /* 0x0000006451627210 */ /* 0x000fe40002fec420 */
[----:B------:R-:W-:-:S05]  /*43d0*/  LEA.HI.SX32 R49, R49, R64, 0x1c ;  /* 0x0000004031317211 */ /* 0x000fca00078fe2ff */
[----:B------:R-:W-:Y:S02]  /*43e0*/  IMAD.SHL.U32 R101, R49, 0x8, RZ ;  /* 0x0000000831657824 */ /* 0x000fe400078e00ff */
[----:B-1----:R-:W-:-:S03]  /*43f0*/  VIADD R51, R50, 0xffffff80 ;  /* 0xffffff8032337836 */ /* 0x002fc60000000000 */
[----:B------:R-:W-:Y:S02]  /*4400*/  LOP3.LUT R49, R79, 0x38, R101, 0xf8, !PT ;  /* 0x000000384f317812 */ /* 0x000fe400078ef865 */
[----:B------:R-:W-:Y:S02]  /*4410*/  SHF.R.S32.HI R50, RZ, 0x1f, R51 ;  /* 0x0000001fff327819 */ /* 0x000fe40000011433 */
[----:B------:R-:W-:Y:S02]  /*4420*/  LOP3.LUT R49, R49, R76, RZ, 0x3c, !PT ;  /* 0x0000004c31317212 */ /* 0x000fe400078e3cff */
[----:B------:R-:W-:-:S04]  /*4430*/  LEA.HI R50, R50, R51, RZ, 0x5 ;  /* 0x0000003332327211 */ /* 0x000fc800078f28ff */
[----:B------:R-:W-:-:S05]  /*4440*/  SHF.R.S32.HI R50, RZ, 0x5, R50 ;  /* 0x00000005ff327819 */ /* 0x000fca0000011432 */
[----:B------:R-:W-:Y:S02]  /*4450*/  IMAD R48, R50, 0x200, R49 ;  /* 0x0000020032307824 */ /* 0x000fe400078e0231 */
[C---:B------:R-:W-:Y:S02]  /*4460*/  IMAD R49, R19.reuse, 0x3000, R31 ;  /* 0x0000300013317824 */ /* 0x040fe400078e021f */
[----:B------:R-:W-:Y:S02]  /*4470*/  IMAD R51, R19, 0x3000, R48 ;  /* 0x0000300013337824 */ /* 0x000fe400078e0230 */
[--C-:B------:R-:W-:Y:S02]  /*4480*/  IMAD R49, R49, 0x2, R2.reuse ;  /* 0x0000000231317824 */ /* 0x100fe400078e0202 */
[----:B------:R-:W-:-:S04]  /*4490*/  IMAD R52, R51, 0x2, R2 ;  /* 0x0000000233347824 */ /* 0x000fc800078e0202 */
[----:B------:R-:W1:Y:S04]  /*44a0*/  LDS.128 R48, [R49+0x12400] ;  /* 0x0124000031307984 */ /* 0x000e680000000c00 */
[----:B------:R-:W2:Y:S01]  /*44b0*/  LDS.128 R52, [R52+0x12400] ;  /* 0x0124000034347984 */ /* 0x000ea20000000c00 */
[----:B------:R-:W-:Y:S05]  /*44c0*/  @P4 BRA `(.L_x_444) ;  /* 0x0000000400684947 */ /* 0x000fea0003800000 */
[----:B------:R-:W-:Y:S01]  /*44d0*/  SHF.R.U32.HI R104, RZ, 0x10, R13 ;  /* 0x00000010ff687819 */ /* 0x000fe2000001160d */
[----:B--2---:R-:W-:Y:S01]  /*44e0*/  IMAD.U32 R102, R53, 0x10000, RZ ;  /* 0x0001000035667824 */ /* 0x004fe200078e00ff */
[----:B------:R-:W-:Y:S01]  /*44f0*/  SHF.R.U32.HI R105, RZ, 0x10, R37 ;  /* 0x00000010ff697819 */ /* 0x000fe20000011625 */
[----:B-1----:R-:W-:Y:S01]  /*4500*/  IMAD.U32 R106, R49, 0x10000, RZ ;  /* 0x00010000316a7824 */ /* 0x002fe200078e00ff */
[C---:B------:R-:W-:Y:S02]  /*4510*/  PRMT R104, R103.reuse, 0x5432, R104 ;  /* 0x0000543267687816 */ /* 0x040fe40000000068 */
[----:B------:R-:W-:Y:S02]  /*4520*/  PRMT R105, R103, 0x5410, R105 ;  /* 0x0000541067697816 */ /* 0x000fe40000000069 */
[----:B------:R-:W-:Y:S02]  /*4530*/  SHF.L.U32 R107, R104, 0x10, RZ ;  /* 0x00000010686b7819 */ /* 0x000fe400000006ff */
[----:B------:R-:W-:Y:S01]  /*4540*/  SHF.R.U64 R36, R36, 0x10, R37 ;  /* 0x0000001024247819 */ /* 0x000fe20000001225 */
[C---:B------:R-:W-:Y:S01]  /*4550*/  IMAD.U32 R103, R105.reuse, 0x10000, RZ ;  /* 0x0001000069677824 */ /* 0x040fe200078e00ff */
[----:B------:R-:W-:Y:S01]  /*4560*/  LOP3.LUT R105, R105, 0xffff0000, RZ, 0xc0, !PT ;  /* 0xffff000069697812 */ /* 0x000fe200078ec0ff */
[----:B------:R-:W-:Y:S01]  /*4570*/  FMUL.FTZ R116, R102, R107 ;  /* 0x0000006b66747220 */ /* 0x000fe20000410000 */
[----:B------:R-:W-:Y:S01]  /*4580*/  SHF.R.U64 R12, R12, 0x10, R13 ;  /* 0x000000100c0c7819 */ /* 0x000fe2000000120d */
[-C--:B------:R-:W-:Y:S01]  /*4590*/  FMUL.FTZ R117, R102, R103.reuse ;  /* 0x0000006766757220 */ /* 0x080fe20000410000 */
[----:B------:R-:W-:Y:S01]  /*45a0*/  SHF.R.U64 R38, R38, 0x10, R39 ;  /* 0x0000001026267819 */ /* 0x000fe20000001227 */
[----:B------:R-:W-:Y:S01]  /*45b0*/  FFMA.FTZ R103, R106, R103, R116 ;  /* 0x000000676a677223 */ /* 0x000fe20000010074 */
[----:B------:R-:W-:-:S02]  /*45c0*/  IMAD.U32 R116, R51, 0x10000, RZ ;  /* 0x0001000033747824 */ /* 0x000fc400078e00ff */
[----:B------:R-:W-:Y:S01]  /*45d0*/  FFMA.FTZ R102, R106, R107, -R117 ;  /* 0x0000006b6a667223 */ /* 0x000fe20000010875 */
[----:B------:R-:W-:Y:S01]  /*45e0*/  LOP3.LUT R106, R53, 0xffff0000, RZ, 0xc0, !PT ;  /* 0xffff0000356a7812 */ /* 0x000fe200078ec0ff */
[----:B------:R-:W-:Y:S01]  /*45f0*/  IMAD.U32 R13, R48, 0x10000, RZ ;  /* 0x00010000300d7824 */ /* 0x000fe200078e00ff */
[----:B------:R-:W-:Y:S01]  /*4600*/  LOP3.LUT R53, R104, 0xffff0000, RZ, 0xc0, !PT ;  /* 0xffff000068357812 */ /* 0x000fe200078ec0ff */
[----:B------:R-:W-:Y:S01]  /*4610*/  IMAD.U32 R37, R50, 0x10000, RZ ;  /* 0x0001000032257824 */ /* 0x000fe200078e00ff */
[----:B------:R-:W-:Y:S01]  /*4620*/  LOP3.LUT R104, R49, 0xffff0000, RZ, 0xc0, !PT ;  /* 0xffff000031687812 */ /* 0x000fe200078ec0ff */
[C---:B------:R-:W-:Y:S01]  /*4630*/  FMUL.FTZ R49, R106.reuse, R105 ;  /* 0x000000696a317220 */ /* 0x040fe20000410000 */
[----:B------:R-:W-:Y:S01]  /*4640*/  PRMT R12, R111, 0x5432, R12 ;  /* 0x000054326f0c7816 */ /* 0x000fe2000000000c */
[-C--:B------:R-:W-:Y:S01]  /*4650*/  FMUL.FTZ R106, R106, R53.reuse ;  /* 0x000000356a6a7220 */ /* 0x080fe20000410000 */
[----:B------:R-:W-:Y:S01]  /*4660*/  SHF.R.U64 R14, R14, 0x10, R15 ;  /* 0x000000100e0e7819 */ /* 0x000fe2000000120f */
[C---:B------:R-:W-:Y:S01]  /*4670*/  FFMA.FTZ R49, R104.reuse, R53, -R49 ;  /* 0x0000003568317223 */ /* 0x040fe20000010831 */
[----:B------:R-:W-:Y:S01]  /*4680*/  SHF.R.U32.HI R53, RZ, 0x10, R15 ;  /* 0x00000010ff357819 */ /* 0x000fe2000001160f */
[----:B------:R-:W-:Y:S01]  /*4690*/  FFMA.FTZ R104, R104, R105, R106 ;  /* 0x0000006968687223 */ /* 0x000fe2000001006a */
[----:B------:R-:W-:Y:S01]  /*46a0*/  SHF.R.U32.HI R105, RZ, 0x10, R39 ;  /* 0x00000010ff697819 */ /* 0x000fe20000011627 */
[----:B------:R-:W-:Y:S01]  /*46b0*/  IMAD.U32 R15, R52, 0x10000, RZ ;  /* 0x00010000340f7824 */ /* 0x000fe200078e00ff */
[----:B------:R-:W-:-:S02]  /*46c0*/  PRMT R53, R112, 0x5432, R53 ;  /* 0x0000543270357816 */ /* 0x000fc40000000035 */
[----:B------:R-:W-:Y:S01]  /*46d0*/  PRMT R105, R118, 0x5410, R105 ;  /* 0x0000541076697816 */ /* 0x000fe20000000069 */
[C---:B------:R-:W-:Y:S01]  /*46e0*/  IMAD.U32 R118, R55.reuse, 0x10000, RZ ;  /* 0x0001000037767824 */ /* 0x040fe200078e00ff */
[----:B------:R-:W-:Y:S01]  /*46f0*/  LOP3.LUT R55, R55, 0xffff0000, RZ, 0xc0, !PT ;  /* 0xffff000037377812 */ /* 0x000fe200078ec0ff */
[----:B------:R-:W-:Y:S01]  /*4700*/  IMAD.U32 R117, R53, 0x10000, RZ ;  /* 0x0001000035757824 */ /* 0x000fe200078e00ff */
[----:B------:R-:W-:Y:S01]  /*4710*/  LOP3.LUT R39, R51, 0xffff0000, RZ, 0xc0, !PT ;  /* 0xffff000033277812 */ /* 0x000fe200078ec0ff */
[----:B------:R-:W-:Y:S01]  /*4720*/  IMAD.U32 R107, R105, 0x10000, RZ ;  /* 0x00010000696b7824 */ /* 0x000fe200078e00ff */
[----:B------:R-:W-:Y:S02]  /*4730*/  LOP3.LUT R52, R52, 0xffff0000, RZ, 0xc0, !PT ;  /* 0xffff000034347812 */ /* 0x000fe400078ec0ff */
[----:B------:R-:W-:Y:S01]  /*4740*/  LOP3.LUT R48, R48, 0xffff0000, RZ, 0xc0, !PT ;  /* 0xffff000030307812 */ /* 0x000fe200078ec0ff */
[C---:B------:R-:W-:Y:S01]  /*4750*/  FMUL.FTZ R119, R118.reuse, R107 ;  /* 0x0000006b76777220 */ /* 0x040fe20000410000 */
[----:B------:R-:W-:Y:S01]  /*4760*/  FMUL.FTZ R118, R118, R117 ;  /* 0x0000007576767220 */ /* 0x000fe20000410000 */
[----:B------:R-:W-:-:S02]  /*4770*/  PRMT R38, R108, 0x5432, R38 ;  /* 0x000054326c267816 */ /* 0x000fc40000000026 */
[C---:B------:R-:W-:Y:S01]  /*4780*/  FFMA.FTZ R106, R116.reuse, R117, -R119 ;  /* 0x00000075746a7223 */ /* 0x040fe20000010877 */
[----:B------:R-:W-:Y:S01]  /*4790*/  FFMA.FTZ R107, R116, R107, R118 ;  /* 0x0000006b746b7223 */ /* 0x000fe20000010076 */
[----:B------:R-:W-:Y:S02]  /*47a0*/  LOP3.LUT R116, R105, 0xffff0000, RZ, 0xc0, !PT ;  /* 0xffff000069747812 */ /* 0x000fe400078ec0ff */
[----:B------:R-:W-:Y:S02]  /*47b0*/  LOP3.LUT R118, R53, 0xffff0000, RZ, 0xc0, !PT ;  /* 0xffff000035767812 */ /* 0x000fe400078ec0ff */
[----:B------:R-:W-:Y:S01]  /*47c0*/  PRMT R105, R109, 0x5432, R36 ;  /* 0x000054326d697816 */ /* 0x000fe20000000024 */
[C---:B------:R-:W-:Y:S01]  /*47d0*/  FMUL.FTZ R36, R55.reuse, R116 ;  /* 0x0000007437247220 */ /* 0x040fe20000410000 */
[----:B------:R-:W-:Y:S01]  /*47e0*/  PRMT R14, R110, 0x5432, R14 ;  /* 0x000054326e0e7816 */ /* 0x000fe2000000000e */
[-C--:B------:R-:W-:Y:S01]  /*47f0*/  FMUL.FTZ R55, R55, R118.reuse ;  /* 0x0000007637377220 */ /* 0x080fe20000410000 */
[----:B------:R-:W-:Y:S01]  /*4800*/  SHF.L.U32 R51, R54, 0x10, RZ ;  /* 0x0000001036337819 */ /* 0x000fe200000006ff */
[----:B------:R-:W-:Y:S01]  /*4810*/  FFMA.FTZ R53, R39, R118, -R36 ;  /* 0x0000007627357223 */ /* 0x000fe20000010824 */
[----:B------:R-:W-:-:S02]  /*4820*/  IMAD.U32 R36, R105, 0x10000, RZ ;  /* 0x0001000069247824 */ /* 0x000fc400078e00ff */
[----:B------:R-:W-:Y:S01]  /*4830*/  FFMA.FTZ R116, R39, R116, R55 ;  /* 0x0000007427747223 */ /* 0x000fe20000010037 */
[C---:B------:R-:W-:Y:S01]  /*4840*/  IMAD.U32 R118, R12.reuse, 0x10000, RZ ;  /* 0x000100000c767824 */ /* 0x040fe200078e00ff */
[----:B------:R-:W-:Y:S01]  /*4850*/  LOP3.LUT R39, R105, 0xffff0000, RZ, 0xc0, !PT ;  /* 0xffff000069277812 */ /* 0x000fe200078ec0ff */
[C---:B------:R-:W-:Y:S01]  /*4860*/  FMUL.FTZ R120, R15.reuse, R36 ;  /* 0x000000240f787220 */ /* 0x040fe20000410000 */
[----:B------:R-:W-:Y:S01]  /*4870*/  LOP3.LUT R55, R12, 0xffff0000, RZ, 0xc0, !PT ;  /* 0xffff00000c377812 */ /* 0x000fe200078ec0ff */
[-C--:B------:R-:W-:Y:S01]  /*4880*/  FMUL.FTZ R15, R15, R118.reuse ;  /* 0x000000760f0f7220 */ /* 0x080fe20000410000 */
[----:B------:R-:W-:Y:S01]  /*4890*/  LOP3.LUT R54, R54, 0xffff0000, RZ, 0xc0, !PT ;  /* 0xffff000036367812 */ /* 0x000fe200078ec0ff */
[C---:B------:R-:W-:Y:S01]  /*48a0*/  FMUL.FTZ R105, R52.reuse, R39 ;  /* 0x0000002734697220 */ /* 0x040fe20000410000 */
[C---:B------:R-:W-:Y:S01]  /*48b0*/  FFMA.FTZ R12, R13.reuse, R118, -R120 ;  /* 0x000000760d0c7223 */ /* 0x040fe20000010878 */
[----:B------:R-:W-:Y:S01]  /*48c0*/  FFMA.FTZ R13, R13, R36, R15 ;  /* 0x000000240d0d7223 */ /* 0x000fe2000001000f */
[-C--:B------:R-:W-:Y:S01]  /*48d0*/  FMUL.FTZ R117, R52, R55.reuse ;  /* 0x0000003734757220 */ /* 0x080fe20000410000 */
[----:B------:R-:W-:Y:S01]  /*48e0*/  FFMA.FTZ R15, R48, R55, -R105 ;  /* 0x00000037300f7223 */ /* 0x000fe20000010869 */
[C---:B------:R-:W-:Y:S01]  /*48f0*/  LOP3.LUT R55, R38.reuse, 0xffff0000, RZ, 0xc0, !PT ;  /* 0xffff000026377812 */ /* 0x040fe200078ec0ff */
[----:B------:R-:W-:Y:S01]  /*4900*/  IMAD.U32 R36, R38, 0x10000, RZ ;  /* 0x0001000026247824 */ /* 0x000fe200078e00ff */
[C---:B------:R-:W-:Y:S01]  /*4910*/  LOP3.LUT R105, R14.reuse, 0xffff0000, RZ, 0xc0, !PT ;  /* 0xffff00000e697812 */ /* 0x040fe200078ec0ff */
[----:B------:R-:W-:-:S02]  /*4920*/  IMAD.U32 R52, R14, 0x10000, RZ ;  /* 0x000100000e347824 */ /* 0x000fc400078e00ff */
[----:B------:R-:W-:Y:S01]  /*4930*/  FFMA.FTZ R48, R48, R39, R117 ;  /* 0x0000002730307223 */ /* 0x000fe20000010075 */
[----:B------:R-:W-:Y:S01]  /*4940*/  LOP3.LUT R50, R50, 0xffff0000, RZ, 0xc0, !PT ;  /* 0xffff000032327812 */ /* 0x000fe200078ec0ff */
[C---:B------:R-:W-:Y:S01]  /*4950*/  FMUL.FTZ R14, R51.reuse, R36 ;  /* 0x00000024330e7220 */ /* 0x040fe20000410000 */
        /* <DEDUP_REMOVED lines=9> */
[----:B------:R-:W-:Y:S02]  /*49f0*/  F2FP.BF16.F32.PACK_AB R52, R48, R13 ;  /* 0x0000000d3034723e */ /* 0x000fe400000010ff */
[----:B------:R-:W-:Y:S01]  /*4a00*/  F2FP.BF16.F32.PACK_AB R54, R54, R51 ;  /* 0x000000333636723e */ /* 0x000fe200000010ff */
[----:B------:R-:W-:Y:S01]  /*4a10*/  IMAD.MOV.U32 R48, RZ, RZ, R12 ;  /* 0x000000ffff307224 */ /* 0x000fe200078e000c */
[----:B------:R-:W-:Y:S01]  /*4a20*/  F2FP.BF16.F32.PACK_AB R49, R49, R102 ;  /* 0x000000663131723e */ /* 0x000fe200000010ff */
[----:B------:R-:W-:Y:S01]  /*4a30*/  IMAD.MOV.U32 R51, RZ, RZ, R106 ;  /* 0x000000ffff337224 */ /* 0x000fe200078e006a */
[----:B------:R-:W-:Y:S02]  /*4a40*/  F2FP.BF16.F32.PACK_AB R53, R104, R103 ;  /* 0x000000676835723e */ /* 0x000fe400000010ff */
[----:B------:R-:W-:-:S02]  /*4a50*/  F2FP.BF16.F32.PACK_AB R55, R116, R107 ;  /* 0x0000006b7437723e */ /* 0x000fc400000010ff */
[----:B------:R-:W-:-:S07]  /*4a60*/  F2FP.BF16.F32.PACK_AB R50, R39, R14 ;  /* 0x0000000e2732723e */ /* 0x000fce00000010ff */
.L_x_444:
[----:B------:R-:W-:Y:S05]  /*4a70*/  BSYNC B2 ;  /* 0x0000000000027941 */ /* 0x000fea0003800000 */
.L_x_443:
[----:B------:R-:W-:Y:S02]  /*4a80*/  ISETP.GE.AND P5, PT, R101, R97, PT ;  /* 0x000000616500720c */ /* 0x000fe40003fa6270 */
[----:B------:R-:W-:-:S11]  /*4a90*/  P2R R13, PR, RZ, 0x1 ;  /* 0x00000001ff0d7803 */ /* 0x000fd60000000000 */
[--C-:B------:R-:W-:Y:S02]  /*4aa0*/  @!P5 SHF.R.S32.HI R12, RZ, 0x1f, R101.reuse ;  /* 0x0000001fff0cd819 */ /* 0x100fe40000011465 */
[----:B------:R-:W-:-:S04]  /*4ab0*/  @!P5 IADD3 R92, P0, P6, R62, R92, R101 ;  /* 0x0000005c3e5cd210 */ /* 0x000fc80007e1e065 */
[----:B------:R-:W-:Y:S02]  /*4ac0*/  @!P5 IADD3.X R100, R81, R100, R12, P0, P6 ;  /* 0x000000645164d210 */ /* 0x000fe400007ec40c */
[CC--:B------:R-:W-:Y:S02]  /*4ad0*/  LEA R12, P6, R96.reuse, R84.reuse, 0x1 ;  /* 0x00000054600c7211 */ /* 0x0c0fe400078c08ff */
[----:B------:R-:W-:Y:S02]  /*4ae0*/  ISETP.NE.AND P0, PT, R13, RZ, PT ;  /* 0x000000ff0d00720c */ /* 0x000fe40003f05270 */
[----:B------:R-:W-:Y:S02]  /*4af0*/  LEA.HI.X R13, R96, R85, R98, 0x1, P6 ;  /* 0x00000055600d7211 */ /* 0x000fe400030f0c62 */
[----:B------:R-:W-:-:S03]  /*4b00*/  @!P5 LEA R14, P6, R92, R84, 0x1 ;  /* 0x000000545c0ed211 */ /* 0x000fc600078c08ff */
[----:B-1----:R1:W-:Y:S01]  /*4b10*/  STG.E.128 desc[UR56][R12.64], R48 ;  /* 0x000000300c007986 */ /* 0x0023e2000c101d38 */
[----:B------:R-:W-:-:S05]  /*4b20*/  @!P5 LEA.HI.X R15, R92, R85, R100, 0x1, P6 ;  /* 0x000000555c0fd211 */ /* 0x000fca00030f0c64 */
[----:B--2---:R1:W-:Y:S04]  /*4b30*/  @!P5 STG.E.128 desc[UR56][R14.64], R52 ;  /* 0x000000340e00d986 */ /* 0x0043e8000c101d38 */
.L_x_442:
[----:B------:R-:W-:Y:S05]  /*4b40*/  BSYNC B1 ;  /* 0x0000000000017941 */ /* 0x000fea0003800000 */
.L_x_441:
[----:B-1----:R-:W-:Y:S02]  /*4b50*/  VIADD R13, R18, 0x60 ;  /* 0x00000060120d7836 */ /* 0x002fe40000000000 */
[-C--:B------:R-:W-:Y:S02]  /*4b60*/  IMAD R12, R77, R90.reuse, RZ ;  /* 0x0000005a4d0c7224 */ /* 0x080fe400078e02ff */
[C---:B------:R-:W-:Y:S01]  /*4b70*/  IMAD.WIDE.U32 R88, R13.reuse, R90, R88 ;  /* 0x0000005a0d587225 */ /* 0x040fe200078e0058 */
[----:B------:R-:W-:-:S03]  /*4b80*/  ISETP.GE.OR P5, PT, R13, R87, P1 ;  /* 0x000000570d00720c */ /* 0x000fc60000fa6670 */
[----:B------:R-:W-:-:S10]  /*4b90*/  IMAD R91, R13, R91, R12 ;  /* 0x0000005b0d5b7224 */ /* 0x000fd400078e020c */
[----:B------:R-:W-:Y:S05]  /*4ba0*/  @P5 BRA `(.L_x_429) ;  /* 0x00000008007c5947 */ /* 0x000fea0003800000 */
[----:B------:R-:W2:Y:S01]  /*4bb0*/  LDL R14, [R1+0x7c] ;  /* 0x00007c00010e7983 */ /* 0x000ea20000100800 */
[----:B------:R-:W-:Y:S01]  /*4bc0*/  IMAD.IADD R50, R89, 0x1, R91 ;  /* 0x0000000159327824 */ /* 0x000fe200078e025b */
[----:B------:R-:W-:Y:S01]  /*4bd0*/  IADD3 R12, P5, P6, R62, R88, R65 ;  /* 0x000000583e0c7210 */ /* 0x000fe20007ebe041 */
[----:B------:R-:W-:Y:S01]  /*4be0*/  VIADD R36, R18, 0x60 ;  /* 0x0000006012247836 */ /* 0x000fe20000000000 */
[----:B------:R-:W-:Y:S01]  /*4bf0*/  SEL R99, R74, R99, !P0 ;  /* 0x000000634a637207 */ /* 0x000fe20004000000 */
[----:B------:R-:W-:Y:S01]  /*4c00*/  BSSY B1, `(.L_x_445) ;  /* 0x0000075000017945 */ /* 0x000fe20003800000 */
[----:B------:R-:W-:Y:S01]  /*4c10*/  IADD3.X R13, R81, R50, R32, P5, P6 ;  /* 0x00000032510d7210 */ /* 0x000fe20002fec420 */
[----:B------:R-:W-:Y:S01]  /*4c20*/  IMAD.SHL.U32 R36, R36, 0x40, RZ ;  /* 0x0000004024247824 */ /* 0x000fe200078e00ff */
[----:B------:R-:W-:Y:S02]  /*4c30*/  LEA R48, P5, R12, R84, 0x1 ;  /* 0x000000540c307211 */ /* 0x000fe400078a08ff */
[----:B------:R-:W-:-:S02]  /*4c40*/  IADD3 R15, R18, 0x60, RZ ;  /* 0x00000060120f7810 */ /* 0x000fc40007ffe0ff */
[----:B------:R-:W-:Y:S01]  /*4c50*/  LEA.HI.X R49, R12, R85, R13, 0x1, P5 ;  /* 0x000000550c317211 */ /* 0x000fe200028f0c0d */
[----:B------:R-:W-:Y:S01]  /*4c60*/  IMAD R13, R19, 0x3000, R3 ;  /* 0x00003000130d7824 */ /* 0x000fe200078e0203 */
[----:B------:R-:W-:Y:S01]  /*4c70*/  SHF.R.S32.HI R12, RZ, 0x1f, R99 ;  /* 0x0000001fff0c7819 */ /* 0x000fe20000011463 */
[----:B------:R-:W-:Y:S01]  /*4c80*/  IMAD.SHL.U32 R15, R15, 0x40, RZ ;  /* 0x000000400f0f7824 */ /* 0x000fe200078e00ff */
[----:B------:R-:W-:Y:S01]  /*4c90*/  LOP3.LUT R36, R36, 0x1c0, RZ, 0xc0, !PT ;  /* 0x000001c024247812 */ /* 0x000fe200078ec0ff */
[----:B------:R-:W-:Y:S01]  /*4ca0*/  IMAD R13, R13, 0x2, R2 ;  /* 0x000000020d0d7824 */ /* 0x000fe200078e0202 */
[----:B------:R-:W-:Y:S02]  /*4cb0*/  LEA.HI R99, R12, R99, RZ, 0x4 ;  /* 0x000000630c637211 */ /* 0x000fe400078f20ff */
[----:B------:R-:W-:Y:S02]  /*4cc0*/  LOP3.LUT R15, R15, 0x1c0, RZ, 0xc0, !PT ;  /* 0x000001c00f0f7812 */ /* 0x000fe400078ec0ff */
[----:B------:R-:W-:-:S02]  /*4cd0*/  LEA.HI.SX32 R51, R99, R64, 0x1c ;  /* 0x0000004063337211 */ /* 0x000fc400078fe2ff */
[----:B------:R-:W-:-:S03]  /*4ce0*/  SHF.R.U32.HI R15, RZ, 0x3, R15 ;  /* 0x00000003ff0f7819 */ /* 0x000fc6000001160f */
[----:B------:R-:W-:-:S05]  /*4cf0*/  IMAD.SHL.U32 R51, R51, 0x8, RZ ;  /* 0x0000000833337824 */ /* 0x000fca00078e00ff */
[----:B------:R-:W-:-:S04]  /*4d00*/  LOP3.LUT R12, R36, 0x38, R51, 0xf8, !PT ;  /* 0x00000038240c7812 */ /* 0x000fc800078ef833 */
[----:B------:R-:W-:-:S05]  /*4d10*/  LOP3.LUT R12, R12, R15, RZ, 0x3c, !PT ;  /* 0x0000000f0c0c7212 */ /* 0x000fca00078e3cff */
[----:B--2---:R-:W-:-:S04]  /*4d20*/  IMAD.IADD R12, R14, 0x1, R12 ;  /* 0x000000010e0c7824 */ /* 0x004fc800078e020c */
[----:B------:R-:W-:-:S04]  /*4d30*/  IMAD R15, R19, 0x3000, R12 ;  /* 0x00003000130f7824 */ /* 0x000fc800078e020c */
[----:B------:R-:W-:Y:S02]  /*4d40*/  IMAD R36, R15, 0x2, R2 ;  /* 0x000000020f247824 */ /* 0x000fe400078e0202 */
[----:B------:R-:W1:Y:S04]  /*4d50*/  LDS.128 R12, [R13+0x12400] ;  /* 0x012400000d0c7984 */ /* 0x000e680000000c00 */
[----:B------:R-:W2:Y:S01]  /*4d60*/  LDS.128 R36, [R36+0x12400] ;  /* 0x0124000024247984 */ /* 0x000ea20000000c00 */
[----:B------:R-:W-:Y:S05]  /*4d70*/  @P4 BRA `(.L_x_446) ;  /* 0x0000000400744947 */ /* 0x000fea0003800000 */
[----:B------:R-:W-:Y:S01]  /*4d80*/  SHF.R.U32.HI R54, RZ, 0x10, R45 ;  /* 0x00000010ff367819 */ /* 0x000fe2000001162d */
[----:B--2---:R-:W-:Y:S01]  /*4d90*/  IMAD.U32 R52, R37, 0x10000, RZ ;  /* 0x0001000025347824 */ /* 0x004fe200078e00ff */
[----:B------:R-:W-:Y:S02]  /*4da0*/  SHF.R.U32.HI R96, RZ, 0x10, R41 ;  /* 0x00000010ff607819 */ /* 0x000fe40000011629 */
[----:B------:R-:W-:Y:S02]  /*4db0*/  SHF.R.U64 R53, R42, 0x10, R43 ;  /* 0x000000102a357819 */ /* 0x000fe4000000122b */
[----:B------:R-:W-:Y:S02]  /*4dc0*/  PRMT R115, R115, 0x5410, R54 ;  /* 0x0000541073737816 */ /* 0x000fe40000000036 */
[----:B------:R-:W-:Y:S02]  /*4dd0*/  PRMT R111, R111, 0x5410, R96 ;  /* 0x000054106f6f7816 */ /* 0x000fe40000000060 */
[----:B------:R-:W-:Y:S01]  /*4de0*/  PRMT R108, R108, 0x5410, R53 ;  /* 0x000054106c6c7816 */ /* 0x000fe20000000035 */
[----:B------:R-:W-:Y:S01]  /*4df0*/  IMAD.U32 R53, R115, 0x10000, RZ ;  /* 0x0001000073357824 */ /* 0x000fe200078e00ff */
[----:B------:R-:W-:-:S02]  /*4e00*/  SHF.R.U64 R55, R46, 0x10, R47 ;  /* 0x000000102e377819 */ /* 0x000fc4000000122f */
[----:B------:R-:W-:Y:S01]  /*4e10*/  SHF.R.U32.HI R90, RZ, 0x10, R47 ;  /* 0x00000010ff5a7819 */ /* 0x000fe2000001162f */
[C---:B------:R-:W-:Y:S01]  /*4e20*/  IMAD.U32 R47, R39.reuse, 0x10000, RZ ;  /* 0x00010000272f7824 */ /* 0x040fe200078e00ff */
[----:B------:R-:W-:Y:S01]  /*4e30*/  LOP3.LUT R42, R39, 0xffff0000, RZ, 0xc0, !PT ;  /* 0xffff0000272a7812 */ /* 0x000fe200078ec0ff */
[----:B------:R-:W-:Y:S01]  /*4e40*/  IMAD.U32 R39, R111, 0x10000, RZ ;  /* 0x000100006f277824 */ /* 0x000fe200078e00ff */
[----:B------:R-:W-:Y:S01]  /*4e50*/  SHF.R.U32.HI R92, RZ, 0x10, R43 ;  /* 0x00000010ff5c7819 */ /* 0x000fe2000001162b */
[----:B------:R-:W-:Y:S01]  /*4e60*/  FMUL.FTZ R54, R52, R53 ;  /* 0x0000003534367220 */ /* 0x000fe20000410000 */
[----:B------:R-:W-:Y:S01]  /*4e70*/  SHF.R.U64 R91, R44, 0x10, R45 ;  /* 0x000000102c5b7819 */ /* 0x000fe2000000122d */
[----:B-1----:R-:W-:Y:S01]  /*4e80*/  IMAD.U32 R45, R13, 0x10000, RZ ;  /* 0x000100000d2d7824 */ /* 0x002fe200078e00ff */
[----:B------:R-:W-:Y:S01]  /*4e90*/  PRMT R113, R113, 0x5410, R90 ;  /* 0x0000541071717816 */ /* 0x000fe2000000005a */
[-C--:B------:R-:W-:Y:S01]  /*4ea0*/  FMUL.FTZ R52, R52, R39.reuse ;  /* 0x0000002734347220 */ /* 0x080fe20000410000 */
[----:B------:R-:W-:Y:S01]  /*4eb0*/  PRMT R109, R109, 0x5410, R92 ;  /* 0x000054106d6d7816 */ /* 0x000fe2000000005c */
[----:B------:R-:W-:Y:S01]  /*4ec0*/  FFMA.FTZ R39, R45, R39, -R54 ;  /* 0x000000272d277223 */ /* 0x000fe20000010836 */
[----:B------:R-:W-:Y:S01]  /*4ed0*/  LOP3.LUT R46, R37, 0xffff0000, RZ, 0xc0, !PT ;  /* 0xffff0000252e7812 */ /* 0x000fe200078ec0ff */
[----:B------:R-:W-:Y:S01]  /*4ee0*/  FFMA.FTZ R45, R45, R53, R52 ;  /* 0x000000352d2d7223 */ /* 0x000fe20000010034 */
[----:B------:R-:W-:Y:S01]  /*4ef0*/  LOP3.LUT R115, R115, 0xffff0000, RZ, 0xc0, !PT ;  /* 0xffff000073737812 */ /* 0x000fe200078ec0ff */
[----:B------:R-:W-:Y:S01]  /*4f00*/  IMAD.U32 R53, R109, 0x10000, RZ ;  /* 0x000100006d357824 */ /* 0x000fe200078e00ff */
[----:B------:R-:W-:Y:S01]  /*4f10*/  LOP3.LUT R111, R111, 0xffff0000, RZ, 0xc0, !PT ;  /* 0xffff00006f6f7812 */ /* 0x000fe200078ec0ff */
[----:B------:R-:W-:Y:S01]  /*4f20*/  IMAD.U32 R44, R15, 0x10000, RZ ;  /* 0x000100000f2c7824 */ /* 0x000fe200078e00ff */
[----:B------:R-:W-:Y:S01]  /*4f30*/  SHF.L.U32 R54, R113, 0x10, RZ ;  /* 0x0000001071367819 */ /* 0x000fe200000006ff */
[----:B------:R-:W-:Y:S01]  /*4f40*/  FMUL.FTZ R90, R46, R115 ;  /* 0x000000732e5a7220 */ /* 0x000fe20000410000 */
[----:B------:R-:W-:Y:S01]  /*4f50*/  SHF.R.U64 R93, R40, 0x10, R41 ;  /* 0x00000010285d7819 */ /* 0x000fe20000001229 */
[----:B------:R-:W-:Y:S01]  /*4f60*/  FMUL.FTZ R52, R46, R111 ;  /* 0x0000006f2e347220 */ /* 0x000fe20000410000 */
[----:B------:R-:W-:Y:S01]  /*4f70*/  LOP3.LUT R43, R13, 0xffff0000, RZ, 0xc0, !PT ;  /* 0xffff00000d2b7812 */ /* 0x000fe200078ec0ff */
[----:B------:R-:W-:Y:S01]  /*4f80*/  IMAD.U32 R37, R36, 0x10000, RZ ;  /* 0x0001000024257824 */ /* 0x000fe200078e00ff */
[----:B------:R-:W-:Y:S01]  /*4f90*/  PRMT R112, R112, 0x5410, R55 ;  /* 0x0000541070707816 */ /* 0x000fe20000000037 */
[CC--:B------:R-:W-:Y:S01]  /*4fa0*/  FMUL.FTZ R55, R47.reuse, R54.reuse ;  /* 0x000000362f377220 */ /* 0x0c0fe20000410000 */
[----:B------:R-:W-:Y:S01]  /*4fb0*/  PRMT R114, R114, 0x5410, R91 ;  /* 0x0000541072727816 */ /* 0x000fe2000000005b */
[----:B------:R-:W-:Y:S01]  /*4fc0*/  FMUL.FTZ R47, R47, R53 ;  /* 0x000000352f2f7220 */ /* 0x000fe20000410000 */
[----:B------:R-:W-:Y:S01]  /*4fd0*/  PRMT R110, R110, 0x5410, R93 ;  /* 0x000054106e6e7816 */ /* 0x000fe2000000005d */
[----:B------:R-:W-:Y:S01]  /*4fe0*/  FFMA.FTZ R46, R43, R111, -R90 ;  /* 0x0000006f2b2e7223 */ /* 0x000fe2000001085a */
[----:B------:R-:W-:Y:S01]  /*4ff0*/  LOP3.LUT R113, R113, 0xffff0000, RZ, 0xc0, !PT ;  /* 0xffff000071717812 */ /* 0x000fe200078ec0ff */
[----:B------:R-:W-:Y:S01]  /*5000*/  FFMA.FTZ R52, R43, R115, R52 ;  /* 0x000000732b347223 */ /* 0x000fe20000010034 */
[----:B------:R-:W-:Y:S01]  /*5010*/  LOP3.LUT R109, R109, 0xffff0000, RZ, 0xc0, !PT ;  /* 0xffff00006d6d7812 */ /* 0x000fe200078ec0ff */
[C---:B------:R-:W-:Y:S01]  /*5020*/  FFMA.FTZ R43, R44.reuse, R53, -R55 ;  /* 0x000000352c2b7223 */ /* 0x040fe20000010837 */
[----:B------:R-:W-:Y:S01]  /*5030*/  LOP3.LUT R40, R15, 0xffff0000, RZ, 0xc0, !PT ;  /* 0xffff00000f287812 */ /* 0x000fe200078ec0ff */
[----:B------:R-:W-:Y:S01]  /*5040*/  FFMA.FTZ R44, R44, R54, R47 ;  /* 0x000000362c2c7223 */ /* 0x000fe2000001002f */
[----:B------:R-:W-:-:S02]  /*5050*/  IMAD.U32 R90, R114, 0x10000, RZ ;  /* 0x00010000725a7824 */ /* 0x000fc400078e00ff */
[----:B------:R-:W-:Y:S01]  /*5060*/  FMUL.FTZ R47, R42, R113 ;  /* 0x000000712a2f7220 */ /* 0x000fe20000410000 */
[----:B------:R-:W-:Y:S02]  /*5070*/  IMAD.U32 R54, R110, 0x10000, RZ ;  /* 0x000100006e367824 */ /* 0x000fe400078e00ff */
[-C--:B------:R-:W-:Y:S01]  /*5080*/  FMUL.FTZ R55, R42, R109.reuse ;  /* 0x0000006d2a377220 */ /* 0x080fe20000410000 */
[----:B------:R-:W-:Y:S01]  /*5090*/  SHF.L.U32 R13, R12, 0x10, RZ ;  /* 0x000000100c0d7819 */ /* 0x000fe200000006ff */
[C---:B------:R-:W-:Y:S01]  /*50a0*/  FMUL.FTZ R42, R37.reuse, R90 ;  /* 0x0000005a252a7220 */ /* 0x040fe20000410000 */
[----:B------:R-:W-:Y:S01]  /*50b0*/  LOP3.LUT R36, R36, 0xffff0000, RZ, 0xc0, !PT ;  /* 0xffff000024247812 */ /* 0x000fe200078ec0ff */
[----:B------:R-:W-:Y:S01]  /*50c0*/  FFMA.FTZ R92, R40, R109, -R47 ;  /* 0x0000006d285c7223 */ /* 0x000fe2000001082f */
[----:B------:R-:W-:Y:S01]  /*50d0*/  LOP3.LUT R53, R114, 0xffff0000, RZ, 0xc0, !PT ;  /* 0xffff000072357812 */ /* 0x000fe200078ec0ff */
[-C--:B------:R-:W-:Y:S01]  /*50e0*/  FMUL.FTZ R37, R37, R54.reuse ;  /* 0x0000003625257220 */ /* 0x080fe20000410000 */
[----:B------:R-:W-:Y:S01]  /*50f0*/  LOP3.LUT R47, R110, 0xffff0000, RZ, 0xc0, !PT ;  /* 0xffff00006e2f7812 */ /* 0x000fe200078ec0ff */
[----:B------:R-:W-:Y:S01]  /*5100*/  IMAD.U32 R15, R14, 0x10000, RZ ;  /* 0x000100000e0f7824 */ /* 0x000fe200078e00ff */
[----:B------:R-:W-:Y:S01]  /*5110*/  LOP3.LUT R12, R12, 0xffff0000, RZ, 0xc0, !PT ;  /* 0xffff00000c0c7812 */ /* 0x000fe200078ec0ff */
[----:B------:R-:W-:Y:S01]  /*5120*/  FFMA.FTZ R113, R40, R113, R55 ;  /* 0x0000007128717223 */ /* 0x000fe20000010037 */
[----:B------:R-:W-:Y:S01]  /*5130*/  LOP3.LUT R41, R14, 0xffff0000, RZ, 0xc0, !PT ;  /* 0xffff00000e297812 */ /* 0x000fe200078ec0ff */
[C---:B------:R-:W-:Y:S01]  /*5140*/  FFMA.FTZ R42, R13.reuse, R54, -R42 ;  /* 0x000000360d2a7223 */ /* 0x040fe2000001082a */
[----:B------:R-:W-:Y:S01]  /*5150*/  FFMA.FTZ R37, R13, R90, R37 ;  /* 0x0000005a0d257223 */ /* 0x000fe20000010025 */
[----:B------:R-:W-:-:S02]  /*5160*/  IMAD.U32 R14, R38, 0x10000, RZ ;  /* 0x00010000260e7824 */ /* 0x000fc400078e00ff */
[----:B------:R-:W-:Y:S01]  /*5170*/  FMUL.FTZ R55, R36, R53 ;  /* 0x0000003524377220 */ /* 0x000fe20000410000 */
[----:B------:R-:W-:Y:S01]  /*5180*/  IMAD.U32 R13, R108, 0x10000, RZ ;  /* 0x000100006c0d7824 */ /* 0x000fe200078e00ff */
[----:B------:R-:W-:Y:S01]  /*5190*/  LOP3.LUT R38, R38, 0xffff0000, RZ, 0xc0, !PT ;  /* 0xffff000026267812 */ /* 0x000fe200078ec0ff */
[-C--:B------:R-:W-:Y:S01]  /*51a0*/  FMUL.FTZ R91, R36, R47.reuse ;  /* 0x0000002f245b7220 */ /* 0x080fe20000410000 */
[----:B------:R-:W-:Y:S01]  /*51b0*/  LOP3.LUT R108, R108, 0xffff0000, RZ, 0xc0, !PT ;  /* 0xffff00006c6c7812 */ /* 0x000fe200078ec0ff */
[C---:B------:R-:W-:Y:S01]  /*51c0*/  IMAD.U32 R36, R112.reuse, 0x10000, RZ ;  /* 0x0001000070247824 */ /* 0x040fe200078e00ff */
[----:B------:R-:W-:Y:S01]  /*51d0*/  LOP3.LUT R112, R112, 0xffff0000, RZ, 0xc0, !PT ;  /* 0xffff000070707812 */ /* 0x000fe200078ec0ff */
[C---:B------:R-:W-:Y:S01]  /*51e0*/  FFMA.FTZ R55, R12.reuse, R47, -R55 ;  /* 0x0000002f0c377223 */ /* 0x040fe20000010837 */
[----:B------:R-:W-:Y:S01]  /*51f0*/  FFMA.FTZ R12, R12, R53, R91 ;  /* 0x000000350c0c7223 */ /* 0x000fe2000001005b */
[-C--:B------:R-:W-:Y:S01]  /*5200*/  FMUL.FTZ R47, R14, R13.reuse ;  /* 0x0000000d0e2f7220 */ /* 0x080fe20000410000 */
[----:B------:R-:W-:Y:S01]  /*5210*/  FMUL.FTZ R53, R38, R108 ;  /* 0x0000006c26357220 */ /* 0x000fe20000410000 */
[----:B------:R-:W-:Y:S01]  /*5220*/  FMUL.FTZ R40, R14, R36 ;  /* 0x000000240e287220 */ /* 0x000fe20000410000 */
[----:B------:R-:W-:Y:S01]  /*5230*/  FMUL.FTZ R14, R38, R112 ;  /* 0x00000070260e7220 */ /* 0x000fe20000410000 */
[----:B------:R-:W-:Y:S01]  /*5240*/  FFMA.FTZ R47, R15, R36, R47 ;  /* 0x000000240f2f7223 */ /* 0x000fe2000001002f */
[----:B------:R-:W-:Y:S01]  /*5250*/  FFMA.FTZ R112, R41, R112, R53 ;  /* 0x0000007029707223 */ /* 0x000fe20000010035 */
[----:B------:R-:W-:Y:S01]  /*5260*/  FFMA.FTZ R40, R15, R13, -R40 ;  /* 0x0000000d0f287223 */ /* 0x000fe20000010828 */
[----:B------:R-:W-:Y:S01]  /*5270*/  FFMA.FTZ R13, R41, R108, -R14 ;  /* 0x0000006c290d7223 */ /* 0x000fe2000001080e */
[----:B------:R-:W-:-:S02]  /*5280*/  F2FP.BF16.F32.PACK_AB R39, R46, R39 ;  /* 0x000000272e27723e */ /* 0x000fc400000010ff */
[----:B------:R-:W-:Y:S02]  /*5290*/  F2FP.BF16.F32.PACK_AB R38, R55, R42 ;  /* 0x0000002a3726723e */ /* 0x000fe400000010ff */
[----:B------:R-:W-:Y:S02]  /*52a0*/  F2FP.BF16.F32.PACK_AB R45, R52, R45 ;  /* 0x0000002d342d723e */ /* 0x000fe400000010ff */
[----:B------:R-:W-:Y:S02]  /*52b0*/  F2FP.BF16.F32.PACK_AB R44, R113, R44 ;  /* 0x0000002c712c723e */ /* 0x000fe400000010ff */
[----:B------:R-:W-:Y:S02]  /*52c0*/  F2FP.BF16.F32.PACK_AB R47, R112, R47 ;  /* 0x0000002f702f723e */ /* 0x000fe400000010ff */
[----:B------:R-:W-:Y:S01]  /*52d0*/  F2FP.BF16.F32.PACK_AB R36, R12, R37 ;  /* 0x000000250c24723e */ /* 0x000fe200000010ff */
[----:B------:R-:W-:Y:S01]  /*52e0*/  IMAD.MOV.U32 R12, RZ, RZ, R38 ;  /* 0x000000ffff0c7224 */ /* 0x000fe200078e0026 */
[----:B------:R-:W-:Y:S01]  /*52f0*/  F2FP.BF16.F32.PACK_AB R14, R13, R40 ;  /* 0x000000280d0e723e */ /* 0x000fe200000010ff */
[----:B------:R-:W-:Y:S01]  /*5300*/  IMAD.MOV.U32 R13, RZ, RZ, R39 ;  /* 0x000000ffff0d7224 */ /* 0x000fe200078e0027 */
[----:B------:R-:W-:Y:S01]  /*5310*/  F2FP.BF16.F32.PACK_AB R15, R92, R43 ;  /* 0x0000002b5c0f723e */ /* 0x000fe200000010ff */
[----:B------:R-:W-:Y:S01]  /*5320*/  IMAD.MOV.U32 R37, RZ, RZ, R45 ;  /* 0x000000ffff257224 */ /* 0x000fe200078e002d */
[----:B------:R-:W-:Y:S01]  /*5330*/  MOV R38, R47 ;  /* 0x0000002f00267202 */ /* 0x000fe20000000f00 */
[----:B------:R-:W-:-:S07]  /*5340*/  IMAD.MOV.U32 R39, RZ, RZ, R44 ;  /* 0x000000ffff277224 */ /* 0x000fce00078e002c */
.L_x_446:
[----:B------:R-:W-:Y:S05]  /*5350*/  BSYNC B1 ;  /* 0x0000000000017941 */ /* 0x000fea0003800000 */
.L_x_445:
[----:B-1----:R1:W-:Y:S01]  /*5360*/  STG.E.128 desc[UR56][R48.64], R12 ;  /* 0x0000000c30007986 */ /* 0x0023e2000c101d38 */
[----:B------:R-:W-:-:S13]  /*5370*/  ISETP.GE.AND P4, PT, R51, R97, PT ;  /* 0x000000613300720c */ /* 0x000fda0003f86270 */
[----:B------:R-:W-:Y:S05]  /*5380*/  @P4 BRA `(.L_x_429) ;  /* 0x0000000000844947 */ /* 0x000fea0003800000 */
[--C-:B-1----:R-:W-:Y:S02]  /*5390*/  SHF.R.S32.HI R12, RZ, 0x1f, R51.reuse ;  /* 0x0000001fff0c7819 */ /* 0x102fe40000011433 */
[----:B------:R-:W-:-:S04]  /*53a0*/  IADD3 R51, P4, P5, R62, R88, R51 ;  /* 0x000000583e337210 */ /* 0x000fc80007d9e033 */
[----:B------:R-:W-:Y:S02]  /*53b0*/  IADD3.X R50, R81, R50, R12, P4, P5 ;  /* 0x0000003251327210 */ /* 0x000fe400027ea40c */
[----:B------:R-:W-:-:S04]  /*53c0*/  LEA R84, P4, R51, R84, 0x1 ;  /* 0x0000005433547211 */ /* 0x000fc800078808ff */
[----:B------:R-:W-:-:S05]  /*53d0*/  LEA.HI.X R85, R51, R85, R50, 0x1, P4 ;  /* 0x0000005533557211 */ /* 0x000fca00020f0c32 */
[----:B--2---:R1:W-:Y:S01]  /*53e0*/  STG.E.128 desc[UR56][R84.64], R36 ;  /* 0x0000002454007986 */ /* 0x0043e2000c101d38 */
[----:B------:R-:W-:Y:S05]  /*53f0*/  BRA `(.L_x_429) ;  /* 0x0000000000687947 */ /* 0x000fea0003800000 */
.L_x_412:
[----:B------:R-:W-:-:S13]  /*5400*/  ISETP.NE.AND P3, PT, R156, 0x3, PT ;  /* 0x000000039c00780c */ /* 0x000fda0003f65270 */
[----:B------:R-:W-:Y:S05]  /*5410*/  @!P3 BRA `(.L_x_447) ;  /* 0x000000000004b947 */ /* 0x000fea0003800000 */
[----:B------:R-:W-:Y:S01]  /*5420*/  BPT.TRAP 0x1 ;  /* 0x000000040000795c */ /* 0x000fe20000300000 */
.L_x_447:
[----:B------:R-:W-:Y:S01]  /*5430*/  IMAD R83, R19, 0x8, R2 ;  /* 0x0000000813537824 */ /* 0x000fe200078e0202 */
[----:B------:R-:W-:Y:S01]  /*5440*/  SHF.L.U32 R95, R153, 0x1f, RZ ;  /* 0x0000001f995f7819 */ /* 0x000fe200000006ff */
[----:B------:R-:W-:Y:S01]  /*5450*/  IMAD R87, R29, -0xc0, R27 ;  /* 0xffffff401d577824 */ /* 0x000fe200078e021b */
[----:B------:R-:W-:Y:S02]  /*5460*/  BSSY B1, `(.L_x_448) ;  /* 0x0000004000017945 */ /* 0x000fe40003800000 */
[----:B------:R-:W0:Y:S02]  /*5470*/  SYNCS.PHASECHK.TRANS64.TRYWAIT P4, [R83+URZ+0x30890], R95 ;  /* 0x0308905f530075a7 */ /* 0x000e24000808017f */
[----:B------:R-:W-:Y:S01]  /*5480*/  VIMNMX R87, R87, 0xc0, PT ;  /* 0x000000c057577848 */ /* 0x000fe20003fe0100 */
[----:B0-----:R-:W-:Y:S06]  /*5490*/  @!P4 BRA `(.L_x_449) ;  /* 0x000001440090c947 */ /* 0x001fec0003800000 */
.L_x_674:
[----:B------:R-:W-:Y:S05]  /*54a0*/  BSYNC B1 ;  /* 0x0000000000017941 */ /* 0x000fea0003800000 */
.L_x_448:
[----:B------:R-:W-:Y:S01]  /*54b0*/  ISETP.GE.AND P4, PT, R18, R87, PT ;  /* 0x000000571200720c */ /* 0x000fe20003f86270 */
[----:B------:R-:W-:-:S12]  /*54c0*/  BSSY B1, `(.L_x_450) ;  /* 0x0000006000017945 */ /* 0x000fd80003800000 */
[----:B------:R-:W-:Y:S05]  /*54d0*/  @P4 BRA `(.L_x_451) ;  /* 0x0000000000104947 */ /* 0x000fea0003800000 */
[----:B------:R-:W1:Y:S04]  /*54e0*/  @!P1 LDS.128 R12, [R94+0x12000] ;  /* 0x012000005e0c9984 */ /* 0x000e680000000c00 */
[----:B------:R-:W2:Y:S04]  /*54f0*/  @!P2 LDS.128 R36, [R86+0x12000] ;  /* 0x012000005624a984 */ /* 0x000ea80000000c00 */
[----:B-1----:R1:W-:Y:S04]  /*5500*/  @!P1 STG.E.128 desc[UR56][R42.64], R12 ;  /* 0x0000000c2a009986 */ /* 0x0023e8000c101d38 */
[----:B--2---:R1:W-:Y:S02]  /*5510*/  @!P2 STG.E.128 desc[UR56][R42.64+0x40], R36 ;  /* 0x000040242a00a986 */ /* 0x0043e4000c101d38 */
.L_x_451:
[----:B------:R-:W-:Y:S05]  /*5520*/  BSYNC B1 ;  /* 0x0000000000017941 */ /* 0x000fea0003800000 */
.L_x_450:
[----:B-1----:R-:W-:-:S05]  /*5530*/  VIADD R12, R18, 0x60 ;  /* 0x00000060120c7836 */ /* 0x002fca0000000000 */
[----:B------:R-:W-:-:S13]  /*5540*/  ISETP.GE.AND P4, PT, R12, R87, PT ;  /* 0x000000570c00720c */ /* 0x000fda0003f86270 */
[----:B------:R-:W-:Y:S05]  /*5550*/  @P4 BRA `(.L_x_429) ;  /* 0x0000000000104947 */ /* 0x000fea0003800000 */
[----:B------:R-:W1:Y:S04]  /*5560*/  @!P1 LDS.128 R12, [R94+0x15000] ;  /* 0x015000005e0c9984 */ /* 0x000e680000000c00 */
[----:B------:R-:W2:Y:S04]  /*5570*/  @!P2 LDS.128 R36, [R86+0x15000] ;  /* 0x015000005624a984 */ /* 0x000ea80000000c00 */
[----:B-1----:R1:W-:Y:S04]  /*5580*/  @!P1 STG.E.128 desc[UR56][R40.64], R12 ;  /* 0x0000000c28009986 */ /* 0x0023e8000c101d38 */
[----:B--2---:R1:W-:Y:S02]  /*5590*/  @!P2 STG.E.128 desc[UR56][R40.64+0x40], R36 ;  /* 0x000040242800a986 */ /* 0x0043e4000c101d38 */
.L_x_429:
[----:B------:R-:W-:Y:S05]  /*55a0*/  BSYNC B0 ;  /* 0x0000000000007941 */ /* 0x000fea0003800000 */
.L_x_411:
[----:B-1234-:R-:W1:Y:S01]  /*55b0*/  S2R R12, SR_TID.X ;  /* 0x00000000000c7919 */ /* 0x01ee620000002100 */
[----:B------:R-:W-:Y:S01]  /*55c0*/  @!PT LDS RZ, [RZ] ;  /* 0x00000000fffff984 */ /* 0x000fe20000000800 */
[----:B------:R-:W-:Y:S01]  /*55d0*/  @!PT LDS RZ, [RZ] ;  /* 0x00000000fffff984 */ /* 0x000fe20000000800 */
[----:B------:R-:W-:Y:S01]  /*55e0*/  @!PT LDS RZ, [RZ] ;  /* 0x00000000fffff984 */ /* 0x000fe20000000800 */
[----:B------:R-:W-:Y:S01]  /*55f0*/  @!PT LDS RZ, [RZ] ;  /* 0x00000000fffff984 */ /* 0x000fe20000000800 */
[----:B------:R2:W-:Y:S06]  /*5600*/  MEMBAR.ALL.CTA ;  /* 0x0000000000007992 */ /* 0x0005ec0000008000 */
[----:B--2---:R-:W2:Y:S01]  /*5610*/  FENCE.VIEW.ASYNC.S ;  /* 0x00000000000073c6 */ /* 0x004ea20000000000 */
[----:B------:R-:W-:Y:S05]  /*5620*/  WARPSYNC.ALL ;  /* 0x0000000000007948 */ /* 0x000fea0003800000 */
[----:B------:R-:W-:Y:S01]  /*5630*/  BSSY B0, `(.L_x_452) ;  /* 0x0000009000007945 */ /* 0x000fe20003800000 */
[----:B-1----:R-:W-:Y:S01]  /*5640*/  LOP3.LUT R12, R12, 0x7f, RZ, 0xc0, !PT ;  /* 0x0000007f0c0c7812 */ /* 0x002fe200078ec0ff */
[----:B--2---:R1:W-:Y:S03]  /*5650*/  BAR.SYNC.DEFER_BLOCKING R75, 0x80 ;  /* 0x0002004b0000751d */ /* 0x0043e60000010000 */
[----:B------:R-:W-:-:S13]  /*5660*/  ISETP.NE.AND P4, PT, R12, RZ, PT ;  /* 0x000000ff0c00720c */ /* 0x000fda0003f85270 */
[----:B------:R-:W-:-:S05]  /*5670*/  @!P4 VIADD R12, R83, 0x308a0 ;  /* 0x000308a0530cc836 */ /* 0x000fca0000000000 */
[----:B------:R-:W-:-:S04]  /*5680*/  @!P4 PRMT R12, RZ, 0x654, R12 ;  /* 0x00000654ff0cc816 */ /* 0x000fc8000000000c */
[----:B------:R1:W-:Y:S01]  /*5690*/  @!P4 SYNCS.ARRIVE.TRANS64.RED.A1T0 RZ, [R12+URZ], RZ ;  /* 0x000000ff0cffc9a7 */ /* 0x0003e2000810043f */
[----:B------:R-:W-:Y:S05]  /*56a0*/  @!P3 BRA `(.L_x_453) ;  /* 0x000000000004b947 */ /* 0x000fea0003800000 */
[----:B------:R-:W-:Y:S01]  /*56b0*/  BPT.TRAP 0x1 ;  /* 0x000000040000795c */ /* 0x000fe20000300000 */
.L_x_453:
[----:B------:R-:W-:Y:S05]  /*56c0*/  BSYNC B0 ;  /* 0x0000000000007941 */ /* 0x000fea0003800000 */
.L_x_452:
[----:B------:R-:W2:Y:S01]  /*56d0*/  SYNCS.PHASECHK.TRANS64.TRYWAIT P3, [R83+URZ+0x308b0], R95 ;  /* 0x0308b05f530075a7 */ /* 0x000ea2000806017f */
[----:B------:R-:W-:Y:S01]  /*56e0*/  ULDC UR58, c[0x0][0x2f4] ;  /* 0x0000bd00003a7ab9 */ /* 0x000fe20000000800 */
[----:B------:R-:W-:Y:S01]  /*56f0*/  ULDC.64 UR38, c[0x0][0x328] ;  /* 0x0000ca0000267ab9 */ /* 0x000fe20000000a00 */
[----:B------:R-:W-:Y:S01]  /*5700*/  ULDC.64 UR36, c[0x0][0x318] ;  /* 0x0000c60000247ab9 */ /* 0x000fe20000000a00 */
[----:B------:R-:W-:Y:S01]  /*5710*/  BSSY B0, `(.L_x_454) ;  /* 0x0000003000007945 */ /* 0x000fe20003800000 */
[----:B------:R-:W-:-:S03]  /*5720*/  IMAD.WIDE R36, R29, 0xc0, R4 ;  /* 0x000000c01d247825 */ /* 0x000fc600078e0204 */
[----:B--2---:R-:W-:Y:S05]  /*5730*/  @!P3 BRA `(.L_x_455) ;  /* 0x0000014000fcb947 */ /* 0x004fea0003800000 */
.L_x_675:
[----:B------:R-:W-:Y:S05]  /*5740*/  BSYNC B0 ;  /* 0x0000000000007941 */ /* 0x000fea0003800000 */
.L_x_454:
[----:B------:R-:W-:Y:S01]  /*5750*/  ISETP.GE.AND P3, PT, R18, R87, PT ;  /* 0x000000571200720c */ /* 0x000fe20003f66270 */
[----:B------:R-:W-:-:S12]  /*5760*/  BSSY B0, `(.L_x_456) ;  /* 0x0000010000007945 */ /* 0x000fd80003800000 */
[----:B------:R-:W-:Y:S05]  /*5770*/  @P3 BRA `(.L_x_457) ;  /* 0x0000000000383947 */ /* 0x000fea0003800000 */
[----:B------:R-:W-:Y:S02]  /*5780*/  IMAD R15, R37, UR38, RZ ;  /* 0x00000026250f7c24 */ /* 0x000fe4000f8e02ff */
[----:B-1----:R-:W-:Y:S02]  /*5790*/  IMAD.MOV.U32 R12, RZ, RZ, R60 ;  /* 0x000000ffff0c7224 */ /* 0x002fe400078e003c */
[----:B------:R-:W-:Y:S02]  /*57a0*/  IMAD.MOV.U32 R13, RZ, RZ, R0 ;  /* 0x000000ffff0d7224 */ /* 0x000fe400078e0000 */
[C---:B------:R-:W-:Y:S02]  /*57b0*/  IMAD R15, R36.reuse, UR39, R15 ;  /* 0x00000027240f7c24 */ /* 0x040fe4000f8e020f */
[----:B------:R-:W-:-:S04]  /*57c0*/  IMAD.WIDE.U32 R12, R36, UR38, R12 ;  /* 0x00000026240c7c25 */ /* 0x000fc8000f8e000c */
[----:B------:R-:W-:Y:S01]  /*57d0*/  IMAD.IADD R13, R13, 0x1, R15 ;  /* 0x000000010d0d7824 */ /* 0x000fe200078e020f */
[----:B------:R-:W-:-:S04]  /*57e0*/  LEA R38, P3, R12, UR36, 0x1 ;  /* 0x000000240c267c11 */ /* 0x000fc8000f8608ff */
[----:B------:R-:W-:Y:S02]  /*57f0*/  LEA.HI.X R39, R12, UR37, R13, 0x1, P3 ;  /* 0x000000250c277c11 */ /* 0x000fe400098f0c0d */
[----:B------:R-:W-:-:S13]  /*5800*/  ISETP.GE.AND P3, PT, R16, UR58, PT ;  /* 0x0000003a10007c0c */ /* 0x000fda000bf66270 */
[----:B------:R-:W1:Y:S04]  /*5810*/  @!P3 LDS.128 R12, [R94] ;  /* 0x000000005e0cb984 */ /* 0x000e680000000c00 */
[----:B-1----:R-:W-:Y:S01]  /*5820*/  @!P3 STG.E.128 desc[UR56][R38.64], R12 ;  /* 0x0000000c2600b986 */ /* 0x002fe2000c101d38 */
[----:B------:R-:W-:-:S13]  /*5830*/  ISETP.GE.AND P3, PT, R78, UR58, PT ;  /* 0x0000003a4e007c0c */ /* 0x000fda000bf66270 */
[----:B------:R-:W1:Y:S04]  /*5840*/  @!P3 LDS.128 R12, [R86] ;  /* 0x00000000560cb984 */ /* 0x000e680000000c00 */
[----:B-1----:R3:W-:Y:S02]  /*5850*/  @!P3 STG.E.128 desc[UR56][R38.64+0x40], R12 ;  /* 0x0000400c2600b986 */ /* 0x0027e4000c101d38 */
.L_x_457:
[----:B------:R-:W-:Y:S05]  /*5860*/  BSYNC B0 ;  /* 0x0000000000007941 */ /* 0x000fea0003800000 */
.L_x_456:
[----:B-1-3--:R-:W-:Y:S01]  /*5870*/  VIADD R12, R18, 0x60 ;  /* 0x00000060120c7836 */ /* 0x00afe20000000000 */
[----:B------:R-:W-:Y:S04]  /*5880*/  BSSY B0, `(.L_x_458) ;  /* 0x0000013000007945 */ /* 0x000fe80003800000 */
[----:B------:R-:W-:-:S13]  /*5890*/  ISETP.GE.AND P3, PT, R12, R87, PT ;  /* 0x000000570c00720c */ /* 0x000fda0003f66270 */
[----:B------:R-:W-:Y:S05]  /*58a0*/  @P3 BRA `(.L_x_459) ;  /* 0x0000000000403947 */ /* 0x000fea0003800000 */
[----:B------:R-:W-:Y:S01]  /*58b0*/  IADD3 R15, P3, R36, 0x60, RZ ;  /* 0x00000060240f7810 */ /* 0x000fe20007f7e0ff */
[----:B------:R-:W-:Y:S02]  /*58c0*/  IMAD.MOV.U32 R12, RZ, RZ, R60 ;  /* 0x000000ffff0c7224 */ /* 0x000fe400078e003c */
[----:B------:R-:W-:Y:S01]  /*58d0*/  IMAD.MOV.U32 R13, RZ, RZ, R0 ;  /* 0x000000ffff0d7224 */ /* 0x000fe200078e0000 */
[----:B------:R-:W-:Y:S01]  /*58e0*/  IADD3.X R36, RZ, R37, RZ, P3, !PT ;  /* 0x00000025ff247210 */ /* 0x000fe20001ffe4ff */
[----:B------:R-:W-:-:S04]  /*58f0*/  IMAD.WIDE.U32 R12, R15, UR38, R12 ;  /* 0x000000260f0c7c25 */ /* 0x000fc8000f8e000c */
[----:B------:R-:W-:-:S04]  /*5900*/  IMAD R36, R36, UR38, RZ ;  /* 0x0000002624247c24 */ /* 0x000fc8000f8e02ff */
[----:B------:R-:W-:Y:S01]  /*5910*/  IMAD R15, R15, UR39, R36 ;  /* 0x000000270f0f7c24 */ /* 0x000fe2000f8e0224 */
[----:B------:R-:W-:-:S03]  /*5920*/  LEA R36, P3, R12, UR36, 0x1 ;  /* 0x000000240c247c11 */ /* 0x000fc6000f8608ff */
[----:B------:R-:W-:-:S05]  /*5930*/  IMAD.IADD R13, R13, 0x1, R15 ;  /* 0x000000010d0d7824 */ /* 0x000fca00078e020f */
[----:B------:R-:W-:Y:S02]  /*5940*/  LEA.HI.X R37, R12, UR37, R13, 0x1, P3 ;  /* 0x000000250c257c11 */ /* 0x000fe400098f0c0d */
[----:B------:R-:W-:-:S13]  /*5950*/  ISETP.GE.AND P3, PT, R16, UR58, PT ;  /* 0x0000003a10007c0c */ /* 0x000fda000bf66270 */
[----:B------:R-:W1:Y:S04]  /*5960*/  @!P3 LDS.128 R12, [R94+0x3000] ;  /* 0x003000005e0cb984 */ /* 0x000e680000000c00 */
[----:B-1----:R-:W-:Y:S01]  /*5970*/  @!P3 STG.E.128 desc[UR56][R36.64], R12 ;  /* 0x0000000c2400b986 */ /* 0x002fe2000c101d38 */
[----:B------:R-:W-:-:S13]  /*5980*/  ISETP.GE.AND P3, PT, R78, UR58, PT ;  /* 0x0000003a4e007c0c */ /* 0x000fda000bf66270 */
[----:B------:R-:W1:Y:S04]  /*5990*/  @!P3 LDS.128 R12, [R86+0x3000] ;  /* 0x00300000560cb984 */ /* 0x000e680000000c00 */
[----:B-1----:R1:W-:Y:S02]  /*59a0*/  @!P3 STG.E.128 desc[UR56][R36.64+0x40], R12 ;  /* 0x0000400c2400b986 */ /* 0x0023e4000c101d38 */
.L_x_459:
[----:B------:R-:W-:Y:S05]  /*59b0*/  BSYNC B0 ;  /* 0x0000000000007941 */ /* 0x000fea0003800000 */
.L_x_458:
[----:B-1----:R-:W3:Y:S01]  /*59c0*/  LDL R12, [R1] ;  /* 0x00000000010c7983 */ /* 0x002ee20000100800 */
[----:B------:R-:W-:Y:S02]  /*59d0*/  VIADD R19, R19, 0x1 ;  /* 0x0000000113137836 */ /* 0x000fe40000000000 */
[----:B0-2---:R-:W-:Y:S01]  /*59e0*/  @!P4 VIADD R83, R83, 0x308c0 ;  /* 0x000308c05353c836 */ /* 0x005fe20000000000 */
[----:B------:R-:W-:Y:S01]  /*59f0*/  @!PT LDS RZ, [RZ] ;  /* 0x00000000fffff984 */ /* 0x000fe20000000800 */
[----:B------:R-:W-:Y:S01]  /*5a00*/  @!PT LDS RZ, [RZ] ;  /* 0x00000000fffff984 */ /* 0x000fe20000000800 */
[----:B------:R-:W-:Y:S01]  /*5a10*/  @!PT LDS RZ, [RZ] ;  /* 0x00000000fffff984 */ /* 0x000fe20000000800 */
[----:B------:R-:W-:Y:S01]  /*5a20*/  @!PT LDS RZ, [RZ] ;  /* 0x00000000fffff984 */ /* 0x000fe20000000800 */
[----:B------:R0:W-:Y:S06]  /*5a30*/  MEMBAR.ALL.CTA ;  /* 0x0000000000007992 */ /* 0x0001ec0000008000 */
[----:B0-----:R-:W0:Y:S02]  /*5a40*/  FENCE.VIEW.ASYNC.S ;  /* 0x00000000000073c6 */ /* 0x001e240000000000 */
[----:B0-----:R0:W-:Y:S01]  /*5a50*/  BAR.SYNC.DEFER_BLOCKING R75, 0x80 ;  /* 0x0002004b0000751d */ /* 0x0011e20000010000 */
[----:B------:R-:W-:-:S02]  /*5a60*/  ISETP.NE.AND P3, PT, R19, 0x2, PT ;  /* 0x000000021300780c */ /* 0x000fc40003f65270 */
[----:B------:R-:W-:Y:S02]  /*5a70*/  @!P4 PRMT R83, RZ, 0x654, R83 ;  /* 0x00000654ff53c816 */ /* 0x000fe40000000053 */
[----:B------:R-:W-:Y:S02]  /*5a80*/  SEL R19, R19, RZ, P3 ;  /* 0x000000ff13137207 */ /* 0x000fe40001800000 */
[----:B------:R0:W-:Y:S01]  /*5a90*/  @!P4 SYNCS.ARRIVE.TRANS64.RED.A1T0 RZ, [R83+URZ], RZ ;  /* 0x000000ff53ffc9a7 */ /* 0x0001e2000810043f */
[----:B---3--:R-:W-:Y:S02]  /*5aa0*/  LOP3.LUT P5, RZ, R12, 0x2, RZ, 0xc0, !PT ;  /* 0x000000020cff7812 */ /* 0x008fe400078ac0ff */
[----:B------:R-:W-:-:S04]  /*5ab0*/  SEL R12, RZ, 0x1, P3 ;  /* 0x00000001ff0c7807 */ /* 0x000fc80001800000 */
[----:B------:R-:W-:-:S07]  /*5ac0*/  LOP3.LUT R153, R153, R12, RZ, 0x3c, !PT ;  /* 0x0000000c99997212 */ /* 0x000fce00078e3cff */
[----:B0-----:R-:W-:Y:S05]  /*5ad0*/  @P5 BRA `(.L_x_460) ;  /* 0xffffffc800b45947 */ /* 0x001fea000383ffff */
[----:B------:R-:W0:Y:S01]  /*5ae0*/  S2R R13, SR_TID.X ;  /* 0x00000000000d7919 */ /* 0x000e220000002100 */
[----:B------:R-:W-:Y:S02]  /*5af0*/  PLOP3.LUT P0, PT, PT, PT, PT, 0x8, 0x0 ;  /* 0x000000000000781c */ /* 0x000fe40003f0e170 */
[----:B0-----:R-:W-:-:S04]  /*5b00*/  SHF.R.U32.HI R13, RZ, 0x7, R13 ;  /* 0x00000007ff0d7819 */ /* 0x001fc8000001160d */
[----:B------:R-:W-:-:S13]  /*5b10*/  ISETP.NE.AND P5, PT, R13, 0x1, PT ;  /* 0x000000010d00780c */ /* 0x000fda0003fa5270 */
[----:B------:R-:W-:Y:S06]  /*5b20*/  @!P5 BAR.ARV 0x9, 0x100 ;  /* 0x024400000000db1d */ /* 0x000fec0000002000 */
.L_x_406:
[----:B------:R-:W-:Y:S01]  /*5b30*/  IMAD.MOV.U32 R3, RZ, RZ, RZ ;  /* 0x000000ffff037224 */ /* 0x000fe200078e00ff */
[----:B------:R-:W-:Y:S06]  /*5b40*/  @P0 BRA `(.L_x_461) ;  /* 0x00000000000c0947 */ /* 0x000fec0003800000 */
[----:B------:R-:W1:Y:S01]  /*5b50*/  FENCE.VIEW.ASYNC.G ;  /* 0x00000000000073c6 */ /* 0x000e620000000100 */
[----:B------:R-:W-:Y:S05]  /*5b60*/  WARPSYNC.ALL ;  /* 0x0000000000007948 */ /* 0x000fea0003800000 */
[----:B-1----:R-:W-:Y:S06]  /*5b70*/  BAR.ARV 0xc, 0x200 ;  /* 0x0308000000007b1d */ /* 0x002fec0000002000 */
.L_x_461:
[----:B------:R-:W2:Y:S01]  /*5b80*/  LDL R0, [R1] ;  /* 0x0000000001007983 */ /* 0x000ea20000100800 */
[----:B------:R-:W-:Y:S01]  /*5b90*/  BSSY B0, `(.L_x_462) ;  /* 0x0000021000007945 */ /* 0x000fe20003800000 */
[----:B--2---:R-:W-:-:S13]  /*5ba0*/  LOP3.LUT P0, RZ, R0, 0x8, RZ, 0xc0, !PT ;  /* 0x0000000800ff7812 */ /* 0x004fda000780c0ff */
[----:B------:R-:W-:Y:S05]  /*5bb0*/  @!P0 BRA `(.L_x_463) ;  /* 0x0000000000788947 */ /* 0x000fea0003800000 */
[----:B------:R-:W2:Y:S01]  /*5bc0*/  LDL R0, [R1+0x94] ;  /* 0x0000940001007983 */ /* 0x000ea20000100800 */
[----:B------:R-:W-:Y:S01]  /*5bd0*/  ULDC UR4, c[0x0][0x9f0] ;  /* 0x00027c0000047ab9 */ /* 0x000fe20000000800 */
[----:B--2---:R-:W-:-:S04]  /*5be0*/  ISETP.NE.AND P0, PT, R0, RZ, PT ;  /* 0x000000ff0000720c */ /* 0x004fc80003f05270 */
        /* <DEDUP_REMOVED lines=9> */
[----:B0-----:R-:W-:Y:S01]  /*5c80*/  VIADD R4, R3, 0xffffffe ;  /* 0x0ffffffe03047836 */ /* 0x001fe20000000000 */
[----:B------:R-:W-:-:S05]  /*5c90*/  IADD3 R3, RZ, -R10, RZ ;  /* 0x8000000aff037210 */ /* 0x000fca0007ffe0ff */
[----:B------:R0:W1:Y:S02]  /*5ca0*/  F2I.FTZ.U32.TRUNC.NTZ R5, R4 ;  /* 0x0000000400057305 */ /* 0x000064000021f000 */
[----:B0-----:R-:W-:Y:S02]  /*5cb0*/  IMAD.MOV.U32 R4, RZ, RZ, RZ ;  /* 0x000000ffff047224 */ /* 0x001fe400078e00ff */
        /* <DEDUP_REMOVED lines=14> */
.L_x_463:
[----:B------:R-:W-:Y:S05]  /*5da0*/  BSYNC B0 ;  /* 0x0000000000007941 */ /* 0x000fea0003800000 */
.L_x_462:
[----:B------:R-:W2:Y:S01]  /*5db0*/  LDL R0, [R1+0xa0] ;  /* 0x0000a00001007983 */ /* 0x000ea20000100800 */
[----:B------:R-:W-:Y:S02]  /*5dc0*/  PLOP3.LUT P0, PT, PT, PT, PT, 0x80, 0x0 ;  /* 0x000000000000781c */ /* 0x000fe40003f0f070 */
        /* <DEDUP_REMOVED lines=15> */
[----:B--2---:R-:W-:Y:S02]  /*5ec0*/  IMAD R4, R0, R3, RZ ;  /* 0x0000000300047224 */ /* 0x004fe400078e02ff */
[----:B------:R-:W-:-:S03]  /*5ed0*/  IMAD.MOV.U32 R0, RZ, RZ, RZ ;  /* 0x000000ffff007224 */ /* 0x000fc600078e00ff */
[----:B------:R1:W-:Y:S01]  /*5ee0*/  STL [R1+0x6c], R4 ;  /* 0x00006c0401007387 */ /* 0x0003e20000100800 */
[----:B------:R-:W-:Y:S01]  /*5ef0*/  VIADDMNMX R120, R4, R3, R26, PT ;  /* 0x0000000304787246 */ /* 0x000fe2000380011a */
[----:B------:R-:W-:Y:S01]  /*5f00*/  IMAD.MOV.U32 R3, RZ, RZ, RZ ;  /* 0x000000ffff037224 */ /* 0x000fe200078e00ff */
[----:B------:R-:W-:Y:S02]  /*5f10*/  CS2R R26, SRZ ;  /* 0x00000000001a7805 */ /* 0x000fe4000001ff00 */
[----:B------:R-:W-:-:S13]  /*5f20*/  ISETP.GT.AND P1, PT, R120, R4, PT ;  /* 0x000000047800720c */ /* 0x000fda0003f24270 */
[----:B-1----:R-:W-:Y:S05]  /*5f30*/  @!P1 BRA `(.L_x_464) ;  /* 0x000000a800a49947 */ /* 0x002fea0003800000 */
[----:B------:R-:W-:-:S03]  /*5f40*/  UMOV UR4, 0xffffffff ;  /* 0xffffffff00047882 */ /* 0x000fc60000000000 */
[----:B------:R-:W-:Y:S05]  /*5f50*/  BRA.DIV UR4, `(.L_x_465) ;  /* 0x0000013e04087947 */ /* 0x000fea000b800000 */
[----:B------:R-:W1:Y:S02]  /*5f60*/  S2R R0, SR_TID.X ;  /* 0x0000000000007919 */ /* 0x000e640000002100 */
[----:B-1----:R-:W-:-:S04]  /*5f70*/  IADD3 R3, R0, -0x80, RZ ;  /* 0xffffff8000037810 */ /* 0x002fc80007ffe0ff */
[----:B------:R-:W-:-:S04]  /*5f80*/  SHF.R.S32.HI R0, RZ, 0x1f, R3 ;  /* 0x0000001fff007819 */ /* 0x000fc80000011403 */
[----:B------:R-:W-:-:S04]  /*5f90*/  LEA.HI R0, R0, R3, RZ, 0x7 ;  /* 0x0000000300007211 */ /* 0x000fc800078f38ff */
[----:B------:R-:W-:-:S06]  /*5fa0*/  SHF.R.S32.HI R0, RZ, 0x7, R0 ;  /* 0x00000007ff007819 */ /* 0x000fcc0000011400 */
[----:B------:R-:W1:Y:S04]  /*5fb0*/  SHFL.IDX PT, R0, R0, RZ, 0x1f ;  /* 0x00001fff00007589 */ /* 0x000e6800000e0000 */
[----:B-1----:R1:W-:Y:S02]  /*5fc0*/  STL [R1+0x74], R0 ;  /* 0x0000740001007387 */ /* 0x0023e40000100800 */
.L_x_678:
[----:B------:R-:W1:Y:S01]  /*5fd0*/  LDL R3, [R1+0x74] ;  /* 0x0000740001037983 */ /* 0x000e620000100800 */
[----:B------:R-:W-:Y:S01]  /*5fe0*/  BSSY B6, `(.L_x_466) ;  /* 0x000001c000067945 */ /* 0x000fe20003800000 */
[----:B-1----:R-:W-:-:S05]  /*5ff0*/  IMAD.HI R0, R3, 0x55555556, RZ ;  /* 0x5555555603007827 */ /* 0x002fca00078e02ff */
[----:B------:R-:W-:-:S05]  /*6000*/  LEA.HI R0, R0, R0, RZ, 0x1 ;  /* 0x0000000000007211 */ /* 0x000fca00078f08ff */
[----:B------:R-:W-:-:S04]  /*6010*/  IMAD R3, R0, -0x3, R3 ;  /* 0xfffffffd00037824 */ /* 0x000fc800078e0203 */
[----:B------:R-:W-:Y:S01]  /*6020*/  IMAD R0, R3, 0x2000, R2 ;  /* 0x0000200003007824 */ /* 0x000fe200078e0202 */
[----:B------:R1:W-:Y:S03]  /*6030*/  STL [R1+0x70], R3 ;  /* 0x0000700301007387 */ /* 0x0003e60000100800 */
[----:B------:R-:W-:-:S05]  /*6040*/  VIADD R0, R0, 0xc400 ;  /* 0x0000c40000007836 */ /* 0x000fca0000000000 */
[----:B------:R-:W-:Y:S01]  /*6050*/  SHF.R.U32.HI R0, RZ, 0x4, R0 ;  /* 0x00000004ff007819 */ /* 0x000fe20000011600 */
[----:B-1----:R-:W-:-:S03]  /*6060*/  VIADD R3, R2, 0x1e800 ;  /* 0x0001e80002037836 */ /* 0x002fc60000000000 */
[----:B------:R-:W-:Y:S02]  /*6070*/  LOP3.LUT R29, R0, 0x3fff, RZ, 0xc0, !PT ;  /* 0x00003fff001d7812 */ /* 0x000fe400078ec0ff */
[----:B------:R-:W-:-:S13]  /*6080*/  LOP3.LUT P0, RZ, R3, 0x3ff, RZ, 0xc0, !PT ;  /* 0x000003ff03ff7812 */ /* 0x000fda000780c0ff */
[----:B------:R-:W-:Y:S05]  /*6090*/  @!P0 BRA `(.L_x_467) ;  /* 0x0000000000408947 */ /* 0x000fea0003800000 */
        /* <DEDUP_REMOVED lines=15> */
[----:B-1---5:R-:W-:Y:S05]  /*6190*/  CALL.ABS.NOINC R14 ;  /* 0x000000000e007343 */ /* 0x022fea0003c00000 */
.L_x_467:
[----:B------:R-:W-:Y:S05]  /*61a0*/  BSYNC B6 ;  /* 0x0000000000067941 */ /* 0x000fea0003800000 */
.L_x_466:
[----:B------:R-:W-:Y:S02]  /*61b0*/  ULDC UR4, c[0x0][0x3f4] ;  /* 0x0000fd0000047ab9 */ /* 0x000fe40000000800 */
[----:B------:R-:W-:-:S13]  /*61c0*/  ISETP.LT.AND P0, PT, RZ, UR4, PT ;  /* 0x00000004ff007c0c */ /* 0x000fda000bf01270 */
[----:B------:R-:W-:Y:S05]  /*61d0*/  @P0 BRA `(.L_x_468) ;  /* 0x0000000000400947 */ /* 0x000fea0003800000 */
[----:B------:R-:W2:Y:S02]  /*61e0*/  LDL R20, [R1+0x98] ;  /* 0x0000980001147983 */ /* 0x000ea40000100800 */
[----:B--2---:R-:W-:-:S04]  /*61f0*/  LEA.HI R0, R20, R20, RZ, 0x1 ;  /* 0x0000001414007211 */ /* 0x004fc800078f08ff */
[----:B------:R-:W-:-:S05]  /*6200*/  LOP3.LUT R0, R0, 0xfffffffe, RZ, 0xc0, !PT ;  /* 0xfffffffe00007812 */ /* 0x000fca00078ec0ff */
[----:B------:R-:W-:-:S05]  /*6210*/  IMAD.IADD R0, R20, 0x1, -R0 ;  /* 0x0000000114007824 */ /* 0x000fca00078e0a00 */
[----:B------:R-:W-:-:S04]  /*6220*/  SHF.L.U32 R3, R0, 0x1f, RZ ;  /* 0x0000001f00037819 */ /* 0x000fc800000006ff */
[----:B------:R1:W2:Y:S03]  /*6230*/  SYNCS.PHASECHK.TRANS64.TRYWAIT P0, [R2+URZ+0x30800], R3 ;  /* 0x03080003020075a7 */ /* 0x0002a6000800017f */
[----:B--2---:R-:W-:Y:S05]  /*6240*/  @!P0 NANOSLEEP.SYNCS 0x989680 ;  /* 0x009896800000895d */ /* 0x004fea0003900000 */
[----:B------:R-:W2:Y:S01]  /*6250*/  @!P0 SYNCS.PHASECHK.TRANS64 P0, [R2+URZ+0x30800], R3 ;  /* 0x03080003020085a7 */ /* 0x000ea2000800007f */
[----:B------:R-:W-:Y:S04]  /*6260*/  BSSY B0, `(.L_x_469) ;  /* 0x0000006000007945 */ /* 0x000fe80003800000 */
[----:B--2---:R-:W-:Y:S05]  /*6270*/  @P0 BRA `(.L_x_470) ;  /* 0x0000000000100947 */ /* 0x004fea0003800000 */
.L_x_471:
[----:B--2---:R2:W3:Y:S02]  /*6280*/  SYNCS.PHASECHK.TRANS64.TRYWAIT P0, [R2+URZ+0x30800], R3 ;  /* 0x03080003020075a7 */ /* 0x0044e4000800017f */
[----:B---3--:R-:W-:Y:S05]  /*6290*/  @!P0 NANOSLEEP.SYNCS 0x989680 ;  /* 0x009896800000895d */ /* 0x008fea0003900000 */
[----:B------:R-:W3:Y:S02]  /*62a0*/  @!P0 SYNCS.PHASECHK.TRANS64 P0, [R2+URZ+0x30800], R3 ;  /* 0x03080003020085a7 */ /* 0x000ee4000800007f */
[----:B---3--:R-:W-:Y:S05]  /*62b0*/  @!P0 BRA `(.L_x_471) ;  /* 0xfffffffc00f08947 */ /* 0x008fea000383ffff */
.L_x_470:
[----:B------:R-:W-:Y:S05]  /*62c0*/  BSYNC B0 ;  /* 0x0000000000007941 */ /* 0x000fea0003800000 */
.L_x_469:
[----:B------:R-:W-:Y:S05]  /*62d0*/  BRA `(.L_x_472) ;  /* 0x0000002000f87947 */ /* 0x000fea0003800000 */
.L_x_468:
[----:B-----5:R-:W-:Y:S01]  /*62e0*/  SHF.R.S32.HI R0, RZ, 0x1f, R25 ;  /* 0x0000001fff007819 */ /* 0x020fe20000011419 */
[----:B------:R-:W-:Y:S01]  /*62f0*/  VIADD R3, R2, 0xc400 ;  /* 0x0000c40002037836 */ /* 0x000fe20000000000 */
[----:B------:R-:W-:Y:S01]  /*6300*/  ULDC.64 UR4, c[0x0][0x3f8] ;  /* 0x0000fe0000047ab9 */ /* 0x000fe20000000a00 */
[----:B------:R-:W-:Y:S01]  /*6310*/  ULDC.64 UR6, c[0x0][0x408] ;  /* 0x0001020000067ab9 */ /* 0x000fe20000000a00 */
[----:B------:R-:W-:Y:S01]  /*6320*/  IMAD.WIDE.U32 R4, R25, UR4, RZ ;  /* 0x0000000419047c25 */ /* 0x000fe2000f8e00ff */
[----:B------:R-:W-:Y:S01]  /*6330*/  BSSY B6, `(.L_x_473) ;  /* 0x0000020000067945 */ /* 0x000fe20003800000 */
[----:B------:R-:W-:Y:S02]  /*6340*/  LOP3.LUT P0, RZ, R3, 0x3ff, RZ, 0xc0, !PT ;  /* 0x000003ff03ff7812 */ /* 0x000fe4000780c0ff */
[C---:B0-----:R-:W-:Y:S02]  /*6350*/  IMAD R6, R0.reuse, UR4, RZ ;  /* 0x0000000400067c24 */ /* 0x041fe4000f8e02ff */
[----:B------:R-:W-:-:S02]  /*6360*/  IMAD R0, R0, UR6, RZ ;  /* 0x0000000600007c24 */ /* 0x000fc4000f8e02ff */
[C---:B------:R-:W-:Y:S01]  /*6370*/  IMAD R3, R25.reuse, UR5, R6 ;  /* 0x0000000519037c24 */ /* 0x040fe2000f8e0206 */
[----:B------:R-:W-:Y:S01]  /*6380*/  ULDC.64 UR4, c[0x0][0x3e8] ;  /* 0x0000fa0000047ab9 */ /* 0x000fe20000000a00 */
[----:B------:R-:W-:-:S04]  /*6390*/  IMAD.WIDE.U32 R6, R25, UR6, RZ ;  /* 0x0000000619067c25 */ /* 0x000fc8000f8e00ff */
[----:B------:R-:W-:Y:S01]  /*63a0*/  IMAD R9, R25, UR7, R0 ;  /* 0x0000000719097c24 */ /* 0x000fe2000f8e0200 */
[----:B------:R-:W-:Y:S01]  /*63b0*/  ULDC.64 UR6, c[0x0][0x400] ;  /* 0x0001000000067ab9 */ /* 0x000fe20000000a00 */
[----:B------:R-:W-:Y:S01]  /*63c0*/  IMAD.IADD R5, R3, 0x1, R5 ;  /* 0x0000000103057824 */ /* 0x000fe200078e0205 */
[----:B------:R-:W-:Y:S01]  /*63d0*/  LEA R25, P1, R4, UR4, 0x1 ;  /* 0x0000000404197c11 */ /* 0x000fe2000f8208ff */
[----:B------:R-:W-:Y:S01]  /*63e0*/  IMAD.IADD R3, R9, 0x1, R7 ;  /* 0x0000000109037824 */ /* 0x000fe200078e0207 */
[----:B------:R-:W-:Y:S02]  /*63f0*/  LEA R27, P2, R6, UR6, 0x1 ;  /* 0x00000006061b7c11 */ /* 0x000fe4000f8408ff */
[----:B------:R-:W-:Y:S02]  /*6400*/  LEA.HI.X R26, R4, UR5, R5, 0x1, P1 ;  /* 0x00000005041a7c11 */ /* 0x000fe400088f0c05 */
[----:B------:R-:W-:Y:S01]  /*6410*/  LEA.HI.X R28, R6, UR7, R3, 0x1, P2 ;  /* 0x00000007061c7c11 */ /* 0x000fe200090f0c03 */
[----:B------:R-:W-:Y:S08]  /*6420*/  @!P0 BRA `(.L_x_474) ;  /* 0x0000000000408947 */ /* 0x000ff00003800000 */
[----:B------:R-:W-:Y:S01]  /*6430*/  MOV R0, 0x0 ;  /* 0x0000000000007802 */ /* 0x000fe20000000f00 */
[----:B------:R-:W-:Y:S01]  /*6440*/  ULDC.64 UR4, c[0x4][0xa8] ;  /* 0x01002a0000047ab9 */ /* 0x000fe20000000a00 */
[----:B------:R-:W-:Y:S01]  /*6450*/  ULDC.64 UR6, c[0x4][0xb0] ;  /* 0x01002c0000067ab9 */ /* 0x000fe20000000a00 */
[----:B------:R-:W-:Y:S01]  /*6460*/  IMAD.U32 R4, RZ, RZ, UR4 ;  /* 0x00000004ff047e24 */ /* 0x000fe2000f8e00ff */
[----:B------:R0:W1:Y:S01]  /*6470*/  LDC.64 R14, c[0x4][R0] ;  /* 0x01000000000e7b82 */ /* 0x0000620000000a00 */
[----:B------:R-:W-:Y:S01]  /*6480*/  MOV R5, UR5 ;  /* 0x0000000500057c02 */ /* 0x000fe20008000f00 */
[----:B------:R-:W-:Y:S01]  /*6490*/  ULDC.64 UR4, c[0x4][0x20] ;  /* 0x0100080000047ab9 */ /* 0x000fe20000000a00 */
        /* <DEDUP_REMOVED lines=9> */
.L_x_474:
[----:B------:R-:W-:Y:S05]  /*6530*/  BSYNC B6 ;  /* 0x0000000000067941 */ /* 0x000fea0003800000 */
.L_x_473:
[----:B------:R-:W-:Y:S01]  /*6540*/  ULDC.U8 UR4, c[0x0][0x410] ;  /* 0x0001040000047ab9 */ /* 0x000fe20000000000 */
[----:B------:R-:W-:Y:S01]  /*6550*/  BSSY B0, `(.L_x_475) ;  /* 0x000020e000007945 */ /* 0x000fe20003800000 */
[----:B------:R-:W-:Y:S01]  /*6560*/  ISETP.NE.AND P0, PT, RZ, UR4, PT ;  /* 0x00000004ff007c0c */ /* 0x000fe2000bf05270 */
[----:B------:R-:W-:-:S12]  /*6570*/  IMAD R4, R33, 0xc0, R18 ;  /* 0x000000c021047824 */ /* 0x000fd800078e0212 */
[----:B------:R-:W-:Y:S05]  /*6580*/  @!P0 BRA `(.L_x_476) ;  /* 0x0000001000248947 */ /* 0x000fea0003800000 */
[----:B------:R-:W-:-:S03]  /*6590*/  UMOV UR4, 0xffffffff ;  /* 0xffffffff00047882 */ /* 0x000fc60000000000 */
[----:B------:R-:W-:Y:S05]  /*65a0*/  BRA.DIV UR4, `(.L_x_477) ;  /* 0x0000013604b47947 */ /* 0x000fea000b800000 */
[----:B------:R0:W1:Y:S04]  /*65b0*/  SHFL.IDX PT, R3, R26, RZ, 0x1c1f ;  /* 0x001c1fff1a037589 */ /* 0x00006800000e0000 */
[----:B------:R0:W2:Y:S04]  /*65c0*/  SHFL.IDX PT, R0, R25, RZ, 0x1c1f ;  /* 0x001c1fff19007589 */ /* 0x0000a800000e0000 */
[----:B------:R0:W3:Y:S04]  /*65d0*/  SHFL.IDX PT, R5, R28, RZ, 0x1c1f ;  /* 0x001c1fff1c057589 */ /* 0x0000e800000e0000 */
[----:B------:R0:W4:Y:S02]  /*65e0*/  SHFL.IDX PT, R14, R27, RZ, 0x1c1f ;  /* 0x001c1fff1b0e7589 */ /* 0x00012400000e0000 */
.L_x_684:
[----:B------:R-:W5:Y:S01]  /*65f0*/  LDL R7, [R1+0x98] ;  /* 0x0000980001077983 */ /* 0x000f620000100800 */
[----:B------:R-:W-:-:S03]  /*6600*/  ULDC UR4, c[0x0][0x448] ;  /* 0x0001120000047ab9 */ /* 0x000fc60000000800 */
[----:B0-----:R-:W2:Y:S01]  /*6610*/  LDL R28, [R1+0x68] ;  /* 0x00006800011c7983 */ /* 0x001ea20000100800 */
[----:B------:R-:W-:Y:S01]  /*6620*/  IMAD R26, R24, UR4, RZ ;  /* 0x00000004181a7c24 */ /* 0x000fe2000f8e02ff */
[----:B------:R-:W-:Y:S01]  /*6630*/  BSSY B1, `(.L_x_478) ;  /* 0x0000024000017945 */ /* 0x000fe20003800000 */
[----:B------:R-:W-:Y:S02]  /*6640*/  CS2R R8, SRZ ;  /* 0x0000000000087805 */ /* 0x000fe4000001ff00 */
[----:B------:R-:W-:Y:S02]  /*6650*/  CS2R R10, SRZ ;  /* 0x00000000000a7805 */ /* 0x000fe4000001ff00 */
[----:B------:R-:W-:Y:S02]  /*6660*/  CS2R R12, SRZ ;  /* 0x00000000000c7805 */ /* 0x000fe4000001ff00 */
[----:B------:R-:W-:Y:S02]  /*6670*/  ISETP.GE.AND P0, PT, R4, R26, PT ;  /* 0x0000001a0400720c */ /* 0x000fe40003f06270 */
[----:B-----5:R-:W-:-:S04]  /*6680*/  LEA.HI R6, R7, R7, RZ, 0x1 ;  /* 0x0000000707067211 */ /* 0x020fc800078f08ff */
[----:B------:R-:W-:Y:S01]  /*6690*/  LOP3.LUT R6, R6, 0xfffffffe, RZ, 0xc0, !PT ;  /* 0xfffffffe06067812 */ /* 0x000fe200078ec0ff */
[----:B--2---:R-:W-:-:S03]  /*66a0*/  IMAD.SHL.U32 R4, R28, 0x40, RZ ;  /* 0x000000401c047824 */ /* 0x004fc600078e00ff */
[----:B------:R-:W-:Y:S02]  /*66b0*/  IADD3 R27, R7, -R6, RZ ;  /* 0x80000006071b7210 */ /* 0x000fe40007ffe0ff */
[----:B------:R-:W-:Y:S02]  /*66c0*/  CS2R R6, SRZ ;  /* 0x0000000000067805 */ /* 0x000fe4000001ff00 */
[----:B------:R-:W-:Y:S02]  /*66d0*/  LOP3.LUT R31, R4, 0x1c0, RZ, 0xc0, !PT ;  /* 0x000001c0041f7812 */ /* 0x000fe400078ec0ff */
[----:B------:R-:W-:Y:S01]  /*66e0*/  SHF.L.U32 R27, R27, 0x1f, RZ ;  /* 0x0000001f1b1b7819 */ /* 0x000fe200000006ff */
[----:B------:R-:W-:Y:S06]  /*66f0*/  @P0 BRA `(.L_x_479) ;  /* 0x00000000005c0947 */ /* 0x000fec0003800000 */
[----:B------:R-:W-:Y:S01]  /*6700*/  ULDC UR4, c[0x0][0x3f4] ;  /* 0x0000fd0000047ab9 */ /* 0x000fe20000000800 */
[----:B------:R-:W-:Y:S01]  /*6710*/  IMAD.SHL.U32 R9, R154, 0x2, RZ ;  /* 0x000000029a097824 */ /* 0x000fe200078e00ff */
[----:B------:R-:W-:Y:S01]  /*6720*/  ISETP.GE.AND P2, PT, R22, UR4, PT ;  /* 0x0000000416007c0c */ /* 0x000fe2000bf46270 */
[----:B------:R-:W-:Y:S01]  /*6730*/  IMAD.MOV.U32 R6, RZ, RZ, R0 ;  /* 0x000000ffff067224 */ /* 0x000fe200078e0000 */
[----:B------:R-:W-:Y:S01]  /*6740*/  ISETP.GE.AND P3, PT, R154, UR4, PT ;  /* 0x000000049a007c0c */ /* 0x000fe2000bf66270 */
[----:B-1----:R-:W-:Y:S01]  /*6750*/  IMAD.MOV.U32 R7, RZ, RZ, R3 ;  /* 0x000000ffff077224 */ /* 0x002fe200078e0003 */
[----:B------:R-:W-:Y:S01]  /*6760*/  SHF.R.S32.HI R13, RZ, 0x1f, R154 ;  /* 0x0000001fff0d7819 */ /* 0x000fe2000001149a */
[----:B---3--:R-:W-:Y:S01]  /*6770*/  IMAD.MOV.U32 R15, RZ, RZ, R5 ;  /* 0x000000ffff0f7224 */ /* 0x008fe200078e0005 */
[----:B------:R-:W-:-:S07]  /*6780*/  CS2R R10, SRZ ;  /* 0x00000000000a7805 */ /* 0x000fce000001ff00 */
[----:B------:R-:W-:Y:S01]  /*6790*/  @!P2 IMAD.WIDE R20, R22, 0x2, R6 ;  /* 0x000000021614a825 */ /* 0x000fe200078e0206 */
[----:B------:R-:W-:Y:S02]  /*67a0*/  SHF.L.U64.HI R6, R154, 0x1, R13 ;  /* 0x000000019a067819 */ /* 0x000fe4000001020d */
[-C--:B------:R-:W-:Y:S02]  /*67b0*/  @!P3 IADD3 R24, P0, R0, R9.reuse, RZ ;  /* 0x000000090018b210 */ /* 0x080fe40007f1e0ff */
[----:B----4-:R-:W-:Y:S02]  /*67c0*/  @!P3 IADD3 R4, P1, R14, R9, RZ ;  /* 0x000000090e04b210 */ /* 0x010fe40007f3e0ff */
[----:B------:R-:W-:Y:S02]  /*67d0*/  CS2R R8, SRZ ;  /* 0x0000000000087805 */ /* 0x000fe4000001ff00 */
[----:B------:R-:W-:Y:S01]  /*67e0*/  CS2R R12, SRZ ;  /* 0x00000000000c7805 */ /* 0x000fe2000001ff00 */
[--C-:B------:R-:W-:Y:S01]  /*67f0*/  @!P3 IMAD.X R25, R3, 0x1, R6.reuse, P0 ;  /* 0x000000010319b824 */ /* 0x100fe200000e0606 */
[----:B------:R0:W5:Y:S01]  /*6800*/  @!P2 LD.E.64 R10, desc[UR56][R20.64] ;  /* 0x00000038140aa980 */ /* 0x000162000c101b00 */
[----:B------:R-:W-:Y:S01]  /*6810*/  @!P3 IMAD.X R5, R5, 0x1, R6, P1 ;  /* 0x000000010505b824 */ /* 0x000fe200008e0606 */
[----:B------:R-:W-:Y:S01]  /*6820*/  CS2R R6, SRZ ;  /* 0x0000000000067805 */ /* 0x000fe2000001ff00 */
[----:B------:R-:W-:Y:S01]  /*6830*/  @!P2 IMAD.WIDE R14, R22, 0x2, R14 ;  /* 0x00000002160ea825 */ /* 0x000fe200078e020e */
[----:B------:R0:W5:Y:S04]  /*6840*/  @!P3 LD.E.64 R12, desc[UR56][R24.64] ;  /* 0x00000038180cb980 */ /* 0x000168000c101b00 */
[----:B------:R0:W5:Y:S04]  /*6850*/  @!P2 LD.E.64 R8, desc[UR56][R14.64] ;  /* 0x000000380e08a980 */ /* 0x000168000c101b00 */
[----:B------:R0:W5:Y:S02]  /*6860*/  @!P3 LD.E.64 R6, desc[UR56][R4.64] ;  /* 0x000000380406b980 */ /* 0x000164000c101b00 */
.L_x_479:
[----:B------:R-:W-:Y:S05]  /*6870*/  BSYNC B1 ;  /* 0x0000000000017941 */ /* 0x000fea0003800000 */
.L_x_478:
[----:B0--3--:R-:W0:Y:S01]  /*6880*/  S2R R5, SR_TID.X ;  /* 0x0000000000057919 */ /* 0x009e220000002100 */
[----:B------:R-:W2:Y:S01]  /*6890*/  SYNCS.PHASECHK.TRANS64.TRYWAIT P0, [R2+URZ+0x30800], R27 ;  /* 0x0308001b020075a7 */ /* 0x000ea2000800017f */
[----:B------:R-:W-:Y:S01]  /*68a0*/  LOP3.LUT R0, R31, 0x18, R16, 0xf8, !PT ;  /* 0x000000181f007812 */ /* 0x000fe200078ef810 */
[----:B------:R-:W-:Y:S01]  /*68b0*/  IMAD R15, R33, -0xc0, R26 ;  /* 0xffffff40210f7824 */ /* 0x000fe200078e021a */
[----:B------:R-:W-:Y:S01]  /*68c0*/  SHF.R.U32.HI R31, RZ, 0x3, R31 ;  /* 0x00000003ff1f7819 */ /* 0x000fe2000001161f */
[----:B-----5:R-:W-:Y:S01]  /*68d0*/  IMAD.MOV.U32 R4, RZ, RZ, R13 ;  /* 0x000000ffff047224 */ /* 0x020fe200078e000d */
[--C-:B------:R-:W-:Y:S01]  /*68e0*/  SHF.R.U64 R35, R10, 0x10, R11.reuse ;  /* 0x000000100a237819 */ /* 0x100fe2000000120b */
[----:B----4-:R-:W-:Y:S01]  /*68f0*/  IMAD.MOV.U32 R14, RZ, RZ, R10 ;  /* 0x000000ffff0e7224 */ /* 0x010fe200078e000a */
[----:B------:R-:W-:Y:S01]  /*6900*/  LOP3.LUT R26, R0, R31, RZ, 0x3c, !PT ;  /* 0x0000001f001a7212 */ /* 0x000fe200078e3cff */
[--C-:B------:R-:W-:Y:S01]  /*6910*/  IMAD.MOV.U32 R0, RZ, RZ, R11.reuse ;  /* 0x000000ffff007224 */ /* 0x100fe200078e000b */
[----:B------:R-:W-:Y:S01]  /*6920*/  SHF.R.U32.HI R33, RZ, 0x10, R11 ;  /* 0x00000010ff217819 */ /* 0x000fe2000001160b */
[----:B------:R-:W-:Y:S01]  /*6930*/  IMAD.MOV.U32 R20, RZ, RZ, R8 ;  /* 0x000000ffff147224 */ /* 0x000fe200078e0008 */
[----:B------:R-:W-:Y:S01]  /*6940*/  SHF.R.U32.HI R31, RZ, 0x10, R13 ;  /* 0x00000010ff1f7819 */ /* 0x000fe2000001160d */
[----:B------:R-:W-:Y:S01]  /*6950*/  BSSY B1, `(.L_x_480) ;  /* 0x000001b000017945 */ /* 0x000fe20003800000 */
[----:B-1----:R-:W-:Y:S01]  /*6960*/  MOV R3, R12 ;  /* 0x0000000c00037202 */ /* 0x002fe20000000f00 */
[----:B------:R-:W-:Y:S01]  /*6970*/  IMAD.MOV.U32 R10, RZ, RZ, R7 ;  /* 0x000000ffff0a7224 */ /* 0x000fe200078e0007 */
[----:B------:R-:W-:Y:S01]  /*6980*/  SHF.R.U64 R24, R12, 0x10, R13 ;  /* 0x000000100c187819 */ /* 0x000fe2000000120d */
[--C-:B------:R-:W-:Y:S01]  /*6990*/  IMAD.MOV.U32 R12, RZ, RZ, R9.reuse ;  /* 0x000000ffff0c7224 */ /* 0x100fe200078e0009 */
[----:B------:R-:W-:-:S02]  /*69a0*/  SHF.R.U64 R25, R8, 0x10, R9 ;  /* 0x0000001008197819 */ /* 0x000fc40000001209 */
[----:B------:R-:W-:Y:S02]  /*69b0*/  VIMNMX R15, R15, 0xc0, PT ;  /* 0x000000c00f0f7848 */ /* 0x000fe40003fe0100 */
[----:B------:R-:W-:Y:S01]  /*69c0*/  SHF.R.U32.HI R21, RZ, 0x10, R9 ;  /* 0x00000010ff157819 */ /* 0x000fe20000011609 */
[----:B------:R-:W-:Y:S01]  /*69d0*/  IMAD.MOV.U32 R9, RZ, RZ, R6 ;  /* 0x000000ffff097224 */ /* 0x000fe200078e0006 */
[----:B------:R-:W-:Y:S02]  /*69e0*/  PRMT R13, R0, 0x5410, R33 ;  /* 0x00005410000d7816 */ /* 0x000fe40000000021 */
[----:B------:R-:W-:Y:S02]  /*69f0*/  PRMT R8, R4, 0x5410, R31 ;  /* 0x0000541004087816 */ /* 0x000fe4000000001f */
[----:B------:R-:W-:Y:S02]  /*6a00*/  SHF.R.U64 R6, R6, 0x10, R7 ;  /* 0x0000001006067819 */ /* 0x000fe40000001207 */
[----:B------:R-:W-:Y:S01]  /*6a10*/  PRMT R14, R14, 0x5410, R35 ;  /* 0x000054100e0e7816 */ /* 0x000fe20000000023 */
[----:B0-----:R-:W-:Y:S01]  /*6a20*/  VIADD R5, R5, 0xffffff80 ;  /* 0xffffff8005057836 */ /* 0x001fe20000000000 */
[----:B------:R-:W-:-:S02]  /*6a30*/  LOP3.LUT P2, RZ, R28, 0x4, RZ, 0xc0, !PT ;  /* 0x000000041cff7812 */ /* 0x000fc4000784c0ff */
[----:B------:R-:W-:Y:S02]  /*6a40*/  ISETP.GE.AND P1, PT, R18, R15, PT ;  /* 0x0000000f1200720c */ /* 0x000fe40003f26270 */
[----:B------:R-:W-:Y:S02]  /*6a50*/  SHF.R.S32.HI R30, RZ, 0x1f, R5 ;  /* 0x0000001fff1e7819 */ /* 0x000fe40000011405 */
[----:B------:R-:W-:Y:S02]  /*6a60*/  PRMT R3, R3, 0x5410, R24 ;  /* 0x0000541003037816 */ /* 0x000fe40000000018 */
[----:B------:R-:W-:Y:S02]  /*6a70*/  LEA.HI R30, R30, R5, RZ, 0x5 ;  /* 0x000000051e1e7211 */ /* 0x000fe400078f28ff */
[----:B------:R-:W-:Y:S02]  /*6a80*/  SHF.R.U32.HI R5, RZ, 0x10, R7 ;  /* 0x00000010ff057819 */ /* 0x000fe40000011607 */
[----:B------:R-:W-:-:S02]  /*6a90*/  SHF.R.S32.HI R30, RZ, 0x5, R30 ;  /* 0x00000005ff1e7819 */ /* 0x000fc4000001141e */
[----:B------:R-:W-:-:S03]  /*6aa0*/  PRMT R20, R20, 0x5410, R25 ;  /* 0x0000541014147816 */ /* 0x000fc60000000019 */
[----:B------:R-:W-:-:S04]  /*6ab0*/  IMAD R11, R30, 0x200, R26 ;  /* 0x000002001e0b7824 */ /* 0x000fc800078e021a */
[----:B------:R-:W-:-:S04]  /*6ac0*/  IMAD R11, R11, 0x2, R2 ;  /* 0x000000020b0b7824 */ /* 0x000fc800078e0202 */
[C---:B------:R-:W-:Y:S01]  /*6ad0*/  VIADD R0, R11.reuse, 0xc440 ;  /* 0x0000c4400b007836 */ /* 0x040fe20000000000 */
[----:B------:R-:W-:Y:S01]  /*6ae0*/  IADD3 R4, R11, 0xc400, RZ ;  /* 0x0000c4000b047810 */ /* 0x000fe20007ffe0ff */
[----:B--2---:R-:W-:Y:S06]  /*6af0*/  @!P0 BRA `(.L_x_481) ;  /* 0x0000013000d08947 */ /* 0x004fec0003800000 */
.L_x_685:
[----:B------:R-:W-:Y:S05]  /*6b00*/  BSYNC B1 ;  /* 0x0000000000017941 */ /* 0x000fea0003800000 */
.L_x_480:
[----:B------:R-:W-:Y:S01]  /*6b10*/  BSSY B1, `(.L_x_482) ;  /* 0x0000059000017945 */ /* 0x000fe20003800000 */
[----:B------:R-:W-:Y:S01]  /*6b20*/  PRMT R12, R12, 0x5410, R21 ;  /* 0x000054100c0c7816 */ /* 0x000fe20000000015 */
[----:B------:R-:W-:Y:S01]  /*6b30*/  @P2 VIADD R0, R4, 0xffffffc0 ;  /* 0xffffffc004002836 */ /* 0x000fe20000000000 */
[----:B------:R-:W-:Y:S02]  /*6b40*/  PRMT R9, R9, 0x5410, R6 ;  /* 0x0000541009097816 */ /* 0x000fe40000000006 */
[----:B------:R-:W-:Y:S01]  /*6b50*/  PRMT R10, R10, 0x5410, R5 ;  /* 0x000054100a0a7816 */ /* 0x000fe20000000005 */
[----:B------:R-:W-:Y:S06]  /*6b60*/  @P1 BRA `(.L_x_483) ;  /* 0x00000004004c1947 */ /* 0x000fec0003800000 */
[----:B------:R-:W1:Y:S01]  /*6b70*/  LDC R5, c[0x0][0x3f4] ;  /* 0x0000fd00ff057b82 */ /* 0x000e620000000800 */
[----:B------:R-:W-:Y:S01]  /*6b80*/  BSSY B2, `(.L_x_484) ;  /* 0x000002a000027945 */ /* 0x000fe20003800000 */
[-C--:B-1----:R-:W-:Y:S02]  /*6b90*/  ISETP.GE.AND P0, PT, R22, R5.reuse, PT ;  /* 0x000000051600720c */ /* 0x082fe40003f06270 */
[----:B------:R-:W-:-:S11]  /*6ba0*/  ISETP.GE.AND P1, PT, R154, R5, PT ;  /* 0x000000059a00720c */ /* 0x000fd60003f26270 */
[----:B------:R-:W-:Y:S05]  /*6bb0*/  @P0 BRA `(.L_x_485) ;  /* 0x0000000000980947 */ /* 0x000fea0003800000 */
[----:B------:R-:W1:Y:S01]  /*6bc0*/  LDS.128 R4, [R11+0xc400] ;  /* 0x00c400000b047984 */ /* 0x000e620000000c00 */
[C---:B0-----:R-:W-:Y:S01]  /*6bd0*/  IMAD.U32 R27, R14.reuse, 0x10000, RZ ;  /* 0x000100000e1b7824 */ /* 0x041fe200078e00ff */
[----:B------:R-:W-:Y:S01]  /*6be0*/  LOP3.LUT R28, R14, 0xffff0000, RZ, 0xc0, !PT ;  /* 0xffff00000e1c7812 */ /* 0x000fe200078ec0ff */
[C---:B------:R-:W-:Y:S01]  /*6bf0*/  IMAD.U32 R30, R20.reuse, 0x10000, RZ ;  /* 0x00010000141e7824 */ /* 0x040fe200078e00ff */
[----:B------:R-:W-:Y:S01]  /*6c00*/  LOP3.LUT R31, R20, 0xffff0000, RZ, 0xc0, !PT ;  /* 0xffff0000141f7812 */ /* 0x000fe200078ec0ff */
[C---:B-1----:R-:W-:Y:S01]  /*6c10*/  IMAD.U32 R21, R4.reuse, 0x10000, RZ ;  /* 0x0001000004157824 */ /* 0x042fe200078e00ff */
[----:B------:R-:W-:Y:S01]  /*6c20*/  LOP3.LUT R4, R4, 0xffff0000, RZ, 0xc0, !PT ;  /* 0xffff000004047812 */ /* 0x000fe200078ec0ff */
[C---:B------:R-:W-:Y:S01]  /*6c30*/  IMAD.U32 R24, R5.reuse, 0x10000, RZ ;  /* 0x0001000005187824 */ /* 0x040fe200078e00ff */
[----:B------:R-:W-:Y:S01]  /*6c40*/  LOP3.LUT R5, R5, 0xffff0000, RZ, 0xc0, !PT ;  /* 0xffff000005057812 */ /* 0x000fe200078ec0ff */
[C---:B------:R-:W-:Y:S01]  /*6c50*/  IMAD.U32 R25, R6.reuse, 0x10000, RZ ;  /* 0x0001000006197824 */ /* 0x040fe200078e00ff */
[----:B------:R-:W-:Y:S01]  /*6c60*/  LOP3.LUT R6, R6, 0xffff0000, RZ, 0xc0, !PT ;  /* 0xffff000006067812 */ /* 0x000fe200078ec0ff */
[C---:B------:R-:W-:Y:S01]  /*6c70*/  FMUL.FTZ R32, R4.reuse, R30 ;  /* 0x0000001e04207220 */ /* 0x040fe20000410000 */
[----:B------:R-:W-:Y:S01]  /*6c80*/  FMUL.FTZ R33, R4, R27 ;  /* 0x0000001b04217220 */ /* 0x000fe20000410000 */
[----:B------:R-:W-:-:S02]  /*6c90*/  IMAD.U32 R26, R7, 0x10000, RZ ;  /* 0x00010000071a7824 */ /* 0x000fc400078e00ff */
[----:B------:R-:W-:Y:S01]  /*6ca0*/  FMUL.FTZ R35, R5, R31 ;  /* 0x0000001f05237220 */ /* 0x000fe20000410000 */
[C---:B------:R-:W-:Y:S01]  /*6cb0*/  FFMA.FTZ R32, R21.reuse, R27, -R32 ;  /* 0x0000001b15207223 */ /* 0x040fe20000010820 */
[----:B------:R-:W-:Y:S01]  /*6cc0*/  FFMA.FTZ R33, R21, R30, R33 ;  /* 0x0000001e15217223 */ /* 0x000fe20000010021 */
[-C--:B------:R-:W-:Y:S01]  /*6cd0*/  FMUL.FTZ R37, R5, R28.reuse ;  /* 0x0000001c05257220 */ /* 0x080fe20000410000 */
[----:B------:R-:W-:Y:S01]  /*6ce0*/  LOP3.LUT R7, R7, 0xffff0000, RZ, 0xc0, !PT ;  /* 0xffff000007077812 */ /* 0x000fe200078ec0ff */
[C---:B------:R-:W-:Y:S01]  /*6cf0*/  IMAD.U32 R4, R13.reuse, 0x10000, RZ ;  /* 0x000100000d047824 */ /* 0x040fe200078e00ff */
[----:B------:R-:W-:Y:S01]  /*6d00*/  SHF.L.U32 R21, R12, 0x10, RZ ;  /* 0x000000100c157819 */ /* 0x000fe200000006ff */
[----:B------:R-:W-:Y:S01]  /*6d10*/  FFMA.FTZ R35, R24, R28, -R35 ;  /* 0x0000001c18237223 */ /* 0x000fe20000010823 */
[----:B------:R-:W-:Y:S01]  /*6d20*/  LOP3.LUT R27, R12, 0xffff0000, RZ, 0xc0, !PT ;  /* 0xffff00000c1b7812 */ /* 0x000fe200078ec0ff */
[----:B------:R-:W-:Y:S01]  /*6d30*/  FFMA.FTZ R24, R24, R31, R37 ;  /* 0x0000001f18187223 */ /* 0x000fe20000010025 */
[----:B------:R-:W-:Y:S01]  /*6d40*/  LOP3.LUT R5, R13, 0xffff0000, RZ, 0xc0, !PT ;  /* 0xffff00000d057812 */ /* 0x000fe200078ec0ff */
[C---:B------:R-:W-:Y:S01]  /*6d50*/  FMUL.FTZ R28, R6.reuse, R21 ;  /* 0x00000015061c7220 */ /* 0x040fe20000410000 */
[----:B------:R-:W-:Y:S01]  /*6d60*/  FMUL.FTZ R30, R6, R4 ;  /* 0x00000004061e7220 */ /* 0x000fe20000410000 */
[----:B------:R-:W-:-:S02]  /*6d70*/  FMUL.FTZ R31, R7, R27 ;  /* 0x0000001b071f7220 */ /* 0x000fc40000410000 */
[----:B------:R-:W-:Y:S01]  /*6d80*/  FMUL.FTZ R34, R7, R5 ;  /* 0x0000000507227220 */ /* 0x000fe20000410000 */
[C---:B------:R-:W-:Y:S01]  /*6d90*/  FFMA.FTZ R6, R25.reuse, R4, -R28 ;  /* 0x0000000419067223 */ /* 0x040fe2000001081c */
[----:B------:R-:W-:Y:S01]  /*6da0*/  FFMA.FTZ R21, R25, R21, R30 ;  /* 0x0000001519157223 */ /* 0x000fe2000001001e */
[C---:B------:R-:W-:Y:S01]  /*6db0*/  FFMA.FTZ R7, R26.reuse, R5, -R31 ;  /* 0x000000051a077223 */ /* 0x040fe2000001081f */
[----:B------:R-:W-:Y:S01]  /*6dc0*/  FFMA.FTZ R34, R26, R27, R34 ;  /* 0x0000001b1a227223 */ /* 0x000fe20000010022 */
[----:B------:R-:W-:Y:S02]  /*6dd0*/  F2FP.BF16.F32.PACK_AB R4, R33, R32 ;  /* 0x000000202104723e */ /* 0x000fe400000010ff */
[----:B------:R-:W-:Y:S02]  /*6de0*/  F2FP.BF16.F32.PACK_AB R5, R24, R35 ;  /* 0x000000231805723e */ /* 0x000fe400000010ff */
[----:B------:R-:W-:Y:S02]  /*6df0*/  F2FP.BF16.F32.PACK_AB R6, R21, R6 ;  /* 0x000000061506723e */ /* 0x000fe400000010ff */
[----:B------:R-:W-:-:S05]  /*6e00*/  F2FP.BF16.F32.PACK_AB R7, R34, R7 ;  /* 0x000000072207723e */ /* 0x000fca00000010ff */
[----:B------:R1:W-:Y:S02]  /*6e10*/  STS.128 [R11+0xc400], R4 ;  /* 0x00c400040b007388 */ /* 0x0003e40000000c00 */
.L_x_485:
[----:B------:R-:W-:Y:S05]  /*6e20*/  BSYNC B2 ;  /* 0x0000000000027941 */ /* 0x000fea0003800000 */
.L_x_484:
[----:B------:R-:W-:Y:S05]  /*6e30*/  @P1 BRA `(.L_x_483) ;  /* 0x0000000000981947 */ /* 0x000fea0003800000 */
[----:B-1----:R-:W1:Y:S01]  /*6e40*/  LDS.128 R4, [R0] ;  /* 0x0000000000047984 */ /* 0x002e620000000c00 */
[----:B------:R-:W-:Y:S01]  /*6e50*/  IMAD.U32 R30, R9, 0x10000, RZ ;  /* 0x00010000091e7824 */ /* 0x000fe200078e00ff */
[C---:B------:R-:W-:Y:S01]  /*6e60*/  LOP3.LUT R28, R3.reuse, 0xffff0000, RZ, 0xc0, !PT ;  /* 0xffff0000031c7812 */ /* 0x040fe200078ec0ff */
[----:B0-----:R-:W-:Y:S01]  /*6e70*/  IMAD.U32 R27, R3, 0x10000, RZ ;  /* 0x00010000031b7824 */ /* 0x001fe200078e00ff */
        /* <DEDUP_REMOVED lines=11> */
[----:B------:R-:W-:Y:S01]  /*6f30*/  FFMA.FTZ R32, R21, R27, -R32 ;  /* 0x0000001b15207223 */ /* 0x000fe20000010820 */
[----:B------:R-:W-:Y:S01]  /*6f40*/  FMUL.FTZ R37, R5, R28 ;  /* 0x0000001c05257220 */ /* 0x000fe20000410000 */
[----:B------:R-:W-:Y:S01]  /*6f50*/  LOP3.LUT R7, R7, 0xffff0000, RZ, 0xc0, !PT ;  /* 0xffff000007077812 */ /* 0x000fe200078ec0ff */
[----:B------:R-:W-:Y:S01]  /*6f60*/  FFMA.FTZ R33, R21, R30, R33 ;  /* 0x0000001e15217223 */ /* 0x000fe20000010021 */
[----:B------:R-:W-:Y:S01]  /*6f70*/  SHF.L.U32 R4, R8, 0x10, RZ ;  /* 0x0000001008047819 */ /* 0x000fe200000006ff */
[C---:B------:R-:W-:Y:S01]  /*6f80*/  IMAD.U32 R21, R10.reuse, 0x10000, RZ ;  /* 0x000100000a157824 */ /* 0x040fe200078e00ff */
[----:B------:R-:W-:Y:S01]  /*6f90*/  LOP3.LUT R27, R10, 0xffff0000, RZ, 0xc0, !PT ;  /* 0xffff00000a1b7812 */ /* 0x000fe200078ec0ff */
[----:B------:R-:W-:Y:S01]  /*6fa0*/  FFMA.FTZ R35, R24, R28, -R35 ;  /* 0x0000001c18237223 */ /* 0x000fe20000010823 */
[----:B------:R-:W-:Y:S01]  /*6fb0*/  LOP3.LUT R5, R8, 0xffff0000, RZ, 0xc0, !PT ;  /* 0xffff000008057812 */ /* 0x000fe200078ec0ff */
[----:B------:R-:W-:Y:S01]  /*6fc0*/  FFMA.FTZ R24, R24, R31, R37 ;  /* 0x0000001f18187223 */ /* 0x000fe20000010025 */
[C---:B------:R-:W-:Y:S01]  /*6fd0*/  FMUL.FTZ R28, R6.reuse, R21 ;  /* 0x00000015061c7220 */ /* 0x040fe20000410000 */
[-C--:B------:R-:W-:Y:S01]  /*6fe0*/  FMUL.FTZ R30, R6, R4.reuse ;  /* 0x00000004061e7220 */ /* 0x080fe20000410000 */
        /* <DEDUP_REMOVED lines=8> */
[----:B------:R-:W-:Y:S02]  /*7070*/  F2FP.BF16.F32.PACK_AB R6, R21, R6 ;  /* 0x000000061506723e */ /* 0x000fe400000010ff */
[----:B------:R-:W-:-:S05]  /*7080*/  F2FP.BF16.F32.PACK_AB R7, R34, R7 ;  /* 0x000000072207723e */ /* 0x000fca00000010ff */
[----:B------:R2:W-:Y:S02]  /*7090*/  STS.128 [R0], R4 ;  /* 0x0000000400007388 */ /* 0x0005e40000000c00 */
.L_x_483:
[----:B------:R-:W-:Y:S05]  /*70a0*/  BSYNC B1 ;  /* 0x0000000000017941 */ /* 0x000fea0003800000 */
.L_x_482:
[----:B-12---:R-:W-:-:S05]  /*70b0*/  VIADD R4, R18, 0x60 ;  /* 0x0000006012047836 */ /* 0x006fca0000000000 */
[----:B------:R-:W-:-:S13]  /*70c0*/  ISETP.GE.AND P0, PT, R4, R15, PT ;  /* 0x0000000f0400720c */ /* 0x000fda0003f06270 */
[----:B------:R-:W-:Y:S05]  /*70d0*/  @P0 BRA `(.L_x_486) ;  /* 0x0000001400540947 */ /* 0x000fea0003800000 */
[----:B------:R-:W1:Y:S01]  /*70e0*/  LDC R5, c[0x0][0x3f4] ;  /* 0x0000fd00ff057b82 */ /* 0x000e620000000800 */
[----:B------:R-:W-:Y:S01]  /*70f0*/  BSSY B1, `(.L_x_487) ;  /* 0x000002a000017945 */ /* 0x000fe20003800000 */
[-C--:B-1----:R-:W-:Y:S02]  /*7100*/  ISETP.GE.AND P0, PT, R22, R5.reuse, PT ;  /* 0x000000051600720c */ /* 0x082fe40003f06270 */
[----:B------:R-:W-:-:S11]  /*7110*/  ISETP.GE.AND P1, PT, R154, R5, PT ;  /* 0x000000059a00720c */ /* 0x000fd60003f26270 */
[----:B------:R-:W-:Y:S05]  /*7120*/  @P0 BRA `(.L_x_488) ;  /* 0x0000000000980947 */ /* 0x000fea0003800000 */
[----:B------:R-:W1:Y:S01]  /*7130*/  LDS.128 R4, [R11+0xf400] ;  /* 0x00f400000b047984 */ /* 0x000e620000000c00 */
[C---:B------:R-:W-:Y:S01]  /*7140*/  IMAD.U32 R31, R20.reuse, 0x10000, RZ ;  /* 0x00010000141f7824 */ /* 0x040fe200078e00ff */
[----:B------:R-:W-:Y:S01]  /*7150*/  LOP3.LUT R33, R20, 0xffff0000, RZ, 0xc0, !PT ;  /* 0xffff000014217812 */ /* 0x000fe200078ec0ff */
[C---:B------:R-:W-:Y:S01]  /*7160*/  IMAD.U32 R25, R14.reuse, 0x10000, RZ ;  /* 0x000100000e197824 */ /* 0x040fe200078e00ff */
[----:B0-----:R-:W-:Y:S02]  /*7170*/  LOP3.LUT R27, R14, 0xffff0000, RZ, 0xc0, !PT ;  /* 0xffff00000e1b7812 */ /* 0x001fe400078ec0ff */
[----:B------:R-:W-:Y:S01]  /*7180*/  LOP3.LUT R30, R12, 0xffff0000, RZ, 0xc0, !PT ;  /* 0xffff00000c1e7812 */ /* 0x000fe200078ec0ff */
[C---:B-1----:R-:W-:Y:S01]  /*7190*/  IMAD.U32 R15, R4.reuse, 0x10000, RZ ;  /* 0x00010000040f7824 */ /* 0x042fe200078e00ff */
[----:B------:R-:W-:Y:S01]  /*71a0*/  LOP3.LUT R4, R4, 0xffff0000, RZ, 0xc0, !PT ;  /* 0xffff000004047812 */ /* 0x000fe200078ec0ff */
[C---:B------:R-:W-:Y:S01]  /*71b0*/  IMAD.U32 R21, R5.reuse, 0x10000, RZ ;  /* 0x0001000005157824 */ /* 0x040fe200078e00ff */
[----:B------:R-:W-:Y:S01]  /*71c0*/  LOP3.LUT R5, R5, 0xffff0000, RZ, 0xc0, !PT ;  /* 0xffff000005057812 */ /* 0x000fe200078ec0ff */
[C---:B------:R-:W-:Y:S01]  /*71d0*/  IMAD.U32 R20, R7.reuse, 0x10000, RZ ;  /* 0x0001000007147824 */ /* 0x040fe200078e00ff */
[----:B------:R-:W-:Y:S01]  /*71e0*/  LOP3.LUT R7, R7, 0xffff0000, RZ, 0xc0, !PT ;  /* 0xffff000007077812 */ /* 0x000fe200078ec0ff */
[-C--:B------:R-:W-:Y:S01]  /*71f0*/  FMUL.FTZ R24, R31, R4.reuse ;  /* 0x000000041f187220 */ /* 0x080fe20000410000 */
[----:B------:R-:W-:Y:S01]  /*7200*/  FMUL.FTZ R26, R25, R4 ;  /* 0x00000004191a7220 */ /* 0x000fe20000410000 */
[----:B------:R-:W-:Y:S01]  /*7210*/  FMUL.FTZ R28, R33, R5 ;  /* 0x00000005211c7220 */ /* 0x000fe20000410000 */
[----:B------:R-:W-:-:S02]  /*7220*/  IMAD.U32 R14, R6, 0x10000, RZ ;  /* 0x00010000060e7824 */ /* 0x000fc400078e00ff */
[----:B------:R-:W-:Y:S01]  /*7230*/  FFMA.FTZ R4, R25, R15, -R24 ;  /* 0x0000000f19047223 */ /* 0x000fe20000010818 */
[C---:B------:R-:W-:Y:S01]  /*7240*/  FMUL.FTZ R24, R27.reuse, R5 ;  /* 0x000000051b187220 */ /* 0x040fe20000410000 */
[----:B------:R-:W-:Y:S01]  /*7250*/  FFMA.FTZ R5, R27, R21, -R28 ;  /* 0x000000151b057223 */ /* 0x000fe2000001081c */
[----:B------:R-:W-:Y:S01]  /*7260*/  FFMA.FTZ R15, R31, R15, R26 ;  /* 0x0000000f1f0f7223 */ /* 0x000fe2000001001a */
[----:B------:R-:W-:Y:S01]  /*7270*/  IMAD.U32 R28, R12, 0x10000, RZ ;  /* 0x000100000c1c7824 */ /* 0x000fe200078e00ff */
[----:B------:R-:W-:Y:S01]  /*7280*/  LOP3.LUT R6, R6, 0xffff0000, RZ, 0xc0, !PT ;  /* 0xffff000006067812 */ /* 0x000fe200078ec0ff */
[----:B------:R-:W-:Y:S01]  /*7290*/  FFMA.FTZ R24, R33, R21, R24 ;  /* 0x0000001521187223 */ /* 0x000fe20000010018 */
[C---:B------:R-:W-:Y:S01]  /*72a0*/  SHF.L.U32 R26, R13.reuse, 0x10, RZ ;  /* 0x000000100d1a7819 */ /* 0x040fe200000006ff */
[----:B------:R-:W-:Y:S01]  /*72b0*/  FMUL.FTZ R25, R30, R7 ;  /* 0x000000071e197220 */ /* 0x000fe20000410000 */
[----:B------:R-:W-:Y:S01]  /*72c0*/  LOP3.LUT R12, R13, 0xffff0000, RZ, 0xc0, !PT ;  /* 0xffff00000d0c7812 */ /* 0x000fe200078ec0ff */
[----:B------:R-:W-:Y:S01]  /*72d0*/  FMUL.FTZ R13, R28, R6 ;  /* 0x000000061c0d7220 */ /* 0x000fe20000410000 */
[----:B------:R-:W-:Y:S01]  /*72e0*/  F2FP.BF16.F32.PACK_AB R4, R15, R4 ;  /* 0x000000040f04723e */ /* 0x000fe200000010ff */
[----:B------:R-:W-:Y:S01]  /*72f0*/  FMUL.FTZ R21, R26, R6 ;  /* 0x000000061a157220 */ /* 0x000fe20000410000 */
[----:B------:R-:W-:Y:S01]  /*7300*/  F2FP.BF16.F32.PACK_AB R5, R24, R5 ;  /* 0x000000051805723e */ /* 0x000fe200000010ff */
[C---:B------:R-:W-:Y:S01]  /*7310*/  FMUL.FTZ R27, R12.reuse, R7 ;  /* 0x000000070c1b7220 */ /* 0x040fe20000410000 */
[----:B------:R-:W-:Y:S01]  /*7320*/  FFMA.FTZ R7, R12, R20, -R25 ;  /* 0x000000140c077223 */ /* 0x000fe20000010819 */
[-C--:B------:R-:W-:Y:S01]  /*7330*/  FFMA.FTZ R6, R26, R14.reuse, -R13 ;  /* 0x0000000e1a067223 */ /* 0x080fe2000001080d */
[----:B------:R-:W-:Y:S01]  /*7340*/  FFMA.FTZ R21, R28, R14, R21 ;  /* 0x0000000e1c157223 */ /* 0x000fe20000010015 */
[----:B------:R-:W-:-:S04]  /*7350*/  FFMA.FTZ R20, R30, R20, R27 ;  /* 0x000000141e147223 */ /* 0x000fc8000001001b */
[----:B------:R-:W-:Y:S02]  /*7360*/  F2FP.BF16.F32.PACK_AB R6, R21, R6 ;  /* 0x000000061506723e */ /* 0x000fe400000010ff */
[----:B------:R-:W-:-:S05]  /*7370*/  F2FP.BF16.F32.PACK_AB R7, R20, R7 ;  /* 0x000000071407723e */ /* 0x000fca00000010ff */
[----:B------:R1:W-:Y:S02]  /*7380*/  STS.128 [R11+0xf400], R4 ;  /* 0x00f400040b007388 */ /* 0x0003e40000000c00 */
.L_x_488:
[----:B------:R-:W-:Y:S05]  /*7390*/  BSYNC B1 ;  /* 0x0000000000017941 */ /* 0x000fea0003800000 */
.L_x_487:
[----:B------:R-:W-:Y:S05]  /*73a0*/  @P1 BRA `(.L_x_486) ;  /* 0x0000001000a01947 */ /* 0x000fea0003800000 */
[----:B-1----:R-:W1:Y:S01]  /*73b0*/  LDS.128 R4, [R0+0x3000] ;  /* 0x0030000000047984 */ /* 0x002e620000000c00 */
[C---:B------:R-:W-:Y:S01]  /*73c0*/  IMAD.U32 R21, R9.reuse, 0x10000, RZ ;  /* 0x0001000009157824 */ /* 0x040fe200078e00ff */
[----:B------:R-:W-:Y:S01]  /*73d0*/  LOP3.LUT R26, R9, 0xffff0000, RZ, 0xc0, !PT ;  /* 0xffff0000091a7812 */ /* 0x000fe200078ec0ff */
[C---:B------:R-:W-:Y:S01]  /*73e0*/  IMAD.U32 R15, R3.reuse, 0x10000, RZ ;  /* 0x00010000030f7824 */ /* 0x040fe200078e00ff */
[----:B------:R-:W-:Y:S01]  /*73f0*/  LOP3.LUT R24, R3, 0xffff0000, RZ, 0xc0, !PT ;  /* 0xffff000003187812 */ /* 0x000fe200078ec0ff */
[C---:B------:R-:W-:Y:S01]  /*7400*/  IMAD.U32 R25, R10.reuse, 0x10000, RZ ;  /* 0x000100000a197824 */ /* 0x040fe200078e00ff */
[----:B0-----:R-:W-:Y:S01]  /*7410*/  LOP3.LUT R27, R10, 0xffff0000, RZ, 0xc0, !PT ;  /* 0xffff00000a1b7812 */ /* 0x001fe200078ec0ff */
        /* <DEDUP_REMOVED lines=10> */
[-C--:B------:R-:W-:Y:S01]  /*74c0*/  FFMA.FTZ R4, R15, R11.reuse, -R14 ;  /* 0x0000000b0f047223 */ /* 0x080fe2000001080e */
[----:B------:R-:W-:Y:S01]  /*74d0*/  FFMA.FTZ R11, R21, R11, R20 ;  /* 0x0000000b150b7223 */ /* 0x000fe20000010014 */
[C---:B------:R-:W-:Y:S01]  /*74e0*/  FMUL.FTZ R15, R24.reuse, R5 ;  /* 0x00000005180f7220 */ /* 0x040fe20000410000 */
[----:B------:R-:W-:Y:S01]  /*74f0*/  LOP3.LUT R7, R7, 0xffff0000, RZ, 0xc0, !PT ;  /* 0xffff000007077812 */ /* 0x000fe200078ec0ff */
[----:B------:R-:W-:Y:S01]  /*7500*/  FFMA.FTZ R5, R24, R12, -R13 ;  /* 0x0000000c18057223 */ /* 0x000fe2000001080d */
[C---:B------:R-:W-:Y:S01]  /*7510*/  LOP3.LUT R21, R8.reuse, 0xffff0000, RZ, 0xc0, !PT ;  /* 0xffff000008157812 */ /* 0x040fe200078ec0ff */
[----:B------:R-:W-:Y:S02]  /*7520*/  IMAD.U32 R13, R8, 0x10000, RZ ;  /* 0x00010000080d7824 */ /* 0x000fe400078e00ff */
[----:B------:R-:W-:Y:S01]  /*7530*/  FMUL.FTZ R8, R25, R6 ;  /* 0x0000000619087220 */ /* 0x000fe20000410000 */
[-C--:B------:R-:W-:Y:S01]  /*7540*/  FMUL.FTZ R14, R27, R7.reuse ;  /* 0x000000071b0e7220 */ /* 0x080fe20000410000 */
[----:B------:R-:W-:Y:S01]  /*7550*/  FFMA.FTZ R12, R26, R12, R15 ;  /* 0x0000000c1a0c7223 */ /* 0x000fe2000001000f */
[----:B------:R-:W-:Y:S01]  /*7560*/  FMUL.FTZ R10, R13, R6 ;  /* 0x000000060d0a7220 */ /* 0x000fe20000410000 */
[----:B------:R-:W-:Y:S01]  /*7570*/  FMUL.FTZ R20, R21, R7 ;  /* 0x0000000715147220 */ /* 0x000fe20000410000 */
[----:B------:R-:W-:Y:S01]  /*7580*/  FFMA.FTZ R6, R13, R3, -R8 ;  /* 0x000000030d067223 */ /* 0x000fe20000010808 */
[----:B------:R-:W-:Y:S01]  /*7590*/  FFMA.FTZ R7, R21, R9, -R14 ;  /* 0x0000000915077223 */ /* 0x000fe2000001080e */
[----:B------:R-:W-:Y:S01]  /*75a0*/  FFMA.FTZ R3, R25, R3, R10 ;  /* 0x0000000319037223 */ /* 0x000fe2000001000a */
[----:B------:R-:W-:Y:S01]  /*75b0*/  FFMA.FTZ R20, R27, R9, R20 ;  /* 0x000000091b147223 */ /* 0x000fe20000010014 */
[----:B------:R-:W-:-:S02]  /*75c0*/  F2FP.BF16.F32.PACK_AB R4, R11, R4 ;  /* 0x000000040b04723e */ /* 0x000fc400000010ff */
[----:B------:R-:W-:Y:S02]  /*75d0*/  F2FP.BF16.F32.PACK_AB R5, R12, R5 ;  /* 0x000000050c05723e */ /* 0x000fe400000010ff */
[----:B------:R-:W-:Y:S02]  /*75e0*/  F2FP.BF16.F32.PACK_AB R6, R3, R6 ;  /* 0x000000060306723e */ /* 0x000fe400000010ff */
[----:B------:R-:W-:-:S05]  /*75f0*/  F2FP.BF16.F32.PACK_AB R7, R20, R7 ;  /* 0x000000071407723e */ /* 0x000fca00000010ff */
[----:B------:R2:W-:Y:S01]  /*7600*/  STS.128 [R0+0x3000], R4 ;  /* 0x0030000400007388 */ /* 0x0005e20000000c00 */
[----:B------:R-:W-:Y:S05]  /*7610*/  BRA `(.L_x_486) ;  /* 0x0000001000047947 */ /* 0x000fea0003800000 */
.L_x_476:
[----:B------:R-:W-:-:S03]  /*7620*/  UMOV UR4, 0xffffffff ;  /* 0xffffffff00047882 */ /* 0x000fc60000000000 */
[----:B------:R-:W-:Y:S05]  /*7630*/  BRA.DIV UR4, `(.L_x_489) ;  /* 0x0000012a04147947 */ /* 0x000fea000b800000 */
[----:B------:R0:W1:Y:S04]  /*7640*/  SHFL.IDX PT, R0, R26, RZ, 0x1c1f ;  /* 0x001c1fff1a007589 */ /* 0x00006800000e0000 */
[----:B------:R0:W2:Y:S04]  /*7650*/  SHFL.IDX PT, R3, R25, RZ, 0x1c1f ;  /* 0x001c1fff19037589 */ /* 0x0000a800000e0000 */
[----:B------:R0:W3:Y:S04]  /*7660*/  SHFL.IDX PT, R20, R28, RZ, 0x1c1f ;  /* 0x001c1fff1c147589 */ /* 0x0000e800000e0000 */
[----:B------:R0:W4:Y:S02]  /*7670*/  SHFL.IDX PT, R14, R27, RZ, 0x1c1f ;  /* 0x001c1fff1b0e7589 */ /* 0x00012400000e0000 */
.L_x_691:
[----:B------:R-:W5:Y:S01]  /*7680*/  LDL R6, [R1+0x98] ;  /* 0x0000980001067983 */ /* 0x000f620000100800 */
[----:B------:R-:W-:Y:S01]  /*7690*/  ULDC UR4, c[0x0][0x448] ;  /* 0x0001120000047ab9 */ /* 0x000fe20000000800 */
[----:B------:R-:W0:Y:S01]  /*76a0*/  LDC R13, c[0x0][0x3f4] ;  /* 0x0000fd00ff0d7b82 */ /* 0x000e220000000800 */
[----:B------:R-:W-:Y:S01]  /*76b0*/  IMAD R12, R24, UR4, RZ ;  /* 0x00000004180c7c24 */ /* 0x000fe2000f8e02ff */
[----:B------:R-:W-:Y:S01]  /*76c0*/  BSSY B1, `(.L_x_490) ;  /* 0x0000018000017945 */ /* 0x000fe20003800000 */
[----:B------:R-:W-:Y:S02]  /*76d0*/  CS2R R8, SRZ ;  /* 0x0000000000087805 */ /* 0x000fe4000001ff00 */
[----:B------:R-:W-:Y:S02]  /*76e0*/  CS2R R10, SRZ ;  /* 0x00000000000a7805 */ /* 0x000fe4000001ff00 */
[----:B------:R-:W-:Y:S02]  /*76f0*/  ISETP.GE.AND P0, PT, R4, R12, PT ;  /* 0x0000000c0400720c */ /* 0x000fe40003f06270 */
[----:B-----5:R-:W-:-:S04]  /*7700*/  LEA.HI R5, R6, R6, RZ, 0x1 ;  /* 0x0000000606057211 */ /* 0x020fc800078f08ff */
[----:B------:R-:W-:-:S04]  /*7710*/  LOP3.LUT R5, R5, 0xfffffffe, RZ, 0xc0, !PT ;  /* 0xfffffffe05057812 */ /* 0x000fc800078ec0ff */
[----:B0-----:R-:W-:Y:S02]  /*7720*/  IADD3 R27, R6, -R5, RZ ;  /* 0x80000005061b7210 */ /* 0x001fe40007ffe0ff */
[----:B------:R-:W-:Y:S02]  /*7730*/  CS2R R4, SRZ ;  /* 0x0000000000047805 */ /* 0x000fe4000001ff00 */
[----:B------:R-:W-:Y:S02]  /*7740*/  CS2R R6, SRZ ;  /* 0x0000000000067805 */ /* 0x000fe4000001ff00 */
[----:B------:R-:W-:Y:S01]  /*7750*/  SHF.L.U32 R27, R27, 0x1f, RZ ;  /* 0x0000001f1b1b7819 */ /* 0x000fe200000006ff */
[----:B------:R-:W-:Y:S06]  /*7760*/  @P0 BRA `(.L_x_491) ;  /* 0x0000000000340947 */ /* 0x000fec0003800000 */
[----:B------:R-:W-:Y:S01]  /*7770*/  ULDC UR4, c[0x0][0x3f4] ;  /* 0x0000fd0000047ab9 */ /* 0x000fe20000000800 */
[C---:B------:R-:W-:Y:S01]  /*7780*/  IMAD.SHL.U32 R15, R16.reuse, 0x2, RZ ;  /* 0x00000002100f7824 */ /* 0x040fe200078e00ff */
[C---:B------:R-:W-:Y:S02]  /*7790*/  ISETP.GE.AND P2, PT, R16.reuse, UR4, PT ;  /* 0x0000000410007c0c */ /* 0x040fe4000bf46270 */
[----:B------:R-:W-:Y:S02]  /*77a0*/  SHF.R.S32.HI R5, RZ, 0x1f, R16 ;  /* 0x0000001fff057819 */ /* 0x000fe40000011410 */
[----:B--2---:R-:W-:Y:S02]  /*77b0*/  IADD3 R24, P0, R3, R15, RZ ;  /* 0x0000000f03187210 */ /* 0x004fe40007f1e0ff */
[----:B------:R-:W-:Y:S02]  /*77c0*/  SHF.L.U64.HI R3, R16, 0x1, R5 ;  /* 0x0000000110037819 */ /* 0x000fe40000010205 */
[----:B------:R-:W-:-:S02]  /*77d0*/  CS2R R4, SRZ ;  /* 0x0000000000047805 */ /* 0x000fc4000001ff00 */
[----:B----4-:R-:W-:Y:S01]  /*77e0*/  IADD3 R14, P1, R14, R15, RZ ;  /* 0x0000000f0e0e7210 */ /* 0x010fe20007f3e0ff */
[----:B-1----:R-:W-:-:S04]  /*77f0*/  IMAD.X R25, R0, 0x1, R3, P0 ;  /* 0x0000000100197824 */ /* 0x002fc800000e0603 */
[----:B---3--:R-:W-:Y:S01]  /*7800*/  IMAD.X R15, R20, 0x1, R3, P1 ;  /* 0x00000001140f7824 */ /* 0x008fe200008e0603 */
[----:B------:R-:W-:Y:S07]  /*7810*/  @P2 BRA `(.L_x_491) ;  /* 0x0000000000082947 */ /* 0x000fee0003800000 */
[----:B------:R0:W5:Y:S04]  /*7820*/  LD.E.128 R4, desc[UR56][R24.64] ;  /* 0x0000003818047980 */ /* 0x000168000c101d00 */
[----:B------:R0:W5:Y:S02]  /*7830*/  LD.E.128 R8, desc[UR56][R14.64] ;  /* 0x000000380e087980 */ /* 0x000164000c101d00 */
.L_x_491:
[----:B------:R-:W-:Y:S05]  /*7840*/  BSYNC B1 ;  /* 0x0000000000017941 */ /* 0x000fea0003800000 */
.L_x_490:
[----:B------:R-:W4:Y:S01]  /*7850*/  SYNCS.PHASECHK.TRANS64.TRYWAIT P1, [R2+URZ+0x30800], R27 ;  /* 0x0308001b020075a7 */ /* 0x000f22000802017f */
[----:B-1----:R-:W-:Y:S01]  /*7860*/  IMAD R0, R33, -0xc0, R12 ;  /* 0xffffff4021007824 */ /* 0x002fe200078e020c */
[--C-:B-----5:R-:W-:Y:S01]  /*7870*/  SHF.R.U64 R26, R6, 0x10, R7.reuse ;  /* 0x00000010061a7819 */ /* 0x120fe20000001207 */
[----:B--2---:R-:W-:Y:S01]  /*7880*/  IMAD.MOV.U32 R3, RZ, RZ, R6 ;  /* 0x000000ffff037224 */ /* 0x004fe200078e0006 */
[--C-:B0-----:R-:W-:Y:S01]  /*7890*/  SHF.R.U32.HI R25, RZ, 0x10, R7.reuse ;  /* 0x00000010ff197819 */ /* 0x101fe20000011607 */
[----:B---3--:R-:W-:Y:S01]  /*78a0*/  IMAD.MOV.U32 R20, RZ, RZ, R7 ;  /* 0x000000ffff147224 */ /* 0x008fe200078e0007 */
[----:B------:R-:W-:Y:S01]  /*78b0*/  SHF.R.U64 R7, R8, 0x10, R9 ;  /* 0x0000001008077819 */ /* 0x000fe20000001209 */
[----:B------:R-:W-:Y:S01]  /*78c0*/  IMAD.MOV.U32 R24, RZ, RZ, R4 ;  /* 0x000000ffff187224 */ /* 0x000fe200078e0004 */
[----:B------:R-:W-:Y:S01]  /*78d0*/  MOV R15, R9 ;  /* 0x00000009000f7202 */ /* 0x000fe20000000f00 */
[----:B----4-:R-:W-:Y:S01]  /*78e0*/  IMAD.MOV.U32 R14, RZ, RZ, R5 ;  /* 0x000000ffff0e7224 */ /* 0x010fe200078e0005 */
[----:B------:R-:W-:Y:S01]  /*78f0*/  SHF.R.U32.HI R6, RZ, 0x10, R9 ;  /* 0x00000010ff067819 */ /* 0x000fe20000011609 */
[----:B------:R-:W-:Y:S01]  /*7900*/  IMAD.MOV.U32 R12, RZ, RZ, R8 ;  /* 0x000000ffff0c7224 */ /* 0x000fe200078e0008 */
[----:B------:R-:W-:Y:S01]  /*7910*/  VIMNMX R9, R0, 0xc0, PT ;  /* 0x000000c000097848 */ /* 0x000fe20003fe0100 */
[----:B------:R-:W-:Y:S01]  /*7920*/  IMAD.MOV.U32 R21, RZ, RZ, R10 ;  /* 0x000000ffff157224 */ /* 0x000fe200078e000a */
[----:B------:R-:W-:Y:S01]  /*7930*/  SHF.R.U64 R33, R4, 0x10, R5 ;  /* 0x0000001004217819 */ /* 0x000fe20000001205 */
[----:B------:R-:W-:Y:S01]  /*7940*/  IMAD.MOV.U32 R0, RZ, RZ, R11 ;  /* 0x000000ffff007224 */ /* 0x000fe200078e000b */
[----:B------:R-:W-:Y:S01]  /*7950*/  SHF.R.U32.HI R31, RZ, 0x10, R5 ;  /* 0x00000010ff1f7819 */ /* 0x000fe20000011605 */
[----:B------:R-:W-:Y:S01]  /*7960*/  VIADD R28, R18, 0x60 ;  /* 0x00000060121c7836 */ /* 0x000fe20000000000 */
[----:B------:R-:W-:Y:S01]  /*7970*/  ISETP.GE.AND P0, PT, R16, R13, PT ;  /* 0x0000000d1000720c */ /* 0x000fe20003f06270 */
[----:B------:R-:W-:Y:S01]  /*7980*/  BSSY B1, `(.L_x_492) ;  /* 0x000000e000017945 */ /* 0x000fe20003800000 */
[----:B------:R-:W-:-:S02]  /*7990*/  SHF.R.U64 R4, R10, 0x10, R11 ;  /* 0x000000100a047819 */ /* 0x000fc4000000120b */
[----:B------:R-:W-:Y:S02]  /*79a0*/  SHF.R.U32.HI R5, RZ, 0x10, R11 ;  /* 0x00000010ff057819 */ /* 0x000fe4000001160b */
[-C--:B------:R-:W-:Y:S02]  /*79b0*/  ISETP.GE.OR P2, PT, R18, R9.reuse, P0 ;  /* 0x000000091200720c */ /* 0x080fe40000746670 */
[----:B------:R-:W-:Y:S02]  /*79c0*/  PRMT R24, R24, 0x5410, R33 ;  /* 0x0000541018187816 */ /* 0x000fe40000000021 */
[----:B------:R-:W-:Y:S02]  /*79d0*/  ISETP.GE.OR P0, PT, R28, R9, P0 ;  /* 0x000000091c00720c */ /* 0x000fe40000706670 */
[----:B------:R-:W-:Y:S02]  /*79e0*/  PRMT R14, R14, 0x5410, R31 ;  /* 0x000054100e0e7816 */ /* 0x000fe4000000001f */
[----:B------:R-:W-:-:S02]  /*79f0*/  PRMT R3, R3, 0x5410, R26 ;  /* 0x0000541003037816 */ /* 0x000fc4000000001a */
[----:B------:R-:W-:Y:S02]  /*7a00*/  PRMT R20, R20, 0x5410, R25 ;  /* 0x0000541014147816 */ /* 0x000fe40000000019 */
[----:B------:R-:W-:Y:S02]  /*7a10*/  PRMT R12, R12, 0x5410, R7 ;  /* 0x000054100c0c7816 */ /* 0x000fe40000000007 */
[----:B------:R-:W-:Y:S02]  /*7a20*/  PRMT R15, R15, 0x5410, R6 ;  /* 0x000054100f0f7816 */ /* 0x000fe40000000006 */
[----:B------:R-:W-:Y:S02]  /*7a30*/  PRMT R21, R21, 0x5410, R4 ;  /* 0x0000541015157816 */ /* 0x000fe40000000004 */
[----:B------:R-:W-:Y:S01]  /*7a40*/  PRMT R0, R0, 0x5410, R5 ;  /* 0x0000541000007816 */ /* 0x000fe20000000005 */
[----:B------:R-:W-:Y:S06]  /*7a50*/  @!P1 BRA `(.L_x_493) ;  /* 0x00000124007c9947 */ /* 0x000fec0003800000 */
.L_x_692:
[----:B------:R-:W-:Y:S05]  /*7a60*/  BSYNC B1 ;  /* 0x0000000000017941 */ /* 0x000fea0003800000 */
.L_x_492:
[----:B------:R-:W-:Y:S04]  /*7a70*/  BSSY B1, `(.L_x_494) ;  /* 0x0000060000017945 */ /* 0x000fe80003800000 */
[----:B------:R-:W-:Y:S05]  /*7a80*/  @P2 BRA `(.L_x_495) ;  /* 0x0000000400782947 */ /* 0x000fea0003800000 */
[----:B------:R-:W2:Y:S01]  /*7a90*/  LDL R4, [R1+0x68] ;  /* 0x0000680001047983 */ /* 0x000ea20000100800 */
[----:B------:R-:W-:Y:S01]  /*7aa0*/  SHF.L.U32 R34, R24, 0x10, RZ ;  /* 0x0000001018227819 */ /* 0x000fe200000006ff */
[C---:B------:R-:W-:Y:S01]  /*7ab0*/  IMAD.U32 R36, R12.reuse, 0x10000, RZ ;  /* 0x000100000c247824 */ /* 0x040fe200078e00ff */
[----:B------:R-:W-:Y:S01]  /*7ac0*/  LOP3.LUT R37, R12, 0xffff0000, RZ, 0xc0, !PT ;  /* 0xffff00000c257812 */ /* 0x000fe200078ec0ff */
[----:B------:R-:W1:Y:S01]  /*7ad0*/  S2R R5, SR_TID.X ;  /* 0x0000000000057919 */ /* 0x000e620000002100 */
[----:B------:R-:W-:Y:S01]  /*7ae0*/  LOP3.LUT R35, R24, 0xffff0000, RZ, 0xc0, !PT ;  /* 0xffff000018237812 */ /* 0x000fe200078ec0ff */
[----:B-1----:R-:W-:-:S05]  /*7af0*/  VIADD R5, R5, 0xffffff80 ;  /* 0xffffff8005057836 */ /* 0x002fca0000000000 */
[----:B------:R-:W-:-:S04]  /*7b00*/  SHF.R.S32.HI R8, RZ, 0x1f, R5 ;  /* 0x0000001fff087819 */ /* 0x000fc80000011405 */
[----:B------:R-:W-:Y:S01]  /*7b10*/  LEA.HI R8, R8, R5, RZ, 0x5 ;  /* 0x0000000508087211 */ /* 0x000fe200078f28ff */
[----:B------:R-:W-:-:S03]  /*7b20*/  IMAD.IADD R5, R16, 0x1, R13 ;  /* 0x0000000110057824 */ /* 0x000fc600078e020d */
[----:B------:R-:W-:Y:S01]  /*7b30*/  SHF.R.S32.HI R8, RZ, 0x5, R8 ;  /* 0x00000005ff087819 */ /* 0x000fe20000011408 */
[----:B--2---:R-:W-:-:S05]  /*7b40*/  IMAD.SHL.U32 R4, R4, 0x40, RZ ;  /* 0x0000004004047824 */ /* 0x004fca00078e00ff */
[----:B------:R-:W-:-:S04]  /*7b50*/  LOP3.LUT R6, R4, 0x1c0, RZ, 0xc0, !PT ;  /* 0x000001c004067812 */ /* 0x000fc800078ec0ff */
[C---:B------:R-:W-:Y:S02]  /*7b60*/  LOP3.LUT R4, R6.reuse, 0x38, R16, 0xf8, !PT ;  /* 0x0000003806047812 */ /* 0x040fe400078ef810 */
[----:B------:R-:W-:Y:S02]  /*7b70*/  SHF.R.U32.HI R7, RZ, 0x3, R6 ;  /* 0x00000003ff077819 */ /* 0x000fe40000011606 */
[----:B------:R-:W-:Y:S02]  /*7b80*/  LOP3.LUT R6, R6, 0x38, R5, 0xf8, !PT ;  /* 0x0000003806067812 */ /* 0x000fe400078ef805 */
[-C--:B------:R-:W-:Y:S02]  /*7b90*/  LOP3.LUT R4, R4, R7.reuse, RZ, 0x3c, !PT ;  /* 0x0000000704047212 */ /* 0x080fe400078e3cff */
[----:B------:R-:W-:-:S03]  /*7ba0*/  LOP3.LUT R6, R6, R7, RZ, 0x3c, !PT ;  /* 0x0000000706067212 */ /* 0x000fc600078e3cff */
[C---:B------:R-:W-:Y:S01]  /*7bb0*/  IMAD R5, R8.reuse, 0x200, R4 ;  /* 0x0000020008057824 */ /* 0x040fe200078e0204 */
[----:B------:R-:W-:-:S03]  /*7bc0*/  LEA R9, R8, R6, 0x9 ;  /* 0x0000000608097211 */ /* 0x000fc600078e48ff */
[--C-:B------:R-:W-:Y:S02]  /*7bd0*/  IMAD R42, R5, 0x2, R2.reuse ;  /* 0x00000002052a7824 */ /* 0x100fe400078e0202 */
[----:B------:R-:W-:-:S03]  /*7be0*/  IMAD R44, R9, 0x2, R2 ;  /* 0x00000002092c7824 */ /* 0x000fc600078e0202 */
[----:B------:R-:W1:Y:S04]  /*7bf0*/  LDS.128 R4, [R42+0xc400] ;  /* 0x00c400002a047984 */ /* 0x000e680000000c00 */
[----:B------:R-:W2:Y:S01]  /*7c00*/  LDS.128 R8, [R44+0xc400] ;  /* 0x00c400002c087984 */ /* 0x000ea20000000c00 */
[C---:B-1----:R-:W-:Y:S01]  /*7c10*/  IMAD.U32 R25, R4.reuse, 0x10000, RZ ;  /* 0x0001000004197824 */ /* 0x042fe200078e00ff */
[----:B------:R-:W-:Y:S01]  /*7c20*/  LOP3.LUT R4, R4, 0xffff0000, RZ, 0xc0, !PT ;  /* 0xffff000004047812 */ /* 0x000fe200078ec0ff */
[C---:B0-----:R-:W-:Y:S01]  /*7c30*/  IMAD.U32 R27, R6.reuse, 0x10000, RZ ;  /* 0x00010000061b7824 */ /* 0x041fe200078e00ff */
[----:B------:R-:W-:Y:S01]  /*7c40*/  LOP3.LUT R6, R6, 0xffff0000, RZ, 0xc0, !PT ;  /* 0xffff000006067812 */ /* 0x000fe200078ec0ff */
[C---:B--2---:R-:W-:Y:S01]  /*7c50*/  IMAD.U32 R30, R8.reuse, 0x10000, RZ ;  /* 0x00010000081e7824 */ /* 0x044fe200078e00ff */
[----:B------:R-:W-:Y:S01]  /*7c60*/  LOP3.LUT R8, R8, 0xffff0000, RZ, 0xc0, !PT ;  /* 0xffff000008087812 */ /* 0x000fe200078ec0ff */
[C---:B------:R-:W-:Y:S01]  /*7c70*/  IMAD.U32 R32, R10.reuse, 0x10000, RZ ;  /* 0x000100000a207824 */ /* 0x040fe200078e00ff */
[----:B------:R-:W-:Y:S01]  /*7c80*/  LOP3.LUT R10, R10, 0xffff0000, RZ, 0xc0, !PT ;  /* 0xffff00000a0a7812 */ /* 0x000fe200078ec0ff */
[C---:B------:R-:W-:Y:S01]  /*7c90*/  FMUL.FTZ R38, R30.reuse, R36 ;  /* 0x000000241e267220 */ /* 0x040fe20000410000 */
[----:B------:R-:W-:Y:S01]  /*7ca0*/  FMUL.FTZ R40, R30, R34 ;  /* 0x000000221e287220 */ /* 0x000fe20000410000 */
[----:B------:R-:W-:-:S02]  /*7cb0*/  IMAD.U32 R30, R21, 0x10000, RZ ;  /* 0x00010000151e7824 */ /* 0x000fc400078e00ff */
[C---:B------:R-:W-:Y:S01]  /*7cc0*/  FMUL.FTZ R39, R8.reuse, R37 ;  /* 0x0000002508277220 */ /* 0x040fe20000410000 */
[C---:B------:R-:W-:Y:S01]  /*7cd0*/  FFMA.FTZ R38, R25.reuse, R34, -R38 ;  /* 0x0000002219267223 */ /* 0x040fe20000010826 */
[----:B------:R-:W-:Y:S01]  /*7ce0*/  FFMA.FTZ R40, R25, R36, R40 ;  /* 0x0000002419287223 */ /* 0x000fe20000010028 */
[----:B------:R-:W-:Y:S02]  /*7cf0*/  IMAD.U32 R25, R3, 0x10000, RZ ;  /* 0x0001000003197824 */ /* 0x000fe400078e00ff */
[-C--:B------:R-:W-:Y:S01]  /*7d00*/  FMUL.FTZ R41, R8, R35.reuse ;  /* 0x0000002308297220 */ /* 0x080fe20000410000 */
[-C--:B------:R-:W-:Y:S01]  /*7d10*/  FMUL.FTZ R8, R32, R30.reuse ;  /* 0x0000001e20087220 */ /* 0x080fe20000410000 */
[----:B------:R-:W-:Y:S01]  /*7d20*/  FFMA.FTZ R39, R4, R35, -R39 ;  /* 0x0000002304277223 */ /* 0x000fe20000010827 */
[-C--:B------:R-:W-:Y:S01]  /*7d30*/  FMUL.FTZ R43, R32, R25.reuse ;  /* 0x00000019202b7220 */ /* 0x080fe20000410000 */
[----:B------:R-:W-:Y:S01]  /*7d40*/  LOP3.LUT R35, R21, 0xffff0000, RZ, 0xc0, !PT ;  /* 0xffff000015237812 */ /* 0x000fe200078ec0ff */
[----:B------:R-:W-:Y:S01]  /*7d50*/  FFMA.FTZ R32, R27, R25, -R8 ;  /* 0x000000191b207223 */ /* 0x000fe20000010808 */
[----:B------:R-:W-:Y:S01]  /*7d60*/  LOP3.LUT R25, R3, 0xffff0000, RZ, 0xc0, !PT ;  /* 0xffff000003197812 */ /* 0x000fe200078ec0ff */
[----:B------:R-:W-:Y:S01]  /*7d70*/  FFMA.FTZ R41, R4, R37, R41 ;  /* 0x0000002504297223 */ /* 0x000fe20000010029 */
[----:B------:R-:W-:Y:S01]  /*7d80*/  FFMA.FTZ R43, R27, R30, R43 ;  /* 0x0000001e1b2b7223 */ /* 0x000fe2000001002b */
[----:B------:R-:W-:Y:S01]  /*7d90*/  FMUL.FTZ R37, R10, R35 ;  /* 0x000000230a257220 */ /* 0x000fe20000410000 */
[----:B------:R-:W-:-:S02]  /*7da0*/  IMAD.U32 R31, R9, 0x10000, RZ ;  /* 0x00010000091f7824 */ /* 0x000fc400078e00ff */
[-C--:B------:R-:W-:Y:S01]  /*7db0*/  FMUL.FTZ R45, R10, R25.reuse ;  /* 0x000000190a2d7220 */ /* 0x080fe20000410000 */
[----:B------:R-:W-:Y:S02]  /*7dc0*/  IMAD.U32 R4, R14, 0x10000, RZ ;  /* 0x000100000e047824 */ /* 0x000fe400078e00ff */
[----:B------:R-:W-:Y:S01]  /*7dd0*/  FFMA.FTZ R37, R6, R25, -R37 ;  /* 0x0000001906257223 */ /* 0x000fe20000010825 */
[----:B------:R-:W-:Y:S01]  /*7de0*/  IMAD.U32 R27, R15, 0x10000, RZ ;  /* 0x000100000f1b7824 */ /* 0x000fe200078e00ff */
[----:B------:R-:W-:Y:S01]  /*7df0*/  LOP3.LUT R9, R9, 0xffff0000, RZ, 0xc0, !PT ;  /* 0xffff000009097812 */ /* 0x000fe200078ec0ff */
[----:B------:R-:W-:Y:S02]  /*7e00*/  IMAD.U32 R33, R11, 0x10000, RZ ;  /* 0x000100000b217824 */ /* 0x000fe400078e00ff */
[C---:B------:R-:W-:Y:S01]  /*7e10*/  FMUL.FTZ R30, R31.reuse, R4 ;  /* 0x000000041f1e7220 */ /* 0x040fe20000410000 */
[----:B------:R-:W-:Y:S02]  /*7e20*/  IMAD.U32 R10, R0, 0x10000, RZ ;  /* 0x00010000000a7824 */ /* 0x000fe400078e00ff */
[----:B------:R-:W-:Y:S01]  /*7e30*/  FMUL.FTZ R25, R31, R27 ;  /* 0x0000001b1f197220 */ /* 0x000fe20000410000 */
[----:B------:R-:W-:Y:S01]  /*7e40*/  IMAD.U32 R26, R5, 0x10000, RZ ;  /* 0x00010000051a7824 */ /* 0x000fe200078e00ff */
[----:B------:R-:W-:Y:S01]  /*7e50*/  LOP3.LUT R11, R11, 0xffff0000, RZ, 0xc0, !PT ;  /* 0xffff00000b0b7812 */ /* 0x000fe200078ec0ff */
[----:B------:R-:W-:-:S02]  /*7e60*/  IMAD.U32 R28, R7, 0x10000, RZ ;  /* 0x00010000071c7824 */ /* 0x000fc400078e00ff */
[C---:B------:R-:W-:Y:S01]  /*7e70*/  FMUL.FTZ R31, R33.reuse, R10 ;  /* 0x0000000a211f7220 */ /* 0x040fe20000410000 */
[----:B------:R-:W-:Y:S02]  /*7e80*/  IMAD.U32 R8, R20, 0x10000, RZ ;  /* 0x0001000014087824 */ /* 0x000fe400078e00ff */
[C---:B------:R-:W-:Y:S01]  /*7e90*/  FFMA.FTZ R25, R26.reuse, R4, -R25 ;  /* 0x000000041a197223 */ /* 0x040fe20000010819 */
[----:B------:R-:W-:Y:S01]  /*7ea0*/  FFMA.FTZ R30, R26, R27, R30 ;  /* 0x0000001b1a1e7223 */ /* 0x000fe2000001001e */
[----:B------:R-:W-:Y:S01]  /*7eb0*/  FFMA.FTZ R34, R6, R35, R45 ;  /* 0x0000002306227223 */ /* 0x000fe2000001002d */
[-C--:B------:R-:W-:Y:S01]  /*7ec0*/  FMUL.FTZ R33, R33, R8.reuse ;  /* 0x0000000821217220 */ /* 0x080fe20000410000 */
[----:B------:R-:W-:Y:S01]  /*7ed0*/  FFMA.FTZ R31, R28, R8, -R31 ;  /* 0x000000081c1f7223 */ /* 0x000fe2000001081f */
[----:B------:R-:W-:Y:S02]  /*7ee0*/  LOP3.LUT R8, R15, 0xffff0000, RZ, 0xc0, !PT ;  /* 0xffff00000f087812 */ /* 0x000fe400078ec0ff */
[----:B------:R-:W-:Y:S01]  /*7ef0*/  LOP3.LUT R26, R0, 0xffff0000, RZ, 0xc0, !PT ;  /* 0xffff0000001a7812 */ /* 0x000fe200078ec0ff */
[----:B------:R-:W-:Y:S01]  /*7f00*/  FFMA.FTZ R33, R28, R10, R33 ;  /* 0x0000000a1c217223 */ /* 0x000fe20000010021 */
[----:B------:R-:W-:Y:S01]  /*7f10*/  LOP3.LUT R4, R14, 0xffff0000, RZ, 0xc0, !PT ;  /* 0xffff00000e047812 */ /* 0x000fe200078ec0ff */
[----:B------:R-:W-:Y:S01]  /*7f20*/  FMUL.FTZ R10, R9, R8 ;  /* 0x00000008090a7220 */ /* 0x000fe20000410000 */
[----:B------:R-:W-:Y:S01]  /*7f30*/  LOP3.LUT R6, R20, 0xffff0000, RZ, 0xc0, !PT ;  /* 0xffff000014067812 */ /* 0x000fe200078ec0ff */
[----:B------:R-:W-:Y:S01]  /*7f40*/  FMUL.FTZ R36, R11, R26 ;  /* 0x0000001a0b247220 */ /* 0x000fe20000410000 */
[----:B------:R-:W-:Y:S01]  /*7f50*/  LOP3.LUT R5, R5, 0xffff0000, RZ, 0xc0, !PT ;  /* 0xffff000005057812 */ /* 0x000fe200078ec0ff */
[----:B------:R-:W-:Y:S01]  /*7f60*/  FMUL.FTZ R9, R9, R4 ;  /* 0x0000000409097220 */ /* 0x000fe20000410000 */
[----:B------:R-:W-:Y:S01]  /*7f70*/  LOP3.LUT R7, R7, 0xffff0000, RZ, 0xc0, !PT ;  /* 0xffff000007077812 */ /* 0x000fe200078ec0ff */
[----:B------:R-:W-:-:S02]  /*7f80*/  FMUL.FTZ R11, R11, R6 ;  /* 0x000000060b0b7220 */ /* 0x000fc40000410000 */
[C---:B------:R-:W-:Y:S01]  /*7f90*/  FFMA.FTZ R28, R5.reuse, R4, -R10 ;  /* 0x00000004051c7223 */ /* 0x040fe2000001080a */
[----:B------:R-:W-:Y:S01]  /*7fa0*/  FFMA.FTZ R9, R5, R8, R9 ;  /* 0x0000000805097223 */ /* 0x000fe20000010009 */
[C---:B------:R-:W-:Y:S01]  /*7fb0*/  FFMA.FTZ R36, R7.reuse, R6, -R36 ;  /* 0x0000000607247223 */ /* 0x040fe20000010824 */
[----:B------:R-:W-:Y:S01]  /*7fc0*/  FFMA.FTZ R26, R7, R26, R11 ;  /* 0x0000001a071a7223 */ /* 0x000fe2000001000b */
[----:B------:R-:W-:Y:S02]  /*7fd0*/  F2FP.BF16.F32.PACK_AB R4, R39, R38 ;  /* 0x000000262704723e */ /* 0x000fe400000010ff */
[----:B------:R-:W-:Y:S02]  /*7fe0*/  F2FP.BF16.F32.PACK_AB R6, R37, R32 ;  /* 0x000000202506723e */ /* 0x000fe400000010ff */
[----:B------:R-:W-:Y:S02]  /*7ff0*/  F2FP.BF16.F32.PACK_AB R5, R28, R25 ;  /* 0x000000191c05723e */ /* 0x000fe400000010ff */
[----:B------:R-:W-:-:S02]  /*8000*/  F2FP.BF16.F32.PACK_AB R7, R36, R31 ;  /* 0x0000001f2407723e */ /* 0x000fc400000010ff */
[----:B------:R-:W-:Y:S02]  /*8010*/  F2FP.BF16.F32.PACK_AB R8, R41, R40 ;  /* 0x000000282908723e */ /* 0x000fe400000010ff */
[----:B------:R-:W-:Y:S01]  /*8020*/  F2FP.BF16.F32.PACK_AB R10, R34, R43 ;  /* 0x0000002b220a723e */ /* 0x000fe200000010ff */
[----:B------:R1:W-:Y:S01]  /*8030*/  STS.128 [R42+0xc400], R4 ;  /* 0x00c400042a007388 */ /* 0x0003e20000000c00 */
[----:B------:R-:W-:Y:S02]  /*8040*/  F2FP.BF16.F32.PACK_AB R9, R9, R30 ;  /* 0x0000001e0909723e */ /* 0x000fe400000010ff */
[----:B------:R-:W-:-:S05]  /*8050*/  F2FP.BF16.F32.PACK_AB R11, R26, R33 ;  /* 0x000000211a0b723e */ /* 0x000fca00000010ff */
[----:B------:R1:W-:Y:S02]  /*8060*/  STS.128 [R44+0xc400], R8 ;  /* 0x00c400082c007388 */ /* 0x0003e40000000c00 */
.L_x_495:
[----:B------:R-:W-:Y:S05]  /*8070*/  BSYNC B1 ;  /* 0x0000000000017941 */ /* 0x000fea0003800000 */
.L_x_494:
[----:B------:R-:W-:Y:S05]  /*8080*/  @P0 BRA `(.L_x_486) ;  /* 0x0000000400680947 */ /* 0x000fea0003800000 */
[----:B-1----:R-:W2:Y:S01]  /*8090*/  LDL R5, [R1+0x7c] ;  /* 0x00007c0001057983 */ /* 0x002ea20000100800 */
[C---:B------:R-:W-:Y:S01]  /*80a0*/  IADD3 R6, R18.reuse, 0x60, RZ ;  /* 0x0000006012067810 */ /* 0x040fe20007ffe0ff */
[----:B------:R-:W-:Y:S02]  /*80b0*/  VIADD R7, R18, 0x60 ;  /* 0x0000006012077836 */ /* 0x000fe40000000000 */
[----:B------:R-:W3:Y:S02]  /*80c0*/  LDL R40, [R1+0xa4] ;  /* 0x0000a40001287983 */ /* 0x000ee40000100800 */
[----:B------:R-:W-:Y:S02]  /*80d0*/  IMAD.SHL.U32 R6, R6, 0x40, RZ ;  /* 0x0000004006067824 */ /* 0x000fe400078e00ff */
[----:B------:R-:W-:Y:S02]  /*80e0*/  IMAD.SHL.U32 R7, R7, 0x40, RZ ;  /* 0x0000004007077824 */ /* 0x000fe400078e00ff */
[----:B------:R-:W-:Y:S01]  /*80f0*/  IMAD.IADD R4, R16, 0x1, R13 ;  /* 0x0000000110047824 */ /* 0x000fe200078e020d */
[----:B------:R-:W-:-:S02]  /*8100*/  LOP3.LUT R6, R6, 0x1c0, RZ, 0xc0, !PT ;  /* 0x000001c006067812 */ /* 0x000fc400078ec0ff */
[----:B------:R-:W-:Y:S02]  /*8110*/  LOP3.LUT R7, R7, 0x1c0, RZ, 0xc0, !PT ;  /* 0x000001c007077812 */ /* 0x000fe400078ec0ff */
[----:B------:R-:W-:Y:S02]  /*8120*/  SHF.R.U32.HI R6, RZ, 0x3, R6 ;  /* 0x00000003ff067819 */ /* 0x000fe40000011606 */
[----:B------:R-:W-:-:S04]  /*8130*/  LOP3.LUT R4, R7, 0x38, R4, 0xf8, !PT ;  /* 0x0000003807047812 */ /* 0x000fc800078ef804 */
[----:B------:R-:W-:Y:S01]  /*8140*/  LOP3.LUT R4, R4, R6, RZ, 0x3c, !PT ;  /* 0x0000000604047212 */ /* 0x000fe200078e3cff */
[----:B------:R-:W-:Y:S02]  /*8150*/  IMAD.U32 R37, R12, 0x10000, RZ ;  /* 0x000100000c257824 */ /* 0x000fe400078e00ff */
[----:B------:R-:W-:Y:S01]  /*8160*/  IMAD.U32 R35, R24, 0x10000, RZ ;  /* 0x0001000018237824 */ /* 0x000fe200078e00ff */
[----:B------:R-:W-:Y:S01]  /*8170*/  LOP3.LUT R36, R12, 0xffff0000, RZ, 0xc0, !PT ;  /* 0xffff00000c247812 */ /* 0x000fe200078ec0ff */
[----:B------:R-:W-:Y:S01]  /*8180*/  IMAD.U32 R38, R15, 0x10000, RZ ;  /* 0x000100000f267824 */ /* 0x000fe200078e00ff */
[----:B------:R-:W-:Y:S02]  /*8190*/  LOP3.LUT R24, R24, 0xffff0000, RZ, 0xc0, !PT ;  /* 0xffff000018187812 */ /* 0x000fe400078ec0ff */
[----:B------:R-:W-:Y:S01]  /*81a0*/  SHF.L.U32 R12, R14, 0x10, RZ ;  /* 0x000000100e0c7819 */ /* 0x000fe200000006ff */
[----:B------:R-:W-:Y:S02]  /*81b0*/  IMAD.U32 R41, R21, 0x10000, RZ ;  /* 0x0001000015297824 */ /* 0x000fe400078e00ff */
[----:B------:R-:W-:Y:S01]  /*81c0*/  IMAD.U32 R39, R3, 0x10000, RZ ;  /* 0x0001000003277824 */ /* 0x000fe200078e00ff */
[----:B------:R-:W-:Y:S01]  /*81d0*/  LOP3.LUT R43, R0, 0xffff0000, RZ, 0xc0, !PT ;  /* 0xffff0000002b7812 */ /* 0x000fe200078ec0ff */
[----:B--2---:R-:W-:-:S04]  /*81e0*/  IMAD.IADD R9, R5, 0x1, R4 ;  /* 0x0000000105097824 */ /* 0x004fc800078e0204 */
[----:B------:R-:W-:Y:S01]  /*81f0*/  IMAD R13, R9, 0x2, R2 ;  /* 0x00000002090d7824 */ /* 0x000fe200078e0202 */
[----:B---3--:R-:W-:Y:S04]  /*8200*/  LDS.128 R4, [R40+0xc400] ;  /* 0x00c4000028047984 */ /* 0x008fe80000000c00 */
[----:B------:R-:W1:Y:S02]  /*8210*/  LDS.128 R8, [R13+0xc400] ;  /* 0x00c400000d087984 */ /* 0x000e640000000c00 */
[----:B-1----:R-:W-:Y:S02]  /*8220*/  IMAD.U32 R30, R8, 0x10000, RZ ;  /* 0x00010000081e7824 */ /* 0x002fe400078e00ff */
[----:B------:R-:W-:Y:S02]  /*8230*/  IMAD.U32 R25, R4, 0x10000, RZ ;  /* 0x0001000004197824 */ /* 0x000fe400078e00ff */
[-C--:B------:R-:W-:Y:S01]  /*8240*/  FMUL.FTZ R34, R37, R30.reuse ;  /* 0x0000001e25227220 */ /* 0x080fe20000410000 */
[----:B------:R-:W-:Y:S01]  /*8250*/  FMUL.FTZ R30, R35, R30 ;  /* 0x0000001e231e7220 */ /* 0x000fe20000410000 */
[----:B------:R-:W-:Y:S01]  /*8260*/  IMAD.U32 R31, R9, 0x10000, RZ ;  /* 0x00010000091f7824 */ /* 0x000fe200078e00ff */
[----:B------:R-:W-:Y:S01]  /*8270*/  LOP3.LUT R8, R8, 0xffff0000, RZ, 0xc0, !PT ;  /* 0xffff000008087812 */ /* 0x000fe200078ec0ff */
[----:B------:R-:W-:-:S02]  /*8280*/  IMAD.U32 R26, R5, 0x10000, RZ ;  /* 0x00010000051a7824 */ /* 0x000fc400078e00ff */
[----:B------:R-:W-:Y:S01]  /*8290*/  FFMA.FTZ R30, R37, R25, R30 ;  /* 0x00000019251e7223 */ /* 0x000fe2000001001e */
[----:B------:R-:W-:Y:S01]  /*82a0*/  FMUL.FTZ R37, R38, R31 ;  /* 0x0000001f26257220 */ /* 0x000fe20000410000 */
[----:B------:R-:W-:Y:S01]  /*82b0*/  LOP3.LUT R4, R4, 0xffff0000, RZ, 0xc0, !PT ;  /* 0xffff000004047812 */ /* 0x000fe200078ec0ff */
[----:B------:R-:W-:Y:S01]  /*82c0*/  FFMA.FTZ R34, R35, R25, -R34 ;  /* 0x0000001923227223 */ /* 0x000fe20000010822 */
[-C--:B------:R-:W-:Y:S01]  /*82d0*/  FMUL.FTZ R35, R36, R8.reuse ;  /* 0x0000000824237220 */ /* 0x080fe20000410000 */
[----:B------:R-:W-:Y:S01]  /*82e0*/  FMUL.FTZ R25, R24, R8 ;  /* 0x0000000818197220 */ /* 0x000fe20000410000 */
[----:B------:R-:W-:Y:S02]  /*82f0*/  IMAD.U32 R32, R10, 0x10000, RZ ;  /* 0x000100000a207824 */ /* 0x000fe400078e00ff */
[C---:B------:R-:W-:Y:S01]  /*8300*/  FMUL.FTZ R31, R12.reuse, R31 ;  /* 0x0000001f0c1f7220 */ /* 0x040fe20000410000 */
[----:B------:R-:W-:Y:S01]  /*8310*/  FFMA.FTZ R37, R12, R26, -R37 ;  /* 0x0000001a0c257223 */ /* 0x000fe20000010825 */
[----:B------:R-:W-:Y:S01]  /*8320*/  LOP3.LUT R10, R10, 0xffff0000, RZ, 0xc0, !PT ;  /* 0xffff00000a0a7812 */ /* 0x000fe200078ec0ff */
[-C--:B------:R-:W-:Y:S01]  /*8330*/  FFMA.FTZ R35, R24, R4.reuse, -R35 ;  /* 0x0000000418237223 */ /* 0x080fe20000010823 */
[----:B------:R-:W-:Y:S01]  /*8340*/  LOP3.LUT R12, R21, 0xffff0000, RZ, 0xc0, !PT ;  /* 0xffff0000150c7812 */ /* 0x000fe200078ec0ff */
[----:B------:R-:W-:Y:S01]  /*8350*/  FFMA.FTZ R25, R36, R4, R25 ;  /* 0x0000000424197223 */ /* 0x000fe20000010019 */
[C---:B0-----:R-:W-:Y:S01]  /*8360*/  SHF.L.U32 R27, R6.reuse, 0x10, RZ ;  /* 0x00000010061b7819 */ /* 0x041fe200000006ff */
[-C--:B------:R-:W-:Y:S01]  /*8370*/  FMUL.FTZ R4, R41, R32.reuse ;  /* 0x0000002029047220 */ /* 0x080fe20000410000 */
[----:B------:R-:W-:Y:S01]  /*8380*/  LOP3.LUT R8, R3, 0xffff0000, RZ, 0xc0, !PT ;  /* 0xffff000003087812 */ /* 0x000fe200078ec0ff */
[----:B------:R-:W-:Y:S01]  /*8390*/  FMUL.FTZ R32, R39, R32 ;  /* 0x0000002027207220 */ /* 0x000fe20000410000 */
[----:B------:R-:W-:Y:S01]  /*83a0*/  LOP3.LUT R6, R6, 0xffff0000, RZ, 0xc0, !PT ;  /* 0xffff000006067812 */ /* 0x000fe200078ec0ff */
[----:B------:R-:W-:Y:S01]  /*83b0*/  FMUL.FTZ R21, R12, R10 ;  /* 0x0000000a0c157220 */ /* 0x000fe20000410000 */
[----:B------:R-:W-:-:S02]  /*83c0*/  IMAD.U32 R33, R11, 0x10000, RZ ;  /* 0x000100000b217824 */ /* 0x000fc400078e00ff */
[-C--:B------:R-:W-:Y:S01]  /*83d0*/  FFMA.FTZ R3, R39, R27.reuse, -R4 ;  /* 0x0000001b27037223 */ /* 0x080fe20000010804 */
[----:B------:R-:W-:Y:S02]  /*83e0*/  IMAD.U32 R24, R0, 0x10000, RZ ;  /* 0x0001000000187824 */ /* 0x000fe400078e00ff */
[C---:B------:R-:W-:Y:S01]  /*83f0*/  FMUL.FTZ R39, R8.reuse, R10 ;  /* 0x0000000a08277220 */ /* 0x040fe20000410000 */
[----:B------:R-:W-:Y:S01]  /*8400*/  FFMA.FTZ R10, R41, R27, R32 ;  /* 0x0000001b290a7223 */ /* 0x000fe20000010020 */
[----:B------:R-:W-:Y:S01]  /*8410*/  LOP3.LUT R9, R9, 0xffff0000, RZ, 0xc0, !PT ;  /* 0xffff000009097812 */ /* 0x000fe200078ec0ff */
[----:B------:R-:W-:Y:S01]  /*8420*/  FFMA.FTZ R8, R8, R6, -R21 ;  /* 0x0000000608087223 */ /* 0x000fe20000010815 */
[----:B------:R-:W-:Y:S01]  /*8430*/  LOP3.LUT R11, R11, 0xffff0000, RZ, 0xc0, !PT ;  /* 0xffff00000b0b7812 */ /* 0x000fe200078ec0ff */
[----:B------:R-:W-:Y:S01]  /*8440*/  IMAD.U32 R28, R7, 0x10000, RZ ;  /* 0x00010000071c7824 */ /* 0x000fe200078e00ff */
[----:B------:R-:W-:Y:S01]  /*8450*/  LOP3.LUT R41, R15, 0xffff0000, RZ, 0xc0, !PT ;  /* 0xffff00000f297812 */ /* 0x000fe200078ec0ff */
[----:B------:R-:W-:-:S02]  /*8460*/  IMAD.U32 R4, R20, 0x10000, RZ ;  /* 0x0001000014047824 */ /* 0x000fc400078e00ff */
[-C--:B------:R-:W-:Y:S01]  /*8470*/  FMUL.FTZ R27, R24, R33.reuse ;  /* 0x00000021181b7220 */ /* 0x080fe20000410000 */
[----:B------:R-:W-:Y:S02]  /*8480*/  LOP3.LUT R15, R14, 0xffff0000, RZ, 0xc0, !PT ;  /* 0xffff00000e0f7812 */ /* 0x000fe400078ec0ff */
[----:B------:R-:W-:Y:S01]  /*8490*/  LOP3.LUT R21, R20, 0xffff0000, RZ, 0xc0, !PT ;  /* 0xffff000014157812 */ /* 0x000fe200078ec0ff */
[----:B------:R-:W-:Y:S01]  /*84a0*/  FFMA.FTZ R39, R12, R6, R39 ;  /* 0x000000060c277223 */ /* 0x000fe20000010027 */
[----:B------:R-:W-:Y:S01]  /*84b0*/  LOP3.LUT R5, R5, 0xffff0000, RZ, 0xc0, !PT ;  /* 0xffff000005057812 */ /* 0x000fe200078ec0ff */
[C---:B------:R-:W-:Y:S01]  /*84c0*/  FMUL.FTZ R33, R4.reuse, R33 ;  /* 0x0000002104217220 */ /* 0x040fe20000410000 */
[----:B------:R-:W-:Y:S01]  /*84d0*/  LOP3.LUT R7, R7, 0xffff0000, RZ, 0xc0, !PT ;  /* 0xffff000007077812 */ /* 0x000fe200078ec0ff */
[----:B------:R-:W-:Y:S01]  /*84e0*/  FFMA.FTZ R27, R4, R28, -R27 ;  /* 0x0000001c041b7223 */ /* 0x000fe2000001081b */
[----:B------:R-:W-:Y:S01]  /*84f0*/  FMUL.FTZ R0, R41, R9 ;  /* 0x0000000929007220 */ /* 0x000fe20000410000 */
[----:B------:R-:W-:Y:S01]  /*8500*/  FMUL.FTZ R6, R43, R11 ;  /* 0x0000000b2b067220 */ /* 0x000fe20000410000 */
[----:B------:R-:W-:Y:S01]  /*8510*/  FMUL.FTZ R4, R15, R9 ;  /* 0x000000090f047220 */ /* 0x000fe20000410000 */
[----:B------:R-:W-:Y:S01]  /*8520*/  FMUL.FTZ R20, R21, R11 ;  /* 0x0000000b15147220 */ /* 0x000fe20000410000 */
[----:B------:R-:W-:Y:S01]  /*8530*/  FFMA.FTZ R0, R15, R5, -R0 ;  /* 0x000000050f007223 */ /* 0x000fe20000010800 */
[----:B------:R-:W-:Y:S01]  /*8540*/  FFMA.FTZ R14, R21, R7, -R6 ;  /* 0x00000007150e7223 */ /* 0x000fe20000010806 */
[----:B------:R-:W-:Y:S01]  /*8550*/  FFMA.FTZ R31, R38, R26, R31 ;  /* 0x0000001a261f7223 */ /* 0x000fe2000001001f */
[----:B------:R-:W-:Y:S01]  /*8560*/  FFMA.FTZ R33, R24, R28, R33 ;  /* 0x0000001c18217223 */ /* 0x000fe20000010021 */
[----:B------:R-:W-:Y:S01]  /*8570*/  FFMA.FTZ R12, R41, R5, R4 ;  /* 0x00000005290c7223 */ /* 0x000fe20000010004 */
[----:B------:R-:W-:Y:S01]  /*8580*/  FFMA.FTZ R20, R43, R7, R20 ;  /* 0x000000072b147223 */ /* 0x000fe20000010014 */
[----:B------:R-:W-:-:S02]  /*8590*/  F2FP.BF16.F32.PACK_AB R6, R8, R3 ;  /* 0x000000030806723e */ /* 0x000fc400000010ff */
[----:B------:R-:W-:Y:S02]  /*85a0*/  F2FP.BF16.F32.PACK_AB R4, R35, R34 ;  /* 0x000000222304723e */ /* 0x000fe400000010ff */
[----:B------:R-:W-:Y:S02]  /*85b0*/  F2FP.BF16.F32.PACK_AB R5, R0, R37 ;  /* 0x000000250005723e */ /* 0x000fe400000010ff */
[----:B------:R-:W-:Y:S02]  /*85c0*/  F2FP.BF16.F32.PACK_AB R7, R14, R27 ;  /* 0x0000001b0e07723e */ /* 0x000fe400000010ff */
[----:B------:R-:W-:Y:S02]  /*85d0*/  F2FP.BF16.F32.PACK_AB R10, R39, R10 ;  /* 0x0000000a270a723e */ /* 0x000fe400000010ff */
[----:B------:R-:W-:Y:S02]  /*85e0*/  F2FP.BF16.F32.PACK_AB R8, R25, R30 ;  /* 0x0000001e1908723e */ /* 0x000fe400000010ff */
[----:B------:R-:W-:-:S02]  /*85f0*/  F2FP.BF16.F32.PACK_AB R9, R12, R31 ;  /* 0x0000001f0c09723e */ /* 0x000fc400000010ff */
[----:B------:R-:W-:Y:S01]  /*8600*/  F2FP.BF16.F32.PACK_AB R11, R20, R33 ;  /* 0x00000021140b723e */ /* 0x000fe200000010ff */
[----:B------:R3:W-:Y:S04]  /*8610*/  STS.128 [R40+0xc400], R4 ;  /* 0x00c4000428007388 */ /* 0x0007e80000000c00 */
[----:B------:R3:W-:Y:S02]  /*8620*/  STS.128 [R13+0xc400], R8 ;  /* 0x00c400080d007388 */ /* 0x0007e40000000c00 */
.L_x_486:
[----:B------:R-:W-:Y:S05]  /*8630*/  BSYNC B0 ;  /* 0x0000000000007941 */ /* 0x000fea0003800000 */
.L_x_475:
[----:B------:R-:W-:Y:S01]  /*8640*/  @!PT LDS RZ, [RZ] ;  /* 0x00000000fffff984 */ /* 0x000fe20000000800 */
[----:B------:R-:W-:Y:S01]  /*8650*/  @!PT LDS RZ, [RZ] ;  /* 0x00000000fffff984 */ /* 0x000fe20000000800 */
[----:B------:R-:W-:Y:S01]  /*8660*/  @!PT LDS RZ, [RZ] ;  /* 0x00000000fffff984 */ /* 0x000fe20000000800 */
[----:B------:R-:W-:Y:S01]  /*8670*/  @!PT LDS RZ, [RZ] ;  /* 0x00000000fffff984 */ /* 0x000fe20000000800 */
[----:B------:R4:W-:Y:S06]  /*8680*/  MEMBAR.ALL.CTA ;  /* 0x0000000000007992 */ /* 0x0009ec0000008000 */
[----:B----4-:R-:W4:Y:S01]  /*8690*/  FENCE.VIEW.ASYNC.S ;  /* 0x00000000000073c6 */ /* 0x010f220000000000 */
[----:B------:R-:W-:Y:S05]  /*86a0*/  WARPSYNC.ALL ;  /* 0x0000000000007948 */ /* 0x000fea0003800000 */
[----:B----4-:R-:W-:Y:S06]  /*86b0*/  BAR.SYNC.DEFER_BLOCKING 0xd, 0x180 ;  /* 0x0346000000007b1d */ /* 0x010fec0000010000 */
.L_x_472:
[----:B------:R-:W-:-:S13]  /*86c0*/  ISETP.NE.AND P0, PT, R156, 0x3, PT ;  /* 0x000000039c00780c */ /* 0x000fda0003f05270 */
[----:B------:R-:W-:Y:S05]  /*86d0*/  @!P0 BRA `(.L_x_496) ;  /* 0x0000000000048947 */ /* 0x000fea0003800000 */
[----:B------:R-:W-:Y:S01]  /*86e0*/  BPT.TRAP 0x1 ;  /* 0x000000040000795c */ /* 0x000fe20000300000 */
.L_x_496:
[----:B-12---:R-:W3:Y:S01]  /*86f0*/  LDL R3, [R1+0x18] ;  /* 0x0000180001037983 */ /* 0x006ee20000100800 */
[----:B------:R-:W-:Y:S01]  /*8700*/  IMAD R0, R152, 0x8, R2 ;  /* 0x0000000898007824 */ /* 0x000fe200078e0202 */
[----:B---3--:R-:W-:-:S04]  /*8710*/  SHF.L.U32 R5, R3, 0x1f, RZ ;  /* 0x0000001f03057819 */ /* 0x008fc800000006ff */
[----:B------:R1:W2:Y:S01]  /*8720*/  SYNCS.PHASECHK.TRANS64.TRYWAIT P1, [R0+URZ+0x30830], R5 ;  /* 0x03083005000075a7 */ /* 0x0002a2000802017f */
[----:B------:R-:W-:Y:S05]  /*8730*/  @!P0 BRA `(.L_x_497) ;  /* 0x0000000000048947 */ /* 0x000fea0003800000 */
[----:B------:R-:W-:Y:S01]  /*8740*/  BPT.TRAP 0x1 ;  /* 0x000000040000795c */ /* 0x000fe20000300000 */
.L_x_497:
[----:B------:R-:W-:Y:S01]  /*8750*/  VIADD R3, R2, 0x12400 ;  /* 0x0001240002037836 */ /* 0x000fe20000000000 */
[----:B0-----:R-:W-:Y:S01]  /*8760*/  LOP3.LUT R6, R29, 0x10000, RZ, 0xfc, !PT ;  /* 0x000100001d067812 */ /* 0x001fe200078efcff */
[----:B------:R-:W-:-:S03]  /*8770*/  IMAD.MOV.U32 R7, RZ, RZ, 0x40000040 ;  /* 0x40000040ff077424 */ /* 0x000fc600078e00ff */
[----:B------:R-:W-:Y:S02]  /*8780*/  SHF.R.U32.HI R3, RZ, 0x4, R3 ;  /* 0x00000004ff037819 */ /* 0x000fe40000011603 */
[----:B------:R0:W-:Y:S02]  /*8790*/  STL.64 [R1+0x48], R6 ;  /* 0x0000480601007387 */ /* 0x0001e40000100a00 */
[----:B------:R-:W-:-:S04]  /*87a0*/  LOP3.LUT R3, R3, 0x3fff, RZ, 0xc0, !PT ;  /* 0x00003fff03037812 */ /* 0x000fc800078ec0ff */
[----:B------:R-:W-:-:S05]  /*87b0*/  LOP3.LUT R3, R3, 0x10000, RZ, 0xfc, !PT ;  /* 0x0001000003037812 */ /* 0x000fca00078efcff */
[----:B------:R0:W-:Y:S01]  /*87c0*/  STL [R1+0x78], R3 ;  /* 0x0000780301007387 */ /* 0x0001e20000100800 */
[----:B--2---:R-:W-:Y:S05]  /*87d0*/  @P1 BRA `(.L_x_498) ;  /* 0x0000000000081947 */ /* 0x004fea0003800000 */
[----:B------:R-:W2:Y:S02]  /*87e0*/  SYNCS.PHASECHK.TRANS64.TRYWAIT P1, [R0+URZ+0x30830], R5 ;  /* 0x03083005000075a7 */ /* 0x000ea4000802017f */
[----:B--2---:R-:W-:Y:S05]  /*87f0*/  @!P1 BRA `(.L_x_499) ;  /* 0x0000011800289947 */ /* 0x004fea0003800000 */
.L_x_498:
[----:B0-----:R-:W3:Y:S04]  /*8800*/  LDL R3, [R1+0x78] ;  /* 0x0000780001037983 */ /* 0x001ee80000100800 */
[----:B------:R-:W4:Y:S01]  /*8810*/  LDL.64 R8, [R1+0x48] ;  /* 0x0000480001087983 */ /* 0x000f220000100a00 */
[----:B-12---:R-:W-:Y:S01]  /*8820*/  IMAD.MOV.U32 R5, RZ, RZ, 0x40000040 ;  /* 0x40000040ff057424 */ /* 0x006fe200078e00ff */
[----:B------:R-:W-:Y:S05]  /*8830*/  WARPSYNC.ALL ;  /* 0x0000000000007948 */ /* 0x000fea0003800000 */
[----:B------:R-:W-:Y:S01]  /*8840*/  R2UR UR7, R5 ;  /* 0x00000000050772ca */ /* 0x000fe200000e0000 */
[----:B-----5:R-:W-:Y:S01]  /*8850*/  WARPGROUP.ARRIVE ;  /* 0x00000000000079c5 */ /* 0x020fe20000000000 */
[----:B------:R-:W-:Y:S01]  /*8860*/  IMAD.MOV.U32 R7, RZ, RZ, 0x40000040 ;  /* 0x40000040ff077424 */ /* 0x000fe200078e00ff */
[----:B------:R-:W-:Y:S01]  /*8870*/  MOV R5, 0x40000040 ;  /* 0x4000004000057802 */ /* 0x000fe20000000f00 */
[----:B------:R-:W-:-:S03]  /*8880*/  IMAD.MOV.U32 R13, RZ, RZ, 0x40000040 ;  /* 0x40000040ff0d7424 */ /* 0x000fc600078e00ff */
[----:B------:R-:W0:Y:S01]  /*8890*/  S2R R131, SR_TID.X ;  /* 0x0000000000837919 */ /* 0x000e220000002100 */
[----:B------:R-:W-:Y:S01]  /*88a0*/  IMAD.MOV.U32 R11, RZ, RZ, 0x40000040 ;  /* 0x40000040ff0b7424 */ /* 0x000fe200078e00ff */
[----:B0-----:R-:W-:Y:S01]  /*88b0*/  LOP3.LUT R131, R131, 0x7f, RZ, 0xc0, !PT ;  /* 0x0000007f83837812 */ /* 0x001fe200078ec0ff */
[----:B---3--:R-:W-:Y:S01]  /*88c0*/  IMAD R4, R152, 0x600, R3 ;  /* 0x0000060098047824 */ /* 0x008fe200078e0203 */
[C---:B----4-:R-:W-:Y:S01]  /*88d0*/  R2UR UR4, R8.reuse ;  /* 0x00000000080472ca */ /* 0x050fe200000e0000 */
[C---:B------:R-:W-:Y:S01]  /*88e0*/  VIADD R12, R8.reuse, 0x2 ;  /* 0x00000002080c7836 */ /* 0x040fe20000000000 */
[----:B------:R-:W-:Y:S01]  /*88f0*/  R2UR UR5, R9 ;  /* 0x00000000090572ca */ /* 0x000fe200000e0000 */
[----:B------:R-:W-:Y:S01]  /*8900*/  VIADD R10, R8, 0x4 ;  /* 0x00000004080a7836 */ /* 0x000fe20000000000 */
[C---:B------:R-:W-:Y:S02]  /*8910*/  R2UR UR6, R4.reuse ;  /* 0x00000000040672ca */ /* 0x040fe400000e0000 */
[----:B------:R-:W-:Y:S01]  /*8920*/  IADD3 R6, R4, 0x2, RZ ;  /* 0x0000000204067810 */ /* 0x000fe20007ffe0ff */
[----:B------:R-:W-:Y:S04]  /*8930*/  STL.64 [R1+0x60], R12 ;  /* 0x0000600c01007387 */ /* 0x000fe80000100a00 */
[----:B------:R-:W-:Y:S06]  /*8940*/  STL.64 [R1+0x58], R10 ;  /* 0x0000580a01007387 */ /* 0x000fec0000100a00 */
[----:B------:R-:W-:Y:S01]  /*8950*/  HGMMA.64x192x16.F32.BF16 R24, gdesc[UR4], RZ, !UPT, gsb0 ;  /* 0x02e00000041879f0 */ /* 0x000fe2000c0018ff */
[----:B------:R-:W-:Y:S01]  /*8960*/  R2UR UR6, R6 ;  /* 0x00000000060672ca */ /* 0x000fe200000e0000 */
[----:B------:R-:W-:Y:S01]  /*8970*/  VIADD R6, R4, 0x4 ;  /* 0x0000000404067836 */ /* 0x000fe20000000000 */
[----:B------:R-:W-:Y:S01]  /*8980*/  R2UR UR7, R7 ;  /* 0x00000000070772ca */ /* 0x000fe200000e0000 */
[----:B------:R-:W-:Y:S01]  /*8990*/  IMAD.MOV.U32 R7, RZ, RZ, 0x40000040 ;  /* 0x40000040ff077424 */ /* 0x000fe200078e00ff */
[----:B------:R-:W-:Y:S01]  /*89a0*/  R2UR UR4, R12 ;  /* 0x000000000c0472ca */ /* 0x000fe200000e0000 */
[----:B------:R-:W-:Y:S01]  /*89b0*/  VIADD R4, R4, 0x6 ;  /* 0x0000000604047836 */ /* 0x000fe20000000000 */
[----:B------:R-:W-:Y:S01]  /*89c0*/  R2UR UR5, R13 ;  /* 0x000000000d0572ca */ /* 0x000fe200000e0000 */
[----:B------:R-:W-:-:S02]  /*89d0*/  WARPGROUP.DEPBAR.LE gsb0, 0x0 ;  /* 0x00008000000079c5 */ /* 0x000fc40000010000 */
[----:B------:R-:W-:-:S10]  /*89e0*/  WARPGROUP.ARRIVE ;  /* 0x00000000000079c5 */ /* 0x000fd40000000000 */
[----:B------:R-:W-:Y:S01]  /*89f0*/  HGMMA.64x192x16.F32.BF16 R24, gdesc[UR4], R24, gsb0 ;  /* 0x02e00000041879f0 */ /* 0x000fe20008001818 */
[----:B------:R-:W-:Y:S01]  /*8a00*/  R2UR UR6, R6 ;  /* 0x00000000060672ca */ /* 0x000fe200000e0000 */
[----:B------:R-:W-:Y:S01]  /*8a10*/  VIADD R6, R8, 0x6 ;  /* 0x0000000608067836 */ /* 0x000fe20000000000 */
[----:B------:R-:W-:Y:S01]  /*8a20*/  R2UR UR7, R7 ;  /* 0x00000000070772ca */ /* 0x000fe200000e0000 */
[----:B------:R-:W-:Y:S01]  /*8a30*/  IMAD.MOV.U32 R7, RZ, RZ, 0x40000040 ;  /* 0x40000040ff077424 */ /* 0x000fe200078e00ff */
[----:B------:R-:W-:Y:S02]  /*8a40*/  R2UR UR4, R10 ;  /* 0x000000000a0472ca */ /* 0x000fe400000e0000 */
[----:B------:R-:W-:Y:S02]  /*8a50*/  R2UR UR5, R11 ;  /* 0x000000000b0572ca */ /* 0x000fe400000e0000 */
[----:B------:R0:W-:Y:S01]  /*8a60*/  STL.64 [R1+0x50], R6 ;  /* 0x0000500601007387 */ /* 0x0001e20000100a00 */
[----:B------:R-:W-:-:S02]  /*8a70*/  WARPGROUP.DEPBAR.LE gsb0, 0x0 ;  /* 0x00008000000079c5 */ /* 0x000fc40000010000 */
[----:B------:R-:W-:-:S08]  /*8a80*/  WARPGROUP.ARRIVE ;  /* 0x00000000000079c5 */ /* 0x000fd00000000000 */
[----:B------:R-:W-:Y:S01]  /*8a90*/  HGMMA.64x192x16.F32.BF16 R24, gdesc[UR4], R24, gsb0 ;  /* 0x02e00000041879f0 */ /* 0x000fe20008001818 */
[----:B------:R-:W-:Y:S02]  /*8aa0*/  R2UR UR6, R4 ;  /* 0x00000000040672ca */ /* 0x000fe400000e0000 */
[----:B------:R-:W-:Y:S01]  /*8ab0*/  R2UR UR7, R5 ;  /* 0x00000000050772ca */ /* 0x000fe200000e0000 */
[----:B------:R-:W1:Y:S01]  /*8ac0*/  S2R R4, SR_TID.X ;  /* 0x0000000000047919 */ /* 0x000e620000002100 */
[----:B------:R-:W-:Y:S02]  /*8ad0*/  R2UR UR4, R6 ;  /* 0x00000000060472ca */ /* 0x000fe400000e0000 */
[----:B------:R-:W-:Y:S01]  /*8ae0*/  R2UR UR5, R7 ;  /* 0x00000000070572ca */ /* 0x000fe200000e0000 */
[----:B-1----:R-:W-:-:S05]  /*8af0*/  VIADD R128, R4, 0xffffff80 ;  /* 0xffffff8004807836 */ /* 0x002fca0000000000 */
[----:B------:R-:W-:-:S04]  /*8b00*/  SHF.R.S32.HI R125, RZ, 0x1f, R128 ;  /* 0x0000001fff7d7819 */ /* 0x000fc80000011480 */
[----:B------:R-:W-:-:S04]  /*8b10*/  LEA.HI R125, R125, R128, RZ, 0x7 ;  /* 0x000000807d7d7211 */ /* 0x000fc800078f38ff */
[----:B------:R-:W-:-:S05]  /*8b20*/  LOP3.LUT R125, R125, 0xffffff80, RZ, 0xc0, !PT ;  /* 0xffffff807d7d7812 */ /* 0x000fca00078ec0ff */
[----:B------:R-:W-:-:S05]  /*8b30*/  IMAD.IADD R125, R128, 0x1, -R125 ;  /* 0x00000001807d7824 */ /* 0x000fca00078e0a7d */
[----:B------:R-:W-:-:S04]  /*8b40*/  SHF.R.S32.HI R4, RZ, 0x1f, R125 ;  /* 0x0000001fff047819 */ /* 0x000fc8000001147d */
[----:B------:R-:W-:-:S04]  /*8b50*/  LEA.HI R4, R4, R125, RZ, 0x2 ;  /* 0x0000007d04047211 */ /* 0x000fc800078f10ff */
[----:B------:R-:W-:-:S05]  /*8b60*/  LOP3.LUT R4, R4, 0x7ffffffc, RZ, 0xc0, !PT ;  /* 0x7ffffffc04047812 */ /* 0x000fca00078ec0ff */
[----:B------:R-:W-:-:S04]  /*8b70*/  IMAD.IADD R4, R125, 0x1, -R4 ;  /* 0x000000017d047824 */ /* 0x000fc800078e0a04 */
[----:B------:R-:W-:-:S05]  /*8b80*/  IMAD.SHL.U32 R4, R4, 0x2, RZ ;  /* 0x0000000204047824 */ /* 0x000fca00078e00ff */
[----:B------:R-:W-:-:S05]  /*8b90*/  IADD3 R121, R121, 0xc0, -R4 ;  /* 0x000000c079797810 */ /* 0x000fca0007ffe804 */
[----:B------:R-:W-:-:S05]  /*8ba0*/  IMAD R4, R120, -0xc0, R121 ;  /* 0xffffff4078047824 */ /* 0x000fca00078e0279 */
[C---:B------:R-:W-:Y:S02]  /*8bb0*/  ISETP.GT.AND P3, PT, R4.reuse, RZ, PT ;  /* 0x000000ff0400720c */ /* 0x040fe40003f64270 */
[C---:B------:R-:W-:Y:S02]  /*8bc0*/  ISETP.GT.AND P4, PT, R4.reuse, 0x1, PT ;  /* 0x000000010400780c */ /* 0x040fe40003f84270 */
[C---:B------:R-:W-:Y:S02]  /*8bd0*/  ISETP.GT.AND P5, PT, R4.reuse, 0x8, PT ;  /* 0x000000080400780c */ /* 0x040fe40003fa4270 */
[C---:B------:R-:W-:Y:S02]  /*8be0*/  ISETP.GT.AND P1, PT, R4.reuse, 0x9, PT ;  /* 0x000000090400780c */ /* 0x040fe40003f24270 */
[----:B------:R-:W-:Y:S01]  /*8bf0*/  ISETP.GT.AND P2, PT, R4, 0x10, PT ;  /* 0x000000100400780c */ /* 0x000fe20003f44270 */
[----:B------:R-:W-:Y:S02]  /*8c00*/  WARPGROUP.DEPBAR.LE gsb0, 0x0 ;  /* 0x00008000000079c5 */ /* 0x000fe40000010000 */
[----:B------:R-:W-:-:S06]  /*8c10*/  WARPGROUP.ARRIVE ;  /* 0x00000000000079c5 */ /* 0x000fcc0000000000 */
[----:B------:R-:W-:Y:S01]  /*8c20*/  HGMMA.64x192x16.F32.BF16 R24, gdesc[UR4], R24, gsb0 ;  /* 0x02e00000041879f0 */ /* 0x000fe20008001818 */
[----:B------:R-:W-:Y:S01]  /*8c30*/  ULDC UR4, c[0x0][0x9d8] ;  /* 0x0002760000047ab9 */ /* 0x000fe20000000800 */
[----:B------:R-:W-:Y:S01]  /*8c40*/  ULDC UR5, c[0x0][0x988] ;  /* 0x0002620000057ab9 */ /* 0x000fe20000000800 */
[----:B------:R-:W-:Y:S02]  /*8c50*/  WARPGROUP.DEPBAR.LE gsb0, 0x0 ;  /* 0x00008000000079c5 */ /* 0x000fe40000010000 */
[----:B------:R-:W-:Y:S01]  /*8c60*/  FMUL.FTZ R123, R24, UR4 ;  /* 0x00000004187b7c20 */ /* 0x000fe20008410000 */
[----:B------:R-:W-:Y:S01]  /*8c70*/  FMUL.FTZ R3, R25, UR4 ;  /* 0x0000000419037c20 */ /* 0x000fe20008410000 */
[----:B------:R-:W-:Y:S01]  /*8c80*/  FMUL.FTZ R122, R28, UR4 ;  /* 0x000000041c7a7c20 */ /* 0x000fe20008410000 */
[----:B0-----:R-:W-:Y:S01]  /*8c90*/  FMUL.FTZ R6, R29, UR4 ;  /* 0x000000041d067c20 */ /* 0x001fe20008410000 */
        /* <DEDUP_REMOVED lines=11> */
[----:B------:R-:W-:Y:S01]  /*8d50*/  FMUL.FTZ R43, R51, UR4 ;  /* 0x00000004332b7c20 */ /* 0x000fe20008410000 */
[----:B------:R-:W-:Y:S01]  /*8d60*/  FMUL.FTZ R11, R34, UR4 ;  /* 0x00000004220b7c20 */ /* 0x000fe20008410000 */
[----:B------:R-:W-:Y:S01]  /*8d70*/  FMUL.FTZ R51, R59, UR4 ;  /* 0x000000043b337c20 */ /* 0x000fe20008410000 */
[----:B------:R-:W-:Y:S01]  /*8d80*/  FMUL.FTZ R21, R40, UR4 ;  /* 0x0000000428157c20 */ /* 0x000fe20008410000 */
[----:B------:R-:W-:Y:S01]  /*8d90*/  FMUL.FTZ R59, R63, UR4 ;  /* 0x000000043f3b7c20 */ /* 0x000fe20008410000 */
[----:B------:R-:W-:Y:S01]  /*8da0*/  FMUL.FTZ R63, R71, UR4 ;  /* 0x00000004473f7c20 */ /* 0x000fe20008410000 */
[----:B------:R-:W-:Y:S01]  /*8db0*/  FMUL.FTZ R71, R90, UR4 ;  /* 0x000000045a477c20 */ /* 0x000fe20008410000 */
[----:B------:R-:W2:Y:S01]  /*8dc0*/  MUFU.TANH R122, R122 ;  /* 0x0000007a007a7308 */ /* 0x000ea20000002400 */
[----:B0-----:R-:W-:Y:S01]  /*8dd0*/  FSEL R123, R123, -INF , P3 ;  /* 0xff8000007b7b7808 */ /* 0x001fe20001800000 */
[----:B------:R-:W-:Y:S01]  /*8de0*/  FMUL.FTZ R12, R35, UR4 ;  /* 0x00000004230c7c20 */ /* 0x000fe20008410000 */
[----:B------:R-:W-:Y:S01]  /*8df0*/  FMUL.FTZ R31, R41, UR4 ;  /* 0x00000004291f7c20 */ /* 0x000fe20008410000 */
[----:B------:R-:W-:Y:S01]  /*8e00*/  FMUL.FTZ R29, R92, UR4 ;  /* 0x000000045c1d7c20 */ /* 0x000fe20008410000 */
[----:B------:R-:W-:Y:S01]  /*8e10*/  FMUL.FTZ R13, R38, UR4 ;  /* 0x00000004260d7c20 */ /* 0x000fe20008410000 */
[----:B------:R-:W-:Y:S01]  /*8e20*/  FMUL.FTZ R30, R44, UR4 ;  /* 0x000000042c1e7c20 */ /* 0x000fe20008410000 */
[----:B------:R-:W-:Y:S01]  /*8e30*/  FMUL.FTZ R128, R88, UR4 ;  /* 0x0000000458807c20 */ /* 0x000fe20008410000 */
[----:B------:R-:W0:Y:S01]  /*8e40*/  MUFU.TANH R6, R6 ;  /* 0x0000000600067308 */ /* 0x000e220000002400 */
[----:B-1----:R-:W-:Y:S01]  /*8e50*/  FSEL R121, R3, -INF , P4 ;  /* 0xff80000003797808 */ /* 0x002fe20002000000 */
[----:B------:R-:W-:Y:S01]  /*8e60*/  FMUL.FTZ R14, R39, UR4 ;  /* 0x00000004270e7c20 */ /* 0x000fe20008410000 */
[----:B------:R-:W-:Y:S01]  /*8e70*/  FMUL.FTZ R25, R46, UR4 ;  /* 0x000000042e197c20 */ /* 0x000fe20008410000 */
[----:B------:R-:W-:Y:S01]  /*8e80*/  FMUL.FTZ R33, R45, UR4 ;  /* 0x000000042d217c20 */ /* 0x000fe20008410000 */
[----:B------:R-:W-:Y:S01]  /*8e90*/  FMNMX.FTZ R3, R123, R121, !PT ;  /* 0x000000797b037209 */ /* 0x000fe20007810000 */
[----:B------:R-:W-:Y:S01]  /*8ea0*/  FMUL.FTZ R46, R54, UR4 ;  /* 0x00000004362e7c20 */ /* 0x000fe20008410000 */
[----:B------:R-:W-:Y:S01]  /*8eb0*/  FMUL.FTZ R54, R89, UR4 ;  /* 0x0000000459367c20 */ /* 0x000fe20008410000 */
[----:B------:R-:W1:Y:S01]  /*8ec0*/  MUFU.TANH R124, R124 ;  /* 0x0000007c007c7308 */ /* 0x000e620000002400 */
[----:B--2---:R-:W-:Y:S01]  /*8ed0*/  FSEL R122, R122, -INF , P5 ;  /* 0xff8000007a7a7808 */ /* 0x004fe20002800000 */
[----:B------:R-:W-:Y:S01]  /*8ee0*/  FMUL.FTZ R15, R42, UR4 ;  /* 0x000000042a0f7c20 */ /* 0x000fe20008410000 */
[----:B------:R-:W-:Y:S01]  /*8ef0*/  FMUL.FTZ R32, R48, UR4 ;  /* 0x0000000430207c20 */ /* 0x000fe20008410000 */
[----:B------:R-:W-:Y:S01]  /*8f00*/  FMUL.FTZ R45, R68, UR4 ;  /* 0x00000004442d7c20 */ /* 0x000fe20008410000 */
[----:B------:R-:W-:Y:S01]  /*8f10*/  FMNMX.FTZ R3, R122, R3, !PT ;  /* 0x000000037a037209 */ /* 0x000fe20007810000 */
[----:B------:R-:W-:Y:S01]  /*8f20*/  FMUL.FTZ R68, R86, UR4 ;  /* 0x0000000456447c20 */ /* 0x000fe20008410000 */
[----:B------:R-:W-:Y:S01]  /*8f30*/  FMUL.FTZ R38, R56, UR4 ;  /* 0x0000000438267c20 */ /* 0x000fe20008410000 */
[----:B------:R-:W2:Y:S01]  /*8f40*/  MUFU.TANH R5, R5 ;  /* 0x0000000500057308 */ /* 0x000ea20000002400 */
[----:B0-----:R-:W-:Y:S01]  /*8f50*/  FSEL R90, R6, -INF , P1 ;  /* 0xff800000065a7808 */ /* 0x001fe20000800000 */
[----:B------:R-:W-:Y:S01]  /*8f60*/  FMUL.FTZ R37, R49, UR4 ;  /* 0x0000000431257c20 */ /* 0x000fe20008410000 */
[----:B------:R-:W-:Y:S01]  /*8f70*/  FMUL.FTZ R56, R60, UR4 ;  /* 0x000000043c387c20 */ /* 0x000fe20008410000 */
[----:B------:R-:W-:Y:S01]  /*8f80*/  FMUL.FTZ R60, R70, UR4 ;  /* 0x00000004463c7c20 */ /* 0x000fe20008410000 */
[----:B------:R-:W-:Y:S01]  /*8f90*/  FMNMX.FTZ R3, R90, R3, !PT ;  /* 0x000000035a037209 */ /* 0x000fe20007810000 */
[----:B------:R-:W-:Y:S01]  /*8fa0*/  FMUL.FTZ R70, R87, UR4 ;  /* 0x0000000457467c20 */ /* 0x000fe20008410000 */
[----:B------:R-:W-:Y:S01]  /*8fb0*/  FMUL.FTZ R35, R52, UR4 ;  /* 0x0000000434237c20 */ /* 0x000fe20008410000 */
[----:B------:R-:W0:Y:S01]  /*8fc0*/  MUFU.TANH R8, R8 ;  /* 0x0000000800087308 */ /* 0x000e220000002400 */
[----:B-1----:R-:W-:Y:S01]  /*8fd0*/  FSEL R124, R124, -INF , P3 ;  /* 0xff8000007c7c7808 */ /* 0x002fe20001800000 */
[----:B------:R-:W-:Y:S01]  /*8fe0*/  FMUL.FTZ R130, R84, UR4 ;  /* 0x0000000454827c20 */ /* 0x000fe20008410000 */
[----:B------:R-:W-:Y:S01]  /*8ff0*/  ISETP.GT.AND P3, PT, R4, 0x11, PT ;  /* 0x000000110400780c */ /* 0x000fe20003f64270 */
[----:B------:R-:W-:Y:S01]  /*9000*/  FMUL.FTZ R26, R47, UR4 ;  /* 0x000000042f1a7c20 */ /* 0x000fe20008410000 */
[----:B------:R-:W-:Y:S01]  /*9010*/  FMUL.FTZ R39, R53, UR4 ;  /* 0x0000000435277c20 */ /* 0x000fe20008410000 */
        /* <DEDUP_REMOVED lines=13> */
[----:B------:R-:W-:Y:S01]  /*90f0*/  ISETP.GT.AND P4, PT, R4, 0x18, PT ;  /* 0x000000180400780c */ /* 0x000fe20003f84270 */
        /* <DEDUP_REMOVED lines=15> */
[----:B------:R-:W-:Y:S01]  /*91f0*/  ISETP.GT.AND P5, PT, R4, 0x19, PT ;  /* 0x000000190400780c */ /* 0x000fe20003fa4270 */
        /* <DEDUP_REMOVED lines=33> */
[----:B------:R-:W3:Y:S03]  /*9410*/  LDL R115, [R1+0x1c] ;  /* 0x00001c0001737983 */ /* 0x000ee60000100800 */
[----:B------:R-:W0:Y:S01]  /*9420*/  MUFU.TANH R31, R31 ;  /* 0x0000001f001f7308 */ /* 0x000e220000002400 */
[----:B-1----:R-:W-:Y:S01]  /*9430*/  FSEL R87, R21, -INF , P1 ;  /* 0xff80000015577808 */ /* 0x002fe20000800000 */
[----:B------:R-:W-:Y:S01]  /*9440*/  FMUL.FTZ R21, R104, UR4 ;  /* 0x0000000468157c20 */ /* 0x000fe20008410000 */
[----:B------:R-:W-:-:S02]  /*9450*/  FMUL.FTZ R104, R118, UR4 ;  /* 0x0000000476687c20 */ /* 0x000fc40008410000 */
[----:B------:R-:W-:-:S03]  /*9460*/  FMNMX.FTZ R3, R87, R6, !PT ;  /* 0x0000000657037209 */ /* 0x000fc60007810000 */
[----:B------:R-:W1:Y:S01]  /*9470*/  MUFU.TANH R13, R13 ;  /* 0x0000000d000d7308 */ /* 0x000e620000002400 */
[----:B--2---:R-:W-:Y:S02]  /*9480*/  FSEL R12, R12, -INF , P3 ;  /* 0xff8000000c0c7808 */ /* 0x004fe40001800000 */
[----:B------:R-:W-:-:S05]  /*9490*/  ISETP.GT.AND P3, PT, R4, 0x28, PT ;  /* 0x000000280400780c */ /* 0x000fca0003f64270 */
[----:B------:R-:W2:Y:S01]  /*94a0*/  MUFU.TANH R30, R30 ;  /* 0x0000001e001e7308 */ /* 0x000ea20000002400 */
[----:B0-----:R-:W-:-:S04]  /*94b0*/  FSEL R84, R31, -INF , P2 ;  /* 0xff8000001f547808 */ /* 0x001fc80001000000 */
[----:B------:R-:W-:-:S03]  /*94c0*/  FMNMX.FTZ R6, R84, R3, !PT ;  /* 0x0000000354067209 */ /* 0x000fc60007810000 */
[----:B------:R-:W0:Y:S01]  /*94d0*/  MUFU.TANH R14, R14 ;  /* 0x0000000e000e7308 */ /* 0x000e220000002400 */
[----:B-1----:R-:W-:Y:S02]  /*94e0*/  FSEL R13, R13, -INF , P4 ;  /* 0xff8000000d0d7808 */ /* 0x002fe40002000000 */
[----:B------:R-:W-:-:S05]  /*94f0*/  ISETP.GT.AND P4, PT, R4, 0x29, PT ;  /* 0x000000290400780c */ /* 0x000fca0003f84270 */
[----:B------:R-:W1:Y:S01]  /*9500*/  MUFU.TANH R33, R33 ;  /* 0x0000002100217308 */ /* 0x000e620000002400 */
[----:B--2---:R-:W-:-:S04]  /*9510*/  FSEL R85, R30, -INF , P3 ;  /* 0xff8000001e557808 */ /* 0x004fc80001800000 */
[----:B------:R-:W-:-:S03]  /*9520*/  FMNMX.FTZ R3, R85, R6, !PT ;  /* 0x0000000655037209 */ /* 0x000fc60007810000 */
[----:B------:R-:W2:Y:S01]  /*9530*/  MUFU.TANH R15, R15 ;  /* 0x0000000f000f7308 */ /* 0x000ea20000002400 */
[----:B0-----:R-:W-:Y:S02]  /*9540*/  FSEL R14, R14, -INF , P5 ;  /* 0xff8000000e0e7808 */ /* 0x001fe40002800000 */
[----:B------:R-:W-:-:S05]  /*9550*/  ISETP.GT.AND P5, PT, R4, 0x30, PT ;  /* 0x000000300400780c */ /* 0x000fca0003fa4270 */
[----:B------:R-:W0:Y:S01]  /*9560*/  MUFU.TANH R32, R32 ;  /* 0x0000002000207308 */ /* 0x000e220000002400 */
[----:B-1----:R-:W-:Y:S01]  /*9570*/  FSEL R80, R33, -INF , P4 ;  /* 0xff80000021507808 */ /* 0x002fe20002000000 */
[----:B------:R-:W-:Y:S01]  /*9580*/  FMUL.FTZ R33, R100, UR4 ;  /* 0x0000000464217c20 */ /* 0x000fe20008410000 */
[----:B------:R-:W-:Y:S02]  /*9590*/  FMUL.FTZ R100, R109, UR4 ;  /* 0x000000046d647c20 */ /* 0x000fe40008410000 */
[----:B------:R-:W-:-:S03]  /*95a0*/  FMNMX.FTZ R6, R80, R3, !PT ;  /* 0x0000000350067209 */ /* 0x000fc60007810000 */
[----:B------:R-:W1:Y:S01]  /*95b0*/  MUFU.TANH R24, R24 ;  /* 0x0000001800187308 */ /* 0x000e620000002400 */
[----:B--2---:R-:W-:Y:S02]  /*95c0*/  FSEL R15, R15, -INF , P1 ;  /* 0xff8000000f0f7808 */ /* 0x004fe40000800000 */
[----:B------:R-:W-:-:S05]  /*95d0*/  ISETP.GT.AND P1, PT, R4, 0x31, PT ;  /* 0x000000310400780c */ /* 0x000fca0003f24270 */
[----:B------:R-:W2:Y:S01]  /*95e0*/  MUFU.TANH R37, R37 ;  /* 0x0000002500257308 */ /* 0x000ea20000002400 */
[----:B0-----:R-:W-:Y:S01]  /*95f0*/  FSEL R81, R32, -INF , P5 ;  /* 0xff80000020517808 */ /* 0x001fe20002800000 */
[----:B------:R-:W-:Y:S01]  /*9600*/  FMUL.FTZ R32, R101, UR4 ;  /* 0x0000000465207c20 */ /* 0x000fe20008410000 */
[----:B------:R-:W-:Y:S02]  /*9610*/  FMUL.FTZ R101, R111, UR4 ;  /* 0x000000046f657c20 */ /* 0x000fe40008410000 */
        /* <DEDUP_REMOVED lines=31> */
[----:B-1----:R-:W-:-:S04]  /*9810*/  FSEL R53, R53, -INF , P5 ;  /* 0xff80000035357808 */ /* 0x002fc80002800000 */
        /* <DEDUP_REMOVED lines=24> */
[----:B------:R-:W-:Y:S01]  /*99a0*/  FMNMX.FTZ R6, R52, R3, !PT ;  /* 0x0000000334067209 */ /* 0x000fe20007810000 */
[----:B------:R-:W-:Y:S02]  /*99b0*/  FMUL.FTZ R3, R108, UR4 ;  /* 0x000000046c037c20 */ /* 0x000fe40008410000 */
        /* <DEDUP_REMOVED lines=22> */
[----:B--2---:R-:W-:Y:S02]  /*9b20*/  FSEL R60, R60, -INF , P5 ;  /* 0xff8000003c3c7808 */ /* 0x004fe40002800000 */
[----:B------:R-:W-:-:S05]  /*9b30*/  ISETP.GT.AND P5, PT, R4, 0x69, PT ;  /* 0x000000690400780c */ /* 0x000fca0003fa4270 */
[----:B------:R-:W2:Y:S01]  /*9b40*/  MUFU.TANH R63, R63 ;  /* 0x0000003f003f7308 */ /* 0x000ea20000002400 */
[----:B0-----:R-:W-:-:S04]  /*9b50*/  FSEL R44, R44, -INF , P3 ;  /* 0xff8000002c2c7808 */ /* 0x001fc80001800000 */
[----:B------:R-:W-:-:S03]  /*9b60*/  FMNMX.FTZ R5, R44, R5, !PT ;  /* 0x000000052c057209 */ /* 0x000fc60007810000 */
        /* <DEDUP_REMOVED lines=13> */
[----:B--2---:R-:W-:Y:S01]  /*9c40*/  FSEL R38, R127, -INF , P1 ;  /* 0xff8000007f267808 */ /* 0x004fe20000800000 */
[----:B------:R-:W-:-:S03]  /*9c50*/  FMUL.FTZ R127, R107, UR4 ;  /* 0x000000046b7f7c20 */ /* 0x000fc60008410000 */
[----:B------:R-:W-:-:S03]  /*9c60*/  FMNMX.FTZ R6, R38, R5, !PT ;  /* 0x0000000526067209 */ /* 0x000fc60007810000 */
[----:B------:R-:W2:Y:S01]  /*9c70*/  MUFU.TANH R65, R65 ;  /* 0x0000004100417308 */ /* 0x000ea20000002400 */
[----:B0-----:R-:W-:Y:S01]  /*9c80*/  FSEL R28, R128, -INF , P5 ;  /* 0xff800000801c7808 */ /* 0x001fe20002800000 */
[----:B------:R-:W-:-:S06]  /*9c90*/  FMUL.FTZ R128, R110, UR4 ;  /* 0x000000046e807c20 */ /* 0x000fcc0008410000 */
        /* <DEDUP_REMOVED lines=29> */
[----:B------:R-:W-:Y:S02]  /*9e70*/  ISETP.GT.AND P4, PT, R4, 0x90, PT ;  /* 0x000000900400780c */ /* 0x000fe40003f84270 */
[----:B------:R-:W-:-:S03]  /*9e80*/  FMNMX.FTZ R5, R28, R5, !PT ;  /* 0x000000051c057209 */ /* 0x000fc60007810000 */
[----:B------:R-:W1:Y:S01]  /*9e90*/  MUFU.TANH R74, R74 ;  /* 0x0000004a004a7308 */ /* 0x000e620000002400 */
[----:B--2---:R-:W-:Y:S02]  /*9ea0*/  FSEL R71, R71, -INF , P5 ;  /* 0xff80000047477808 */ /* 0x004fe40002800000 */
[----:B------:R-:W-:-:S05]  /*9eb0*/  ISETP.GT.AND P5, PT, R4, 0x91, PT ;  /* 0x000000910400780c */ /* 0x000fca0003fa4270 */
[----:B------:R-:W2:Y:S01]  /*9ec0*/  MUFU.TANH R29, R29 ;  /* 0x0000001d001d7308 */ /* 0x000ea20000002400 */
[----:B0-----:R-:W-:Y:S01]  /*9ed0*/  FSEL R30, R54, -INF , P1 ;  /* 0xff800000361e7808 */ /* 0x001fe20000800000 */
[----:B------:R-:W-:-:S06]  /*9ee0*/  FMUL.FTZ R54, R113, UR4 ;  /* 0x0000000471367c20 */ /* 0x000fcc0008410000 */
[----:B------:R-:W0:Y:S01]  /*9ef0*/  MUFU.TANH R75, R75 ;  /* 0x0000004b004b7308 */ /* 0x000e220000002400 */
[----:B-1----:R-:W-:Y:S02]  /*9f00*/  FSEL R74, R74, -INF , P1 ;  /* 0xff8000004a4a7808 */ /* 0x002fe40000800000 */
[----:B------:R-:W-:-:S05]  /*9f10*/  ISETP.GT.AND P1, PT, R4, 0x98, PT ;  /* 0x000000980400780c */ /* 0x000fca0003f24270 */
[----:B------:R-:W1:Y:S01]  /*9f20*/  MUFU.TANH R36, R36 ;  /* 0x0000002400247308 */ /* 0x000e620000002400 */
[----:B--2---:R-:W-:-:S07]  /*9f30*/  FSEL R29, R29, -INF , P2 ;  /* 0xff8000001d1d7808 */ /* 0x004fce0001000000 */
[----:B------:R-:W2:Y:S01]  /*9f40*/  MUFU.TANH R78, R78 ;  /* 0x0000004e004e7308 */ /* 0x000ea20000002400 */
[----:B0-----:R-:W-:Y:S02]  /*9f50*/  FSEL R75, R75, -INF , P2 ;  /* 0xff8000004b4b7808 */ /* 0x001fe40001000000 */
[----:B------:R-:W-:-:S05]  /*9f60*/  ISETP.GT.AND P2, PT, R4, 0x99, PT ;  /* 0x000000990400780c */ /* 0x000fca0003f44270 */
[----:B------:R-:W0:Y:S01]  /*9f70*/  MUFU.TANH R34, R34 ;  /* 0x0000002200227308 */ /* 0x000e220000002400 */
[----:B-1----:R-:W-:-:S07]  /*9f80*/  FSEL R36, R36, -INF , P3 ;  /* 0xff80000024247808 */ /* 0x002fce0001800000 */
[----:B------:R-:W1:Y:S01]  /*9f90*/  MUFU.TANH R79, R79 ;  /* 0x0000004f004f7308 */ /* 0x000e620000002400 */
[----:B--2---:R-:W-:Y:S02]  /*9fa0*/  FSEL R78, R78, -INF , P3 ;  /* 0xff8000004e4e7808 */ /* 0x004fe40001800000 */
[----:B------:R-:W-:-:S05]  /*9fb0*/  ISETP.GT.AND P3, PT, R4, 0xa0, PT ;  /* 0x000000a00400780c */ /* 0x000fca0003f64270 */
[----:B------:R-:W2:Y:S01]  /*9fc0*/  MUFU.TANH R35, R35 ;  /* 0x0000002300237308 */ /* 0x000ea20000002400 */
[----:B0-----:R-:W-:-:S07]  /*9fd0*/  FSEL R34, R34, -INF , P4 ;  /* 0xff80000022227808 */ /* 0x001fce0002000000 */
        /* <DEDUP_REMOVED lines=32> */
[----:B------:R-:W-:Y:S02]  /*a1e0*/  ISETP.GT.AND P5, PT, R4, 0xb9, PT ;  /* 0x000000b90400780c */ /* 0x000fe40003fa4270 */
[----:B------:R-:W-:-:S03]  /*a1f0*/  FMNMX.FTZ R4, R30, R5, !PT ;  /* 0x000000051e047209 */ /* 0x000fc60007810000 */
[----:B------:R-:W1:Y:S01]  /*a200*/  MUFU.TANH R54, R54 ;  /* 0x0000003600367308 */ /* 0x000e620000002400 */
[----:B------:R-:W-:Y:S02]  /*a210*/  FMNMX.FTZ R5, R29, R4, !PT ;  /* 0x000000041d057209 */ /* 0x000fe40007810000 */
[----:B--2---:R-:W-:Y:S02]  /*a220*/  FSEL R100, R100, -INF , P1 ;  /* 0xff80000064647808 */ /* 0x004fe40000800000 */
[----:B------:R-:W-:-:S03]  /*a230*/  FMNMX.FTZ R5, R36, R5, !PT ;  /* 0x0000000524057209 */ /* 0x000fc60007810000 */
[----:B------:R-:W2:Y:S01]  /*a240*/  MUFU.TANH R7, R117 ;  /* 0x0000007500077308 */ /* 0x000ea20000002400 */
[----:B------:R-:W-:Y:S02]  /*a250*/  FMNMX.FTZ R4, R34, R5, !PT ;  /* 0x0000000522047209 */ /* 0x000fe40007810000 */
[----:B0-----:R-:W-:Y:S02]  /*a260*/  FSEL R97, R97, -INF , P2 ;  /* 0xff80000061617808 */ /* 0x001fe40001000000 */
[----:B------:R-:W-:-:S03]  /*a270*/  FMNMX.FTZ R4, R35, R4, !PT ;  /* 0x0000000423047209 */ /* 0x000fc60007810000 */
[----:B------:R-:W0:Y:S01]  /*a280*/  MUFU.TANH R101, R101 ;  /* 0x0000006500657308 */ /* 0x000e220000002400 */
[----:B------:R-:W-:Y:S01]  /*a290*/  FMNMX.FTZ R5, R33, R4, !PT ;  /* 0x0000000421057209 */ /* 0x000fe20007810000 */
[----:B------:R-:W-:Y:S01]  /*a2a0*/  FMUL.FTZ R4, R116, UR4 ;  /* 0x0000000474047c20 */ /* 0x000fe20008410000 */
[----:B-1----:R-:W-:Y:S01]  /*a2b0*/  FSEL R54, R54, -INF , P3 ;  /* 0xff80000036367808 */ /* 0x002fe20001800000 */
[----:B------:R-:W4:Y:S01]  /*a2c0*/  LDL R116, [R1+0x80] ;  /* 0x0000800001747983 */ /* 0x000f220000100800 */
        /* <DEDUP_REMOVED lines=10> */
[----:B------:R-:W-:Y:S02]  /*a370*/  FMNMX.FTZ R5, R97, R6, !PT ;  /* 0x0000000661057209 */ /* 0x000fe40007810000 */
[----:B-1----:R-:W-:Y:S02]  /*a380*/  FSEL R4, R4, -INF , P4 ;  /* 0xff80000004047808 */ /* 0x002fe40002000000 */
[----:B------:R-:W-:-:S03]  /*a390*/  FMNMX.FTZ R5, R54, R5, !PT ;  /* 0x0000000536057209 */ /* 0x000fc60007810000 */
[----:B------:R-:W1:Y:S01]  /*a3a0*/  MUFU.TANH R104, R104 ;  /* 0x0000006800687308 */ /* 0x000e620000002400 */
[----:B------:R-:W-:Y:S02]  /*a3b0*/  FMNMX.FTZ R6, R4, R5, !PT ;  /* 0x0000000504067209 */ /* 0x000fe40007810000 */
[----:B--2---:R-:W-:Y:S02]  /*a3c0*/  FSEL R102, R102, -INF , P2 ;  /* 0xff80000066667808 */ /* 0x004fe40001000000 */
[----:B------:R-:W-:-:S03]  /*a3d0*/  FMNMX.FTZ R93, R7, R6, !PT ;  /* 0x00000006075d7209 */ /* 0x000fc60007810000 */
[----:B------:R-:W2:Y:S01]  /*a3e0*/  MUFU.TANH R105, R105 ;  /* 0x0000006900697308 */ /* 0x000ea20000002400 */
[----:B0-----:R-:W-:Y:S01]  /*a3f0*/  FSEL R103, R103, -INF , P3 ;  /* 0xff80000067677808 */ /* 0x001fe20001800000 */
[----:B------:R-:W0:Y:S01]  /*a400*/  SHFL.BFLY PT, R6, R93, 0x2, 0x1f ;  /* 0x0c401f005d067f89 */ /* 0x000e2200000e0000 */
[----:B-1----:R-:W-:Y:S02]  /*a410*/  FSEL R104, R104, -INF , P4 ;  /* 0xff80000068687808 */ /* 0x002fe40002000000 */
[----:B--2---:R-:W-:Y:S02]  /*a420*/  FSEL R105, R105, -INF , P5 ;  /* 0xff80000069697808 */ /* 0x004fe40002800000 */
[----:B0-----:R-:W-:Y:S01]  /*a430*/  FMNMX.FTZ R94, R93, R6, !PT ;  /* 0x000000065d5e7209 */ /* 0x001fe20007810000 */
[----:B------:R-:W-:-:S04]  /*a440*/  IMAD.U32 R6, RZ, RZ, UR5 ;  /* 0x00000005ff067e24 */ /* 0x000fc8000f8e00ff */
[----:B------:R-:W0:Y:S02]  /*a450*/  SHFL.BFLY PT, R5, R94, 0x1, 0x1f ;  /* 0x0c201f005e057f89 */ /* 0x000e2400000e0000 */
[----:B0-----:R-:W-:-:S04]  /*a460*/  FMNMX.FTZ R5, R94, R5, !PT ;  /* 0x000000055e057209 */ /* 0x001fc80007810000 */
[C---:B------:R-:W-:Y:S01]  /*a470*/  FSETP.NEU.FTZ.AND P6, PT, R5.reuse, -INF , PT ;  /* 0xff8000000500780b */ /* 0x040fe20003fdd000 */
[----:B------:R-:W-:-:S05]  /*a480*/  FMUL.FTZ R91, R5, R6 ;  /* 0x00000006055b7220 */ /* 0x000fca0000410000 */
[----:B------:R-:W-:-:S05]  /*a490*/  FSEL R91, R91, RZ, P6 ;  /* 0x000000ff5b5b7208 */ /* 0x000fca0003000000 */
[-CC-:B------:R-:W-:Y:S01]  /*a4a0*/  FFMA.FTZ R94, R88, R6.reuse, -R91.reuse ;  /* 0x00000006585e7223 */ /* 0x180fe2000001085b */
[-CC-:B------:R-:W-:Y:S01]  /*a4b0*/  FFMA.FTZ R88, R87, R6.reuse, -R91.reuse ;  /* 0x0000000657587223 */ /* 0x180fe2000001085b */
[-CC-:B------:R-:W-:Y:S01]  /*a4c0*/  FFMA.FTZ R87, R80, R6.reuse, -R91.reuse ;  /* 0x0000000650577223 */ /* 0x180fe2000001085b */
[--C-:B------:R-:W-:Y:S01]  /*a4d0*/  FFMA.FTZ R96, R90, R6, -R91.reuse ;  /* 0x000000065a607223 */ /* 0x100fe2000001085b */
[----:B------:R-:W-:Y:S01]  /*a4e0*/  FMNMX.FTZ R80, R124, R8, !PT ;  /* 0x000000087c507209 */ /* 0x000fe20007810000 */
        /* <DEDUP_REMOVED lines=8> */
[----:B------:R-:W-:Y:S01]  /*a570*/  FMNMX.FTZ R76, R10, R81, !PT ;  /* 0x000000510a4c7209 */ /* 0x000fe20007810000 */
        /* <DEDUP_REMOVED lines=8> */
[----:B------:R-:W-:Y:S01]  /*a600*/  MUFU.EX2 R96, R96 ;  /* 0x0000006000607308 */ /* 0x000fe20000000800 */
[-CC-:B------:R-:W-:Y:S01]  /*a610*/  FFMA.FTZ R108, R36, R6.reuse, -R91.reuse ;  /* 0x00000006246c7223 */ /* 0x180fe2000001085b */
[--C-:B------:R-:W-:Y:S01]  /*a620*/  FFMA.FTZ R36, R32, R6, -R91.reuse ;  /* 0x0000000620247223 */ /* 0x100fe2000001085b */
[----:B------:R-:W-:Y:S01]  /*a630*/  FMNMX.FTZ R77, R13, R76, !PT ;  /* 0x0000004c0d4d7209 */ /* 0x000fe20007810000 */
[-CC-:B------:R-:W-:Y:S01]  /*a640*/  FFMA.FTZ R76, R73, R6.reuse, -R91.reuse ;  /* 0x00000006494c7223 */ /* 0x180fe2000001085b */
[-CC-:B------:R-:W-:Y:S01]  /*a650*/  FFMA.FTZ R32, R100, R6.reuse, -R91.reuse ;  /* 0x0000000664207223 */ /* 0x180fe2000001085b */
[-CC-:B------:R-:W-:Y:S01]  /*a660*/  FFMA.FTZ R28, R28, R6.reuse, -R91.reuse ;  /* 0x000000061c1c7223 */ /* 0x180fe2000001085b */
[----:B------:R-:W-:Y:S01]  /*a670*/  FMNMX.FTZ R72, R14, R77, !PT ;  /* 0x0000004d0e487209 */ /* 0x000fe20007810000 */
[----:B------:R-:W-:Y:S01]  /*a680*/  FFMA.FTZ R77, R53, R6, -R91 ;  /* 0x00000006354d7223 */ /* 0x000fe2000001085b */
[----:B------:R-:W-:Y:S02]  /*a690*/  MUFU.EX2 R98, R98 ;  /* 0x0000006200627308 */ /* 0x000fe40000000800 */
[----:B------:R-:W-:-:S04]  /*a6a0*/  FMNMX.FTZ R73, R15, R72, !PT ;  /* 0x000000480f497209 */ /* 0x000fc80007810000 */
[----:B------:R-:W-:Y:S01]  /*a6b0*/  FMNMX.FTZ R72, R24, R73, !PT ;  /* 0x0000004918487209 */ /* 0x000fe20007810000 */
[-CC-:B------:R-:W-:Y:S01]  /*a6c0*/  FFMA.FTZ R73, R57, R6.reuse, -R91.reuse ;  /* 0x0000000639497223 */ /* 0x180fe2000001085b */
[-CC-:B------:R-:W-:Y:S01]  /*a6d0*/  FFMA.FTZ R57, R52, R6.reuse, -R91.reuse ;  /* 0x0000000634397223 */ /* 0x180fe2000001085b */
[----:B------:R-:W-:Y:S01]  /*a6e0*/  FFMA.FTZ R52, R45, R6, -R91 ;  /* 0x000000062d347223 */ /* 0x000fe2000001085b */
[----:B------:R-:W-:Y:S01]  /*a6f0*/  FMNMX.FTZ R53, R25, R72, !PT ;  /* 0x0000004819357209 */ /* 0x000fe20007810000 */
[----:B------:R-:W0:Y:S03]  /*a700*/  MUFU.EX2 R99, R99 ;  /* 0x0000006300637308 */ /* 0x000e260000000800 */
[----:B------:R-:W-:-:S04]  /*a710*/  FMNMX.FTZ R72, R26, R53, !PT ;  /* 0x000000351a487209 */ /* 0x000fc80007810000 */
[----:B------:R-:W-:Y:S01]  /*a720*/  FMNMX.FTZ R56, R27, R72, !PT ;  /* 0x000000481b387209 */ /* 0x000fe20007810000 */
[----:B------:R-:W1:Y:S03]  /*a730*/  MUFU.EX2 R95, R95 ;  /* 0x0000005f005f7308 */ /* 0x000e660000000800 */
[----:B------:R-:W-:-:S04]  /*a740*/  FMNMX.FTZ R53, R43, R56, !PT ;  /* 0x000000382b357209 */ /* 0x000fc80007810000 */
[----:B------:R-:W-:Y:S01]  /*a750*/  FMNMX.FTZ R56, R46, R53, !PT ;  /* 0x000000352e387209 */ /* 0x000fe20007810000 */
[----:B------:R2:W-:Y:S03]  /*a760*/  MUFU.EX2 R72, R107 ;  /* 0x0000006b00487308 */ /* 0x0005e60000000800 */
[----:B------:R-:W-:Y:S01]  /*a770*/  FMNMX.FTZ R53, R47, R56, !PT ;  /* 0x000000382f357209 */ /* 0x000fe20007810000 */
[----:B------:R-:W-:-:S03]  /*a780*/  FFMA.FTZ R56, R49, R6, -R91 ;  /* 0x0000000631387223 */ /* 0x000fc6000001085b */
[----:B------:R-:W-:Y:S01]  /*a790*/  FMNMX.FTZ R106, R50, R53, !PT ;  /* 0x00000035326a7209 */ /* 0x000fe20007810000 */
[----:B------:R-:W-:Y:S01]  /*a7a0*/  FFMA.FTZ R53, R48, R6, -R91 ;  /* 0x0000000630357223 */ /* 0x000fe2000001085b */
[----:B------:R-:W3:Y:S02]  /*a7b0*/  MUFU.EX2 R93, R93 ;  /* 0x0000005d005d7308 */ /* 0x000ee40000000800 */
[----:B------:R-:W-:-:S04]  /*a7c0*/  FMNMX.FTZ R106, R51, R106, !PT ;  /* 0x0000006a336a7209 */ /* 0x000fc80007810000 */
[----:B------:R-:W-:Y:S02]  /*a7d0*/  FMNMX.FTZ R106, R55, R106, !PT ;  /* 0x0000006a376a7209 */ /* 0x000fe40007810000 */
[----:B------:R-:W3:Y:S02]  /*a7e0*/  MUFU.EX2 R94, R94 ;  /* 0x0000005e005e7308 */ /* 0x000ee40000000800 */
[----:B------:R-:W-:-:S04]  /*a7f0*/  FMNMX.FTZ R49, R59, R106, !PT ;  /* 0x0000006a3b317209 */ /* 0x000fc80007810000 */
[----:B------:R-:W-:Y:S01]  /*a800*/  FMNMX.FTZ R106, R58, R49, !PT ;  /* 0x000000313a6a7209 */ /* 0x000fe20007810000 */
[-CC-:B------:R-:W-:Y:S01]  /*a810*/  FFMA.FTZ R49, R44, R6.reuse, -R91.reuse ;  /* 0x000000062c317223 */ /* 0x180fe2000001085b */
[--C-:B------:R-:W-:Y:S01]  /*a820*/  FFMA.FTZ R44, R40, R6, -R91.reuse ;  /* 0x00000006282c7223 */ /* 0x100fe2000001085b */
[----:B------:R-:W3:Y:S01]  /*a830*/  MUFU.EX2 R90, R90 ;  /* 0x0000005a005a7308 */ /* 0x000ee20000000800 */
[----:B------:R-:W-:Y:S01]  /*a840*/  FMNMX.FTZ R45, R61, R106, !PT ;  /* 0x0000006a3d2d7209 */ /* 0x000fe20007810000 */
[----:B------:R-:W-:-:S03]  /*a850*/  FFMA.FTZ R106, R41, R6, -R91 ;  /* 0x00000006296a7223 */ /* 0x000fc6000001085b */
[----:B------:R-:W-:-:S03]  /*a860*/  FMNMX.FTZ R48, R60, R45, !PT ;  /* 0x0000002d3c307209 */ /* 0x000fc60007810000 */
[----:B------:R-:W3:Y:S01]  /*a870*/  MUFU.EX2 R92, R92 ;  /* 0x0000005c005c7308 */ /* 0x000ee20000000800 */
[----:B------:R-:W-:Y:S01]  /*a880*/  FMNMX.FTZ R45, R63, R48, !PT ;  /* 0x000000303f2d7209 */ /* 0x000fe20007810000 */
[----:B------:R-:W-:-:S03]  /*a890*/  FFMA.FTZ R48, R42, R6, -R91 ;  /* 0x000000062a307223 */ /* 0x000fc6000001085b */
[----:B------:R-:W-:-:S03]  /*a8a0*/  FMNMX.FTZ R42, R62, R45, !PT ;  /* 0x0000002d3e2a7209 */ /* 0x000fc60007810000 */
[----:B------:R-:W-:Y:S01]  /*a8b0*/  MUFU.EX2 R88, R88 ;  /* 0x0000005800587308 */ /* 0x000fe20000000800 */
[----:B------:R-:W-:-:S04]  /*a8c0*/  FMNMX.FTZ R45, R65, R42, !PT ;  /* 0x0000002a412d7209 */ /* 0x000fc80007810000 */
[----:B------:R-:W-:-:S03]  /*a8d0*/  FMNMX.FTZ R45, R64, R45, !PT ;  /* 0x0000002d402d7209 */ /* 0x000fc60007810000 */
[----:B------:R-:W-:Y:S01]  /*a8e0*/  MUFU.EX2 R89, R89 ;  /* 0x0000005900597308 */ /* 0x000fe20000000800 */
[----:B------:R-:W-:-:S04]  /*a8f0*/  FMNMX.FTZ R42, R66, R45, !PT ;  /* 0x0000002d422a7209 */ /* 0x000fc80007810000 */
[----:B------:R-:W-:-:S03]  /*a900*/  FMNMX.FTZ R42, R67, R42, !PT ;  /* 0x0000002a432a7209 */ /* 0x000fc60007810000 */
[----:B------:R-:W-:Y:S01]  /*a910*/  MUFU.EX2 R86, R86 ;  /* 0x0000005600567308 */ /* 0x000fe20000000800 */
[----:B------:R-:W-:Y:S01]  /*a920*/  FMNMX.FTZ R45, R69, R42, !PT ;  /* 0x0000002a452d7209 */ /* 0x000fe20007810000 */
[----:B------:R-:W-:-:S03]  /*a930*/  FFMA.FTZ R42, R39, R6, -R91 ;  /* 0x00000006272a7223 */ /* 0x000fc6000001085b */
[----:B------:R-:W-:-:S03]  /*a940*/  FMNMX.FTZ R41, R68, R45, !PT ;  /* 0x0000002d44297209 */ /* 0x000fc60007810000 */
[----:B------:R0:W-:Y:S01]  /*a950*/  MUFU.EX2 R45, R106 ;  /* 0x0000006a002d7308 */ /* 0x0001e20000000800 */
[----:B------:R-:W-:Y:S01]  /*a960*/  FMNMX.FTZ R40, R70, R41, !PT ;  /* 0x0000002946287209 */ /* 0x000fe20007810000 */
[----:B------:R-:W-:-:S03]  /*a970*/  FFMA.FTZ R41, R38, R6, -R91 ;  /* 0x0000000626297223 */ /* 0x000fc6000001085b */
[----:B--2---:R-:W-:Y:S01]  /*a980*/  FMNMX.FTZ R107, R71, R40, !PT ;  /* 0x00000028476b7209 */ /* 0x004fe20007810000 */
[-CC-:B------:R-:W-:Y:S02]  /*a990*/  FFMA.FTZ R40, R37, R6.reuse, -R91.reuse ;  /* 0x0000000625287223 */ /* 0x180fe4000001085b */
[----:B------:R-:W-:Y:S01]  /*a9a0*/  MUFU.EX2 R87, R87 ;  /* 0x0000005700577308 */ /* 0x000fe20000000800 */
[----:B------:R-:W-:Y:S01]  /*a9b0*/  FMNMX.FTZ R38, R74, R107, !PT ;  /* 0x0000006b4a267209 */ /* 0x000fe20007810000 */
[----:B------:R-:W-:-:S03]  /*a9c0*/  FFMA.FTZ R107, R30, R6, -R91 ;  /* 0x000000061e6b7223 */ /* 0x000fc6000001085b */
[----:B------:R-:W-:-:S03]  /*a9d0*/  FMNMX.FTZ R39, R75, R38, !PT ;  /* 0x000000264b277209 */ /* 0x000fc60007810000 */
[----:B------:R-:W-:Y:S01]  /*a9e0*/  MUFU.EX2 R84, R84 ;  /* 0x0000005400547308 */ /* 0x000fe20000000800 */
        /* <DEDUP_REMOVED lines=10> */
[----:B------:R-:W-:-:S04]  /*aa90*/  FMNMX.FTZ R31, R127, R38, !PT ;  /* 0x000000267f1f7209 */ /* 0x000fc80007810000 */
[----:B------:R-:W-:-:S03]  /*aaa0*/  FMNMX.FTZ R30, R128, R31, !PT ;  /* 0x0000001f801e7209 */ /* 0x000fc60007810000 */
[----:B------:R2:W-:Y:S01]  /*aab0*/  MUFU.EX2 R31, R107 ;  /* 0x0000006b001f7308 */ /* 0x0005e20000000800 */
[----:B------:R-:W-:Y:S01]  /*aac0*/  FMNMX.FTZ R37, R101, R30, !PT ;  /* 0x0000001e65257209 */ /* 0x000fe20007810000 */
[----:B------:R-:W-:-:S03]  /*aad0*/  FFMA.FTZ R30, R29, R6, -R91 ;  /* 0x000000061d1e7223 */ /* 0x000fc6000001085b */
[----:B------:R-:W-:Y:S01]  /*aae0*/  FMNMX.FTZ R38, R102, R37, !PT ;  /* 0x0000002566267209 */ /* 0x000fe20007810000 */
[--C-:B------:R-:W-:Y:S02]  /*aaf0*/  FFMA.FTZ R37, R34, R6, -R91.reuse ;  /* 0x0000000622257223 */ /* 0x100fe4000001085b */
[----:B------:R-:W-:Y:S01]  /*ab00*/  MUFU.EX2 R76, R76 ;  /* 0x0000004c004c7308 */ /* 0x000fe20000000800 */
[----:B------:R-:W-:Y:S01]  /*ab10*/  FMNMX.FTZ R29, R103, R38, !PT ;  /* 0x00000026671d7209 */ /* 0x000fe20007810000 */
[-CC-:B------:R-:W-:Y:S01]  /*ab20*/  FFMA.FTZ R38, R35, R6.reuse, -R91.reuse ;  /* 0x0000000623267223 */ /* 0x180fe2000001085b */
[-CC-:B------:R-:W-:Y:S01]  /*ab30*/  FFMA.FTZ R35, R33, R6.reuse, -R91.reuse ;  /* 0x0000000621237223 */ /* 0x180fe2000001085b */
[-CC-:B------:R-:W-:Y:S01]  /*ab40*/  FFMA.FTZ R33, R21, R6.reuse, -R91.reuse ;  /* 0x0000000615217223 */ /* 0x180fe2000001085b */
[----:B0-----:R-:W-:Y:S01]  /*ab50*/  FMNMX.FTZ R106, R104, R29, !PT ;  /* 0x0000001d686a7209 */ /* 0x001fe20007810000 */
[-CC-:B------:R-:W-:Y:S01]  /*ab60*/  FFMA.FTZ R21, R3, R6.reuse, -R91.reuse ;  /* 0x0000000603157223 */ /* 0x180fe2000001085b */
[----:B------:R-:W-:Y:S01]  /*ab70*/  FFMA.FTZ R3, R54, R6, -R91 ;  /* 0x0000000636037223 */ /* 0x000fe2000001085b */
[----:B------:R0:W-:Y:S01]  /*ab80*/  MUFU.EX2 R29, R108 ;  /* 0x0000006c001d7308 */ /* 0x0001e20000000800 */
[----:B------:R-:W-:-:S05]  /*ab90*/  FMNMX.FTZ R106, R105, R106, !PT ;  /* 0x0000006a696a7209 */ /* 0x000fca0007810000 */
[----:B------:R-:W1:Y:S02]  /*aba0*/  SHFL.BFLY PT, R34, R106, 0x2, 0x1f ;  /* 0x0c401f006a227f89 */ /* 0x000e6400000e0000 */
[----:B------:R-:W-:Y:S08]  /*abb0*/  MUFU.EX2 R77, R77 ;  /* 0x0000004d004d7308 */ /* 0x000ff00000000800 */
[----:B------:R-:W-:Y:S08]  /*abc0*/  MUFU.EX2 R73, R73 ;  /* 0x0000004900497308 */ /* 0x000ff00000000800 */
[----:B------:R-:W-:Y:S01]  /*abd0*/  MUFU.EX2 R56, R56 ;  /* 0x0000003800387308 */ /* 0x000fe20000000800 */
[----:B-1----:R-:W-:Y:S01]  /*abe0*/  FMNMX.FTZ R106, R106, R34, !PT ;  /* 0x000000226a6a7209 */ /* 0x002fe20007810000 */
[-CC-:B------:R-:W-:Y:S01]  /*abf0*/  FFMA.FTZ R34, R20, R6.reuse, -R91.reuse ;  /* 0x0000000614227223 */ /* 0x180fe2000001085b */
[-CC-:B------:R-:W-:Y:S01]  /*ac00*/  FFMA.FTZ R20, R97, R6.reuse, -R91.reuse ;  /* 0x0000000661147223 */ /* 0x180fe2000001085b */
[-CC-:B------:R-:W-:Y:S01]  /*ac10*/  FFMA.FTZ R97, R4, R6.reuse, -R91.reuse ;  /* 0x0000000604617223 */ /* 0x180fe2000001085b */
[----:B------:R-:W-:Y:S01]  /*ac20*/  FFMA.FTZ R4, R7, R6, -R91 ;  /* 0x0000000607047223 */ /* 0x000fe2000001085b */
[----:B--2---:R-:W1:Y:S02]  /*ac30*/  SHFL.BFLY PT, R107, R106, 0x1, 0x1f ;  /* 0x0c201f006a6b7f89 */ /* 0x004e6400000e0000 */
[----:B------:R-:W-:Y:S08]  /*ac40*/  MUFU.EX2 R57, R57 ;  /* 0x0000003900397308 */ /* 0x000ff00000000800 */
[----:B------:R2:W-:Y:S08]  /*ac50*/  MUFU.EX2 R7, R97 ;  /* 0x0000006100077308 */ /* 0x0005f00000000800 */
[----:B------:R-:W-:Y:S01]  /*ac60*/  MUFU.EX2 R52, R52 ;  /* 0x0000003400347308 */ /* 0x000fe20000000800 */
[----:B-1----:R-:W-:-:S07]  /*ac70*/  FMNMX.FTZ R54, R106, R107, !PT ;  /* 0x0000006b6a367209 */ /* 0x002fce0007810000 */
[----:B------:R-:W-:Y:S01]  /*ac80*/  MUFU.EX2 R53, R53 ;  /* 0x0000003500357308 */ /* 0x000fe20000000800 */
[C---:B------:R-:W-:Y:S01]  /*ac90*/  FSETP.NEU.FTZ.AND P1, PT, R54.reuse, -INF , PT ;  /* 0xff8000003600780b */ /* 0x040fe20003f3d000 */
[----:B------:R-:W-:-:S06]  /*aca0*/  FMUL.FTZ R113, R54, R6 ;  /* 0x0000000636717220 */ /* 0x000fcc0000410000 */
[----:B------:R-:W-:Y:S01]  /*acb0*/  MUFU.EX2 R48, R48 ;  /* 0x0000003000307308 */ /* 0x000fe20000000800 */
[----:B------:R-:W-:Y:S02]  /*acc0*/  FSEL R113, R113, RZ, P1 ;  /* 0x000000ff71717208 */ /* 0x000fe40000800000 */
[----:B------:R-:W-:-:S03]  /*acd0*/  ISETP.NE.AND P1, PT, R131, RZ, PT ;  /* 0x000000ff8300720c */ /* 0x000fc60003f25270 */
[-C--:B------:R-:W-:Y:S01]  /*ace0*/  FFMA.FTZ R114, R14, R6.reuse, -R113 ;  /* 0x000000060e727223 */ /* 0x080fe20000010871 */
[----:B------:R-:W-:Y:S01]  /*acf0*/  FADD.FTZ R14, R98, R99 ;  /* 0x00000063620e7221 */ /* 0x000fe20000010000 */
[-CC-:B------:R-:W-:Y:S01]  /*ad00*/  FFMA.FTZ R100, R124, R6.reuse, -R113.reuse ;  /* 0x000000067c647223 */ /* 0x180fe20000010871 */
[-CC-:B------:R-:W-:Y:S01]  /*ad10*/  FFMA.FTZ R107, R8, R6.reuse, -R113.reuse ;  /* 0x00000006086b7223 */ /* 0x180fe20000010871 */
[-CC-:B------:R-:W-:Y:S01]  /*ad20*/  FFMA.FTZ R110, R11, R6.reuse, -R113.reuse ;  /* 0x000000060b6e7223 */ /* 0x180fe20000010871 */
[-CC-:B------:R-:W-:Y:S01]  /*ad30*/  FFMA.FTZ R11, R67, R6.reuse, -R113.reuse ;  /* 0x00000006430b7223 */ /* 0x180fe20000010871 */
[----:B------:R-:W-:Y:S01]  /*ad40*/  FADD.FTZ R67, R95, R14 ;  /* 0x0000000e5f437221 */ /* 0x000fe20000010000 */
[-CC-:B0-----:R-:W-:Y:S01]  /*ad50*/  FFMA.FTZ R108, R9, R6.reuse, -R113.reuse ;  /* 0x00000006096c7223 */ /* 0x181fe20000010871 */
[-CC-:B------:R-:W-:Y:S01]  /*ad60*/  FFMA.FTZ R112, R13, R6.reuse, -R113.reuse ;  /* 0x000000060d707223 */ /* 0x180fe20000010871 */
[-C--:B------:R-:W-:Y:S01]  /*ad70*/  FFMA.FTZ R13, R63, R6.reuse, -R113 ;  /* 0x000000063f0d7223 */ /* 0x080fe20000010871 */
[----:B------:R-:W-:Y:S01]  /*ad80*/  MUFU.EX2 R100, R100 ;  /* 0x0000006400647308 */ /* 0x000fe20000000800 */
[----:B------:R-:W-:Y:S01]  /*ad90*/  FADD.FTZ R14, R96, R67 ;  /* 0x00000043600e7221 */ /* 0x000fe20000010000 */
[-CC-:B------:R-:W-:Y:S01]  /*ada0*/  FFMA.FTZ R109, R10, R6.reuse, -R113.reuse ;  /* 0x000000060a6d7223 */ /* 0x180fe20000010871 */
[-CC-:B------:R-:W-:Y:S01]  /*adb0*/  FFMA.FTZ R8, R62, R6.reuse, -R113.reuse ;  /* 0x000000063e087223 */ /* 0x180fe20000010871 */
[-CC-:B------:R-:W-:Y:S01]  /*adc0*/  FFMA.FTZ R111, R12, R6.reuse, -R113.reuse ;  /* 0x000000060c6f7223 */ /* 0x180fe20000010871 */
[-CC-:B------:R-:W-:Y:S01]  /*add0*/  FFMA.FTZ R106, R26, R6.reuse, -R113.reuse ;  /* 0x000000061a6a7223 */ /* 0x180fe20000010871 */
[-CC-:B------:R-:W-:Y:S01]  /*ade0*/  FFMA.FTZ R91, R15, R6.reuse, -R113.reuse ;  /* 0x000000060f5b7223 */ /* 0x180fe20000010871 */
[-CC-:B--2---:R-:W-:Y:S01]  /*adf0*/  FFMA.FTZ R97, R24, R6.reuse, -R113.reuse ;  /* 0x0000000618617223 */ /* 0x184fe20000010871 */
[----:B------:R-:W0:Y:S01]  /*ae00*/  MUFU.EX2 R107, R107 ;  /* 0x0000006b006b7308 */ /* 0x000e220000000800 */
[-CC-:B------:R-:W-:Y:S01]  /*ae10*/  FFMA.FTZ R25, R25, R6.reuse, -R113.reuse ;  /* 0x0000000619197223 */ /* 0x180fe20000010871 */
[-CC-:B------:R-:W-:Y:S01]  /*ae20*/  FFMA.FTZ R27, R27, R6.reuse, -R113.reuse ;  /* 0x000000061b1b7223 */ /* 0x180fe20000010871 */
[-CC-:B------:R-:W-:Y:S01]  /*ae30*/  FFMA.FTZ R43, R43, R6.reuse, -R113.reuse ;  /* 0x000000062b2b7223 */ /* 0x180fe20000010871 */
[-CC-:B------:R-:W-:Y:S01]  /*ae40*/  FFMA.FTZ R46, R46, R6.reuse, -R113.reuse ;  /* 0x000000062e2e7223 */ /* 0x180fe20000010871 */
[-CC-:B------:R-:W-:Y:S01]  /*ae50*/  FFMA.FTZ R47, R47, R6.reuse, -R113.reuse ;  /* 0x000000062f2f7223 */ /* 0x180fe20000010871 */
[----:B------:R-:W-:-:S02]  /*ae60*/  FFMA.FTZ R50, R50, R6, -R113 ;  /* 0x0000000632327223 */ /* 0x000fc40000010871 */
[----:B------:R3:W-:Y:S08]  /*ae70*/  MUFU.EX2 R62, R13 ;  /* 0x0000000d003e7308 */ /* 0x0007f00000000800 */
[----:B------:R-:W1:Y:S01]  /*ae80*/  MUFU.EX2 R108, R108 ;  /* 0x0000006c006c7308 */ /* 0x000e620000000800 */
[----:B---3--:R-:W-:-:S04]  /*ae90*/  FADD.FTZ R13, R93, R14 ;  /* 0x0000000e5d0d7221 */ /* 0x008fc80000010000 */
[----:B------:R-:W-:-:S03]  /*aea0*/  FADD.FTZ R13, R94, R13 ;  /* 0x0000000d5e0d7221 */ /* 0x000fc60000010000 */
[----:B------:R-:W2:Y:S01]  /*aeb0*/  MUFU.EX2 R109, R109 ;  /* 0x0000006d006d7308 */ /* 0x000ea20000000800 */
[----:B------:R-:W-:-:S07]  /*aec0*/  FADD.FTZ R13, R90, R13 ;  /* 0x0000000d5a0d7221 */ /* 0x000fce0000010000 */
[----:B------:R-:W3:Y:S01]  /*aed0*/  MUFU.EX2 R110, R110 ;  /* 0x0000006e006e7308 */ /* 0x000ee20000000800 */
[----:B------:R-:W-:Y:S01]  /*aee0*/  FADD.FTZ R26, R92, R13 ;  /* 0x0000000d5c1a7221 */ /* 0x000fe20000010000 */
[----:B0-----:R-:W-:Y:S01]  /*aef0*/  FADD.FTZ R13, R100, R107 ;  /* 0x0000006b640d7221 */ /* 0x001fe20000010000 */
[----:B------:R-:W-:-:S05]  /*af00*/  F2FP.BF16.F32.PACK_AB R14, R92, R90 ;  /* 0x0000005a5c0e723e */ /* 0x000fca00000010ff */
[----:B------:R-:W0:Y:S01]  /*af10*/  MUFU.EX2 R111, R111 ;  /* 0x0000006f006f7308 */ /* 0x000e220000000800 */
[----:B-1----:R-:W-:-:S07]  /*af20*/  FADD.FTZ R92, R108, R13 ;  /* 0x0000000d6c5c7221 */ /* 0x002fce0000010000 */
[----:B------:R-:W1:Y:S01]  /*af30*/  MUFU.EX2 R112, R112 ;  /* 0x0000007000707308 */ /* 0x000e620000000800 */
[----:B--2---:R-:W-:Y:S01]  /*af40*/  FADD.FTZ R13, R109, R92 ;  /* 0x0000005c6d0d7221 */ /* 0x004fe20000010000 */
[----:B------:R-:W-:-:S06]  /*af50*/  FFMA.FTZ R12, R64, R6, -R113 ;  /* 0x00000006400c7223 */ /* 0x000fcc0000010871 */
[----:B------:R-:W2:Y:S01]  /*af60*/  MUFU.EX2 R114, R114 ;  /* 0x0000007200727308 */ /* 0x000ea20000000800 */
[----:B---3--:R-:W-:Y:S01]  /*af70*/  FADD.FTZ R92, R110, R13 ;  /* 0x0000000d6e5c7221 */ /* 0x008fe20000010000 */
[----:B------:R-:W-:-:S06]  /*af80*/  FFMA.FTZ R15, R68, R6, -R113 ;  /* 0x00000006440f7223 */ /* 0x000fcc0000010871 */
[----:B------:R3:W-:Y:S01]  /*af90*/  MUFU.EX2 R68, R12 ;  /* 0x0000000c00447308 */ /* 0x0007e20000000800 */
[-CC-:B------:R-:W-:Y:S01]  /*afa0*/  FFMA.FTZ R10, R65, R6.reuse, -R113.reuse ;  /* 0x00000006410a7223 */ /* 0x180fe20000010871 */
[----:B------:R-:W-:-:S06]  /*afb0*/  FFMA.FTZ R9, R66, R6, -R113 ;  /* 0x0000000642097223 */ /* 0x000fcc0000010871 */
[----:B------:R-:W4:Y:S01]  /*afc0*/  MUFU.EX2 R91, R91 ;  /* 0x0000005b005b7308 */ /* 0x000f220000000800 */
[----:B---3--:R-:W-:Y:S01]  /*afd0*/  F2FP.BF16.F32.PACK_AB R12, R94, R93 ;  /* 0x0000005d5e0c723e */ /* 0x008fe200000010ff */
[----:B0-----:R-:W-:Y:S01]  /*afe0*/  FADD.FTZ R93, R111, R92 ;  /* 0x0000005c6f5d7221 */ /* 0x001fe20000010000 */
[----:B------:R-:W-:-:S03]  /*aff0*/  FADD.FTZ R94, R88, R26 ;  /* 0x0000001a585e7221 */ /* 0x000fc60000010000 */
[----:B-1----:R-:W-:Y:S02]  /*b000*/  FADD.FTZ R93, R112, R93 ;  /* 0x0000005d705d7221 */ /* 0x002fe40000010000 */
[----:B------:R-:W0:Y:S02]  /*b010*/  MUFU.EX2 R97, R97 ;  /* 0x0000006100617308 */ /* 0x000e240000000800 */
[----:B--2---:R-:W-:Y:S01]  /*b020*/  FADD.FTZ R26, R114, R93 ;  /* 0x0000005d721a7221 */ /* 0x004fe20000010000 */
[----:B------:R-:W-:-:S04]  /*b030*/  FADD.FTZ R93, R89, R94 ;  /* 0x0000005e595d7221 */ /* 0x000fc80000010000 */
[----:B------:R-:W-:Y:S01]  /*b040*/  FADD.FTZ R94, R86, R93 ;  /* 0x0000005d565e7221 */ /* 0x000fe20000010000 */
[----:B------:R1:W-:Y:S08]  /*b050*/  MUFU.EX2 R67, R10 ;  /* 0x0000000a00437308 */ /* 0x0003f00000000800 */
[----:B------:R-:W2:Y:S01]  /*b060*/  MUFU.EX2 R25, R25 ;  /* 0x0000001900197308 */ /* 0x000ea20000000800 */
[----:B-1----:R-:W-:Y:S01]  /*b070*/  F2FP.BF16.F32.PACK_AB R10, R96, R95 ;  /* 0x0000005f600a723e */ /* 0x002fe200000010ff */
[----:B------:R-:W-:Y:S01]  /*b080*/  FADD.FTZ R95, R87, R94 ;  /* 0x0000005e575f7221 */ /* 0x000fe20000010000 */
[----:B------:R-:W3:Y:S03]  /*b090*/  LDL R96, [R1+0x24] ;  /* 0x0000240001607983 */ /* 0x000ee60000100800 */
[----:B------:R-:W-:-:S02]  /*b0a0*/  FADD.FTZ R94, R84, R95 ;  /* 0x0000005f545e7221 */ /* 0x000fc40000010000 */
[----:B------:R-:W1:Y:S02]  /*b0b0*/  MUFU.EX2 R106, R106 ;  /* 0x0000006a006a7308 */ /* 0x000e640000000800 */
[----:B------:R-:W-:-:S04]  /*b0c0*/  FADD.FTZ R95, R85, R94 ;  /* 0x0000005e555f7221 */ /* 0x000fc80000010000 */
[----:B------:R-:W-:Y:S02]  /*b0d0*/  FADD.FTZ R94, R80, R95 ;  /* 0x0000005f505e7221 */ /* 0x000fe40000010000 */
[----:B------:R4:W-:Y:S08]  /*b0e0*/  MUFU.EX2 R66, R8 ;  /* 0x0000000800427308 */ /* 0x0009f00000000800 */
[----:B------:R-:W1:Y:S01]  /*b0f0*/  MUFU.EX2 R27, R27 ;  /* 0x0000001b001b7308 */ /* 0x000e620000000800 */
[----:B----4-:R-:W-:Y:S01]  /*b100*/  F2FP.BF16.F32.PACK_AB R8, R99, R98 ;  /* 0x000000626308723e */ /* 0x010fe200000010ff */
[----:B------:R-:W-:Y:S01]  /*b110*/  FADD.FTZ R99, R81, R94 ;  /* 0x0000005e51637221 */ /* 0x000fe20000010000 */
[----:B------:R-:W-:-:S05]  /*b120*/  FADD.FTZ R26, R91, R26 ;  /* 0x0000001a5b1a7221 */ /* 0x000fca0000010000 */
[----:B------:R-:W4:Y:S01]  /*b130*/  MUFU.EX2 R43, R43 ;  /* 0x0000002b002b7308 */ /* 0x000f220000000800 */
[----:B------:R-:W-:Y:S01]  /*b140*/  FADD.FTZ R94, R76, R99 ;  /* 0x000000634c5e7221 */ /* 0x000fe20000010000 */
[----:B------:R-:W-:-:S06]  /*b150*/  FFMA.FTZ R51, R51, R6, -R113 ;  /* 0x0000000633337223 */ /* 0x000fcc0000010871 */
[----:B------:R-:W4:Y:S01]  /*b160*/  MUFU.EX2 R46, R46 ;  /* 0x0000002e002e7308 */ /* 0x000f220000000800 */
[----:B------:R-:W-:Y:S01]  /*b170*/  FADD.FTZ R99, R77, R94 ;  /* 0x0000005e4d637221 */ /* 0x000fe20000010000 */
[----:B------:R-:W-:Y:S01]  /*b180*/  @!P1 VIADD R0, R0, 0x30840 ;  /* 0x0003084000009836 */ /* 0x000fe20000000000 */
[----:B------:R-:W3:Y:S01]  /*b190*/  LDL R94, [R1+0x20] ;  /* 0x00002000015e7983 */ /* 0x000ee20000100800 */
[----:B0-----:R-:W-:-:S04]  /*b1a0*/  FADD.FTZ R26, R97, R26 ;  /* 0x0000001a611a7221 */ /* 0x001fc80000010000 */
[----:B------:R-:W0:Y:S01]  /*b1b0*/  MUFU.EX2 R47, R47 ;  /* 0x0000002f002f7308 */ /* 0x000e220000000800 */
[----:B--2---:R-:W-:Y:S01]  /*b1c0*/  FADD.FTZ R93, R25, R26 ;  /* 0x0000001a195d7221 */ /* 0x004fe20000010000 */
[----:B------:R-:W-:-:S06]  /*b1d0*/  FFMA.FTZ R55, R55, R6, -R113 ;  /* 0x0000000637377223 */ /* 0x000fcc0000010871 */
[----:B------:R-:W2:Y:S01]  /*b1e0*/  MUFU.EX2 R50, R50 ;  /* 0x0000003200327308 */ /* 0x000ea20000000800 */
[----:B-1----:R-:W-:Y:S01]  /*b1f0*/  FADD.FTZ R26, R106, R93 ;  /* 0x0000005d6a1a7221 */ /* 0x002fe20000010000 */
[-CC-:B------:R-:W-:Y:S01]  /*b200*/  FFMA.FTZ R59, R59, R6.reuse, -R113.reuse ;  /* 0x000000063b3b7223 */ /* 0x180fe20000010871 */
[-CC-:B------:R-:W-:Y:S01]  /*b210*/  FFMA.FTZ R24, R74, R6.reuse, -R113.reuse ;  /* 0x000000064a187223 */ /* 0x180fe20000010871 */
[----:B------:R-:W-:Y:S01]  /*b220*/  FFMA.FTZ R60, R60, R6, -R113 ;  /* 0x000000063c3c7223 */ /* 0x000fe20000010871 */
[----:B------:R-:W-:Y:S01]  /*b230*/  FADD.FTZ R26, R27, R26 ;  /* 0x0000001a1b1a7221 */ /* 0x000fe20000010000 */
[----:B------:R-:W-:Y:S01]  /*b240*/  @!P1 PRMT R0, RZ, 0x654, R0 ;  /* 0x00000654ff009816 */ /* 0x000fe20000000000 */
[----:B------:R-:W3:Y:S01]  /*b250*/  LDL R98, [R1+0x88] ;  /* 0x0000880001627983 */ /* 0x000ee20000100800 */
[----:B------:R-:W1:Y:S01]  /*b260*/  MUFU.EX2 R51, R51 ;  /* 0x0000003300337308 */ /* 0x000e620000000800 */
[----:B----4-:R-:W-:Y:S01]  /*b270*/  FADD.FTZ R95, R43, R26 ;  /* 0x0000001a2b5f7221 */ /* 0x010fe20000010000 */
[----:B------:R4:W-:Y:S03]  /*b280*/  @!P1 SYNCS.ARRIVE.TRANS64.RED.A1T0 RZ, [R0+URZ], RZ ;  /* 0x000000ff00ff99a7 */ /* 0x0009e6000810043f */
[----:B------:R-:W-:-:S03]  /*b290*/  FADD.FTZ R26, R46, R95 ;  /* 0x0000005f2e1a7221 */ /* 0x000fc60000010000 */
[----:B------:R-:W1:Y:S01]  /*b2a0*/  MUFU.EX2 R55, R55 ;  /* 0x0000003700377308 */ /* 0x000e620000000800 */
[-CC-:B----4-:R-:W-:Y:S01]  /*b2b0*/  FFMA.FTZ R0, R58, R6.reuse, -R113.reuse ;  /* 0x000000063a007223 */ /* 0x190fe20000010871 */
[----:B0-----:R-:W-:Y:S01]  /*b2c0*/  FADD.FTZ R95, R47, R26 ;  /* 0x0000001a2f5f7221 */ /* 0x001fe20000010000 */
[----:B------:R-:W-:-:S05]  /*b2d0*/  FFMA.FTZ R58, R61, R6, -R113 ;  /* 0x000000063d3a7223 */ /* 0x000fca0000010871 */
[----:B------:R-:W0:Y:S01]  /*b2e0*/  MUFU.EX2 R59, R59 ;  /* 0x0000003b003b7308 */ /* 0x000e220000000800 */
[----:B------:R-:W-:-:S07]  /*b2f0*/  FADD.FTZ R26, R72, R99 ;  /* 0x00000063481a7221 */ /* 0x000fce0000010000 */
[----:B------:R4:W-:Y:S08]  /*b300*/  MUFU.EX2 R90, R9 ;  /* 0x00000009005a7308 */ /* 0x0009f00000000800 */
[----:B------:R2:W-:Y:S01]  /*b310*/  MUFU.EX2 R74, R11 ;  /* 0x0000000b004a7308 */ /* 0x0005e20000000800 */
[----:B----4-:R-:W-:-:S07]  /*b320*/  F2FP.BF16.F32.PACK_AB R9, R107, R100 ;  /* 0x000000646b09723e */ /* 0x010fce00000010ff */
[----:B------:R-:W4:Y:S01]  /*b330*/  MUFU.EX2 R0, R0 ;  /* 0x0000000000007308 */ /* 0x000f220000000800 */
[----:B--2---:R-:W-:-:S07]  /*b340*/  F2FP.BF16.F32.PACK_AB R11, R109, R108 ;  /* 0x0000006c6d0b723e */ /* 0x004fce00000010ff */
[----:B------:R2:W-:Y:S01]  /*b350*/  MUFU.EX2 R93, R24 ;  /* 0x00000018005d7308 */ /* 0x0005e20000000800 */
[----:B------:R0:W-:Y:S07]  /*b360*/  STSM.16.M88.4 [R115+0x1e800], R8 ;  /* 0x01e8000873007844 */ /* 0x0001ee0000000200 */
[----:B------:R-:W-:Y:S01]  /*b370*/  MUFU.EX2 R49, R49 ;  /* 0x0000003100317308 */ /* 0x000fe20000000800 */
[----:B--2---:R-:W-:-:S04]  /*b380*/  FADD.FTZ R24, R50, R95 ;  /* 0x0000005f32187221 */ /* 0x004fc80000010000 */
[----:B-1----:R-:W-:-:S03]  /*b390*/  FADD.FTZ R24, R51, R24 ;  /* 0x0000001833187221 */ /* 0x002fc60000010000 */
[----:B------:R-:W1:Y:S01]  /*b3a0*/  MUFU.EX2 R58, R58 ;  /* 0x0000003a003a7308 */ /* 0x000e620000000800 */
[----:B0-----:R-:W-:Y:S01]  /*b3b0*/  F2FP.BF16.F32.PACK_AB R10, R87, R86 ;  /* 0x00000056570a723e */ /* 0x001fe200000010ff */
[----:B------:R-:W-:Y:S01]  /*b3c0*/  FADD.FTZ R87, R73, R26 ;  /* 0x0000001a49577221 */ /* 0x000fe20000010000 */
[----:B------:R-:W-:Y:S01]  /*b3d0*/  F2FP.BF16.F32.PACK_AB R13, R111, R110 ;  /* 0x0000006e6f0d723e */ /* 0x000fe200000010ff */
[----:B------:R-:W-:-:S04]  /*b3e0*/  FADD.FTZ R24, R55, R24 ;  /* 0x0000001837187221 */ /* 0x000fc80000010000 */
[----:B------:R-:W0:Y:S01]  /*b3f0*/  MUFU.EX2 R60, R60 ;  /* 0x0000003c003c7308 */ /* 0x000e220000000800 */
[----:B------:R-:W-:Y:S01]  /*b400*/  FADD.FTZ R26, R56, R87 ;  /* 0x00000057381a7221 */ /* 0x000fe20000010000 */
[----:B------:R-:W-:-:S06]  /*b410*/  FADD.FTZ R9, R59, R24 ;  /* 0x000000183b097221 */ /* 0x000fcc0000010000 */
[----:B------:R2:W-:Y:S01]  /*b420*/  MUFU.EX2 R92, R15 ;  /* 0x0000000f005c7308 */ /* 0x0005e20000000800 */
[----:B----4-:R-:W-:-:S07]  /*b430*/  FADD.FTZ R11, R0, R9 ;  /* 0x00000009000b7221 */ /* 0x010fce0000010000 */
[----:B------:R-:W4:Y:S01]  /*b440*/  MUFU.EX2 R44, R44 ;  /* 0x0000002c002c7308 */ /* 0x000f220000000800 */
[----:B--2---:R-:W-:-:S05]  /*b450*/  F2FP.BF16.F32.PACK_AB R15, R114, R112 ;  /* 0x00000070720f723e */ /* 0x004fca00000010ff */
[----:B------:R2:W-:Y:S02]  /*b460*/  STSM.16.M88.4 [R116], R12 ;  /* 0x0000000c74007844 */ /* 0x0005e40000000200 */
[----:B------:R-:W4:Y:S08]  /*b470*/  MUFU.EX2 R41, R41 ;  /* 0x0000002900297308 */ /* 0x000f300000000800 */
[----:B------:R-:W4:Y:S01]  /*b480*/  MUFU.EX2 R42, R42 ;  /* 0x0000002a002a7308 */ /* 0x000f220000000800 */
[----:B--2---:R-:W-:Y:S01]  /*b490*/  FADD.FTZ R13, R57, R26 ;  /* 0x0000001a390d7221 */ /* 0x004fe20000010000 */
[----:B------:R-:W-:Y:S01]  /*b4a0*/  F2FP.BF16.F32.PACK_AB R26, R73, R72 ;  /* 0x00000048491a723e */ /* 0x000fe200000010ff */
[----:B-1----:R-:W-:-:S05]  /*b4b0*/  FADD.FTZ R15, R58, R11 ;  /* 0x0000000b3a0f7221 */ /* 0x002fca0000010000 */
[----:B------:R-:W1:Y:S01]  /*b4c0*/  MUFU.EX2 R39, R39 ;  /* 0x0000002700277308 */ /* 0x000e620000000800 */
[----:B------:R-:W-:Y:S01]  /*b4d0*/  FADD.FTZ R72, R52, R13 ;  /* 0x0000000d34487221 */ /* 0x000fe20000010000 */
[----:B------:R-:W-:Y:S01]  /*b4e0*/  F2FP.BF16.F32.PACK_AB R11, R106, R25 ;  /* 0x000000196a0b723e */ /* 0x000fe200000010ff */
[----:B0-----:R-:W-:Y:S02]  /*b4f0*/  FADD.FTZ R25, R60, R15 ;  /* 0x0000000f3c197221 */ /* 0x001fe40000010000 */
[----:B------:R-:W-:Y:S01]  /*b500*/  FADD.FTZ R73, R53, R72 ;  /* 0x0000004835497221 */ /* 0x000fe20000010000 */
[----:B------:R-:W-:Y:S01]  /*b510*/  F2FP.BF16.F32.PACK_AB R13, R43, R27 ;  /* 0x0000001b2b0d723e */ /* 0x000fe200000010ff */
[----:B------:R-:W-:Y:S01]  /*b520*/  FADD.FTZ R43, R62, R25 ;  /* 0x000000193e2b7221 */ /* 0x000fe20000010000 */
[----:B------:R-:W-:Y:S01]  /*b530*/  MUFU.EX2 R40, R40 ;  /* 0x0000002800287308 */ /* 0x000fe20000000800 */
[----:B------:R-:W-:Y:S01]  /*b540*/  FADD.FTZ R72, R48, R73 ;  /* 0x0000004930487221 */ /* 0x000fe20000010000 */
[----:B------:R-:W-:Y:S01]  /*b550*/  FFMA.FTZ R69, R69, R6, -R113 ;  /* 0x0000000645457223 */ /* 0x000fe20000010871 */
[----:B------:R-:W-:-:S02]  /*b560*/  F2FP.BF16.F32.PACK_AB R15, R47, R46 ;  /* 0x0000002e2f0f723e */ /* 0x000fc400000010ff */
[----:B------:R-:W-:Y:S01]  /*b570*/  FADD.FTZ R47, R49, R72 ;  /* 0x00000048312f7221 */ /* 0x000fe20000010000 */
[----:B------:R-:W-:Y:S01]  /*b580*/  FADD.FTZ R46, R66, R43 ;  /* 0x0000002b422e7221 */ /* 0x000fe20000010000 */
[----:B------:R-:W-:Y:S01]  /*b590*/  F2FP.BF16.F32.PACK_AB R25, R51, R50 ;  /* 0x000000323319723e */ /* 0x000fe200000010ff */
[----:B------:R-:W0:Y:S01]  /*b5a0*/  MUFU.EX2 R69, R69 ;  /* 0x0000004500457308 */ /* 0x000e220000000800 */
[----:B----4-:R-:W-:Y:S01]  /*b5b0*/  FADD.FTZ R50, R44, R47 ;  /* 0x0000002f2c327221 */ /* 0x010fe20000010000 */
[----:B------:R-:W-:Y:S01]  /*b5c0*/  FADD.FTZ R43, R67, R46 ;  /* 0x0000002e432b7221 */ /* 0x000fe20000010000 */
[----:B------:R-:W-:Y:S02]  /*b5d0*/  FFMA.FTZ R70, R70, R6, -R113 ;  /* 0x0000000646467223 */ /* 0x000fe40000010871 */
[----:B------:R-:W-:Y:S01]  /*b5e0*/  FADD.FTZ R50, R45, R50 ;  /* 0x000000322d327221 */ /* 0x000fe20000010000 */
[----:B------:R-:W-:Y:S01]  /*b5f0*/  F2FP.BF16.F32.PACK_AB R8, R89, R88 ;  /* 0x000000585908723e */ /* 0x000fe200000010ff */
[----:B------:R-:W-:Y:S01]  /*b600*/  FADD.FTZ R43, R68, R43 ;  /* 0x0000002b442b7221 */ /* 0x000fe20000010000 */
[----:B------:R-:W-:Y:S01]  /*b610*/  F2FP.BF16.F32.PACK_AB R9, R97, R91 ;  /* 0x0000005b6109723e */ /* 0x000fe200000010ff */
[----:B------:R-:W2:Y:S01]  /*b620*/  MUFU.EX2 R28, R28 ;  /* 0x0000001c001c7308 */ /* 0x000ea20000000800 */
[----:B------:R-:W-:Y:S01]  /*b630*/  FFMA.FTZ R71, R71, R6, -R113 ;  /* 0x0000000647477223 */ /* 0x000fe20000010871 */
[----:B------:R-:W-:Y:S01]  /*b640*/  F2FP.BF16.F32.PACK_AB R12, R85, R84 ;  /* 0x00000054550c723e */ /* 0x000fe200000010ff */
[----:B------:R-:W-:Y:S01]  /*b650*/  FADD.FTZ R47, R41, R50 ;  /* 0x00000032292f7221 */ /* 0x000fe20000010000 */
[----:B------:R-:W-:Y:S01]  /*b660*/  F2FP.BF16.F32.PACK_AB R14, R81, R80 ;  /* 0x00000050510e723e */ /* 0x000fe200000010ff */
[----:B------:R-:W-:-:S03]  /*b670*/  FADD.FTZ R43, R90, R43 ;  /* 0x0000002b5a2b7221 */ /* 0x000fc60000010000 */
[----:B------:R-:W4:Y:S01]  /*b680*/  MUFU.EX2 R70, R70 ;  /* 0x0000004600467308 */ /* 0x000f220000000800 */
[----:B------:R-:W-:Y:S01]  /*b690*/  FADD.FTZ R50, R42, R47 ;  /* 0x0000002f2a327221 */ /* 0x000fe20000010000 */
[----:B------:R-:W-:Y:S02]  /*b6a0*/  F2FP.BF16.F32.PACK_AB R24, R77, R76 ;  /* 0x0000004c4d18723e */ /* 0x000fe400000010ff */
[----:B------:R-:W-:-:S04]  /*b6b0*/  F2FP.BF16.F32.PACK_AB R27, R59, R55 ;  /* 0x000000373b1b723e */ /* 0x000fc800000010ff */
[----:B------:R-:W4:Y:S08]  /*b6c0*/  MUFU.EX2 R71, R71 ;  /* 0x0000004700477308 */ /* 0x000f300000000800 */
[----:B------:R-:W4:Y:S08]  /*b6d0*/  MUFU.EX2 R30, R30 ;  /* 0x0000001e001e7308 */ /* 0x000f300000000800 */
[----:B------:R-:W-:Y:S08]  /*b6e0*/  MUFU.EX2 R37, R37 ;  /* 0x0000002500257308 */ /* 0x000ff00000000800 */
[----:B------:R-:W-:Y:S08]  /*b6f0*/  MUFU.EX2 R38, R38 ;  /* 0x0000002600267308 */ /* 0x000ff00000000800 */
[----:B------:R-:W-:Y:S08]  /*b700*/  MUFU.EX2 R35, R35 ;  /* 0x0000002300237308 */ /* 0x000ff00000000800 */
[----:B------:R-:W-:Y:S08]  /*b710*/  MUFU.EX2 R36, R36 ;  /* 0x0000002400247308 */ /* 0x000ff00000000800 */
[----:B------:R-:W-:Y:S08]  /*b720*/  MUFU.EX2 R33, R33 ;  /* 0x0000002100217308 */ /* 0x000ff00000000800 */
[----:B------:R-:W-:Y:S08]  /*b730*/  MUFU.EX2 R34, R34 ;  /* 0x0000002200227308 */ /* 0x000ff00000000800 */
[----:B------:R-:W-:Y:S08]  /*b740*/  MUFU.EX2 R21, R21 ;  /* 0x0000001500157308 */ /* 0x000ff00000000800 */
[----:B------:R-:W-:Y:S08]  /*b750*/  MUFU.EX2 R32, R32 ;  /* 0x0000002000207308 */ /* 0x000ff00000000800 */
[----:B------:R-:W-:Y:S01]  /*b760*/  MUFU.EX2 R20, R20 ;  /* 0x0000001400147308 */ /* 0x000fe20000000800 */
[----:B---3--:R1:W-:Y:S07]  /*b770*/  STSM.16.M88.4 [R96], R8 ;  /* 0x0000000860007844 */ /* 0x0083ee0000000200 */
[----:B------:R-:W-:Y:S08]  /*b780*/  MUFU.EX2 R3, R3 ;  /* 0x0000000300037308 */ /* 0x000ff00000000800 */
[----:B------:R-:W-:Y:S01]  /*b790*/  MUFU.EX2 R4, R4 ;  /* 0x0000000400047308 */ /* 0x000fe20000000800 */
[----:B-1----:R-:W-:Y:S01]  /*b7a0*/  FADD.FTZ R11, R39, R50 ;  /* 0x00000032270b7221 */ /* 0x002fe20000010000 */
[----:B------:R-:W-:Y:S01]  /*b7b0*/  F2FP.BF16.F32.PACK_AB R9, R58, R0 ;  /* 0x000000003a09723e */ /* 0x000fe200000010ff */
[----:B------:R1:W-:Y:S04]  /*b7c0*/  STSM.16.M88.4 [R94], R12 ;  /* 0x0000000c5e007844 */ /* 0x0003e80000000200 */
[----:B------:R3:W-:Y:S01]  /*b7d0*/  STSM.16.M88.4 [R115+0x24800], R24 ;  /* 0x0248001873007844 */ /* 0x0007e20000000200 */
[----:B-1----:R-:W-:Y:S01]  /*b7e0*/  F2FP.BF16.F32.PACK_AB R12, R49, R48 ;  /* 0x00000030310c723e */ /* 0x002fe200000010ff */
[----:B------:R-:W-:-:S02]  /*b7f0*/  FADD.FTZ R48, R74, R43 ;  /* 0x0000002b4a307221 */ /* 0x000fc40000010000 */
[----:B------:R-:W4:Y:S02]  /*b800*/  LDL R43, [R1+0x84] ;  /* 0x00008400012b7983 */ /* 0x000f240000100800 */
[----:B0-----:R-:W-:Y:S01]  /*b810*/  FADD.FTZ R13, R69, R48 ;  /* 0x00000030450d7221 */ /* 0x001fe20000010000 */
[----:B---3--:R-:W-:-:S03]  /*b820*/  FADD.FTZ R25, R40, R11 ;  /* 0x0000000b28197221 */ /* 0x008fc60000010000 */
[----:B------:R-:W-:Y:S01]  /*b830*/  FADD.FTZ R15, R92, R13 ;  /* 0x0000000d5c0f7221 */ /* 0x000fe20000010000 */
[----:B--2---:R-:W-:-:S03]  /*b840*/  FADD.FTZ R24, R28, R25 ;  /* 0x000000191c187221 */ /* 0x004fc60000010000 */
[----:B----4-:R-:W-:Y:S01]  /*b850*/  FADD.FTZ R0, R70, R15 ;  /* 0x0000000f46007221 */ /* 0x010fe20000010000 */
[----:B------:R-:W-:-:S03]  /*b860*/  FADD.FTZ R25, R31, R24 ;  /* 0x000000181f197221 */ /* 0x000fc60000010000 */
[----:B------:R-:W-:Y:S01]  /*b870*/  FADD.FTZ R24, R71, R0 ;  /* 0x0000000047187221 */ /* 0x000fe20000010000 */
[----:B------:R-:W-:Y:S01]  /*b880*/  FADD.FTZ R26, R30, R25 ;  /* 0x000000191e1a7221 */ /* 0x000fe20000010000 */
[----:B------:R-:W-:Y:S02]  /*b890*/  F2FP.BF16.F32.PACK_AB R14, R45, R44 ;  /* 0x0000002c2d0e723e */ /* 0x000fe400000010ff */
[----:B------:R-:W-:Y:S01]  /*b8a0*/  FADD.FTZ R44, R93, R24 ;  /* 0x000000185d2c7221 */ /* 0x000fe20000010000 */
[----:B------:R-:W-:Y:S01]  /*b8b0*/  F2FP.BF16.F32.PACK_AB R24, R42, R41 ;  /* 0x000000292a18723e */ /* 0x000fe200000010ff */
[----:B------:R-:W-:Y:S01]  /*b8c0*/  FADD.FTZ R42, R29, R26 ;  /* 0x0000001a1d2a7221 */ /* 0x000fe20000010000 */
[----:B------:R-:W-:Y:S02]  /*b8d0*/  F2FP.BF16.F32.PACK_AB R26, R40, R39 ;  /* 0x00000027281a723e */ /* 0x000fe400000010ff */
[----:B------:R-:W2:Y:S01]  /*b8e0*/  LDL R39, [R1+0x6c] ;  /* 0x00006c0001277983 */ /* 0x000ea20000100800 */
[-CC-:B------:R-:W-:Y:S01]  /*b8f0*/  FFMA.FTZ R75, R75, R6.reuse, -R113.reuse ;  /* 0x000000064b4b7223 */ /* 0x180fe20000010871 */
[-CC-:B------:R-:W-:Y:S01]  /*b900*/  FFMA.FTZ R78, R78, R6.reuse, -R113.reuse ;  /* 0x000000064e4e7223 */ /* 0x180fe20000010871 */
[----:B------:R-:W-:-:S04]  /*b910*/  FFMA.FTZ R79, R79, R6, -R113 ;  /* 0x000000064f4f7223 */ /* 0x000fc80000010871 */
[----:B------:R-:W0:Y:S01]  /*b920*/  MUFU.EX2 R75, R75 ;  /* 0x0000004b004b7308 */ /* 0x000e220000000800 */
[-CC-:B------:R-:W-:Y:S01]  /*b930*/  FFMA.FTZ R82, R82, R6.reuse, -R113.reuse ;  /* 0x0000000652527223 */ /* 0x180fe20000010871 */
[----:B------:R-:W-:-:S06]  /*b940*/  FFMA.FTZ R83, R83, R6, -R113 ;  /* 0x0000000653537223 */ /* 0x000fcc0000010871 */
[----:B------:R-:W1:Y:S01]  /*b950*/  MUFU.EX2 R78, R78 ;  /* 0x0000004e004e7308 */ /* 0x000e620000000800 */
[----:B------:R-:W-:Y:S01]  /*b960*/  FFMA.FTZ R64, R125, R6, -R113 ;  /* 0x000000067d407223 */ /* 0x000fe20000010871 */
[----:B------:R-:W-:-:S06]  /*b970*/  F2FP.BF16.F32.PACK_AB R8, R57, R56 ;  /* 0x000000383908723e */ /* 0x000fcc00000010ff */
[----:B------:R-:W3:Y:S01]  /*b980*/  MUFU.EX2 R79, R79 ;  /* 0x0000004f004f7308 */ /* 0x000ee20000000800 */
[----:B------:R-:W-:Y:S02]  /*b990*/  F2FP.BF16.F32.PACK_AB R10, R53, R52 ;  /* 0x00000034350a723e */ /* 0x000fe400000010ff */
[----:B------:R-:W-:-:S05]  /*b9a0*/  F2FP.BF16.F32.PACK_AB R11, R62, R60 ;  /* 0x0000003c3e0b723e */ /* 0x000fca00000010ff */
[----:B------:R-:W4:Y:S01]  /*b9b0*/  MUFU.EX2 R82, R82 ;  /* 0x0000005200527308 */ /* 0x000f220000000800 */
[----:B0-----:R-:W-:Y:S01]  /*b9c0*/  FADD.FTZ R25, R75, R44 ;  /* 0x0000002c4b197221 */ /* 0x001fe20000010000 */
[-CC-:B------:R-:W-:Y:S01]  /*b9d0*/  FFMA.FTZ R65, R126, R6.reuse, -R113.reuse ;  /* 0x000000067e417223 */ /* 0x180fe20000010871 */
[----:B------:R0:W-:Y:S05]  /*b9e0*/  STSM.16.M88.4 [R98], R8 ;  /* 0x0000000862007844 */ /* 0x0001ea0000000200 */
[----:B------:R-:W4:Y:S01]  /*b9f0*/  MUFU.EX2 R83, R83 ;  /* 0x0000005300537308 */ /* 0x000f220000000800 */
[-CC-:B------:R-:W-:Y:S01]  /*ba00*/  FFMA.FTZ R63, R127, R6.reuse, -R113.reuse ;  /* 0x000000067f3f7223 */ /* 0x180fe20000010871 */
[----:B------:R-:W-:-:S06]  /*ba10*/  FFMA.FTZ R61, R128, R6, -R113 ;  /* 0x00000006803d7223 */ /* 0x000fcc0000010871 */
[----:B------:R-:W4:Y:S01]  /*ba20*/  MUFU.EX2 R64, R64 ;  /* 0x0000004000407308 */ /* 0x000f220000000800 */
[----:B0-----:R-:W-:Y:S01]  /*ba30*/  FADD.FTZ R9, R37, R42 ;  /* 0x0000002a25097221 */ /* 0x001fe20000010000 */
[----:B-1----:R-:W-:-:S03]  /*ba40*/  FADD.FTZ R8, R78, R25 ;  /* 0x000000194e087221 */ /* 0x002fc60000010000 */
[----:B------:R-:W-:-:S03]  /*ba50*/  FADD.FTZ R10, R38, R9 ;  /* 0x00000009260a7221 */ /* 0x000fc60000010000 */
[----:B------:R-:W0:Y:S01]  /*ba60*/  MUFU.EX2 R65, R65 ;  /* 0x0000004100417308 */ /* 0x000e220000000800 */
[----:B---3--:R-:W-:Y:S01]  /*ba70*/  FADD.FTZ R9, R79, R8 ;  /* 0x000000084f097221 */ /* 0x008fe20000010000 */
[----:B------:R-:W-:-:S03]  /*ba80*/  FADD.FTZ R11, R35, R10 ;  /* 0x0000000a230b7221 */ /* 0x000fc60000010000 */
[----:B----4-:R-:W-:-:S03]  /*ba90*/  FADD.FTZ R8, R82, R9 ;  /* 0x0000000952087221 */ /* 0x010fc60000010000 */
[----:B------:R-:W1:Y:S01]  /*baa0*/  MUFU.EX2 R46, R63 ;  /* 0x0000003f002e7308 */ /* 0x000e620000000800 */
[-C--:B------:R-:W-:Y:S01]  /*bab0*/  FFMA.FTZ R101, R101, R6.reuse, -R113 ;  /* 0x0000000665657223 */ /* 0x080fe20000010871 */
[----:B------:R-:W-:Y:S01]  /*bac0*/  FADD.FTZ R10, R36, R11 ;  /* 0x0000000b240a7221 */ /* 0x000fe20000010000 */
[----:B------:R-:W-:Y:S01]  /*bad0*/  FADD.FTZ R9, R83, R8 ;  /* 0x0000000853097221 */ /* 0x000fe20000010000 */
[----:B------:R-:W-:-:S04]  /*bae0*/  FFMA.FTZ R102, R102, R6, -R113 ;  /* 0x0000000666667223 */ /* 0x000fc80000010871 */
[----:B------:R-:W3:Y:S01]  /*baf0*/  MUFU.EX2 R61, R61 ;  /* 0x0000003d003d7308 */ /* 0x000ee20000000800 */
[----:B------:R-:W-:Y:S01]  /*bb00*/  FADD.FTZ R11, R33, R10 ;  /* 0x0000000a210b7221 */ /* 0x000fe20000010000 */
[-C--:B------:R-:W-:Y:S01]  /*bb10*/  FFMA.FTZ R103, R103, R6.reuse, -R113 ;  /* 0x0000000667677223 */ /* 0x080fe20000010871 */
[----:B------:R-:W-:Y:S01]  /*bb20*/  FADD.FTZ R10, R64, R9 ;  /* 0x00000009400a7221 */ /* 0x000fe20000010000 */
[-CC-:B------:R-:W-:Y:S01]  /*bb30*/  FFMA.FTZ R104, R104, R6.reuse, -R113.reuse ;  /* 0x0000000668687223 */ /* 0x180fe20000010871 */
[----:B------:R-:W-:Y:S01]  /*bb40*/  FFMA.FTZ R105, R105, R6, -R113 ;  /* 0x0000000669697223 */ /* 0x000fe20000010871 */
[----:B------:R-:W-:Y:S02]  /*bb50*/  F2FP.BF16.F32.PACK_AB R13, R67, R66 ;  /* 0x00000042430d723e */ /* 0x000fe400000010ff */
[----:B------:R-:W4:Y:S01]  /*bb60*/  MUFU.EX2 R0, R101 ;  /* 0x0000006500007308 */ /* 0x000f220000000800 */
[----:B------:R-:W-:Y:S01]  /*bb70*/  F2FP.BF16.F32.PACK_AB R15, R90, R68 ;  /* 0x000000445a0f723e */ /* 0x000fe200000010ff */
[----:B0-----:R-:W-:Y:S01]  /*bb80*/  FADD.FTZ R9, R65, R10 ;  /* 0x0000000a41097221 */ /* 0x001fe20000010000 */
[----:B------:R-:W-:-:S05]  /*bb90*/  F2FP.BF16.F32.PACK_AB R10, R36, R35 ;  /* 0x00000023240a723e */ /* 0x000fca00000010ff */
[----:B------:R-:W0:Y:S01]  /*bba0*/  MUFU.EX2 R102, R102 ;  /* 0x0000006600667308 */ /* 0x000e220000000800 */
[----:B------:R3:W-:Y:S01]  /*bbb0*/  STSM.16.M88.4 [R96+0x6000], R12 ;  /* 0x0060000c60007844 */ /* 0x0007e20000000200 */
[----:B-1----:R-:W-:Y:S01]  /*bbc0*/  FADD.FTZ R36, R46, R9 ;  /* 0x000000092e247221 */ /* 0x002fe20000010000 */
[----:B------:R-:W-:Y:S02]  /*bbd0*/  F2FP.BF16.F32.PACK_AB R25, R69, R74 ;  /* 0x0000004a4519723e */ /* 0x000fe400000010ff */
[----:B------:R-:W-:-:S03]  /*bbe0*/  F2FP.BF16.F32.PACK_AB R27, R70, R92 ;  /* 0x0000005c461b723e */ /* 0x000fc600000010ff */
[----:B------:R-:W1:Y:S08]  /*bbf0*/  MUFU.EX2 R103, R103 ;  /* 0x0000006700677308 */ /* 0x000e700000000800 */
[----:B------:R-:W-:Y:S01]  /*bc00*/  MUFU.EX2 R104, R104 ;  /* 0x0000006800687308 */ /* 0x000fe20000000800 */
[----:B---3--:R-:W-:Y:S01]  /*bc10*/  FADD.FTZ R12, R34, R11 ;  /* 0x0000000b220c7221 */ /* 0x008fe20000010000 */
[----:B------:R-:W-:-:S06]  /*bc20*/  FADD.FTZ R15, R61, R36 ;  /* 0x000000243d0f7221 */ /* 0x000fcc0000010000 */
[----:B------:R-:W3:Y:S01]  /*bc30*/  MUFU.EX2 R105, R105 ;  /* 0x0000006900697308 */ /* 0x000ee20000000800 */
[----:B------:R-:W-:Y:S01]  /*bc40*/  FADD.FTZ R11, R21, R12 ;  /* 0x0000000c150b7221 */ /* 0x000fe20000010000 */
[----:B------:R0:W-:Y:S01]  /*bc50*/  STSM.16.M88.4 [R94+0x6000], R24 ;  /* 0x006000185e007844 */ /* 0x0001e20000000200 */
[----:B------:R-:W-:Y:S01]  /*bc60*/  F2FP.BF16.F32.PACK_AB R14, R32, R21 ;  /* 0x00000015200e723e */ /* 0x000fe200000010ff */
[C---:B----4-:R-:W-:Y:S01]  /*bc70*/  FADD.FTZ R21, R0.reuse, R15 ;  /* 0x0000000f00157221 */ /* 0x050fe20000010000 */
[----:B------:R-:W-:Y:S02]  /*bc80*/  F2FP.BF16.F32.PACK_AB R15, R0, R61 ;  /* 0x0000003d000f723e */ /* 0x000fe400000010ff */
[----:B------:R-:W-:Y:S02]  /*bc90*/  F2FP.BF16.F32.PACK_AB R28, R31, R28 ;  /* 0x0000001c1f1c723e */ /* 0x000fe400000010ff */
[----:B------:R-:W-:Y:S02]  /*bca0*/  F2FP.BF16.F32.PACK_AB R30, R29, R30 ;  /* 0x0000001e1d1e723e */ /* 0x000fe400000010ff */
[----:B------:R-:W-:Y:S01]  /*bcb0*/  F2FP.BF16.F32.PACK_AB R29, R93, R71 ;  /* 0x000000475d1d723e */ /* 0x000fe200000010ff */
[----:B0-----:R-:W-:Y:S01]  /*bcc0*/  FADD.FTZ R25, R32, R11 ;  /* 0x0000000b20197221 */ /* 0x001fe20000010000 */
[----:B------:R-:W-:-:S03]  /*bcd0*/  F2FP.BF16.F32.PACK_AB R24, R3, R20 ;  /* 0x000000140318723e */ /* 0x000fc600000010ff */
[----:B------:R-:W-:Y:S01]  /*bce0*/  FADD.FTZ R0, R20, R25 ;  /* 0x0000001914007221 */ /* 0x000fe20000010000 */
[----:B------:R-:W-:Y:S01]  /*bcf0*/  FADD.FTZ R20, R102, R21 ;  /* 0x0000001566147221 */ /* 0x000fe20000010000 */
[----:B------:R-:W-:Y:S02]  /*bd00*/  F2FP.BF16.F32.PACK_AB R31, R78, R75 ;  /* 0x0000004b4e1f723e */ /* 0x000fe400000010ff */
[----:B------:R-:W-:Y:S02]  /*bd10*/  F2FP.BF16.F32.PACK_AB R8, R38, R37 ;  /* 0x000000252608723e */ /* 0x000fe400000010ff */
[----:B------:R-:W-:Y:S02]  /*bd20*/  F2FP.BF16.F32.PACK_AB R9, R82, R79 ;  /* 0x0000004f5209723e */ /* 0x000fe400000010ff */
[----:B------:R-:W-:Y:S02]  /*bd30*/  F2FP.BF16.F32.PACK_AB R11, R64, R83 ;  /* 0x00000053400b723e */ /* 0x000fe400000010ff */
[----:B------:R-:W-:-:S02]  /*bd40*/  F2FP.BF16.F32.PACK_AB R12, R34, R33 ;  /* 0x00000021220c723e */ /* 0x000fc400000010ff */
[----:B------:R-:W-:Y:S02]  /*bd50*/  F2FP.BF16.F32.PACK_AB R13, R46, R65 ;  /* 0x000000412e0d723e */ /* 0x000fe400000010ff */
[C---:B-1----:R-:W-:Y:S01]  /*bd60*/  F2FP.BF16.F32.PACK_AB R25, R103.reuse, R102 ;  /* 0x000000666719723e */ /* 0x042fe200000010ff */
[----:B------:R-:W-:Y:S01]  /*bd70*/  FADD.FTZ R103, R103, R20 ;  /* 0x0000001467677221 */ /* 0x000fe20000010000 */
[----:B------:R-:W-:Y:S02]  /*bd80*/  F2FP.BF16.F32.PACK_AB R26, R4, R7 ;  /* 0x00000007041a723e */ /* 0x000fe400000010ff */
[----:B---3--:R-:W-:Y:S01]  /*bd90*/  F2FP.BF16.F32.PACK_AB R27, R105, R104 ;  /* 0x00000068691b723e */ /* 0x008fe200000010ff */
[----:B------:R0:W-:Y:S01]  /*bda0*/  STSM.16.M88.4 [R115+0x2a800], R28 ;  /* 0x02a8001c73007844 */ /* 0x0001e20000000200 */
[----:B------:R-:W-:Y:S01]  /*bdb0*/  FADD.FTZ R104, R104, R103 ;  /* 0x0000006768687221 */ /* 0x000fe20000010000 */
[----:B------:R-:W-:-:S03]  /*bdc0*/  FADD.FTZ R0, R3, R0 ;  /* 0x0000000003007221 */ /* 0x000fc60000010000 */
[----:B------:R-:W-:Y:S01]  /*bdd0*/  FADD.FTZ R3, R105, R104 ;  /* 0x0000006869037221 */ /* 0x000fe20000010000 */
[----:B------:R-:W-:Y:S01]  /*bde0*/  FADD.FTZ R7, R7, R0 ;  /* 0x0000000007077221 */ /* 0x000fe20000010000 */
[----:B------:R-:W-:-:S03]  /*bdf0*/  IADD3 R0, R120, -0x2, RZ ;  /* 0xfffffffe78007810 */ /* 0x000fc60007ffe0ff */
[----:B------:R0:W-:Y:S01]  /*be00*/  STL [R1+0x14], R3 ;  /* 0x0000140301007387 */ /* 0x0001e20000100800 */
[----:B------:R-:W-:Y:S02]  /*be10*/  IMAD.MOV.U32 R151, RZ, RZ, RZ ;  /* 0x000000ffff977224 */ /* 0x000fe400078e00ff */
[----:B------:R-:W-:Y:S02]  /*be20*/  FADD.FTZ R4, R4, R7 ;  /* 0x0000000704047221 */ /* 0x000fe40000010000 */
        /* <DEDUP_REMOVED lines=30> */
[----:B------:R-:W-:Y:S01]  /*c010*/  IMAD.MOV.U32 R120, RZ, RZ, R151 ;  /* 0x000000ffff787224 */ /* 0x000fe200078e0097 */
[----:B------:R0:W-:Y:S04]  /*c020*/  STSM.16.M88.4 [R43], R8 ;  /* 0x000000082b007844 */ /* 0x0001e80000000200 */
[----:B------:R0:W-:Y:S04]  /*c030*/  STSM.16.M88.4 [R96+0xc000], R12 ;  /* 0x00c0000c60007844 */ /* 0x0001e80000000200 */
[----:B------:R0:W-:Y:S01]  /*c040*/  STSM.16.M88.4 [R94+0xc000], R24 ;  /* 0x00c000185e007844 */ /* 0x0001e20000000200 */
[----:B------:R1:W-:Y:S06]  /*c050*/  MEMBAR.ALL.CTA ;  /* 0x0000000000007992 */ /* 0x0003ec0000008000 */
[----:B-1----:R-:W1:Y:S01]  /*c060*/  FENCE.VIEW.ASYNC.S ;  /* 0x00000000000073c6 */ /* 0x002e620000000000 */
[----:B--2---:R-:W-:Y:S01]  /*c070*/  ISETP.GE.AND P2, PT, R0, R39, PT ;  /* 0x000000270000720c */ /* 0x004fe20003f46270 */
[----:B-1----:R-:W-:-:S12]  /*c080*/  NOP ;  /* 0x0000000000007918 */ /* 0x002fd80000000000 */
[----:B0-----:R-:W-:Y:S05]  /*c090*/  @!P2 BRA `(.L_x_500) ;  /* 0x0000003c0020a947 */ /* 0x001fea0003800000 */
[----:B------:R0:W-:Y:S01]  /*c0a0*/  STL [R1+0x4], R0 ;  /* 0x0000040001007387 */ /* 0x0001e20000100800 */
[----:B------:R-:W-:Y:S02]  /*c0b0*/  IMAD.MOV.U32 R3, RZ, RZ, R54 ;  /* 0x000000ffff037224 */ /* 0x000fe400078e0036 */
[----:B------:R-:W-:Y:S01]  /*c0c0*/  IMAD.MOV.U32 R7, RZ, RZ, R5 ;  /* 0x000000ffff077224 */ /* 0x000fe200078e0005 */
[----:B------:R1:W5:Y:S01]  /*c0d0*/  LDL.LU R8, [R1+0x18] ;  /* 0x0000180001087983 */ /* 0x0003620000300800 */
[----:B------:R-:W-:Y:S02]  /*c0e0*/  CS2R R150, SRZ ;  /* 0x0000000000967805 */ /* 0x000fe4000001ff00 */
[----:B------:R-:W-:Y:S02]  /*c0f0*/  CS2R R148, SRZ ;  /* 0x0000000000947805 */ /* 0x000fe4000001ff00 */
[----:B------:R-:W-:Y:S02]  /*c100*/  CS2R R146, SRZ ;  /* 0x0000000000927805 */ /* 0x000fe4000001ff00 */
[----:B------:R-:W-:-:S02]  /*c110*/  CS2R R144, SRZ ;  /* 0x0000000000907805 */ /* 0x000fc4000001ff00 */
[----:B------:R-:W-:Y:S01]  /*c120*/  CS2R R142, SRZ ;  /* 0x00000000008e7805 */ /* 0x000fe2000001ff00 */
[----:B0-----:R-:W-:Y:S01]  /*c130*/  IMAD.MOV.U32 R0, RZ, RZ, R152 ;  /* 0x000000ffff007224 */ /* 0x001fe200078e0098 */
        /* <DEDUP_REMOVED lines=10> */
[----:B-1----:R-:W-:-:S07]  /*c1e0*/  CS2R R120, SRZ ;  /* 0x0000000000787805 */ /* 0x002fce000001ff00 */
.L_x_510:
[----:B------:R-:W2:Y:S01]  /*c1f0*/  LDL R6, [R1+0x74] ;  /* 0x0000740001067983 */ /* 0x000ea20000100800 */
[----:B------:R-:W-:Y:S01]  /*c200*/  IADD3 R152, R0, 0x1, RZ ;  /* 0x0000000100987810 */ /* 0x000fe20007ffe0ff */
[----:B------:R-:W-:Y:S05]  /*c210*/  YIELD ;  /* 0x0000000000007946 */ /* 0x000fea0003800000 */
[----:B------:R-:W-:-:S04]  /*c220*/  ISETP.NE.AND P3, PT, R152, 0x2, PT ;  /* 0x000000029800780c */ /* 0x000fc80003f65270 */
[----:B------:R-:W-:Y:S02]  /*c230*/  SEL R5, RZ, 0x1, P3 ;  /* 0x00000001ff057807 */ /* 0x000fe40001800000 */
[----:B------:R-:W-:Y:S02]  /*c240*/  SEL R152, R152, RZ, P3 ;  /* 0x000000ff98987207 */ /* 0x000fe40001800000 */
[----:B--2---:R-:W-:Y:S02]  /*c250*/  ISETP.NE.AND P2, PT, R6, RZ, PT ;  /* 0x000000ff0600720c */ /* 0x004fe40003f45270 */
[----:B-----5:R-:W-:-:S05]  /*c260*/  LOP3.LUT R6, R8, R5, RZ, 0x3c, !PT ;  /* 0x0000000508067212 */ /* 0x020fca00078e3cff */
[----:B------:R0:W-:Y:S06]  /*c270*/  STL [R1+0x18], R6 ;  /* 0x0000180601007387 */ /* 0x0001ec0000100800 */
[----:B------:R-:W-:Y:S05]  /*c280*/  @P2 BRA `(.L_x_501) ;  /* 0x0000000000302947 */ /* 0x000fea0003800000 */
[----:B------:R-:W-:Y:S05]  /*c290*/  @!P0 BRA `(.L_x_502) ;  /* 0x0000000000048947 */ /* 0x000fea0003800000 */
[----:B------:R-:W-:Y:S01]  /*c2a0*/  BPT.TRAP 0x1 ;  /* 0x000000040000795c */ /* 0x000fe20000300000 */
.L_x_502:
[----:B------:R-:W-:Y:S01]  /*c2b0*/  IMAD R5, R152, 0x8, R2 ;  /* 0x0000000898057824 */ /* 0x000fe200078e0202 */
[----:B0-----:R-:W-:-:S04]  /*c2c0*/  SHF.L.U32 R6, R6, 0x1f, RZ ;  /* 0x0000001f06067819 */ /* 0x001fc800000006ff */
[----:B------:R0:W1:Y:S01]  /*c2d0*/  SYNCS.PHASECHK.TRANS64.TRYWAIT P3, [R5+URZ+0x30830], R6 ;  /* 0x03083006050075a7 */ /* 0x000062000806017f */
[----:B------:R-:W-:Y:S05]  /*c2e0*/  @!P0 BRA `(.L_x_503) ;  /* 0x0000000000048947 */ /* 0x000fea0003800000 */
[----:B------:R-:W-:Y:S01]  /*c2f0*/  BPT.TRAP 0x1 ;  /* 0x000000040000795c */ /* 0x000fe20000300000 */
.L_x_503:
[----:B------:R-:W-:Y:S04]  /*c300*/  BSSY B0, `(.L_x_501) ;  /* 0x0000004000007945 */ /* 0x000fe80003800000 */
[----:B-1----:R-:W-:Y:S05]  /*c310*/  @P3 BRA `(.L_x_504) ;  /* 0x0000000000083947 */ /* 0x002fea0003800000 */
[----:B------:R-:W1:Y:S02]  /*c320*/  SYNCS.PHASECHK.TRANS64.TRYWAIT P3, [R5+URZ+0x30830], R6 ;  /* 0x03083006050075a7 */ /* 0x000e64000806017f */
[----:B-1----:R-:W-:Y:S05]  /*c330*/  @!P3 BRA `(.L_x_505) ;  /* 0x000000dc006cb947 */ /* 0x002fea0003800000 */
.L_x_504:
[----:B------:R-:W-:Y:S05]  /*c340*/  BSYNC B0 ;  /* 0x0000000000007941 */ /* 0x000fea0003800000 */
.L_x_501:
[----:B01----:R-:W2:Y:S04]  /*c350*/  LDL R6, [R1+0x78] ;  /* 0x0000780001067983 */ /* 0x003ea80000100800 */
[----:B------:R-:W3:Y:S01]  /*c360*/  LDL.64 R20, [R1+0x48] ;  /* 0x0000480001147983 */ /* 0x000ee20000100a00 */
[----:B------:R-:W-:Y:S01]  /*c370*/  IMAD.MOV.U32 R15, RZ, RZ, 0x40000040 ;  /* 0x40000040ff0f7424 */ /* 0x000fe200078e00ff */
[----:B------:R-:W-:Y:S05]  /*c380*/  WARPSYNC.ALL ;  /* 0x0000000000007948 */ /* 0x000fea0003800000 */
[----:B------:R-:W-:Y:S01]  /*c390*/  R2UR UR15, R15 ;  /* 0x000000000f0f72ca */ /* 0x000fe200000e0000 */
[----:B------:R-:W0:Y:S01]  /*c3a0*/  S2R R5, SR_TID.X ;  /* 0x0000000000057919 */ /* 0x000e220000002100 */
[----:B------:R-:W-:-:S02]  /*c3b0*/  IMAD.MOV.U32 R13, RZ, RZ, 0x40000040 ;  /* 0x40000040ff0d7424 */ /* 0x000fc400078e00ff */
[----:B------:R-:W-:-:S03]  /*c3c0*/  IMAD.MOV.U32 R11, RZ, RZ, 0x40000040 ;  /* 0x40000040ff0b7424 */ /* 0x000fc600078e00ff */
[----:B------:R-:W-:Y:S02]  /*c3d0*/  R2UR UR11, R13 ;  /* 0x000000000d0b72ca */ /* 0x000fe400000e0000 */
[----:B0-----:R-:W-:-:S05]  /*c3e0*/  SHF.R.U32.HI R5, RZ, 0x7, R5 ;  /* 0x00000007ff057819 */ /* 0x001fca0000011605 */
[----:B------:R-:W-:-:S05]  /*c3f0*/  VIADD R5, R5, 0x8 ;  /* 0x0000000805057836 */ /* 0x000fca0000000000 */
[----:B------:R0:W-:Y:S01]  /*c400*/  BAR.SYNC.DEFER_BLOCKING R5, 0x100 ;  /* 0x000400050000751d */ /* 0x0001e20000010000 */
[----:B------:R-:W-:-:S05]  /*c410*/  R2UR UR7, R11 ;  /* 0x000000000b0772ca */ /* 0x000fca00000e0000 */
[----:B------:R-:W-:Y:S01]  /*c420*/  WARPGROUP.ARRIVE ;  /* 0x00000000000079c5 */ /* 0x000fe20000000000 */
[----:B--2---:R-:W-:-:S04]  /*c430*/  IMAD R10, R152, 0x600, R6 ;  /* 0x00000600980a7824 */ /* 0x004fc800078e0206 */
[----:B------:R-:W-:-:S05]  /*c440*/  VIADD R14, R10, 0x4 ;  /* 0x000000040a0e7836 */ /* 0x000fca0000000000 */
[----:B------:R-:W-:Y:S02]  /*c450*/  R2UR UR14, R14 ;  /* 0x000000000e0e72ca */ /* 0x000fe400000e0000 */
[----:B------:R-:W2:Y:S01]  /*c460*/  LDL.64 R14, [R1+0x60] ;  /* 0x00006000010e7983 */ /* 0x000ea20000100a00 */
[----:B------:R-:W-:-:S05]  /*c470*/  VIADD R12, R10, 0x2 ;  /* 0x000000020a0c7836 */ /* 0x000fca0000000000 */
[----:B------:R-:W-:Y:S02]  /*c480*/  R2UR UR10, R12 ;  /* 0x000000000c0a72ca */ /* 0x000fe400000e0000 */
[----:B------:R-:W4:Y:S01]  /*c490*/  LDL.64 R12, [R1+0x58] ;  /* 0x00005800010c7983 */ /* 0x000f220000100a00 */
[----:B---3--:R-:W-:Y:S02]  /*c4a0*/  R2UR UR4, R20 ;  /* 0x00000000140472ca */ /* 0x008fe400000e0000 */
[----:B------:R-:W-:Y:S02]  /*c4b0*/  R2UR UR5, R21 ;  /* 0x00000000150572ca */ /* 0x000fe400000e0000 */
[----:B------:R-:W-:Y:S01]  /*c4c0*/  R2UR UR6, R10 ;  /* 0x000000000a0672ca */ /* 0x000fe200000e0000 */
[----:B------:R-:W3:-:S12]  /*c4d0*/  LDL.64 R20, [R1+0x50] ;  /* 0x0000500001147983 */ /* 0x000ed80000100a00 */
[----:B------:R-:W-:Y:S03]  /*c4e0*/  HGMMA.64x192x16.F32.BF16 R24, gdesc[UR4], RZ, !UPT, gsb0 ;  /* 0x02e00000041879f0 */ /* 0x000fe6000c0018ff */
[----:B------:R-:W-:Y:S02]  /*c4f0*/  WARPGROUP.DEPBAR.LE gsb0, 0x0 ;  /* 0x00008000000079c5 */ /* 0x000fe40000010000 */
[----:B------:R-:W-:Y:S01]  /*c500*/  WARPGROUP.ARRIVE ;  /* 0x00000000000079c5 */ /* 0x000fe20000000000 */
[----:B--2---:R-:W-:Y:S02]  /*c510*/  R2UR UR8, R14 ;  /* 0x000000000e0872ca */ /* 0x004fe400000e0000 */
[----:B------:R-:W-:-:S13]  /*c520*/  R2UR UR9, R15 ;  /* 0x000000000f0972ca */ /* 0x000fda00000e0000 */
[----:B------:R-:W-:Y:S01]  /*c530*/  HGMMA.64x192x16.F32.BF16 R24, gdesc[UR8], R24, gsb0 ;  /* 0x02e00000081879f0 */ /* 0x000fe20008001818 */
[----:B----4-:R-:W-:Y:S02]  /*c540*/  R2UR UR12, R12 ;  /* 0x000000000c0c72ca */ /* 0x010fe400000e0000 */
[----:B------:R-:W-:Y:S01]  /*c550*/  R2UR UR13, R13 ;  /* 0x000000000d0d72ca */ /* 0x000fe200000e0000 */
[----:B------:R-:W-:Y:S01]  /*c560*/  VIADD R10, R10, 0x6 ;  /* 0x000000060a0a7836 */ /* 0x000fe20000000000 */
[----:B------:R-:W-:Y:S02]  /*c570*/  R2UR UR19, R11 ;  /* 0x000000000b1372ca */ /* 0x000fe400000e0000 */
[----:B---3--:R-:W-:Y:S02]  /*c580*/  R2UR UR16, R20 ;  /* 0x00000000141072ca */ /* 0x008fe400000e0000 */
[----:B------:R-:W-:Y:S02]  /*c590*/  R2UR UR18, R10 ;  /* 0x000000000a1272ca */ /* 0x000fe400000e0000 */
[----:B------:R-:W-:Y:S01]  /*c5a0*/  R2UR UR17, R21 ;  /* 0x00000000151172ca */ /* 0x000fe200000e0000 */
[----:B------:R-:W-:-:S02]  /*c5b0*/  WARPGROUP.DEPBAR.LE gsb0, 0x0 ;  /* 0x00008000000079c5 */ /* 0x000fc40000010000 */
[----:B------:R-:W-:-:S06]  /*c5c0*/  WARPGROUP.ARRIVE ;  /* 0x00000000000079c5 */ /* 0x000fcc0000000000 */
        /* <DEDUP_REMOVED lines=8> */
.L_x_507:
[----:B------:R-:W-:Y:S02]  /*c650*/  SHF.L.U32 R5, R8, 0x1f, RZ ;  /* 0x0000001f08057819 */ /* 0x000fe400000006ff */
[----:B------:R-:W-:-:S04]  /*c660*/  LEA R6, R0, R2, 0x3 ;  /* 0x0000000200067211 */ /* 0x000fc800078e18ff */
[----:B------:R0:W1:Y:S01]  /*c670*/  SYNCS.PHASECHK.TRANS64.TRYWAIT P2, [R6+URZ+0x30850], R5 ;  /* 0x03085005060075a7 */ /* 0x000062000804017f */
[----:B------:R-:W-:Y:S05]  /*c680*/  @!P0 BRA `(.L_x_508) ;  /* 0x0000000000048947 */ /* 0x000fea0003800000 */
[----:B------:R-:W-:Y:S01]  /*c690*/  BPT.TRAP 0x1 ;  /* 0x000000040000795c */ /* 0x000fe20000300000 */
.L_x_508:
[----:B-1----:R-:W-:Y:S05]  /*c6a0*/  @P2 BRA `(.L_x_506) ;  /* 0x0000000000082947 */ /* 0x002fea0003800000 */
[----:B------:R-:W1:Y:S02]  /*c6b0*/  SYNCS.PHASECHK.TRANS64.TRYWAIT P2, [R6+URZ+0x30850], R5 ;  /* 0x03085005060075a7 */ /* 0x000e64000804017f */
[----:B-1----:R-:W-:Y:S05]  /*c6c0*/  @!P2 BRA `(.L_x_509) ;  /* 0x000000d8009ca947 */ /* 0x002fea0003800000 */
.L_x_506:
[----:B------:R-:W-:Y:S05]  /*c6d0*/  WARPSYNC.ALL ;  /* 0x0000000000007948 */ /* 0x000fea0003800000 */
[----:B------:R-:W-:Y:S01]  /*c6e0*/  ULDC UR4, c[0x0][0x9d8] ;  /* 0x0002760000047ab9 */ /* 0x000fe20000000800 */
[----:B------:R-:W-:Y:S01]  /*c6f0*/  ULDC UR5, c[0x0][0x988] ;  /* 0x0002620000057ab9 */ /* 0x000fe20000000800 */
[----:B------:R-:W-:Y:S01]  /*c700*/  FMUL.FTZ R25, R25, UR4 ;  /* 0x0000000419197c20 */ /* 0x000fe20008410000 */
[----:B------:R-:W-:Y:S01]  /*c710*/  FMUL.FTZ R26, R26, UR4 ;  /* 0x000000041a1a7c20 */ /* 0x000fe20008410000 */
[----:B------:R-:W-:Y:S01]  /*c720*/  FMUL.FTZ R28, R28, UR4 ;  /* 0x000000041c1c7c20 */ /* 0x000fe20008410000 */
[----:B------:R-:W-:Y:S01]  /*c730*/  FMUL.FTZ R24, R24, UR4 ;  /* 0x0000000418187c20 */ /* 0x000fe20008410000 */
[----:B------:R-:W-:Y:S01]  /*c740*/  FMUL.FTZ R27, R27, UR4 ;  /* 0x000000041b1b7c20 */ /* 0x000fe20008410000 */
[----:B------:R2:W3:Y:S01]  /*c750*/  MUFU.TANH R14, R25 ;  /* 0x00000019000e7308 */ /* 0x0004e20000002400 */
[----:B------:R-:W-:Y:S01]  /*c760*/  FMUL.FTZ R157, R29, UR4 ;  /* 0x000000041d9d7c20 */ /* 0x000fe20008410000 */
[----:B------:R-:W-:Y:S01]  /*c770*/  FMUL.FTZ R13, R69, UR4 ;  /* 0x00000004450d7c20 */ /* 0x000fe20008410000 */
[----:B------:R-:W-:Y:S01]  /*c780*/  FMUL.FTZ R34, R34, UR4 ;  /* 0x0000000422227c20 */ /* 0x000fe20008410000 */
[----:B------:R-:W-:Y:S01]  /*c790*/  FMUL.FTZ R21, R41, UR4 ;  /* 0x0000000429157c20 */ /* 0x000fe20008410000 */
[----:B------:R-:W-:Y:S01]  /*c7a0*/  FMUL.FTZ R20, R45, UR4 ;  /* 0x000000042d147c20 */ /* 0x000fe20008410000 */
[----:B------:R-:W-:Y:S01]  /*c7b0*/  FMUL.FTZ R11, R49, UR4 ;  /* 0x00000004310b7c20 */ /* 0x000fe20008410000 */
[----:B------:R-:W-:Y:S01]  /*c7c0*/  FMUL.FTZ R35, R35, UR4 ;  /* 0x0000000423237c20 */ /* 0x000fe20008410000 */
[----:B01----:R0:W-:Y:S01]  /*c7d0*/  MUFU.TANH R5, R26 ;  /* 0x0000001a00057308 */ /* 0x0031e20000002400 */
[----:B--2---:R-:W-:Y:S01]  /*c7e0*/  FMUL.FTZ R25, R33, UR4 ;  /* 0x0000000421197c20 */ /* 0x004fe20008410000 */
[----:B------:R-:W-:Y:S01]  /*c7f0*/  FMUL.FTZ R10, R53, UR4 ;  /* 0x00000004350a7c20 */ /* 0x000fe20008410000 */
[----:B------:R-:W-:Y:S01]  /*c800*/  FMUL.FTZ R53, R57, UR4 ;  /* 0x0000000439357c20 */ /* 0x000fe20008410000 */
[----:B------:R-:W-:Y:S01]  /*c810*/  FMUL.FTZ R49, R60, UR4 ;  /* 0x000000043c317c20 */ /* 0x000fe20008410000 */
[----:B------:R-:W-:Y:S01]  /*c820*/  FMUL.FTZ R30, R30, UR4 ;  /* 0x000000041e1e7c20 */ /* 0x000fe20008410000 */
[----:B------:R-:W-:Y:S01]  /*c830*/  FMUL.FTZ R38, R38, UR4 ;  /* 0x0000000426267c20 */ /* 0x000fe20008410000 */
[----:B------:R-:W-:Y:S01]  /*c840*/  FMUL.FTZ R12, R65, UR4 ;  /* 0x00000004410c7c20 */ /* 0x000fe20008410000 */
[----:B------:R-:W1:Y:S01]  /*c850*/  MUFU.TANH R8, R28 ;  /* 0x0000001c00087308 */ /* 0x000e620000002400 */
[----:B0-----:R-:W-:Y:S01]  /*c860*/  FMUL.FTZ R26, R32, UR4 ;  /* 0x00000004201a7c20 */ /* 0x001fe20008410000 */
[----:B---3--:R-:W-:-:S02]  /*c870*/  IMAD.MOV.U32 R69, RZ, RZ, R14 ;  /* 0x000000ffff457224 */ /* 0x008fc400078e000e */
[----:B------:R-:W-:Y:S01]  /*c880*/  FMUL.FTZ R14, R72, UR4 ;  /* 0x00000004480e7c20 */ /* 0x000fe20008410000 */
[----:B------:R-:W-:Y:S01]  /*c890*/  FMUL.FTZ R31, R31, UR4 ;  /* 0x000000041f1f7c20 */ /* 0x000fe20008410000 */
[----:B------:R-:W-:Y:S01]  /*c8a0*/  FMUL.FTZ R41, R80, UR4 ;  /* 0x0000000450297c20 */ /* 0x000fe20008410000 */
[----:B------:R-:W-:Y:S01]  /*c8b0*/  FMUL.FTZ R45, R81, UR4 ;  /* 0x00000004512d7c20 */ /* 0x000fe20008410000 */
[----:B------:R-:W-:Y:S01]  /*c8c0*/  FMUL.FTZ R57, R100, UR4 ;  /* 0x0000000464397c20 */ /* 0x000fe20008410000 */
[----:B------:R0:W2:Y:S01]  /*c8d0*/  MUFU.TANH R6, R24 ;  /* 0x0000001800067308 */ /* 0x0000a20000002400 */
[----:B------:R-:W-:Y:S01]  /*c8e0*/  FMUL.FTZ R60, R101, UR4 ;  /* 0x00000004653c7c20 */ /* 0x000fe20008410000 */
[----:B------:R-:W-:Y:S01]  /*c8f0*/  FMUL.FTZ R105, R105, UR4 ;  /* 0x0000000469697c20 */ /* 0x000fe20008410000 */
[----:B------:R-:W-:Y:S01]  /*c900*/  FMUL.FTZ R108, R108, UR4 ;  /* 0x000000046c6c7c20 */ /* 0x000fe20008410000 */
[----:B------:R-:W-:Y:S01]  /*c910*/  FMUL.FTZ R109, R109, UR4 ;  /* 0x000000046d6d7c20 */ /* 0x000fe20008410000 */
[----:B------:R-:W-:Y:S01]  /*c920*/  FMUL.FTZ R59, R59, UR4 ;  /* 0x000000043b3b7c20 */ /* 0x000fe20008410000 */
[----:B------:R-:W-:Y:S01]  /*c930*/  FMUL.FTZ R51, R51, UR4 ;  /* 0x0000000433337c20 */ /* 0x000fe20008410000 */
[----:B------:R-:W-:Y:S01]  /*c940*/  FMUL.FTZ R50, R50, UR4 ;  /* 0x0000000432327c20 */ /* 0x000fe20008410000 */
[----:B------:R3:W4:Y:S01]  /*c950*/  MUFU.TANH R9, R27 ;  /* 0x0000001b00097308 */ /* 0x0007220000002400 */
[----:B-1----:R-:W-:-:S02]  /*c960*/  IMAD.MOV.U32 R33, RZ, RZ, R8 ;  /* 0x000000ffff217224 */ /* 0x002fc400078e0008 */
[----:B0-----:R-:W-:Y:S01]  /*c970*/  FMUL.FTZ R24, R37, UR4 ;  /* 0x0000000425187c20 */ /* 0x001fe20008410000 */
[----:B------:R-:W-:Y:S01]  /*c980*/  FMUL.FTZ R8, R40, UR4 ;  /* 0x0000000428087c20 */ /* 0x000fe20008410000 */
[----:B------:R-:W-:Y:S01]  /*c990*/  FMUL.FTZ R37, R52, UR4 ;  /* 0x0000000434257c20 */ /* 0x000fe20008410000 */
[----:B------:R-:W-:Y:S02]  /*c9a0*/  IMAD.MOV.U32 R72, RZ, RZ, R33 ;  /* 0x000000ffff487224 */ /* 0x000fe400078e0021 */
[----:B------:R-:W-:Y:S01]  /*c9b0*/  FMUL.FTZ R52, R61, UR4 ;  /* 0x000000043d347c20 */ /* 0x000fe20008410000 */
[----:B------:R-:W-:Y:S01]  /*c9c0*/  FMUL.FTZ R33, R88, UR4 ;  /* 0x0000000458217c20 */ /* 0x000fe20008410000 */
[----:B------:R-:W0:Y:S01]  /*c9d0*/  MUFU.TANH R157, R157 ;  /* 0x0000009d009d7308 */ /* 0x000e220000002400 */
[----:B---3--:R-:W-:Y:S01]  /*c9e0*/  FMUL.FTZ R27, R48, UR4 ;  /* 0x00000004301b7c20 */ /* 0x008fe20008410000 */
[----:B------:R-:W-:Y:S01]  /*c9f0*/  FMUL.FTZ R48, R68, UR4 ;  /* 0x0000000444307c20 */ /* 0x000fe20008410000 */
[----:B------:R-:W-:Y:S01]  /*ca00*/  IMAD.MOV.U32 R68, RZ, RZ, R5 ;  /* 0x000000ffff447224 */ /* 0x000fe200078e0005 */
[----:B--2---:R-:W-:Y:S01]  /*ca10*/  FMNMX.FTZ R5, R6, R7, !PT ;  /* 0x0000000706057209 */ /* 0x004fe20007810000 */
[----:B------:R-:W-:Y:S01]  /*ca20*/  FMUL.FTZ R40, R89, UR4 ;  /* 0x0000000459287c20 */ /* 0x000fe20008410000 */
[----:B------:R-:W-:Y:S01]  /*ca30*/  FMUL.FTZ R61, R113, UR4 ;  /* 0x00000004713d7c20 */ /* 0x000fe20008410000 */
[----:B------:R-:W-:Y:S01]  /*ca40*/  FMUL.FTZ R88, R54, UR4 ;  /* 0x0000000436587c20 */ /* 0x000fe20008410000 */
[----:B------:R-:W1:Y:S01]  /*ca50*/  MUFU.TANH R26, R26 ;  /* 0x0000001a001a7308 */ /* 0x000e620000002400 */
[----:B----4-:R-:W-:-:S02]  /*ca60*/  IMAD.MOV.U32 R32, RZ, RZ, R9 ;  /* 0x000000ffff207224 */ /* 0x010fc400078e0009 */
[----:B------:R-:W-:Y:S01]  /*ca70*/  FMUL.FTZ R9, R36, UR4 ;  /* 0x0000000424097c20 */ /* 0x000fe20008410000 */
[----:B------:R-:W-:Y:S01]  /*ca80*/  FMNMX.FTZ R5, R69, R5, !PT ;  /* 0x0000000545057209 */ /* 0x000fe20007810000 */
[----:B------:R-:W-:Y:S01]  /*ca90*/  FMUL.FTZ R36, R93, UR4 ;  /* 0x000000045d247c20 */ /* 0x000fe20008410000 */
[----:B------:R-:W-:Y:S01]  /*caa0*/  FMUL.FTZ R93, R39, UR4 ;  /* 0x00000004275d7c20 */ /* 0x000fe20008410000 */
[----:B------:R-:W-:Y:S01]  /*cab0*/  IMAD.MOV.U32 R39, RZ, RZ, R69 ;  /* 0x000000ffff277224 */ /* 0x000fe200078e0045 */
[----:B------:R-:W-:Y:S01]  /*cac0*/  FMNMX.FTZ R5, R72, R5, !PT ;  /* 0x0000000548057209 */ /* 0x000fe20007810000 */
[----:B------:R-:W2:Y:S01]  /*cad0*/  MUFU.TANH R25, R25 ;  /* 0x0000001900197308 */ /* 0x000ea20000002400 */
[----:B------:R-:W-:Y:S01]  /*cae0*/  FMUL.FTZ R89, R55, UR4 ;  /* 0x0000000437597c20 */ /* 0x000fe20008410000 */
[----:B------:R-:W-:Y:S01]  /*caf0*/  FMUL.FTZ R62, R62, UR4 ;  /* 0x000000043e3e7c20 */ /* 0x000fe20008410000 */
[----:B0-----:R-:W-:Y:S01]  /*cb00*/  FMNMX.FTZ R5, R157, R5, !PT ;  /* 0x000000059d057209 */ /* 0x001fe20007810000 */
[----:B------:R-:W-:Y:S01]  /*cb10*/  FMUL.FTZ R47, R47, UR4 ;  /* 0x000000042f2f7c20 */ /* 0x000fe20008410000 */
[----:B------:R-:W-:-:S03]  /*cb20*/  FMUL.FTZ R90, R90, UR4 ;  /* 0x000000045a5a7c20 */ /* 0x000fc60008410000 */
[----:B------:R-:W0:Y:S01]  /*cb30*/  MUFU.TANH R9, R9 ;  /* 0x0000000900097308 */ /* 0x000e220000002400 */
[----:B-1----:R-:W-:-:S07]  /*cb40*/  FMNMX.FTZ R5, R26, R5, !PT ;  /* 0x000000051a057209 */ /* 0x002fce0007810000 */
[----:B------:R-:W1:Y:S01]  /*cb50*/  MUFU.TANH R24, R24 ;  /* 0x0000001800187308 */ /* 0x000e620000002400 */
[----:B--2---:R-:W-:-:S07]  /*cb60*/  FMNMX.FTZ R5, R25, R5, !PT ;  /* 0x0000000519057209 */ /* 0x004fce0007810000 */
[----:B------:R-:W2:Y:S01]  /*cb70*/  MUFU.TANH R8, R8 ;  /* 0x0000000800087308 */ /* 0x000ea20000002400 */
[----:B0-----:R-:W-:-:S07]  /*cb80*/  FMNMX.FTZ R5, R9, R5, !PT ;  /* 0x0000000509057209 */ /* 0x001fce0007810000 */
[----:B------:R0:W-:Y:S01]  /*cb90*/  MUFU.TANH R28, R34 ;  /* 0x00000022001c7308 */ /* 0x0001e20000002400 */
[----:B-1----:R-:W-:-:S07]  /*cba0*/  FMNMX.FTZ R5, R24, R5, !PT ;  /* 0x0000000518057209 */ /* 0x002fce0007810000 */
[----:B------:R-:W1:Y:S01]  /*cbb0*/  MUFU.TANH R21, R21 ;  /* 0x0000001500157308 */ /* 0x000e620000002400 */
[----:B0-----:R-:W-:Y:S01]  /*cbc0*/  FMUL.FTZ R34, R44, UR4 ;  /* 0x000000042c227c20 */ /* 0x001fe20008410000 */
[----:B--2---:R-:W-:Y:S01]  /*cbd0*/  FMNMX.FTZ R5, R8, R5, !PT ;  /* 0x0000000508057209 */ /* 0x004fe20007810000 */
[----:B------:R-:W-:Y:S01]  /*cbe0*/  FMUL.FTZ R44, R85, UR4 ;  /* 0x00000004552c7c20 */ /* 0x000fe20008410000 */
[----:B------:R-:W-:-:S04]  /*cbf0*/  FMUL.FTZ R85, R63, UR4 ;  /* 0x000000043f557c20 */ /* 0x000fc80008410000 */
[----:B------:R-:W0:Y:S08]  /*cc00*/  MUFU.TANH R34, R34 ;  /* 0x0000002200227308 */ /* 0x000e300000002400 */
        /* <DEDUP_REMOVED lines=8> */
[----:B------:R1:W3:Y:S01]  /*cc90*/  MUFU.TANH R155, R35 ;  /* 0x00000023009b7308 */ /* 0x0002e20000002400 */
[----:B0-----:R-:W-:-:S07]  /*cca0*/  FMNMX.FTZ R5, R11, R5, !PT ;  /* 0x000000050b057209 */ /* 0x001fce0007810000 */
[----:B------:R-:W0:Y:S01]  /*ccb0*/  MUFU.TANH R10, R10 ;  /* 0x0000000a000a7308 */ /* 0x000e220000002400 */
[----:B-1----:R-:W-:Y:S01]  /*ccc0*/  FMUL.FTZ R35, R56, UR4 ;  /* 0x0000000438237c20 */ /* 0x002fe20008410000 */
[----:B--2---:R-:W-:Y:S01]  /*ccd0*/  FMNMX.FTZ R5, R37, R5, !PT ;  /* 0x0000000525057209 */ /* 0x004fe20007810000 */
[----:B------:R-:W-:-:S05]  /*cce0*/  FMUL.FTZ R56, R97, UR4 ;  /* 0x0000000461387c20 */ /* 0x000fca0008410000 */
[----:B------:R-:W1:Y:S01]  /*ccf0*/  MUFU.TANH R35, R35 ;  /* 0x0000002300237308 */ /* 0x000e620000002400 */
[----:B---3--:R-:W-:Y:S02]  /*cd00*/  IMAD.MOV.U32 R81, RZ, RZ, R155 ;  /* 0x000000ffff517224 */ /* 0x008fe400078e009b */
[----:B------:R-:W-:-:S05]  /*cd10*/  FMUL.FTZ R155, R112, UR4 ;  /* 0x00000004709b7c20 */ /* 0x000fca0008410000 */
[----:B------:R-:W2:Y:S01]  /*cd20*/  MUFU.TANH R53, R53 ;  /* 0x0000003500357308 */ /* 0x000ea20000002400 */
[----:B0-----:R-:W-:-:S07]  /*cd30*/  FMNMX.FTZ R5, R10, R5, !PT ;  /* 0x000000050a057209 */ /* 0x001fce0007810000 */
[----:B------:R-:W0:Y:S01]  /*cd40*/  MUFU.TANH R49, R49 ;  /* 0x0000003100317308 */ /* 0x000e220000002400 */
[----:B-1----:R-:W-:-:S07]  /*cd50*/  FMNMX.FTZ R5, R35, R5, !PT ;  /* 0x0000000523057209 */ /* 0x002fce0007810000 */
[----:B------:R1:W-:Y:S01]  /*cd60*/  MUFU.TANH R29, R30 ;  /* 0x0000001e001d7308 */ /* 0x0003e20000002400 */
[----:B--2---:R-:W-:-:S07]  /*cd70*/  FMNMX.FTZ R5, R53, R5, !PT ;  /* 0x0000000535057209 */ /* 0x004fce0007810000 */
[----:B------:R2:W3:Y:S01]  /*cd80*/  MUFU.TANH R15, R38 ;  /* 0x00000026000f7308 */ /* 0x0004e20000002400 */
[----:B-1----:R-:W-:Y:S01]  /*cd90*/  FMUL.FTZ R30, R64, UR4 ;  /* 0x00000004401e7c20 */ /* 0x002fe20008410000 */
[----:B0-----:R-:W-:Y:S01]  /*cda0*/  FMNMX.FTZ R5, R49, R5, !PT ;  /* 0x0000000531057209 */ /* 0x001fe20007810000 */
[----:B------:R-:W-:Y:S01]  /*cdb0*/  FMUL.FTZ R64, R116, UR4 ;  /* 0x0000000474407c20 */ /* 0x000fe20008410000 */
[----:B------:R-:W-:-:S04]  /*cdc0*/  IMAD.MOV.U32 R116, RZ, RZ, R81 ;  /* 0x000000ffff747224 */ /* 0x000fc800078e0051 */
[----:B------:R-:W0:Y:S01]  /*cdd0*/  MUFU.TANH R52, R52 ;  /* 0x0000003400347308 */ /* 0x000e220000002400 */
[----:B--2---:R-:W-:Y:S01]  /*cde0*/  FMUL.FTZ R38, R96, UR4 ;  /* 0x0000000460267c20 */ /* 0x004fe20008410000 */
[----:B------:R-:W-:-:S06]  /*cdf0*/  FMUL.FTZ R96, R104, UR4 ;  /* 0x0000000468607c20 */ /* 0x000fcc0008410000 */
[----:B------:R-:W1:Y:S01]  /*ce00*/  MUFU.TANH R30, R30 ;  /* 0x0000001e001e7308 */ /* 0x000e620000002400 */
[----:B---3--:R-:W-:Y:S02]  /*ce10*/  IMAD.MOV.U32 R65, RZ, RZ, R15 ;  /* 0x000000ffff417224 */ /* 0x008fe400078e000f */
[----:B------:R-:W-:Y:S01]  /*ce20*/  FMUL.FTZ R15, R73, UR4 ;  /* 0x00000004490f7c20 */ /* 0x000fe20008410000 */
[----:B------:R-:W-:Y:S02]  /*ce30*/  IMAD.MOV.U32 R73, RZ, RZ, R28 ;  /* 0x000000ffff497224 */ /* 0x000fe400078e001c */
[----:B------:R-:W-:Y:S01]  /*ce40*/  FMUL.FTZ R28, R76, UR4 ;  /* 0x000000044c1c7c20 */ /* 0x000fe20008410000 */
[----:B------:R-:W-:Y:S02]  /*ce50*/  IMAD.MOV.U32 R76, RZ, RZ, R29 ;  /* 0x000000ffff4c7224 */ /* 0x000fe400078e001d */
[----:B------:R-:W-:Y:S01]  /*ce60*/  FMUL.FTZ R29, R77, UR4 ;  /* 0x000000044d1d7c20 */ /* 0x000fe20008410000 */
[----:B------:R-:W-:Y:S01]  /*ce70*/  MOV R77, R32 ;  /* 0x00000020004d7202 */ /* 0x000fe20000000f00 */
[----:B------:R-:W2:Y:S01]  /*ce80*/  MUFU.TANH R12, R12 ;  /* 0x0000000c000c7308 */ /* 0x000ea20000002400 */
[----:B0-----:R-:W-:Y:S01]  /*ce90*/  FMNMX.FTZ R5, R52, R5, !PT ;  /* 0x0000000534057209 */ /* 0x001fe20007810000 */
[----:B------:R-:W-:Y:S01]  /*cea0*/  FMUL.FTZ R32, R92, UR4 ;  /* 0x000000045c207c20 */ /* 0x000fe20008410000 */
[----:B------:R-:W-:-:S02]  /*ceb0*/  IMAD.MOV.U32 R97, RZ, RZ, R76 ;  /* 0x000000ffff617224 */ /* 0x000fc400078e004c */
[----:B------:R-:W-:Y:S01]  /*cec0*/  FMUL.FTZ R92, R43, UR4 ;  /* 0x000000042b5c7c20 */ /* 0x000fe20008410000 */
[----:B------:R-:W-:Y:S02]  /*ced0*/  IMAD.MOV.U32 R76, RZ, RZ, R65 ;  /* 0x000000ffff4c7224 */ /* 0x000fe400078e0041 */
[----:B------:R-:W-:Y:S01]  /*cee0*/  FMUL.FTZ R65, R117, UR4 ;  /* 0x0000000475417c20 */ /* 0x000fe20008410000 */
[----:B------:R-:W-:Y:S01]  /*cef0*/  IMAD.MOV.U32 R101, RZ, RZ, R77 ;  /* 0x000000ffff657224 */ /* 0x000fe200078e004d */
[----:B------:R-:W0:Y:S01]  /*cf00*/  MUFU.TANH R48, R48 ;  /* 0x0000003000307308 */ /* 0x000e220000002400 */
[----:B-1----:R-:W-:Y:S01]  /*cf10*/  FMNMX.FTZ R5, R30, R5, !PT ;  /* 0x000000051e057209 */ /* 0x002fe20007810000 */
[----:B------:R-:W-:Y:S01]  /*cf20*/  FMUL.FTZ R77, R42, UR4 ;  /* 0x000000042a4d7c20 */ /* 0x000fe20008410000 */
[----:B------:R-:W-:Y:S01]  /*cf30*/  IMAD.MOV.U32 R42, RZ, RZ, R6 ;  /* 0x000000ffff2a7224 */ /* 0x000fe200078e0006 */
[----:B------:R-:W-:Y:S01]  /*cf40*/  MOV R117, R72 ;  /* 0x0000004800757202 */ /* 0x000fe20000000f00 */
[----:B------:R-:W-:Y:S01]  /*cf50*/  FMUL.FTZ R72, R58, UR4 ;  /* 0x000000043a487c20 */ /* 0x000fe20008410000 */
[----:B------:R-:W-:-:S02]  /*cf60*/  IMAD.MOV.U32 R81, RZ, RZ, R73 ;  /* 0x000000ffff517224 */ /* 0x000fc400078e0049 */
[----:B------:R-:W-:Y:S01]  /*cf70*/  FMUL.FTZ R73, R46, UR4 ;  /* 0x000000042e497c20 */ /* 0x000fe20008410000 */
[----:B------:R-:W1:Y:S01]  /*cf80*/  MUFU.TANH R13, R13 ;  /* 0x0000000d000d7308 */ /* 0x000e620000002400 */
[----:B--2---:R-:W-:-:S07]  /*cf90*/  FMNMX.FTZ R5, R12, R5, !PT ;  /* 0x000000050c057209 */ /* 0x004fce0007810000 */
[----:B------:R-:W2:Y:S01]  /*cfa0*/  MUFU.TANH R31, R31 ;  /* 0x0000001f001f7308 */ /* 0x000ea20000002400 */
[----:B0-----:R-:W-:-:S07]  /*cfb0*/  FMNMX.FTZ R5, R48, R5, !PT ;  /* 0x0000000530057209 */ /* 0x001fce0007810000 */
[----:B------:R-:W0:Y:S01]  /*cfc0*/  MUFU.TANH R14, R14 ;  /* 0x0000000e000e7308 */ /* 0x000e220000002400 */
[----:B-1----:R-:W-:-:S07]  /*cfd0*/  FMNMX.FTZ R5, R13, R5, !PT ;  /* 0x000000050d057209 */ /* 0x002fce0007810000 */
[----:B------:R-:W1:Y:S01]  /*cfe0*/  MUFU.TANH R15, R15 ;  /* 0x0000000f000f7308 */ /* 0x000e620000002400 */
[----:B--2---:R-:W-:Y:S02]  /*cff0*/  IMAD.MOV.U32 R80, RZ, RZ, R31 ;  /* 0x000000ffff507224 */ /* 0x004fe400078e001f */
[----:B------:R-:W-:Y:S02]  /*d000*/  FMUL.FTZ R31, R84, UR4 ;  /* 0x00000004541f7c20 */ /* 0x000fe40008410000 */
[----:B------:R-:W-:Y:S02]  /*d010*/  IMAD.MOV.U32 R104, RZ, RZ, R80 ;  /* 0x000000ffff687224 */ /* 0x000fe400078e0050 */
[----:B------:R-:W-:Y:S01]  /*d020*/  FMUL.FTZ R80, R66, UR4 ;  /* 0x0000000442507c20 */ /* 0x000fe20008410000 */
        /* <DEDUP_REMOVED lines=44> */
[----:B------:R-:W-:Y:S01]  /*d2f0*/  MUFU.TANH R100, R59 ;  /* 0x0000003b00647308 */ /* 0x000fe20000002400 */
[----:B-1----:R-:W-:-:S07]  /*d300*/  FMNMX.FTZ R5, R64, R5, !PT ;  /* 0x0000000540057209 */ /* 0x002fce0007810000 */
[----:B------:R-:W0:Y:S01]  /*d310*/  MUFU.TANH R69, R51 ;  /* 0x0000003300457308 */ /* 0x000e220000002400 */
[----:B--2---:R-:W-:-:S05]  /*d320*/  FMNMX.FTZ R5, R65, R5, !PT ;  /* 0x0000000541057209 */ /* 0x004fca0007810000 */
[----:B------:R-:W1:Y:S02]  /*d330*/  SHFL.BFLY PT, R6, R5, 0x2, 0x1f ;  /* 0x0c401f0005067f89 */ /* 0x000e6400000e0000 */
[----:B------:R-:W-:Y:S08]  /*d340*/  MUFU.TANH R112, R50 ;  /* 0x0000003200707308 */ /* 0x000ff00000002400 */
[----:B------:R-:W-:Y:S08]  /*d350*/  MUFU.TANH R93, R93 ;  /* 0x0000005d005d7308 */ /* 0x000ff00000002400 */
[----:B------:R2:W-:Y:S01]  /*d360*/  MUFU.TANH R84, R62 ;  /* 0x0000003e00547308 */ /* 0x0005e20000002400 */
[----:B-1----:R-:W-:-:S07]  /*d370*/  FMNMX.FTZ R5, R5, R6, !PT ;  /* 0x0000000605057209 */ /* 0x002fce0007810000 */
[----:B------:R-:W-:Y:S01]  /*d380*/  MUFU.TANH R77, R77 ;  /* 0x0000004d004d7308 */ /* 0x000fe20000002400 */
[----:B--2---:R-:W-:Y:S02]  /*d390*/  IMAD.MOV.U32 R62, RZ, RZ, R116 ;  /* 0x000000ffff3e7224 */ /* 0x004fe400078e0074 */
[----:B------:R-:W-:Y:S01]  /*d3a0*/  FMUL.FTZ R116, R70, UR4 ;  /* 0x0000000446747c20 */ /* 0x000fe20008410000 */
[----:B------:R-:W1:Y:S01]  /*d3b0*/  SHFL.BFLY PT, R6, R5, 0x1, 0x1f ;  /* 0x0c201f0005067f89 */ /* 0x000e6200000e0000 */
[----:B------:R-:W-:Y:S01]  /*d3c0*/  FMUL.FTZ R70, R82, UR4 ;  /* 0x0000000452467c20 */ /* 0x000fe20008410000 */
[----:B0-----:R-:W-:Y:S02]  /*d3d0*/  IMAD.MOV.U32 R82, RZ, RZ, R69 ;  /* 0x000000ffff527224 */ /* 0x001fe400078e0045 */
[----:B------:R-:W-:Y:S01]  /*d3e0*/  FMUL.FTZ R69, R83, UR4 ;  /* 0x0000000453457c20 */ /* 0x000fe20008410000 */
[----:B------:R-:W0:Y:S08]  /*d3f0*/  MUFU.TANH R113, R47 ;  /* 0x0000002f00717308 */ /* 0x000e300000002400 */
[----:B------:R-:W-:Y:S08]  /*d400*/  MUFU.TANH R92, R92 ;  /* 0x0000005c005c7308 */ /* 0x000ff00000002400 */
[----:B------:R-:W-:Y:S01]  /*d410*/  MUFU.TANH R73, R73 ;  /* 0x0000004900497308 */ /* 0x000fe20000002400 */
[----:B0-----:R-:W-:Y:S01]  /*d420*/  IMAD.MOV.U32 R66, RZ, RZ, R113 ;  /* 0x000000ffff427224 */ /* 0x001fe200078e0071 */
[----:B-1----:R-:W-:Y:S01]  /*d430*/  FMNMX.FTZ R5, R5, R6, !PT ;  /* 0x0000000605057209 */ /* 0x002fe20007810000 */
[----:B------:R-:W-:-:S04]  /*d440*/  IMAD.U32 R6, RZ, RZ, UR5 ;  /* 0x00000005ff067e24 */ /* 0x000fc8000f8e00ff */
[C---:B------:R-:W-:Y:S01]  /*d450*/  FADD.FTZ R7, -R5.reuse, R7 ;  /* 0x0000000705077221 */ /* 0x040fe20000010100 */
[-C--:B------:R-:W-:Y:S01]  /*d460*/  FMUL.FTZ R63, R5, R6.reuse ;  /* 0x00000006053f7220 */ /* 0x080fe20000410000 */
[----:B------:R-:W-:Y:S02]  /*d470*/  MUFU.TANH R88, R88 ;  /* 0x0000005800587308 */ /* 0x000fe40000002400 */
[-C--:B------:R-:W-:Y:S01]  /*d480*/  FMUL.FTZ R7, R7, R6.reuse ;  /* 0x0000000607077220 */ /* 0x080fe20000410000 */
        /* <DEDUP_REMOVED lines=10> */
[----:B------:R-:W-:Y:S01]  /*d530*/  FFMA.FTZ R38, R56, R6, -R63 ;  /* 0x0000000638267223 */ /* 0x000fe2000001083f */
[----:B------:R-:W-:-:S02]  /*d540*/  IMAD.MOV.U32 R56, RZ, RZ, R100 ;  /* 0x000000ffff387224 */ /* 0x000fc400078e0064 */
[----:B------:R-:W-:Y:S01]  /*d550*/  FMUL.FTZ R100, R71, UR4 ;  /* 0x0000000447647c20 */ /* 0x000fe20008410000 */
[----:B------:R-:W0:Y:S01]  /*d560*/  MUFU.EX2 R12, R58 ;  /* 0x0000003a000c7308 */ /* 0x000e220000000800 */
[----:B------:R-:W-:Y:S01]  /*d570*/  MOV R71, R81 ;  /* 0x0000005100477202 */ /* 0x000fe20000000f00 */
[-CC-:B------:R-:W-:Y:S01]  /*d580*/  FFMA.FTZ R39, R36, R6.reuse, -R63.reuse ;  /* 0x0000000624277223 */ /* 0x180fe2000001083f */
[-CC-:B------:R-:W-:Y:S01]  /*d590*/  FFMA.FTZ R36, R60, R6.reuse, -R63.reuse ;  /* 0x000000063c247223 */ /* 0x180fe2000001083f */
[----:B------:R-:W-:Y:S01]  /*d5a0*/  FMUL.FTZ R60, R98, UR4 ;  /* 0x00000004623c7c20 */ /* 0x000fe20008410000 */
[-CC-:B------:R-:W-:Y:S01]  /*d5b0*/  FFMA.FTZ R117, R61, R6.reuse, -R63.reuse ;  /* 0x000000063d757223 */ /* 0x180fe2000001083f */
[----:B------:R-:W2:Y:S01]  /*d5c0*/  LDL R98, [R1+0x70] ;  /* 0x0000700001627983 */ /* 0x000ea20000100800 */
[----:B------:R-:W-:Y:S01]  /*d5d0*/  FFMA.FTZ R47, R15, R6, -R63 ;  /* 0x000000060f2f7223 */ /* 0x000fe2000001083f */
[----:B------:R-:W1:Y:S01]  /*d5e0*/  MUFU.EX2 R59, R59 ;  /* 0x0000003b003b7308 */ /* 0x000e620000000800 */
[----:B------:R-:W-:Y:S01]  /*d5f0*/  FMUL.FTZ R61, R86, UR4 ;  /* 0x00000004563d7c20 */ /* 0x000fe20008410000 */
[----:B------:R-:W-:-:S02]  /*d600*/  IMAD.MOV.U32 R15, RZ, RZ, R112 ;  /* 0x000000ffff0f7224 */ /* 0x000fc400078e0070 */
[-CC-:B------:R-:W-:Y:S01]  /*d610*/  FFMA.FTZ R43, R28, R6.reuse, -R63.reuse ;  /* 0x000000061c2b7223 */ /* 0x180fe2000001083f */
[----:B------:R-:W-:Y:S02]  /*d620*/  IMAD.MOV.U32 R86, RZ, RZ, R66 ;  /* 0x000000ffff567224 */ /* 0x000fe400078e0042 */
[-C--:B------:R-:W-:Y:S01]  /*d630*/  FFMA.FTZ R28, R31, R6.reuse, -R63 ;  /* 0x000000061f1c7223 */ /* 0x080fe2000001083f */
[----:B------:R-:W-:Y:S02]  /*d640*/  IMAD.MOV.U32 R83, RZ, RZ, R15 ;  /* 0x000000ffff537224 */ /* 0x000fe400078e000f */
[--C-:B------:R-:W-:Y:S01]  /*d650*/  FFMA.FTZ R31, R57, R6, -R63.reuse ;  /* 0x00000006391f7223 */ /* 0x100fe2000001083f */
[----:B------:R-:W3:Y:S01]  /*d660*/  MUFU.EX2 R14, R54 ;  /* 0x00000036000e7308 */ /* 0x000ee20000000800 */
[----:B0-----:R-:W-:Y:S01]  /*d670*/  FFMA.FTZ R4, R7, R4, R12 ;  /* 0x0000000407047223 */ /* 0x001fe2000001000c */
[----:B------:R-:W-:Y:S02]  /*d680*/  IMAD.MOV.U32 R57, RZ, RZ, R84 ;  /* 0x000000ffff397224 */ /* 0x000fe400078e0054 */
[----:B------:R-:W-:Y:S01]  /*d690*/  FMUL.FTZ R81, R74, UR4 ;  /* 0x000000044a517c20 */ /* 0x000fe20008410000 */
[----:B------:R-:W-:Y:S01]  /*d6a0*/  FMUL.FTZ R84, R67, UR4 ;  /* 0x0000000443547c20 */ /* 0x000fe20008410000 */
[----:B------:R-:W-:Y:S01]  /*d6b0*/  FMUL.FTZ R74, R78, UR4 ;  /* 0x000000044e4a7c20 */ /* 0x000fe20008410000 */
[----:B------:R-:W-:Y:S01]  /*d6c0*/  FMUL.FTZ R78, R79, UR4 ;  /* 0x000000044f4e7c20 */ /* 0x000fe20008410000 */
[----:B------:R-:W-:Y:S01]  /*d6d0*/  IMAD.MOV.U32 R79, RZ, RZ, R56 ;  /* 0x000000ffff4f7224 */ /* 0x000fe200078e0038 */
[----:B------:R0:W4:Y:S01]  /*d6e0*/  MUFU.EX2 R13, R55 ;  /* 0x00000037000d7308 */ /* 0x0001220000000800 */
[----:B-1----:R-:W-:Y:S01]  /*d6f0*/  FADD.FTZ R4, R59, R4 ;  /* 0x000000043b047221 */ /* 0x002fe20000010000 */
[----:B------:R-:W-:Y:S01]  /*d700*/  FMUL.FTZ R56, R91, UR4 ;  /* 0x000000045b387c20 */ /* 0x000fe20008410000 */
[----:B------:R-:W-:Y:S01]  /*d710*/  FMUL.FTZ R66, R94, UR4 ;  /* 0x000000045e427c20 */ /* 0x000fe20008410000 */
[----:B------:R-:W-:Y:S01]  /*d720*/  FMUL.FTZ R67, R95, UR4 ;  /* 0x000000045f437c20 */ /* 0x000fe20008410000 */
[----:B------:R-:W-:Y:S01]  /*d730*/  MOV R94, R68 ;  /* 0x00000044005e7202 */ /* 0x000fe20000000f00 */
[----:B------:R-:W-:Y:S01]  /*d740*/  FFMA.FTZ R26, R26, R6, -R63 ;  /* 0x000000061a1a7223 */ /* 0x000fe2000001083f */
[----:B------:R-:W-:Y:S01]  /*d750*/  F2FP.BF16.F32.PACK_AB R12, R59, R12 ;  /* 0x0000000c3b0c723e */ /* 0x000fe200000010ff */
[----:B------:R-:W1:Y:S01]  /*d760*/  MUFU.TANH R89, R89 ;  /* 0x0000005900597308 */ /* 0x000e620000002400 */
[----:B---3--:R-:W-:Y:S01]  /*d770*/  FADD.FTZ R4, R14, R4 ;  /* 0x000000040e047221 */ /* 0x008fe20000010000 */
[----:B0-----:R-:W-:Y:S01]  /*d780*/  FMUL.FTZ R55, R75, UR4 ;  /* 0x000000044b377c20 */ /* 0x001fe20008410000 */
[----:B------:R-:W-:-:S02]  /*d790*/  IMAD.MOV.U32 R75, RZ, RZ, R57 ;  /* 0x000000ffff4b7224 */ /* 0x000fc400078e0039 */
[----:B------:R-:W-:Y:S01]  /*d7a0*/  FMUL.FTZ R57, R87, UR4 ;  /* 0x0000000457397c20 */ /* 0x000fe20008410000 */
[----:B------:R-:W-:Y:S01]  /*d7b0*/  FMUL.FTZ R59, R102, UR4 ;  /* 0x00000004663b7c20 */ /* 0x000fe20008410000 */
[-CC-:B------:R-:W-:Y:S01]  /*d7c0*/  FFMA.FTZ R25, R25, R6.reuse, -R63.reuse ;  /* 0x0000000619197223 */ /* 0x180fe2000001083f */
[--C-:B------:R-:W-:Y:S01]  /*d7d0*/  FFMA.FTZ R9, R9, R6, -R63.reuse ;  /* 0x0000000609097223 */ /* 0x100fe2000001083f */
[----:B------:R-:W0:Y:S01]  /*d7e0*/  MUFU.TANH R72, R72 ;  /* 0x0000004800487308 */ /* 0x000e220000002400 */
[----:B----4-:R-:W-:Y:S01]  /*d7f0*/  FADD.FTZ R157, R13, R4 ;  /* 0x000000040d9d7221 */ /* 0x010fe20000010000 */
[----:B------:R-:W-:Y:S01]  /*d800*/  FMNMX.FTZ R4, R68, R3, !PT ;  /* 0x0000000344047209 */ /* 0x000fe20007810000 */
[----:B------:R-:W-:Y:S01]  /*d810*/  FMUL.FTZ R68, R99, UR4 ;  /* 0x0000000463447c20 */ /* 0x000fe20008410000 */
[----:B------:R-:W-:Y:S01]  /*d820*/  F2FP.BF16.F32.PACK_AB R14, R13, R14 ;  /* 0x0000000e0d0e723e */ /* 0x000fe200000010ff */
[--C-:B------:R-:W-:Y:S01]  /*d830*/  FFMA.FTZ R24, R24, R6, -R63.reuse ;  /* 0x0000000618187223 */ /* 0x100fe2000001083f */
[----:B------:R-:W-:Y:S01]  /*d840*/  FMNMX.FTZ R4, R101, R4, !PT ;  /* 0x0000000465047209 */ /* 0x000fe20007810000 */
[-CC-:B------:R-:W-:Y:S01]  /*d850*/  FFMA.FTZ R8, R8, R6.reuse, -R63.reuse ;  /* 0x0000000608087223 */ /* 0x180fe2000001083f */
[----:B------:R-:W3:Y:S01]  /*d860*/  MUFU.TANH R85, R85 ;  /* 0x0000005500557308 */ /* 0x000ee20000002400 */
[--C-:B------:R-:W-:Y:S01]  /*d870*/  FFMA.FTZ R21, R21, R6, -R63.reuse ;  /* 0x0000000615157223 */ /* 0x100fe2000001083f */
[----:B------:R-:W-:Y:S01]  /*d880*/  FMNMX.FTZ R4, R97, R4, !PT ;  /* 0x0000000461047209 */ /* 0x000fe20007810000 */
[-CC-:B------:R-:W-:Y:S01]  /*d890*/  FFMA.FTZ R34, R34, R6.reuse, -R63.reuse ;  /* 0x0000000622227223 */ /* 0x180fe2000001083f */
[-CC-:B------:R-:W-:Y:S01]  /*d8a0*/  FFMA.FTZ R20, R20, R6.reuse, -R63.reuse ;  /* 0x0000000614147223 */ /* 0x180fe2000001083f */
[--C-:B------:R-:W-:Y:S01]  /*d8b0*/  FFMA.FTZ R27, R27, R6, -R63.reuse ;  /* 0x000000061b1b7223 */ /* 0x100fe2000001083f */
[----:B------:R-:W-:Y:S01]  /*d8c0*/  FMNMX.FTZ R4, R104, R4, !PT ;  /* 0x0000000468047209 */ /* 0x000fe20007810000 */
[-CC-:B------:R-:W-:Y:S01]  /*d8d0*/  FFMA.FTZ R11, R11, R6.reuse, -R63.reuse ;  /* 0x000000060b0b7223 */ /* 0x180fe2000001083f */
[----:B------:R-:W4:Y:S01]  /*d8e0*/  MUFU.TANH R80, R80 ;  /* 0x0000005000507308 */ /* 0x000f220000002400 */
        /* <DEDUP_REMOVED lines=32> */
[----:B------:R-:W-:Y:S01]  /*daf0*/  FFMA.FTZ R112, R65, R6, -R63 ;  /* 0x0000000641707223 */ /* 0x000fe2000001083f */
[----:B------:R-:W-:Y:S01]  /*db00*/  FMNMX.FTZ R13, R83, R4, !PT ;  /* 0x00000004530d7209 */ /* 0x000fe20007810000 */
[----:B------:R-:W-:Y:S01]  /*db10*/  FMUL.FTZ R63, R103, UR4 ;  /* 0x00000004673f7c20 */ /* 0x000fe20008410000 */
[----:B------:R-:W-:Y:S01]  /*db20*/  FMUL.FTZ R58, R106, UR4 ;  /* 0x000000046a3a7c20 */ /* 0x000fe20008410000 */
[----:B------:R-:W-:Y:S01]  /*db30*/  IMAD.MOV.U32 R91, RZ, RZ, R101 ;  /* 0x000000ffff5b7224 */ /* 0x000fe200078e0065 */
[----:B------:R-:W-:Y:S01]  /*db40*/  FMNMX.FTZ R13, R82, R13, !PT ;  /* 0x0000000d520d7209 */ /* 0x000fe20007810000 */
[----:B------:R-:W-:Y:S01]  /*db50*/  FMUL.FTZ R101, R107, UR4 ;  /* 0x000000046b657c20 */ /* 0x000fe20008410000 */
[----:B------:R-:W4:Y:S01]  /*db60*/  MUFU.TANH R55, R55 ;  /* 0x0000003700377308 */ /* 0x000f220000002400 */
[----:B------:R-:W-:Y:S01]  /*db70*/  FMUL.FTZ R102, R110, UR4 ;  /* 0x000000046e667c20 */ /* 0x000fe20008410000 */
[----:B------:R-:W-:Y:S01]  /*db80*/  FMNMX.FTZ R13, R88, R13, !PT ;  /* 0x0000000d580d7209 */ /* 0x000fe20007810000 */
[----:B------:R-:W-:Y:S01]  /*db90*/  FMUL.FTZ R103, R111, UR4 ;  /* 0x000000046f677c20 */ /* 0x000fe20008410000 */
[----:B------:R-:W-:-:S02]  /*dba0*/  IMAD.MOV.U32 R87, RZ, RZ, R62 ;  /* 0x000000ffff577224 */ /* 0x000fc400078e003e */
[----:B------:R-:W-:Y:S01]  /*dbb0*/  FMUL.FTZ R62, R114, UR4 ;  /* 0x00000004723e7c20 */ /* 0x000fe20008410000 */
[----:B-1----:R-:W-:Y:S01]  /*dbc0*/  FMNMX.FTZ R13, R89, R13, !PT ;  /* 0x0000000d590d7209 */ /* 0x002fe20007810000 */
[----:B------:R-:W-:Y:S01]  /*dbd0*/  FMUL.FTZ R64, R115, UR4 ;  /* 0x0000000473407c20 */ /* 0x000fe20008410000 */
[----:B------:R-:W1:Y:S01]  /*dbe0*/  MUFU.TANH R74, R74 ;  /* 0x0000004a004a7308 */ /* 0x000e620000002400 */
[----:B------:R-:W-:Y:S01]  /*dbf0*/  FMUL.FTZ R65, R118, UR4 ;  /* 0x0000000476417c20 */ /* 0x000fe20008410000 */
[----:B0-----:R-:W-:-:S04]  /*dc00*/  FMNMX.FTZ R13, R72, R13, !PT ;  /* 0x0000000d480d7209 */ /* 0x001fc80007810000 */
[----:B------:R-:W-:Y:S02]  /*dc10*/  FMNMX.FTZ R13, R79, R13, !PT ;  /* 0x0000000d4f0d7209 */ /* 0x000fe40007810000 */
[----:B------:R-:W0:Y:S02]  /*dc20*/  MUFU.TANH R78, R78 ;  /* 0x0000004e004e7308 */ /* 0x000e240000002400 */
[----:B------:R-:W-:-:S04]  /*dc30*/  FMNMX.FTZ R13, R75, R13, !PT ;  /* 0x0000000d4b0d7209 */ /* 0x000fc80007810000 */
[----:B---3--:R-:W-:Y:S02]  /*dc40*/  FMNMX.FTZ R13, R85, R13, !PT ;  /* 0x0000000d550d7209 */ /* 0x008fe40007810000 */
[----:B------:R-:W3:Y:S02]  /*dc50*/  MUFU.TANH R70, R70 ;  /* 0x0000004600467308 */ /* 0x000ee40000002400 */
[----:B----4-:R-:W-:-:S04]  /*dc60*/  FMNMX.FTZ R13, R80, R13, !PT ;  /* 0x0000000d500d7209 */ /* 0x010fc80007810000 */
[----:B------:R-:W-:Y:S02]  /*dc70*/  FMNMX.FTZ R13, R84, R13, !PT ;  /* 0x0000000d540d7209 */ /* 0x000fe40007810000 */
[----:B------:R-:W4:Y:S02]  /*dc80*/  MUFU.TANH R69, R69 ;  /* 0x0000004500457308 */ /* 0x000f240000002400 */
[----:B------:R-:W-:-:S04]  /*dc90*/  FMNMX.FTZ R13, R116, R13, !PT ;  /* 0x0000000d740d7209 */ /* 0x000fc80007810000 */
[----:B------:R-:W-:Y:S02]  /*dca0*/  FMNMX.FTZ R13, R100, R13, !PT ;  /* 0x0000000d640d7209 */ /* 0x000fe40007810000 */
[----:B------:R-:W4:Y:S02]  /*dcb0*/  MUFU.TANH R61, R61 ;  /* 0x0000003d003d7308 */ /* 0x000f240000002400 */
[----:B------:R-:W-:-:S04]  /*dcc0*/  FMNMX.FTZ R13, R81, R13, !PT ;  /* 0x0000000d510d7209 */ /* 0x000fc80007810000 */
[----:B------:R-:W-:Y:S02]  /*dcd0*/  FMNMX.FTZ R13, R55, R13, !PT ;  /* 0x0000000d370d7209 */ /* 0x000fe40007810000 */
[----:B------:R-:W4:Y:S02]  /*dce0*/  MUFU.TANH R57, R57 ;  /* 0x0000003900397308 */ /* 0x000f240000002400 */
[----:B-1----:R-:W-:-:S04]  /*dcf0*/  FMNMX.FTZ R13, R74, R13, !PT ;  /* 0x0000000d4a0d7209 */ /* 0x002fc80007810000 */
[----:B0-----:R-:W-:Y:S02]  /*dd00*/  FMNMX.FTZ R13, R78, R13, !PT ;  /* 0x0000000d4e0d7209 */ /* 0x001fe40007810000 */
[----:B------:R0:W1:Y:S02]  /*dd10*/  MUFU.TANH R4, R90 ;  /* 0x0000005a00047308 */ /* 0x0000640000002400 */
[----:B---3--:R-:W-:-:S04]  /*dd20*/  FMNMX.FTZ R13, R70, R13, !PT ;  /* 0x0000000d460d7209 */ /* 0x008fc80007810000 */
[----:B----4-:R-:W-:Y:S02]  /*dd30*/  FMNMX.FTZ R13, R69, R13, !PT ;  /* 0x0000000d450d7209 */ /* 0x010fe40007810000 */
[----:B------:R-:W3:Y:S01]  /*dd40*/  MUFU.TANH R56, R56 ;  /* 0x0000003800387308 */ /* 0x000ee20000002400 */
[----:B0-----:R-:W-:Y:S01]  /*dd50*/  IMAD.MOV.U32 R90, RZ, RZ, R104 ;  /* 0x000000ffff5a7224 */ /* 0x001fe200078e0068 */
[----:B------:R-:W-:Y:S01]  /*dd60*/  FMNMX.FTZ R13, R61, R13, !PT ;  /* 0x0000000d3d0d7209 */ /* 0x000fe20007810000 */
[----:B------:R-:W-:-:S03]  /*dd70*/  FMUL.FTZ R104, R119, UR4 ;  /* 0x0000000477687c20 */ /* 0x000fc60008410000 */
[----:B------:R-:W-:Y:S02]  /*dd80*/  FMNMX.FTZ R13, R57, R13, !PT ;  /* 0x0000000d390d7209 */ /* 0x000fe40007810000 */
[----:B------:R-:W0:Y:S02]  /*dd90*/  MUFU.TANH R66, R66 ;  /* 0x0000004200427308 */ /* 0x000e240000002400 */
[----:B-1----:R-:W-:-:S06]  /*dda0*/  FMNMX.FTZ R13, R4, R13, !PT ;  /* 0x0000000d040d7209 */ /* 0x002fcc0007810000 */
[----:B------:R-:W1:Y:S01]  /*ddb0*/  MUFU.TANH R67, R67 ;  /* 0x0000004300437308 */ /* 0x000e620000002400 */
[----:B---3--:R-:W-:-:S07]  /*ddc0*/  FMNMX.FTZ R13, R56, R13, !PT ;  /* 0x0000000d380d7209 */ /* 0x008fce0007810000 */
[----:B------:R-:W3:Y:S01]  /*ddd0*/  MUFU.TANH R60, R60 ;  /* 0x0000003c003c7308 */ /* 0x000ee20000002400 */
[----:B0-----:R-:W-:-:S07]  /*dde0*/  FMNMX.FTZ R13, R66, R13, !PT ;  /* 0x0000000d420d7209 */ /* 0x001fce0007810000 */
[----:B------:R-:W0:Y:S01]  /*ddf0*/  MUFU.TANH R68, R68 ;  /* 0x0000004400447308 */ /* 0x000e220000002400 */
[----:B-1----:R-:W-:-:S07]  /*de00*/  FMNMX.FTZ R13, R67, R13, !PT ;  /* 0x0000000d430d7209 */ /* 0x002fce0007810000 */
        /* <DEDUP_REMOVED lines=19> */
[----:B---3--:R-:W-:-:S04]  /*df40*/  FMNMX.FTZ R13, R64, R13, !PT ;  /* 0x0000000d400d7209 */ /* 0x008fc80007810000 */
[----:B0-----:R-:W-:-:S04]  /*df50*/  FMNMX.FTZ R13, R65, R13, !PT ;  /* 0x0000000d410d7209 */ /* 0x001fc80007810000 */
[----:B-1----:R-:W-:-:S05]  /*df60*/  FMNMX.FTZ R13, R104, R13, !PT ;  /* 0x0000000d680d7209 */ /* 0x002fca0007810000 */
[----:B------:R-:W0:Y:S02]  /*df70*/  SHFL.BFLY PT, R15, R13, 0x2, 0x1f ;  /* 0x0c401f000d0f7f89 */ /* 0x000e2400000e0000 */
[----:B0-----:R-:W-:-:S05]  /*df80*/  FMNMX.FTZ R15, R13, R15, !PT ;  /* 0x0000000f0d0f7209 */ /* 0x001fca0007810000 */
[----:B------:R-:W0:Y:S02]  /*df90*/  SHFL.BFLY PT, R54, R15, 0x1, 0x1f ;  /* 0x0c201f000f367f89 */ /* 0x000e2400000e0000 */
[----:B0-----:R-:W-:-:S05]  /*dfa0*/  FMNMX.FTZ R54, R15, R54, !PT ;  /* 0x000000360f367209 */ /* 0x001fca0007810000 */
[----:B------:R-:W-:-:S04]  /*dfb0*/  FMUL.FTZ R99, R54, R6 ;  /* 0x0000000636637220 */ /* 0x000fc80000410000 */
[-CC-:B------:R-:W-:Y:S01]  /*dfc0*/  FFMA.FTZ R107, R62, R6.reuse, -R99.reuse ;  /* 0x000000063e6b7223 */ /* 0x180fe20000010863 */
[----:B------:R-:W-:Y:S02]  /*dfd0*/  VIADD R62, R2, 0x400 ;  /* 0x00000400023e7836 */ /* 0x000fe40000000000 */
[-CC-:B------:R-:W-:Y:S01]  /*dfe0*/  FFMA.FTZ R106, R64, R6.reuse, -R99.reuse ;  /* 0x00000006406a7223 */ /* 0x180fe20000010863 */
[-CC-:B------:R-:W-:Y:S01]  /*dff0*/  FFMA.FTZ R13, R91, R6.reuse, -R99.reuse ;  /* 0x000000065b0d7223 */ /* 0x180fe20000010863 */
[-CC-:B------:R-:W-:Y:S01]  /*e000*/  FFMA.FTZ R91, R86, R6.reuse, -R99.reuse ;  /* 0x00000006565b7223 */ /* 0x180fe20000010863 */
[-CC-:B------:R-:W-:Y:S01]  /*e010*/  FFMA.FTZ R86, R79, R6.reuse, -R99.reuse ;  /* 0x000000064f567223 */ /* 0x180fe20000010863 */
[----:B------:R-:W-:Y:S01]  /*e020*/  SHF.R.U32.HI R62, RZ, 0x4, R62 ;  /* 0x00000004ff3e7819 */ /* 0x000fe2000001163e */
[----:B------:R-:W-:Y:S01]  /*e030*/  WARPGROUP.ARRIVE ;  /* 0x00000000000079c5 */ /* 0x000fe20000000000 */
[----:B------:R-:W-:Y:S01]  /*e040*/  UMOV UR5, 0x40000040 ;  /* 0x4000004000057882 */ /* 0x000fe20000000000 */
[-CC-:B------:R-:W-:Y:S01]  /*e050*/  FFMA.FTZ R111, R65, R6.reuse, -R99.reuse ;  /* 0x00000006416f7223 */ /* 0x180fe20000010863 */
[----:B------:R-:W-:Y:S01]  /*e060*/  LOP3.LUT R62, R62, 0x3fff, RZ, 0xc0, !PT ;  /* 0x00003fff3e3e7812 */ /* 0x000fe200078ec0ff */
[----:B------:R-:W-:Y:S01]  /*e070*/  UMOV UR9, 0x40000040 ;  /* 0x4000004000097882 */ /* 0x000fe20000000000 */
[----:B------:R-:W-:Y:S01]  /*e080*/  UMOV UR13, 0x40000040 ;  /* 0x40000040000d7882 */ /* 0x000fe20000000000 */
[----:B------:R-:W-:Y:S01]  /*e090*/  UMOV UR17, 0x40000040 ;  /* 0x4000004000117882 */ /* 0x000fe20000000000 */
[----:B------:R-:W-:Y:S01]  /*e0a0*/  UMOV UR21, 0x40000040 ;  /* 0x4000004000157882 */ /* 0x000fe20000000000 */
[----:B------:R-:W-:Y:S01]  /*e0b0*/  IMAD R62, R0, 0x600, R62 ;  /* 0x00000600003e7824 */ /* 0x000fe200078e023e */
[----:B------:R-:W-:Y:S01]  /*e0c0*/  UMOV UR25, 0x40000040 ;  /* 0x4000004000197882 */ /* 0x000fe20000000000 */
[----:B------:R-:W-:Y:S01]  /*e0d0*/  UMOV UR29, 0x40000040 ;  /* 0x40000040001d7882 */ /* 0x000fe20000000000 */
[----:B------:R-:W-:Y:S01]  /*e0e0*/  UMOV UR33, 0x40000040 ;  /* 0x4000004000217882 */ /* 0x000fe20000000000 */
[----:B------:R-:W-:Y:S01]  /*e0f0*/  VIADD R64, R62, 0x80 ;  /* 0x000000803e407836 */ /* 0x000fe20000000000 */
[----:B------:R-:W-:Y:S01]  /*e100*/  UMOV UR41, 0x40000040 ;  /* 0x4000004000297882 */ /* 0x000fe20000000000 */
[-CC-:B------:R-:W-:Y:S01]  /*e110*/  FFMA.FTZ R15, R90, R6.reuse, -R99.reuse ;  /* 0x000000065a0f7223 */ /* 0x180fe20000010863 */
[----:B------:R-:W-:Y:S01]  /*e120*/  R2UR UR6, R62 ;  /* 0x000000003e0672ca */ /* 0x000fe200000e0000 */
[----:B------:R-:W-:Y:S01]  /*e130*/  FFMA.FTZ R79, R55, R6, -R99 ;  /* 0x00000006374f7223 */ /* 0x000fe20000010863 */
[----:B------:R-:W-:Y:S01]  /*e140*/  R2UR UR10, R64 ;  /* 0x00000000400a72ca */ /* 0x000fe200000e0000 */
[----:B------:R-:W-:-:S02]  /*e150*/  VIADD R64, R62, 0x100 ;  /* 0x000001003e407836 */ /* 0x000fc40000000000 */
[-CC-:B------:R-:W-:Y:S01]  /*e160*/  FFMA.FTZ R90, R82, R6.reuse, -R99.reuse ;  /* 0x00000006525a7223 */ /* 0x180fe20000010863 */
[-CC-:B------:R-:W-:Y:S01]  /*e170*/  FFMA.FTZ R55, R63, R6.reuse, -R99.reuse ;  /* 0x000000063f377223 */ /* 0x180fe20000010863 */
[----:B------:R-:W-:Y:S01]  /*e180*/  UMOV UR45, 0x40000040 ;  /* 0x40000040002d7882 */ /* 0x000fe20000000000 */
[----:B------:R-:W-:Y:S01]  /*e190*/  UMOV UR49, 0x40000040 ;  /* 0x4000004000317882 */ /* 0x000fe20000000000 */
[----:B------:R-:W-:Y:S01]  /*e1a0*/  R2UR UR14, R64 ;  /* 0x00000000400e72ca */ /* 0x000fe200000e0000 */
[----:B------:R-:W-:Y:S02]  /*e1b0*/  VIADD R64, R62, 0x180 ;  /* 0x000001803e407836 */ /* 0x000fe40000000000 */
[-C--:B------:R-:W-:Y:S01]  /*e1c0*/  FFMA.FTZ R82, R75, R6.reuse, -R99 ;  /* 0x000000064b527223 */ /* 0x080fe20000010863 */
[----:B------:R-:W-:Y:S01]  /*e1d0*/  UMOV UR53, 0x40000040 ;  /* 0x4000004000357882 */ /* 0x000fe20000000000 */
[----:B------:R-:W-:Y:S01]  /*e1e0*/  FADD.FTZ R3, -R54, R3 ;  /* 0x0000000336037221 */ /* 0x000fe20000010100 */
[----:B------:R-:W-:Y:S01]  /*e1f0*/  FFMA.FTZ R95, R94, R6, -R99 ;  /* 0x000000065e5f7223 */ /* 0x000fe20000010863 */
[----:B------:R-:W-:Y:S01]  /*e200*/  R2UR UR18, R64 ;  /* 0x00000000401272ca */ /* 0x000fe200000e0000 */
[----:B------:R-:W-:-:S02]  /*e210*/  VIADD R64, R62, 0x200 ;  /* 0x000002003e407836 */ /* 0x000fc40000000000 */
[-CC-:B------:R-:W-:Y:S01]  /*e220*/  FFMA.FTZ R97, R97, R6.reuse, -R99.reuse ;  /* 0x0000000661617223 */ /* 0x180fe20000010863 */
[----:B------:R-:W-:Y:S01]  /*e230*/  IMAD.MOV.U32 R63, RZ, RZ, 0x40000040 ;  /* 0x40000040ff3f7424 */ /* 0x000fe200078e00ff */
[----:B------:R-:W0:Y:S01]  /*e240*/  MUFU.EX2 R26, R26 ;  /* 0x0000001a001a7308 */ /* 0x000e220000000800 */
[----:B------:R-:W-:Y:S01]  /*e250*/  IMAD.MOV.U32 R65, RZ, RZ, 0x40000040 ;  /* 0x40000040ff417424 */ /* 0x000fe200078e00ff */
[----:B------:R-:W-:Y:S01]  /*e260*/  R2UR UR22, R64 ;  /* 0x00000000401672ca */ /* 0x000fe200000e0000 */
[----:B------:R-:W-:Y:S02]  /*e270*/  VIADD R64, R62, 0x280 ;  /* 0x000002803e407836 */ /* 0x000fe40000000000 */
[-CC-:B------:R-:W-:Y:S01]  /*e280*/  FFMA.FTZ R75, R116, R6.reuse, -R99.reuse ;  /* 0x00000006744b7223 */ /* 0x180fe20000010863 */
[-C--:B------:R-:W-:Y:S01]  /*e290*/  FMUL.FTZ R3, R3, R6.reuse ;  /* 0x0000000603037220 */ /* 0x080fe20000410000 */
[-CC-:B------:R-:W-:Y:S01]  /*e2a0*/  FFMA.FTZ R71, R71, R6.reuse, -R99.reuse ;  /* 0x0000000647477223 */ /* 0x180fe20000010863 */
[-CC-:B------:R-:W-:Y:S01]  /*e2b0*/  FFMA.FTZ R94, R87, R6.reuse, -R99.reuse ;  /* 0x00000006575e7223 */ /* 0x180fe20000010863 */
[----:B------:R-:W-:Y:S01]  /*e2c0*/  R2UR UR26, R64 ;  /* 0x00000000401a72ca */ /* 0x000fe200000e0000 */
[----:B------:R-:W-:Y:S01]  /*e2d0*/  MUFU.EX2 R95, R95 ;  /* 0x0000005f005f7308 */ /* 0x000fe20000000800 */
[----:B------:R-:W-:Y:S01]  /*e2e0*/  IADD3 R64, R62, 0x300, RZ ;  /* 0x000003003e407810 */ /* 0x000fe20007ffe0ff */
[-CC-:B------:R-:W-:Y:S01]  /*e2f0*/  FFMA.FTZ R76, R76, R6.reuse, -R99.reuse ;  /* 0x000000064c4c7223 */ /* 0x180fe20000010863 */
[----:B------:R-:W-:Y:S01]  /*e300*/  R2UR UR7, R63 ;  /* 0x000000003f0772ca */ /* 0x000fe200000e0000 */
[-CC-:B------:R-:W-:Y:S01]  /*e310*/  FFMA.FTZ R93, R93, R6.reuse, -R99.reuse ;  /* 0x000000065d5d7223 */ /* 0x180fe20000010863 */
[----:B------:R-:W-:Y:S01]  /*e320*/  R2UR UR30, R64 ;  /* 0x00000000401e72ca */ /* 0x000fe200000e0000 */
[----:B------:R-:W-:Y:S01]  /*e330*/  VIADD R64, R62, 0x380 ;  /* 0x000003803e407836 */ /* 0x000fe20000000000 */
[C---:B------:R-:W-:Y:S01]  /*e340*/  R2UR UR11, R65.reuse ;  /* 0x00000000410b72ca */ /* 0x040fe200000e0000 */
[----:B------:R-:W-:Y:S01]  /*e350*/  MUFU.EX2 R9, R9 ;  /* 0x0000000900097308 */ /* 0x000fe20000000800 */
[----:B------:R-:W-:Y:S01]  /*e360*/  R2UR UR15, R65 ;  /* 0x00000000410f72ca */ /* 0x000fe200000e0000 */
[-CC-:B------:R-:W-:Y:S01]  /*e370*/  FFMA.FTZ R77, R77, R6.reuse, -R99.reuse ;  /* 0x000000064d4d7223 */ /* 0x180fe20000010863 */
[----:B------:R-:W-:Y:S01]  /*e380*/  R2UR UR34, R64 ;  /* 0x00000000402272ca */ /* 0x000fe200000e0000 */
[----:B------:R-:W-:Y:S01]  /*e390*/  VIADD R64, R62, 0x400 ;  /* 0x000004003e407836 */ /* 0x000fe20000000000 */
[C---:B------:R-:W-:Y:S01]  /*e3a0*/  R2UR UR19, R65.reuse ;  /* 0x00000000411372ca */ /* 0x040fe200000e0000 */
[-CC-:B------:R-:W-:Y:S01]  /*e3b0*/  FFMA.FTZ R92, R92, R6.reuse, -R99.reuse ;  /* 0x000000065c5c7223 */ /* 0x180fe20000010863 */
[C---:B------:R-:W-:Y:S01]  /*e3c0*/  R2UR UR23, R65.reuse ;  /* 0x00000000411772ca */ /* 0x040fe200000e0000 */
[----:B------:R-:W-:Y:S01]  /*e3d0*/  MUFU.EX2 R8, R8 ;  /* 0x0000000800087308 */ /* 0x000fe20000000800 */
[----:B------:R-:W-:Y:S01]  /*e3e0*/  R2UR UR42, R64 ;  /* 0x00000000402a72ca */ /* 0x000fe200000e0000 */
[----:B------:R-:W-:Y:S01]  /*e3f0*/  VIADD R64, R62, 0x480 ;  /* 0x000004803e407836 */ /* 0x000fe20000000000 */
[----:B------:R-:W-:Y:S01]  /*e400*/  R2UR UR27, R65 ;  /* 0x00000000411b72ca */ /* 0x000fe200000e0000 */
[-CC-:B------:R-:W-:Y:S01]  /*e410*/  FFMA.FTZ R73, R73, R6.reuse, -R99.reuse ;  /* 0x0000000649497223 */ /* 0x180fe20000010863 */
[C---:B------:R-:W-:Y:S01]  /*e420*/  R2UR UR31, R65.reuse ;  /* 0x00000000411f72ca */ /* 0x040fe200000e0000 */
[-CC-:B------:R-:W-:Y:S01]  /*e430*/  FFMA.FTZ R88, R88, R6.reuse, -R99.reuse ;  /* 0x0000000658587223 */ /* 0x180fe20000010863 */
[----:B------:R-:W-:Y:S01]  /*e440*/  R2UR UR46, R64 ;  /* 0x00000000402e72ca */ /* 0x000fe200000e0000 */
[C---:B------:R-:W-:Y:S01]  /*e450*/  VIADD R64, R62.reuse, 0x500 ;  /* 0x000005003e407836 */ /* 0x040fe20000000000 */
[C---:B------:R-:W-:Y:S01]  /*e460*/  R2UR UR35, R65.reuse ;  /* 0x00000000412372ca */ /* 0x040fe200000e0000 */
[----:B------:R-:W-:Y:S01]  /*e470*/  VIADD R62, R62, 0x580 ;  /* 0x000005803e3e7836 */ /* 0x000fe20000000000 */
[----:B------:R-:W-:Y:S01]  /*e480*/  R2UR UR43, R65 ;  /* 0x00000000412b72ca */ /* 0x000fe200000e0000 */
[----:B------:R-:W-:Y:S01]  /*e490*/  MUFU.EX2 R21, R21 ;  /* 0x0000001500157308 */ /* 0x000fe20000000800 */
[----:B------:R-:W-:Y:S01]  /*e4a0*/  R2UR UR55, R63 ;  /* 0x000000003f3772ca */ /* 0x000fe200000e0000 */
[----:B------:R-:W-:Y:S01]  /*e4b0*/  FFMA.FTZ R89, R89, R6, -R99 ;  /* 0x0000000659597223 */ /* 0x000fe20000010863 */
[----:B------:R-:W-:Y:S01]  /*e4c0*/  R2UR UR54, R62 ;  /* 0x000000003e3672ca */ /* 0x000fe200000e0000 */
[----:B--2---:R-:W-:Y:S01]  /*e4d0*/  IMAD R62, R98, 0x2000, R2 ;  /* 0x00002000623e7824 */ /* 0x004fe200078e0202 */
[----:B------:R-:W2:Y:S01]  /*e4e0*/  LDL.LU R63, [R1+0x14] ;  /* 0x00001400013f7983 */ /* 0x000ea20000300800 */
[----:B------:R-:W-:-:S02]  /*e4f0*/  R2UR UR47, R65 ;  /* 0x00000000412f72ca */ /* 0x000fc400000e0000 */
[----:B------:R-:W-:Y:S01]  /*e500*/  MUFU.EX2 R34, R34 ;  /* 0x0000002200227308 */ /* 0x000fe20000000800 */
[----:B------:R-:W-:Y:S01]  /*e510*/  R2UR UR4, R62 ;  /* 0x000000003e0472ca */ /* 0x000fe200000e0000 */
[----:B------:R-:W3:Y:S01]  /*e520*/  LDL R116, [R1+0x1c] ;  /* 0x00001c0001747983 */ /* 0x000ee20000100800 */
[----:B------:R-:W-:-:S05]  /*e530*/  R2UR UR51, R65 ;  /* 0x00000000413372ca */ /* 0x000fca00000e0000 */
[----:B------:R-:W-:Y:S01]  /*e540*/  MUFU.EX2 R20, R20 ;  /* 0x0000001400147308 */ /* 0x000fe20000000800 */
[----:B------:R-:W4:Y:S07]  /*e550*/  LDL R118, [R1+0x80] ;  /* 0x0000800001767983 */ /* 0x000f2e0000100800 */
[----:B------:R-:W-:Y:S01]  /*e560*/  MUFU.EX2 R27, R27 ;  /* 0x0000001b001b7308 */ /* 0x000fe20000000800 */
[----:B------:R-:W-:Y:S01]  /*e570*/  UIADD3 UR4, UR4, 0x1e800, URZ ;  /* 0x0001e80004047890 */ /* 0x000fe2000fffe03f */
[----:B------:R-:W4:Y:S06]  /*e580*/  LDL R115, [R1+0x24] ;  /* 0x0000240001737983 */ /* 0x000f2c0000100800 */
[----:B------:R-:W-:Y:S01]  /*e590*/  MUFU.EX2 R11, R11 ;  /* 0x0000000b000b7308 */ /* 0x000fe20000000800 */
[----:B------:R-:W-:Y:S01]  /*e5a0*/  USHF.R.U32.HI UR4, URZ, 0x4, UR4 ;  /* 0x000000043f047899 */ /* 0x000fe20008011604 */
[----:B------:R-:W4:Y:S06]  /*e5b0*/  LDL R114, [R1+0x20] ;  /* 0x0000200001727983 */ /* 0x000f2c0000100800 */
[----:B------:R-:W-:Y:S01]  /*e5c0*/  MUFU.EX2 R37, R37 ;  /* 0x0000002500257308 */ /* 0x000fe20000000800 */
[----:B------:R-:W-:-:S07]  /*e5d0*/  ULOP3.LUT UR4, UR4, 0x3fff, URZ, 0xc0, !UPT ;  /* 0x00003fff04047892 */ /* 0x000fce000f8ec03f */
[----:B------:R-:W-:Y:S01]  /*e5e0*/  MUFU.EX2 R10, R10 ;  /* 0x0000000a000a7308 */ /* 0x000fe20000000800 */
[----:B------:R-:W-:-:S07]  /*e5f0*/  ULOP3.LUT UR4, UR4, 0x10000, URZ, 0xfc, !UPT ;  /* 0x0001000004047892 */ /* 0x000fce000f8efc3f */
[----:B------:R-:W-:Y:S08]  /*e600*/  MUFU.EX2 R53, R53 ;  /* 0x0000003500357308 */ /* 0x000ff00000000800 */
[----:B------:R-:W-:Y:S01]  /*e610*/  MUFU.EX2 R49, R49 ;  /* 0x0000003100317308 */ /* 0x000fe20000000800 */
[----:B------:R-:W-:Y:S01]  /*e620*/  HGMMA.64x64x16.F32.BF16 R120, gdesc[UR4].tnspB, R120, gsb0 ;  /* 0x40e00000047879f0 */ /* 0x000fe20008001878 */
[----:B------:R-:W-:-:S06]  /*e630*/  UIADD3 UR8, UR4, 0x2, URZ ;  /* 0x0000000204087890 */ /* 0x000fcc000fffe03f */
[----:B------:R-:W-:Y:S01]  /*e640*/  MUFU.EX2 R52, R52 ;  /* 0x0000003400347308 */ /* 0x000fe20000000800 */
[-CC-:B------:R-:W-:Y:S01]  /*e650*/  FFMA.FTZ R85, R85, R6.reuse, -R99.reuse ;  /* 0x0000000655557223 */ /* 0x180fe20000010863 */
[----:B------:R-:W-:-:S06]  /*e660*/  FFMA.FTZ R72, R72, R6, -R99 ;  /* 0x0000000648487223 */ /* 0x000fcc0000010863 */
[----:B------:R-:W-:Y:S08]  /*e670*/  MUFU.EX2 R13, R13 ;  /* 0x0000000d000d7308 */ /* 0x000ff00000000800 */
[----:B------:R-:W-:Y:S08]  /*e680*/  MUFU.EX2 R97, R97 ;  /* 0x0000006100617308 */ /* 0x000ff00000000800 */
[----:B------:R-:W-:Y:S01]  /*e690*/  MUFU.EX2 R110, R15 ;  /* 0x0000000f006e7308 */ /* 0x000fe20000000800 */
[----:B0-----:R-:W-:Y:S01]  /*e6a0*/  FADD.FTZ R157, R26, R157 ;  /* 0x0000009d1a9d7221 */ /* 0x001fe20000010000 */
[----:B------:R-:W-:Y:S01]  /*e6b0*/  FFMA.FTZ R87, R83, R6, -R99 ;  /* 0x0000000653577223 */ /* 0x000fe20000010863 */
[----:B------:R-:W-:-:S02]  /*e6c0*/  WARPGROUP.DEPBAR.LE gsb0, 0x0 ;  /* 0x00008000000079c5 */ /* 0x000fc40000010000 */
[----:B------:R-:W-:-:S06]  /*e6d0*/  WARPGROUP.ARRIVE ;  /* 0x00000000000079c5 */ /* 0x000fcc0000000000 */
[----:B------:R-:W-:Y:S01]  /*e6e0*/  HGMMA.64x64x16.F32.BF16 R120, gdesc[UR8].tnspB, R120, gsb0 ;  /* 0x40e00000087879f0 */ /* 0x000fe20008001878 */
[----:B------:R-:W-:Y:S02]  /*e6f0*/  UIADD3 UR12, UR4, 0x4, URZ ;  /* 0x00000004040c7890 */ /* 0x000fe4000fffe03f */
[----:B------:R-:W-:Y:S02]  /*e700*/  WARPGROUP.DEPBAR.LE gsb0, 0x0 ;  /* 0x00008000000079c5 */ /* 0x000fe40000010000 */
        /* <DEDUP_REMOVED lines=30> */
[----:B------:R-:W-:Y:S01]  /*e8f0*/  R2UR UR50, R64 ;  /* 0x00000000403272ca */ /* 0x000fe200000e0000 */
[----:B------:R-:W-:Y:S01]  /*e900*/  UIADD3 UR48, UR4, 0xc04, URZ ;  /* 0x00000c0404307890 */ /* 0x000fe2000fffe03f */
[----:B------:R-:W-:Y:S02]  /*e910*/  WARPGROUP.DEPBAR.LE gsb0, 0x0 ;  /* 0x00008000000079c5 */ /* 0x000fe40000010000 */
[----:B------:R-:W-:-:S09]  /*e920*/  WARPGROUP.ARRIVE ;  /* 0x00000000000079c5 */ /* 0x000fd20000000000 */
[----:B------:R-:W-:Y:S01]  /*e930*/  HGMMA.64x64x16.F32.BF16 R120, gdesc[UR48].tnspB, R120, gsb0 ;  /* 0x40e00000307879f0 */ /* 0x000fe20008001878 */
[----:B------:R-:W-:Y:S02]  /*e940*/  UIADD3 UR52, UR4, 0xc06, URZ ;  /* 0x00000c0604347890 */ /* 0x000fe4000fffe03f */
[----:B------:R-:W0:Y:S01]  /*e950*/  S2R R98, SR_TID.X ;  /* 0x0000000000627919 */ /* 0x000e220000002100 */
[----:B------:R-:W2:Y:S01]  /*e960*/  MUFU.EX2 R3, R3 ;  /* 0x0000000300037308 */ /* 0x000ea20000000800 */
[----:B------:R-:W-:Y:S02]  /*e970*/  WARPGROUP.DEPBAR.LE gsb0, 0x0 ;  /* 0x00008000000079c5 */ /* 0x000fe40000010000 */
[----:B------:R-:W-:-:S06]  /*e980*/  WARPGROUP.ARRIVE ;  /* 0x00000000000079c5 */ /* 0x000fcc0000000000 */
[----:B------:R-:W-:Y:S01]  /*e990*/  HGMMA.64x64x16.F32.BF16 R120, gdesc[UR52].tnspB, R120, gsb0 ;  /* 0x40e00000347879f0 */ /* 0x000fe20008001878 */
[----:B0-----:R-:W-:Y:S02]  /*e9a0*/  SHF.R.U32.HI R64, RZ, 0x7, R98 ;  /* 0x00000007ff407819 */ /* 0x001fe40000011662 */
[----:B------:R-:W-:-:S03]  /*e9b0*/  ISETP.GE.U32.AND P2, PT, R98, 0x180, PT ;  /* 0x000001806200780c */ /* 0x000fc60003f46070 */
[----:B------:R-:W-:Y:S02]  /*e9c0*/  VIADD R62, R64, 0x9 ;  /* 0x00000009403e7836 */ /* 0x000fe40000000000 */
[----:B--2---:R-:W-:-:S03]  /*e9d0*/  FFMA.FTZ R15, R3, R63, R95 ;  /* 0x0000003f030f7223 */ /* 0x004fc6000001005f */
[----:B------:R-:W-:Y:S02]  /*e9e0*/  SEL R62, R62, 0x9, !P2 ;  /* 0x000000093e3e7807 */ /* 0x000fe40005000000 */
[----:B------:R-:W-:Y:S01]  /*e9f0*/  @!P1 LEA R63, R152, R2, 0x3 ;  /* 0x00000002983f9211 */ /* 0x000fe200078e18ff */
[----:B------:R-:W-:-:S04]  /*ea00*/  FADD.FTZ R15, R13, R15 ;  /* 0x0000000f0d0f7221 */ /* 0x000fc80000010000 */
[----:B------:R-:W-:Y:S01]  /*ea10*/  @!P1 VIADD R63, R63, 0x30840 ;  /* 0x000308403f3f9836 */ /* 0x000fe20000000000 */
[----:B------:R-:W-:-:S04]  /*ea20*/  F2FP.BF16.F32.PACK_AB R13, R13, R95 ;  /* 0x0000005f0d0d723e */ /* 0x000fc800000010ff */
[----:B------:R-:W-:Y:S01]  /*ea30*/  @!P1 PRMT R63, RZ, 0x654, R63 ;  /* 0x00000654ff3f9816 */ /* 0x000fe2000000003f */
[----:B------:R-:W-:Y:S01]  /*ea40*/  MUFU.EX2 R94, R94 ;  /* 0x0000005e005e7308 */ /* 0x000fe20000000800 */
[----:B------:R-:W-:Y:S02]  /*ea50*/  WARPGROUP.DEPBAR.LE gsb0, 0x0 ;  /* 0x00008000000079c5 */ /* 0x000fe40000010000 */
[----:B------:R0:W-:Y:S06]  /*ea60*/  BAR.ARV R62, 0x100 ;  /* 0x0004003e0000751d */ /* 0x0001ec0000002000 */
[----:B------:R1:W-:Y:S01]  /*ea70*/  @!P1 SYNCS.ARRIVE.TRANS64.RED.A1T0 RZ, [R63+URZ], RZ ;  /* 0x000000ff3fff99a7 */ /* 0x0003e2000810043f */
[----:B0-----:R-:W-:-:S04]  /*ea80*/  @!P1 IMAD R62, R0, 0x8, R2 ;  /* 0x00000008003e9824 */ /* 0x001fc800078e0202 */
[----:B------:R-:W-:Y:S02]  /*ea90*/  @!P1 VIADD R62, R62, 0x30860 ;  /* 0x000308603e3e9836 */ /* 0x000fe40000000000 */
[----:B------:R-:W-:Y:S01]  /*eaa0*/  FADD.FTZ R0, R97, R15 ;  /* 0x0000000f61007221 */ /* 0x000fe20000010000 */
[----:B------:R-:W-:Y:S02]  /*eab0*/  F2FP.BF16.F32.PACK_AB R15, R110, R97 ;  /* 0x000000616e0f723e */ /* 0x000fe400000010ff */
[----:B------:R-:W-:-:S04]  /*eac0*/  @!P1 PRMT R62, RZ, 0x654, R62 ;  /* 0x00000654ff3e9816 */ /* 0x000fc8000000003e */
[----:B------:R0:W-:Y:S01]  /*ead0*/  @!P1 SYNCS.ARRIVE.TRANS64.RED.A1T0 RZ, [R62+URZ], RZ ;  /* 0x000000ff3eff99a7 */ /* 0x0001e2000810043f */
[----:B---3--:R2:W-:Y:S02]  /*eae0*/  STSM.16.M88.4 [R116+0x1e800], R12 ;  /* 0x01e8000c74007844 */ /* 0x0085e40000000200 */
[----:B--2---:R-:W2:Y:S08]  /*eaf0*/  MUFU.EX2 R12, R25 ;  /* 0x00000019000c7308 */ /* 0x004eb00000000800 */
[----:B------:R-:W3:Y:S01]  /*eb00*/  MUFU.EX2 R14, R24 ;  /* 0x00000018000e7308 */ /* 0x000ee20000000800 */
[----:B--2---:R-:W-:-:S07]  /*eb10*/  FADD.FTZ R157, R12, R157 ;  /* 0x0000009d0c9d7221 */ /* 0x004fce0000010000 */
[----:B------:R-:W2:Y:S01]  /*eb20*/  MUFU.EX2 R13, R71 ;  /* 0x00000047000d7308 */ /* 0x000ea20000000800 */
[----:B------:R-:W-:-:S04]  /*eb30*/  FADD.FTZ R157, R9, R157 ;  /* 0x0000009d099d7221 */ /* 0x000fc80000010000 */
[----:B---3--:R-:W-:-:S03]  /*eb40*/  FADD.FTZ R157, R14, R157 ;  /* 0x0000009d0e9d7221 */ /* 0x008fc60000010000 */
[----:B------:R-:W3:Y:S01]  /*eb50*/  MUFU.EX2 R15, R76 ;  /* 0x0000004c000f7308 */ /* 0x000ee20000000800 */
[----:B------:R-:W-:Y:S01]  /*eb60*/  FADD.FTZ R157, R8, R157 ;  /* 0x0000009d089d7221 */ /* 0x000fe20000010000 */
[----:B------:R-:W-:-:S03]  /*eb70*/  FADD.FTZ R0, R110, R0 ;  /* 0x000000006e007221 */ /* 0x000fc60000010000 */
[----:B------:R-:W-:-:S03]  /*eb80*/  FADD.FTZ R157, R21, R157 ;  /* 0x0000009d159d7221 */ /* 0x000fc60000010000 */
[----:B-1----:R1:W-:Y:S01]  /*eb90*/  MUFU.EX2 R63, R32 ;  /* 0x00000020003f7308 */ /* 0x0023e20000000800 */
[----:B--2---:R-:W-:-:S07]  /*eba0*/  FADD.FTZ R0, R13, R0 ;  /* 0x000000000d007221 */ /* 0x004fce0000010000 */
[----:B------:R-:W2:Y:S01]  /*ebb0*/  MUFU.EX2 R93, R93 ;  /* 0x0000005d005d7308 */ /* 0x000ea20000000800 */
[----:B-1----:R-:W-:Y:S02]  /*ebc0*/  F2FP.BF16.F32.PACK_AB R32, R21, R8 ;  /* 0x000000081520723e */ /* 0x002fe400000010ff */
[----:B------:R-:W4:Y:S01]  /*ebd0*/  LDL R21, [R1+0x88] ;  /* 0x0000880001157983 */ /* 0x000f220000100800 */
[----:B------:R-:W-:-:S04]  /*ebe0*/  FADD.FTZ R8, R34, R157 ;  /* 0x0000009d22087221 */ /* 0x000fc80000010000 */
[----:B0-----:R-:W-:Y:S01]  /*ebf0*/  MUFU.EX2 R62, R33 ;  /* 0x00000021003e7308 */ /* 0x001fe20000000800 */
[----:B------:R-:W-:Y:S01]  /*ec00*/  FADD.FTZ R8, R20, R8 ;  /* 0x0000000814087221 */ /* 0x000fe20000010000 */
[----:B------:R-:W-:-:S06]  /*ec10*/  FADD.FTZ R0, R94, R0 ;  /* 0x000000005e007221 */ /* 0x000fcc0000010000 */
[----:B------:R-:W0:Y:S01]  /*ec20*/  MUFU.EX2 R33, R77 ;  /* 0x0000004d00217308 */ /* 0x000e220000000800 */
[----:B------:R-:W-:Y:S01]  /*ec30*/  FADD.FTZ R8, R27, R8 ;  /* 0x000000081b087221 */ /* 0x000fe20000010000 */
[----:B---3--:R-:W-:-:S06]  /*ec40*/  FADD.FTZ R0, R15, R0 ;  /* 0x000000000f007221 */ /* 0x008fcc0000010000 */
[----:B------:R-:W1:Y:S01]  /*ec50*/  MUFU.EX2 R92, R92 ;  /* 0x0000005c005c7308 */ /* 0x000e620000000800 */
[----:B------:R-:W-:Y:S01]  /*ec60*/  FADD.FTZ R8, R11, R8 ;  /* 0x000000080b087221 */ /* 0x000fe20000010000 */
[----:B--2---:R-:W-:-:S06]  /*ec70*/  FADD.FTZ R0, R93, R0 ;  /* 0x000000005d007221 */ /* 0x004fcc0000010000 */
[----:B------:R-:W2:Y:S08]  /*ec80*/  MUFU.EX2 R24, R35 ;  /* 0x0000002300187308 */ /* 0x000eb00000000800 */
[----:B------:R-:W3:Y:S01]  /*ec90*/  MUFU.EX2 R35, R73 ;  /* 0x0000004900237308 */ /* 0x000ee20000000800 */
[----:B------:R-:W-:Y:S01]  /*eca0*/  FADD.FTZ R8, R37, R8 ;  /* 0x0000000825087221 */ /* 0x000fe20000010000 */
[----:B0-----:R-:W-:-:S06]  /*ecb0*/  FADD.FTZ R0, R33, R0 ;  /* 0x0000000021007221 */ /* 0x001fcc0000010000 */
[----:B------:R-:W0:Y:S01]  /*ecc0*/  MUFU.EX2 R91, R91 ;  /* 0x0000005b005b7308 */ /* 0x000e220000000800 */
[----:B------:R-:W-:Y:S01]  /*ecd0*/  FADD.FTZ R8, R10, R8 ;  /* 0x000000080a087221 */ /* 0x000fe20000010000 */
[----:B-1----:R-:W-:-:S06]  /*ece0*/  FADD.FTZ R0, R92, R0 ;  /* 0x000000005c007221 */ /* 0x002fcc0000010000 */
[----:B------:R-:W1:Y:S01]  /*ecf0*/  MUFU.EX2 R87, R87 ;  /* 0x0000005700577308 */ /* 0x000e620000000800 */
[----:B--2---:R-:W-:Y:S01]  /*ed00*/  FADD.FTZ R8, R24, R8 ;  /* 0x0000000818087221 */ /* 0x004fe20000010000 */
[----:B---3--:R-:W-:-:S06]  /*ed10*/  FADD.FTZ R0, R35, R0 ;  /* 0x0000000023007221 */ /* 0x008fcc0000010000 */
[----:B------:R-:W2:Y:S01]  /*ed20*/  MUFU.EX2 R90, R90 ;  /* 0x0000005a005a7308 */ /* 0x000ea20000000800 */
[----:B------:R-:W-:Y:S01]  /*ed30*/  FADD.FTZ R8, R53, R8 ;  /* 0x0000000835087221 */ /* 0x000fe20000010000 */
[----:B0-----:R-:W-:-:S06]  /*ed40*/  FADD.FTZ R0, R91, R0 ;  /* 0x000000005b007221 */ /* 0x001fcc0000010000 */
[----:B------:R-:W0:Y:S08]  /*ed50*/  MUFU.EX2 R30, R30 ;  /* 0x0000001e001e7308 */ /* 0x000e300000000800 */
[----:B------:R-:W3:Y:S01]  /*ed60*/  MUFU.EX2 R88, R88 ;  /* 0x0000005800587308 */ /* 0x000ee20000000800 */
[----:B------:R-:W-:Y:S01]  /*ed70*/  FADD.FTZ R8, R49, R8 ;  /* 0x0000000831087221 */ /* 0x000fe20000010000 */
[----:B-1----:R-:W-:-:S06]  /*ed80*/  FADD.FTZ R0, R87, R0 ;  /* 0x0000000057007221 */ /* 0x002fcc0000010000 */
[----:B------:R-:W1:Y:S08]  /*ed90*/  MUFU.EX2 R51, R51 ;  /* 0x0000003300337308 */ /* 0x000e700000000800 */
[----:B------:R-:W1:Y:S01]  /*eda0*/  MUFU.EX2 R89, R89 ;  /* 0x0000005900597308 */ /* 0x000e620000000800 */
[----:B------:R-:W-:Y:S01]  /*edb0*/  FADD.FTZ R8, R52, R8 ;  /* 0x0000000834087221 */ /* 0x000fe20000010000 */
[----:B--2---:R-:W-:-:S06]  /*edc0*/  FADD.FTZ R0, R90, R0 ;  /* 0x000000005a007221 */ /* 0x004fcc0000010000 */
[----:B------:R-:W2:Y:S01]  /*edd0*/  MUFU.EX2 R48, R48 ;  /* 0x0000003000307308 */ /* 0x000ea20000000800 */
[----:B------:R-:W-:-:S07]  /*ede0*/  F2FP.BF16.F32.PACK_AB R14, R14, R9 ;  /* 0x000000090e0e723e */ /* 0x000fce00000010ff */
[----:B------:R-:W2:Y:S01]  /*edf0*/  MUFU.EX2 R25, R72 ;  /* 0x0000004800197308 */ /* 0x000ea20000000800 */
[----:B0-----:R-:W-:-:S07]  /*ee00*/  FADD.FTZ R9, R30, R8 ;  /* 0x000000081e097221 */ /* 0x001fce0000010000 */
[----:B------:R-:W0:Y:S08]  /*ee10*/  MUFU.EX2 R86, R86 ;  /* 0x0000005600567308 */ /* 0x000e300000000800 */
[----:B------:R-:W-:Y:S08]  /*ee20*/  MUFU.EX2 R82, R82 ;  /* 0x0000005200527308 */ /* 0x000ff00000000800 */
[----:B------:R-:W0:Y:S01]  /*ee30*/  MUFU.EX2 R85, R85 ;  /* 0x0000005500557308 */ /* 0x000e220000000800 */
[----:B---3--:R-:W-:Y:S01]  /*ee40*/  FADD.FTZ R0, R88, R0 ;  /* 0x0000000058007221 */ /* 0x008fe20000010000 */
[----:B------:R-:W-:Y:S01]  /*ee50*/  F2FP.BF16.F32.PACK_AB R8, R11, R27 ;  /* 0x0000001b0b08723e */ /* 0x000fe200000010ff */
[----:B-1----:R-:W-:-:S02]  /*ee60*/  FADD.FTZ R11, R51, R9 ;  /* 0x00000009330b7221 */ /* 0x002fc40000010000 */
[----:B------:R-:W-:Y:S01]  /*ee70*/  FADD.FTZ R0, R89, R0 ;  /* 0x0000000059007221 */ /* 0x000fe20000010000 */
[----:B------:R-:W-:Y:S02]  /*ee80*/  F2FP.BF16.F32.PACK_AB R12, R12, R26 ;  /* 0x0000001a0c0c723e */ /* 0x000fe400000010ff */
[----:B------:R-:W-:Y:S02]  /*ee90*/  F2FP.BF16.F32.PACK_AB R13, R94, R13 ;  /* 0x0000000d5e0d723e */ /* 0x000fe400000010ff */
[----:B------:R-:W-:Y:S02]  /*eea0*/  F2FP.BF16.F32.PACK_AB R15, R93, R15 ;  /* 0x0000000f5d0f723e */ /* 0x000fe400000010ff */
[----:B------:R-:W-:Y:S01]  /*eeb0*/  F2FP.BF16.F32.PACK_AB R34, R20, R34 ;  /* 0x000000221422723e */ /* 0x000fe200000010ff */
[----:B--2---:R-:W-:Y:S01]  /*eec0*/  FADD.FTZ R20, R48, R11 ;  /* 0x0000000b30147221 */ /* 0x004fe20000010000 */
[----:B------:R-:W-:Y:S01]  /*eed0*/  F2FP.BF16.F32.PACK_AB R33, R92, R33 ;  /* 0x000000215c21723e */ /* 0x000fe200000010ff */
[----:B------:R-:W-:Y:S01]  /*eee0*/  FADD.FTZ R0, R25, R0 ;  /* 0x0000000019007221 */ /* 0x000fe20000010000 */
[----:B------:R-:W-:-:S02]  /*eef0*/  F2FP.BF16.F32.PACK_AB R35, R91, R35 ;  /* 0x000000235b23723e */ /* 0x000fc400000010ff */
[----:B------:R-:W-:Y:S02]  /*ef00*/  F2FP.BF16.F32.PACK_AB R9, R90, R87 ;  /* 0x000000575a09723e */ /* 0x000fe400000010ff */
[----:B------:R-:W-:Y:S02]  /*ef10*/  F2FP.BF16.F32.PACK_AB R10, R10, R37 ;  /* 0x000000250a0a723e */ /* 0x000fe400000010ff */
[----:B------:R-:W-:Y:S02]  /*ef20*/  F2FP.BF16.F32.PACK_AB R11, R89, R88 ;  /* 0x00000058590b723e */ /* 0x000fe400000010ff */
[----:B------:R-:W-:Y:S02]  /*ef30*/  F2FP.BF16.F32.PACK_AB R24, R53, R24 ;  /* 0x000000183518723e */ /* 0x000fe400000010ff */
[----:B0-----:R-:W-:Y:S02]  /*ef40*/  F2FP.BF16.F32.PACK_AB R25, R86, R25 ;  /* 0x000000195619723e */ /* 0x001fe400000010ff */
[----:B------:R-:W-:-:S02]  /*ef50*/  F2FP.BF16.F32.PACK_AB R26, R52, R49 ;  /* 0x00000031341a723e */ /* 0x000fc400000010ff */
[----:B------:R-:W-:Y:S01]  /*ef60*/  F2FP.BF16.F32.PACK_AB R27, R85, R82 ;  /* 0x00000052551b723e */ /* 0x000fe200000010ff */
[----:B----4-:R-:W-:Y:S04]  /*ef70*/  STSM.16.M88.4 [R118], R12 ;  /* 0x0000000c76007844 */ /* 0x010fe80000000200 */
[----:B------:R-:W-:Y:S04]  /*ef80*/  STSM.16.M88.4 [R115], R32 ;  /* 0x0000002073007844 */ /* 0x000fe80000000200 */
[----:B------:R-:W-:Y:S04]  /*ef90*/  STSM.16.M88.4 [R114], R8 ;  /* 0x0000000872007844 */ /* 0x000fe80000000200 */
[----:B------:R0:W-:Y:S04]  /*efa0*/  STSM.16.M88.4 [R116+0x24800], R24 ;  /* 0x0248001874007844 */ /* 0x0001e80000000200 */
[----:B0-----:R-:W2:Y:S04]  /*efb0*/  LDL R27, [R1+0x84] ;  /* 0x00008400011b7983 */ /* 0x001ea80000100800 */
[----:B------:R-:W3:Y:S04]  /*efc0*/  LDL R26, [R1+0x6c] ;  /* 0x00006c00011a7983 */ /* 0x000ee80000100800 */
[----:B------:R-:W3:Y:S01]  /*efd0*/  LDL.LU R24, [R1+0x4] ;  /* 0x0000040001187983 */ /* 0x000ee20000300800 */
[-CC-:B------:R-:W-:Y:S01]  /*efe0*/  FFMA.FTZ R80, R80, R6.reuse, -R99.reuse ;  /* 0x0000000650507223 */ /* 0x180fe20000010863 */
[----:B------:R-:W-:-:S05]  /*eff0*/  FFMA.FTZ R84, R84, R6, -R99 ;  /* 0x0000000654547223 */ /* 0x000fca0000010863 */
[----:B------:R-:W0:Y:S01]  /*f000*/  MUFU.EX2 R80, R80 ;  /* 0x0000005000507308 */ /* 0x000e220000000800 */
[----:B------:R-:W-:Y:S01]  /*f010*/  FADD.FTZ R0, R86, R0 ;  /* 0x0000000056007221 */ /* 0x000fe20000010000 */
[----:B------:R-:W-:-:S06]  /*f020*/  FFMA.FTZ R83, R100, R6, -R99 ;  /* 0x0000000664537223 */ /* 0x000fcc0000010863 */
[----:B------:R-:W1:Y:S01]  /*f030*/  MUFU.EX2 R84, R84 ;  /* 0x0000005400547308 */ /* 0x000e620000000800 */
[----:B------:R-:W-:Y:S01]  /*f040*/  FADD.FTZ R0, R82, R0 ;  /* 0x0000000052007221 */ /* 0x000fe20000010000 */
[----:B------:R-:W-:-:S06]  /*f050*/  FFMA.FTZ R81, R81, R6, -R99 ;  /* 0x0000000651517223 */ /* 0x000fcc0000010863 */
[----:B------:R-:W4:Y:S01]  /*f060*/  MUFU.EX2 R50, R50 ;  /* 0x0000003200327308 */ /* 0x000f220000000800 */
[----:B------:R-:W-:-:S07]  /*f070*/  FADD.FTZ R0, R85, R0 ;  /* 0x0000000055007221 */ /* 0x000fce0000010000 */
[----:B------:R-:W4:Y:S08]  /*f080*/  MUFU.EX2 R75, R75 ;  /* 0x0000004b004b7308 */ /* 0x000f300000000800 */
[----:B------:R-:W4:Y:S01]  /*f090*/  MUFU.EX2 R42, R42 ;  /* 0x0000002a002a7308 */ /* 0x000f220000000800 */
[----:B0-----:R-:W-:Y:S01]  /*f0a0*/  FADD.FTZ R0, R80, R0 ;  /* 0x0000000050007221 */ /* 0x001fe20000010000 */
[----:B------:R-:W-:-:S06]  /*f0b0*/  FFMA.FTZ R74, R74, R6, -R99 ;  /* 0x000000064a4a7223 */ /* 0x000fcc0000010863 */
[----:B------:R-:W0:Y:S08]  /*f0c0*/  MUFU.EX2 R83, R83 ;  /* 0x0000005300537308 */ /* 0x000e300000000800 */
[----:B------:R-:W0:Y:S01]  /*f0d0*/  MUFU.EX2 R47, R47 ;  /* 0x0000002f002f7308 */ /* 0x000e220000000800 */
[----:B-1----:R-:W-:Y:S01]  /*f0e0*/  FADD.FTZ R0, R84, R0 ;  /* 0x0000000054007221 */ /* 0x002fe20000010000 */
[----:B------:R-:W-:-:S06]  /*f0f0*/  FFMA.FTZ R78, R78, R6, -R99 ;  /* 0x000000064e4e7223 */ /* 0x000fcc0000010863 */
[----:B------:R-:W1:Y:S01]  /*f100*/  MUFU.EX2 R81, R81 ;  /* 0x0000005100517308 */ /* 0x000e620000000800 */
[----:B----4-:R-:W-:-:S07]  /*f110*/  FADD.FTZ R20, R50, R20 ;  /* 0x0000001432147221 */ /* 0x010fce0000010000 */
[----:B------:R-:W4:Y:S01]  /*f120*/  MUFU.EX2 R43, R43 ;  /* 0x0000002b002b7308 */ /* 0x000f220000000800 */
[----:B------:R-:W-:Y:S01]  /*f130*/  FADD.FTZ R0, R75, R0 ;  /* 0x000000004b007221 */ /* 0x000fe20000010000 */
[----:B------:R-:W-:-:S06]  /*f140*/  FFMA.FTZ R70, R70, R6, -R99 ;  /* 0x0000000646467223 */ /* 0x000fcc0000010863 */
[----:B------:R-:W4:Y:S01]  /*f150*/  MUFU.EX2 R79, R79 ;  /* 0x0000004f004f7308 */ /* 0x000f220000000800 */
[----:B------:R-:W-:-:S07]  /*f160*/  FADD.FTZ R20, R42, R20 ;  /* 0x000000142a147221 */ /* 0x000fce0000010000 */
[----:B------:R-:W4:Y:S01]  /*f170*/  MUFU.EX2 R46, R46 ;  /* 0x0000002e002e7308 */ /* 0x000f220000000800 */
[----:B0-----:R-:W-:Y:S01]  /*f180*/  FADD.FTZ R0, R83, R0 ;  /* 0x0000000053007221 */ /* 0x001fe20000010000 */
[----:B------:R-:W-:-:S06]  /*f190*/  FFMA.FTZ R69, R69, R6, -R99 ;  /* 0x0000000645457223 */ /* 0x000fcc0000010863 */
[----:B------:R-:W0:Y:S01]  /*f1a0*/  MUFU.EX2 R74, R74 ;  /* 0x0000004a004a7308 */ /* 0x000e220000000800 */
[----:B------:R-:W-:-:S07]  /*f1b0*/  FADD.FTZ R20, R47, R20 ;  /* 0x000000142f147221 */ /* 0x000fce0000010000 */
        /* <DEDUP_REMOVED lines=19> */
[----:B----4-:R-:W-:Y:S01]  /*f2f0*/  FADD.FTZ R11, R45, R20 ;  /* 0x000000142d0b7221 */ /* 0x010fe20000010000 */
[----:B------:R-:W-:-:S06]  /*f300*/  FADD.FTZ R0, R70, R13 ;  /* 0x0000000d46007221 */ /* 0x000fcc0000010000 */
[----:B------:R-:W4:Y:S01]  /*f310*/  MUFU.EX2 R57, R57 ;  /* 0x0000003900397308 */ /* 0x000f220000000800 */
[----:B------:R-:W-:Y:S01]  /*f320*/  FFMA.FTZ R66, R66, R6, -R99 ;  /* 0x0000000642427223 */ /* 0x000fe20000010863 */
[----:B------:R-:W-:-:S06]  /*f330*/  FADD.FTZ R13, R28, R11 ;  /* 0x0000000b1c0d7221 */ /* 0x000fcc0000010000 */
[----:B------:R-:W4:Y:S01]  /*f340*/  MUFU.EX2 R40, R40 ;  /* 0x0000002800287308 */ /* 0x000f220000000800 */
[----:B------:R-:W-:Y:S01]  /*f350*/  F2FP.BF16.F32.PACK_AB R8, R51, R30 ;  /* 0x0000001e3308723e */ /* 0x000fe200000010ff */
[----:B0-----:R-:W-:Y:S01]  /*f360*/  FADD.FTZ R0, R69, R0 ;  /* 0x0000000045007221 */ /* 0x001fe20000010000 */
[----:B------:R-:W-:-:S05]  /*f370*/  F2FP.BF16.F32.PACK_AB R9, R84, R80 ;  /* 0x000000505409723e */ /* 0x000fca00000010ff */
[----:B------:R-:W0:Y:S01]  /*f380*/  MUFU.EX2 R4, R4 ;  /* 0x0000000400047308 */ /* 0x000e220000000800 */
[----:B------:R-:W-:Y:S02]  /*f390*/  F2FP.BF16.F32.PACK_AB R10, R50, R48 ;  /* 0x00000030320a723e */ /* 0x000fe400000010ff */
[----:B------:R-:W-:Y:S01]  /*f3a0*/  F2FP.BF16.F32.PACK_AB R11, R83, R75 ;  /* 0x0000004b530b723e */ /* 0x000fe200000010ff */
[----:B------:R-:W-:Y:S01]  /*f3b0*/  FFMA.FTZ R67, R67, R6, -R99 ;  /* 0x0000000643437223 */ /* 0x000fe20000010863 */
[----:B------:R-:W-:-:S03]  /*f3c0*/  FADD.FTZ R13, R44, R13 ;  /* 0x0000000d2c0d7221 */ /* 0x000fc60000010000 */
[----:B------:R-:W0:Y:S01]  /*f3d0*/  MUFU.EX2 R56, R56 ;  /* 0x0000003800387308 */ /* 0x000e220000000800 */
[----:B-1----:R-:W-:Y:S01]  /*f3e0*/  FADD.FTZ R0, R61, R0 ;  /* 0x000000003d007221 */ /* 0x002fe20000010000 */
[----:B------:R1:W-:Y:S01]  /*f3f0*/  STSM.16.M88.4 [R21], R8 ;  /* 0x0000000815007844 */ /* 0x0003e20000000200 */
[----:B------:R-:W-:-:S05]  /*f400*/  FFMA.FTZ R60, R60, R6, -R99 ;  /* 0x000000063c3c7223 */ /* 0x000fca0000010863 */
[----:B------:R-:W0:Y:S01]  /*f410*/  MUFU.EX2 R39, R39 ;  /* 0x0000002700277308 */ /* 0x000e220000000800 */
[----:B----4-:R-:W-:Y:S01]  /*f420*/  FADD.FTZ R15, R57, R0 ;  /* 0x00000000390f7221 */ /* 0x010fe20000010000 */
[----:B------:R-:W-:-:S06]  /*f430*/  FFMA.FTZ R68, R68, R6, -R99 ;  /* 0x0000000644447223 */ /* 0x000fcc0000010863 */
[----:B------:R-:W4:Y:S01]  /*f440*/  MUFU.EX2 R66, R66 ;  /* 0x0000004200427308 */ /* 0x000f220000000800 */
[----:B-1----:R-:W-:-:S07]  /*f450*/  FADD.FTZ R21, R62, R13 ;  /* 0x0000000d3e157221 */ /* 0x002fce0000010000 */
[----:B------:R-:W1:Y:S01]  /*f460*/  MUFU.EX2 R29, R29 ;  /* 0x0000001d001d7308 */ /* 0x000e620000000800 */
[----:B------:R-:W-:Y:S01]  /*f470*/  FADD.FTZ R0, R40, R21 ;  /* 0x0000001528007221 */ /* 0x000fe20000010000 */
[----:B0-----:R-:W-:-:S06]  /*f480*/  FADD.FTZ R21, R4, R15 ;  /* 0x0000000f04157221 */ /* 0x001fcc0000010000 */
[----:B------:R-:W0:Y:S01]  /*f490*/  MUFU.EX2 R67, R67 ;  /* 0x0000004300437308 */ /* 0x000e220000000800 */
[----:B------:R-:W-:Y:S01]  /*f4a0*/  FFMA.FTZ R59, R59, R6, -R99 ;  /* 0x000000063b3b7223 */ /* 0x000fe20000010863 */
[----:B------:R-:W-:-:S06]  /*f4b0*/  FADD.FTZ R0, R63, R0 ;  /* 0x000000003f007221 */ /* 0x000fcc0000010000 */
[----:B------:R-:W0:Y:S01]  /*f4c0*/  MUFU.EX2 R38, R38 ;  /* 0x0000002600267308 */ /* 0x000e220000000800 */
[----:B------:R-:W-:Y:S01]  /*f4d0*/  FADD.FTZ R21, R56, R21 ;  /* 0x0000001538157221 */ /* 0x000fe20000010000 */
[----:B------:R-:W-:-:S06]  /*f4e0*/  FADD.FTZ R10, R39, R0 ;  /* 0x00000000270a7221 */ /* 0x000fcc0000010000 */
[----:B------:R-:W0:Y:S08]  /*f4f0*/  MUFU.EX2 R60, R60 ;  /* 0x0000003c003c7308 */ /* 0x000e300000000800 */
[----:B------:R-:W0:Y:S01]  /*f500*/  MUFU.EX2 R31, R31 ;  /* 0x0000001f001f7308 */ /* 0x000e220000000800 */
[----:B----4-:R-:W-:Y:S01]  /*f510*/  FADD.FTZ R0, R66, R21 ;  /* 0x0000001542007221 */ /* 0x010fe20000010000 */
[----:B------:R-:W-:-:S06]  /*f520*/  FFMA.FTZ R58, R58, R6, -R99 ;  /* 0x000000063a3a7223 */ /* 0x000fcc0000010863 */
[----:B------:R-:W4:Y:S01]  /*f530*/  MUFU.EX2 R68, R68 ;  /* 0x0000004400447308 */ /* 0x000f220000000800 */
[----:B-1----:R-:W-:-:S07]  /*f540*/  FADD.FTZ R25, R29, R10 ;  /* 0x0000000a1d197221 */ /* 0x002fce0000010000 */
[----:B------:R-:W1:Y:S01]  /*f550*/  MUFU.EX2 R65, R36 ;  /* 0x0000002400417308 */ /* 0x000e620000000800 */
[----:B0-----:R-:W-:Y:S01]  /*f560*/  FADD.FTZ R21, R67, R0 ;  /* 0x0000000043157221 */ /* 0x001fe20000010000 */
[----:B------:R-:W-:-:S06]  /*f570*/  FADD.FTZ R0, R38, R25 ;  /* 0x0000001926007221 */ /* 0x000fcc0000010000 */
[----:B------:R-:W0:Y:S01]  /*f580*/  MUFU.EX2 R59, R59 ;  /* 0x0000003b003b7308 */ /* 0x000e220000000800 */
[----:B------:R-:W-:-:S07]  /*f590*/  FFMA.FTZ R101, R101, R6, -R99 ;  /* 0x0000000665657223 */ /* 0x000fce0000010863 */
[----:B------:R-:W2:Y:S01]  /*f5a0*/  MUFU.EX2 R95, R96 ;  /* 0x00000060005f7308 */ /* 0x000ea20000000800 */
[----:B------:R-:W-:Y:S01]  /*f5b0*/  FADD.FTZ R21, R60, R21 ;  /* 0x000000153c157221 */ /* 0x000fe20000010000 */
[----:B------:R-:W-:-:S06]  /*f5c0*/  FADD.FTZ R20, R31, R0 ;  /* 0x000000001f147221 */ /* 0x000fcc0000010000 */
[----:B------:R-:W-:Y:S01]  /*f5d0*/  MUFU.EX2 R55, R55 ;  /* 0x0000003700377308 */ /* 0x000fe20000000800 */
[----:B------:R-:W-:-:S07]  /*f5e0*/  FFMA.FTZ R102, R102, R6, -R99 ;  /* 0x0000000666667223 */ /* 0x000fce0000010863 */
[----:B------:R-:W3:Y:S01]  /*f5f0*/  MUFU.EX2 R96, R105 ;  /* 0x0000006900607308 */ /* 0x000ee20000000800 */
[----:B----4-:R-:W-:Y:S01]  /*f600*/  FADD.FTZ R0, R68, R21 ;  /* 0x0000001544007221 */ /* 0x010fe20000010000 */
[----:B-1----:R-:W-:-:S06]  /*f610*/  FADD.FTZ R20, R65, R20 ;  /* 0x0000001441147221 */ /* 0x002fcc0000010000 */
[----:B------:R-:W1:Y:S01]  /*f620*/  MUFU.EX2 R58, R58 ;  /* 0x0000003a003a7308 */ /* 0x000e620000000800 */
[----:B------:R-:W-:-:S07]  /*f630*/  F2FP.BF16.F32.PACK_AB R12, R47, R42 ;  /* 0x0000002a2f0c723e */ /* 0x000fce00000010ff */
[----:B------:R-:W4:Y:S01]  /*f640*/  MUFU.EX2 R97, R108 ;  /* 0x0000006c00617308 */ /* 0x000f220000000800 */
[----:B------:R-:W-:Y:S01]  /*f650*/  F2FP.BF16.F32.PACK_AB R13, R79, R81 ;  /* 0x000000514f0d723e */ /* 0x000fe200000010ff */
[-CC-:B------:R-:W-:Y:S01]  /*f660*/  FFMA.FTZ R103, R103, R6.reuse, -R99.reuse ;  /* 0x0000000667677223 */ /* 0x180fe20000010863 */
[----:B------:R-:W-:Y:S01]  /*f670*/  F2FP.BF16.F32.PACK_AB R14, R46, R43 ;  /* 0x0000002b2e0e723e */ /* 0x000fe200000010ff */
[----:B------:R-:W-:Y:S01]  /*f680*/  FFMA.FTZ R104, R104, R6, -R99 ;  /* 0x0000000668687223 */ /* 0x000fe20000010863 */
[----:B------:R-:W-:-:S03]  /*f690*/  F2FP.BF16.F32.PACK_AB R15, R78, R74 ;  /* 0x0000004a4e0f723e */ /* 0x000fc600000010ff */
[----:B------:R-:W4:Y:S01]  /*f6a0*/  MUFU.EX2 R98, R109 ;  /* 0x0000006d00627308 */ /* 0x000f220000000800 */
[----:B0-----:R-:W-:Y:S01]  /*f6b0*/  FADD.FTZ R0, R59, R0 ;  /* 0x000000003b007221 */ /* 0x001fe20000010000 */
[----:B--2---:R-:W-:-:S06]  /*f6c0*/  FADD.FTZ R21, R95, R20 ;  /* 0x000000145f157221 */ /* 0x004fcc0000010000 */
[----:B------:R-:W0:Y:S01]  /*f6d0*/  MUFU.EX2 R101, R101 ;  /* 0x0000006500657308 */ /* 0x000e220000000800 */
[----:B------:R-:W-:Y:S01]  /*f6e0*/  F2FP.BF16.F32.PACK_AB R8, R45, R41 ;  /* 0x000000292d08723e */ /* 0x000fe200000010ff */
[----:B------:R2:W-:Y:S01]  /*f6f0*/  STSM.16.M88.4 [R115+0x6000], R12 ;  /* 0x0060000c73007844 */ /* 0x0005e20000000200 */
[----:B------:R-:W-:-:S05]  /*f700*/  F2FP.BF16.F32.PACK_AB R41, R56, R4 ;  /* 0x000000043829723e */ /* 0x000fca00000010ff */
[----:B------:R-:W0:Y:S01]  /*f710*/  MUFU.EX2 R99, R155 ;  /* 0x0000009b00637308 */ /* 0x000e220000000800 */
[----:B---3--:R-:W-:-:S07]  /*f720*/  FADD.FTZ R4, R96, R21 ;  /* 0x0000001560047221 */ /* 0x008fce0000010000 */
[----:B------:R-:W3:Y:S01]  /*f730*/  MUFU.EX2 R102, R102 ;  /* 0x0000006600667308 */ /* 0x000ee20000000800 */
[----:B--2---:R-:W-:Y:S01]  /*f740*/  FADD.FTZ R13, R55, R0 ;  /* 0x00000000370d7221 */ /* 0x004fe20000010000 */
[----:B------:R-:W-:-:S06]  /*f750*/  F2FP.BF16.F32.PACK_AB R9, R69, R70 ;  /* 0x000000464509723e */ /* 0x000fcc00000010ff */
[----:B------:R-:W2:Y:S01]  /*f760*/  MUFU.EX2 R100, R117 ;  /* 0x0000007500647308 */ /* 0x000ea20000000800 */
[----:B------:R-:W-:Y:S01]  /*f770*/  F2FP.BF16.F32.PACK_AB R10, R44, R28 ;  /* 0x0000001c2c0a723e */ /* 0x000fe200000010ff */
[----:B-1----:R-:W-:Y:S01]  /*f780*/  FADD.FTZ R0, R58, R13 ;  /* 0x0000000d3a007221 */ /* 0x002fe20000010000 */
[----:B------:R-:W-:Y:S01]  /*f790*/  F2FP.BF16.F32.PACK_AB R11, R57, R61 ;  /* 0x0000003d390b723e */ /* 0x000fe200000010ff */
[----:B----4-:R-:W-:-:S04]  /*f7a0*/  FADD.FTZ R13, R97, R4 ;  /* 0x00000004610d7221 */ /* 0x010fc80000010000 */
[----:B------:R-:W1:Y:S01]  /*f7b0*/  MUFU.EX2 R103, R103 ;  /* 0x0000006700677308 */ /* 0x000e620000000800 */
[----:B------:R0:W-:Y:S07]  /*f7c0*/  STSM.16.M88.4 [R114+0x6000], R8 ;  /* 0x0060000872007844 */ /* 0x0001ee0000000200 */
[----:B------:R-:W-:Y:S01]  /*f7d0*/  MUFU.EX2 R36, R113 ;  /* 0x0000007100247308 */ /* 0x000fe20000000800 */
[----:B------:R-:W-:-:S07]  /*f7e0*/  FADD.FTZ R4, R98, R13 ;  /* 0x0000000d62047221 */ /* 0x000fce0000010000 */
[----:B------:R-:W-:Y:S08]  /*f7f0*/  MUFU.EX2 R64, R112 ;  /* 0x0000007000407308 */ /* 0x000ff00000000800 */
[----:B------:R-:W-:Y:S08]  /*f800*/  MUFU.EX2 R107, R107 ;  /* 0x0000006b006b7308 */ /* 0x000ff00000000800 */
[----:B------:R-:W4:Y:S08]  /*f810*/  MUFU.EX2 R106, R106 ;  /* 0x0000006a006a7308 */ /* 0x000f300000000800 */
[----:B------:R-:W-:Y:S08]  /*f820*/  MUFU.EX2 R111, R111 ;  /* 0x0000006f006f7308 */ /* 0x000ff00000000800 */
[----:B------:R-:W4:Y:S01]  /*f830*/  MUFU.EX2 R104, R104 ;  /* 0x0000006800687308 */ /* 0x000f220000000800 */
[----:B0-----:R-:W-:Y:S01]  /*f840*/  FADD.FTZ R11, R101, R0 ;  /* 0x00000000650b7221 */ /* 0x001fe20000010000 */
[----:B------:R-:W-:Y:S01]  /*f850*/  FADD.FTZ R15, R99, R4 ;  /* 0x00000004630f7221 */ /* 0x000fe20000010000 */
[----:B------:R-:W-:-:S02]  /*f860*/  F2FP.BF16.F32.PACK_AB R40, R40, R62 ;  /* 0x0000003e2828723e */ /* 0x000fc400000010ff */
[----:B---3--:R-:W-:Y:S01]  /*f870*/  FADD.FTZ R0, R102, R11 ;  /* 0x0000000b66007221 */ /* 0x008fe20000010000 */
[----:B------:R-:W-:Y:S01]  /*f880*/  F2FP.BF16.F32.PACK_AB R42, R39, R63 ;  /* 0x0000003f272a723e */ /* 0x000fe200000010ff */
[----:B--2---:R-:W-:Y:S01]  /*f890*/  FADD.FTZ R21, R100, R15 ;  /* 0x0000000f64157221 */ /* 0x004fe20000010000 */
[----:B------:R-:W-:Y:S01]  /*f8a0*/  F2FP.BF16.F32.PACK_AB R43, R67, R66 ;  /* 0x00000042432b723e */ /* 0x000fe200000010ff */
[----:B-1----:R-:W-:Y:S01]  /*f8b0*/  FADD.FTZ R0, R103, R0 ;  /* 0x0000000067007221 */ /* 0x002fe20000010000 */
[----:B------:R-:W-:Y:S02]  /*f8c0*/  F2FP.BF16.F32.PACK_AB R8, R38, R29 ;  /* 0x0000001d2608723e */ /* 0x000fe400000010ff */
[----:B------:R-:W-:Y:S02]  /*f8d0*/  F2FP.BF16.F32.PACK_AB R9, R68, R60 ;  /* 0x0000003c4409723e */ /* 0x000fe400000010ff */
[----:B------:R-:W-:Y:S02]  /*f8e0*/  F2FP.BF16.F32.PACK_AB R10, R65, R31 ;  /* 0x0000001f410a723e */ /* 0x000fe400000010ff */
[----:B------:R-:W-:-:S02]  /*f8f0*/  F2FP.BF16.F32.PACK_AB R11, R55, R59 ;  /* 0x0000003b370b723e */ /* 0x000fc400000010ff */
[----:B------:R-:W-:Y:S02]  /*f900*/  F2FP.BF16.F32.PACK_AB R12, R96, R95 ;  /* 0x0000005f600c723e */ /* 0x000fe400000010ff */
[----:B------:R-:W-:Y:S02]  /*f910*/  F2FP.BF16.F32.PACK_AB R13, R101, R58 ;  /* 0x0000003a650d723e */ /* 0x000fe400000010ff */
[----:B------:R-:W-:Y:S02]  /*f920*/  F2FP.BF16.F32.PACK_AB R14, R98, R97 ;  /* 0x00000061620e723e */ /* 0x000fe400000010ff */
[----:B------:R-:W-:Y:S02]  /*f930*/  F2FP.BF16.F32.PACK_AB R15, R103, R102 ;  /* 0x00000066670f723e */ /* 0x000fe400000010ff */
[----:B------:R-:W-:Y:S02]  /*f940*/  F2FP.BF16.F32.PACK_AB R100, R100, R99 ;  /* 0x000000636464723e */ /* 0x000fe400000010ff */
[----:B----4-:R-:W-:-:S02]  /*f950*/  F2FP.BF16.F32.PACK_AB R101, R106, R107 ;  /* 0x0000006b6a65723e */ /* 0x010fc400000010ff */
[----:B------:R-:W-:Y:S02]  /*f960*/  F2FP.BF16.F32.PACK_AB R102, R64, R36 ;  /* 0x000000244066723e */ /* 0x000fe400000010ff */
[----:B------:R-:W-:Y:S01]  /*f970*/  F2FP.BF16.F32.PACK_AB R103, R104, R111 ;  /* 0x0000006f6867723e */ /* 0x000fe200000010ff */
[----:B------:R-:W-:Y:S04]  /*f980*/  STSM.16.M88.4 [R116+0x2a800], R40 ;  /* 0x02a8002874007844 */ /* 0x000fe80000000200 */
[----:B------:R0:W-:Y:S04]  /*f990*/  STSM.16.M88.4 [R27], R8 ;  /* 0x000000081b007844 */ /* 0x0001e80000000200 */
[----:B------:R-:W-:Y:S04]  /*f9a0*/  STSM.16.M88.4 [R115+0xc000], R12 ;  /* 0x00c0000c73007844 */ /* 0x000fe80000000200 */
[----:B------:R-:W-:Y:S01]  /*f9b0*/  STSM.16.M88.4 [R114+0xc000], R100 ;  /* 0x00c0006472007844 */ /* 0x000fe20000000200 */
        /* <DEDUP_REMOVED lines=8> */
[----:B------:R-:W-:-:S03]  /*fa40*/  ISETP.GT.AND P2, PT, R24, R26, PT ;  /* 0x0000001a1800720c */ /* 0x000fc60003f44270 */
[----:B------:R-:W-:-:S04]  /*fa50*/  FADD.FTZ R0, R111, R0 ;  /* 0x000000006f007221 */ /* 0x000fc80000010000 */
[----:B------:R-:W-:Y:S01]  /*fa60*/  FADD.FTZ R0, R104, R0 ;  /* 0x0000000068007221 */ /* 0x000fe20000010000 */
[----:B------:R-:W-:-:S04]  /*fa70*/  FADD.FTZ R21, R36, R21 ;  /* 0x0000001524157221 */ /* 0x000fc80000010000 */
[----:B------:R2:W-:Y:S01]  /*fa80*/  STL [R1+0x14], R0 ;  /* 0x0000140001007387 */ /* 0x0005e20000100800 */
[-C--:B------:R-:W-:Y:S01]  /*fa90*/  FMUL.FTZ R120, R120, R7.reuse ;  /* 0x0000000778787220 */ /* 0x080fe20000410000 */
[-C--:B------:R-:W-:Y:S01]  /*faa0*/  FMUL.FTZ R121, R121, R7.reuse ;  /* 0x0000000779797220 */ /* 0x080fe20000410000 */
[-C--:B------:R-:W-:Y:S01]  /*fab0*/  FMUL.FTZ R124, R124, R7.reuse ;  /* 0x000000077c7c7220 */ /* 0x080fe20000410000 */
[----:B0-----:R0:W5:Y:S01]  /*fac0*/  LDL R8, [R1+0x18] ;  /* 0x0000180001087983 */ /* 0x0011620000100800 */
[-C--:B------:R-:W-:Y:S01]  /*fad0*/  FMUL.FTZ R125, R125, R7.reuse ;  /* 0x000000077d7d7220 */ /* 0x080fe20000410000 */
[----:B--2---:R-:W-:Y:S02]  /*fae0*/  VIADD R0, R24, 0xffffffff ;  /* 0xffffffff18007836 */ /* 0x004fe40000000000 */
        /* <DEDUP_REMOVED lines=28> */
[----:B------:R2:W-:Y:S01]  /*fcb0*/  STL [R1+0x4], R0 ;  /* 0x0000040001007387 */ /* 0x0005e20000100800 */
[----:B------:R-:W-:Y:S01]  /*fcc0*/  FADD.FTZ R4, R64, R21 ;  /* 0x0000001540047221 */ /* 0x000fe20000010000 */
[----:B------:R-:W-:-:S02]  /*fcd0*/  IMAD.MOV.U32 R3, RZ, RZ, R54 ;  /* 0x000000ffff037224 */ /* 0x000fc400078e0036 */
[----:B------:R-:W-:Y:S02]  /*fce0*/  IMAD.MOV.U32 R7, RZ, RZ, R5 ;  /* 0x000000ffff077224 */ /* 0x000fe400078e0005 */
[----:B--2---:R-:W-:Y:S01]  /*fcf0*/  IMAD.MOV.U32 R0, RZ, RZ, R152 ;  /* 0x000000ffff007224 */ /* 0x004fe200078e0098 */
[----:B-1----:R-:W-:Y:S01]  /*fd00*/  NOP ;  /* 0x0000000000007918 */ /* 0x002fe20000000000 */
[----:B0-----:R-:W-:Y:S05]  /*fd10*/  @P2 BRA `(.L_x_510) ;  /* 0xffffffc400342947 */ /* 0x001fea000383ffff */
.L_x_500:
[----:B------:R-:W-:Y:S05]  /*fd20*/  WARPSYNC.ALL ;  /* 0x0000000000007948 */ /* 0x000fea0003800000 */
[----:B------:R-:W-:Y:S06]  /*fd30*/  BAR.ARV 0x8, 0x200 ;  /* 0x0208000000007b1d */ /* 0x000fec0000002000 */
[----:B------:R-:W-:Y:S05]  /*fd40*/  @!P0 BRA `(.L_x_511) ;  /* 0x0000000000048947 */ /* 0x000fea0003800000 */
[----:B------:R-:W-:Y:S01]  /*fd50*/  BPT.TRAP 0x1 ;  /* 0x000000040000795c */ /* 0x000fe20000300000 */
.L_x_511:
[----:B------:R-:W2:Y:S01]  /*fd60*/  LDL R0, [R1+0x18] ;  /* 0x0000180001007983 */ /* 0x000ea20000100800 */
[----:B------:R-:W-:Y:S01]  /*fd70*/  IMAD R11, R152, 0x8, R2 ;  /* 0x00000008980b7824 */ /* 0x000fe200078e0202 */
[----:B--2---:R-:W-:-:S04]  /*fd80*/  SHF.L.U32 R0, R0, 0x1f, RZ ;  /* 0x0000001f00007819 */ /* 0x004fc800000006ff */
[----:B------:R0:W1:Y:S01]  /*fd90*/  SYNCS.PHASECHK.TRANS64.TRYWAIT P2, [R11+URZ+0x30850], R0 ;  /* 0x030850000b0075a7 */ /* 0x000062000804017f */
[----:B------:R-:W-:Y:S05]  /*fda0*/  @!P0 BRA `(.L_x_512) ;  /* 0x0000000000048947 */ /* 0x000fea0003800000 */
[----:B------:R-:W-:Y:S01]  /*fdb0*/  BPT.TRAP 0x1 ;  /* 0x000000040000795c */ /* 0x000fe20000300000 */
.L_x_512:
[----:B------:R-:W2:Y:S02]  /*fdc0*/  LDL.LU R3, [R1+0x70] ;  /* 0x0000700001037983 */ /* 0x000ea40000300800 */
[----:B--2---:R-:W-:Y:S01]  /*fdd0*/  IMAD R3, R3, 0x2000, R2 ;  /* 0x0000200003037824 */ /* 0x004fe200078e0202 */
[----:B------:R-:W-:-:S03]  /*fde0*/  IADD3 R2, R2, 0x400, RZ ;  /* 0x0000040002027810 */ /* 0x000fc60007ffe0ff */
[----:B------:R-:W-:Y:S01]  /*fdf0*/  VIADD R3, R3, 0x1e800 ;  /* 0x0001e80003037836 */ /* 0x000fe20000000000 */
[----:B------:R-:W-:-:S04]  /*fe00*/  SHF.R.U32.HI R2, RZ, 0x4, R2 ;  /* 0x00000004ff027819 */ /* 0x000fc80000011602 */
[----:B------:R-:W-:Y:S02]  /*fe10*/  SHF.R.U32.HI R3, RZ, 0x4, R3 ;  /* 0x00000004ff037819 */ /* 0x000fe40000011603 */
[----:B------:R-:W-:Y:S02]  /*fe20*/  LOP3.LUT R7, R2, 0x3fff, RZ, 0xc0, !PT ;  /* 0x00003fff02077812 */ /* 0x000fe400078ec0ff */
[----:B------:R-:W-:Y:S01]  /*fe30*/  LOP3.LUT R3, R3, 0x3fff, RZ, 0xc0, !PT ;  /* 0x00003fff03037812 */ /* 0x000fe200078ec0ff */
[----:B-1----:R-:W-:Y:S06]  /*fe40*/  @P2 BRA `(.L_x_513) ;  /* 0x0000000000082947 */ /* 0x002fec0003800000 */
[----:B------:R-:W1:Y:S02]  /*fe50*/  SYNCS.PHASECHK.TRANS64.TRYWAIT P0, [R11+URZ+0x30850], R0 ;  /* 0x030850000b0075a7 */ /* 0x000e64000800017f */
[----:B-1----:R-:W-:Y:S05]  /*fe60*/  @!P0 BRA `(.L_x_514) ;  /* 0x000000a000c88947 */ /* 0x002fea0003800000 */
.L_x_513:
[----:B01----:R-:W-:Y:S01]  /*fe70*/  LOP3.LUT R0, R3, 0x10000, RZ, 0xfc, !PT ;  /* 0x0001000003007812 */ /* 0x003fe200078efcff */
[----:B------:R-:W-:Y:S01]  /*fe80*/  IMAD R2, R152, 0x600, R7 ;  /* 0x0000060098027824 */ /* 0x000fe200078e0207 */
[----:B------:R-:W2:Y:S01]  /*fe90*/  LDL.LU R12, [R1+0x14] ;  /* 0x00001400010c7983 */ /* 0x000ea20000300800 */
[----:B------:R-:W-:Y:S01]  /*fea0*/  IMAD.MOV.U32 R3, RZ, RZ, 0x40000040 ;  /* 0x40000040ff037424 */ /* 0x000fe200078e00ff */
[----:B------:R-:W-:Y:S05]  /*feb0*/  WARPSYNC.ALL ;  /* 0x0000000000007948 */ /* 0x000fea0003800000 */
[----:B------:R-:W-:Y:S01]  /*fec0*/  R2UR UR4, R0 ;  /* 0x00000000000472ca */ /* 0x000fe200000e0000 */
[C---:B-----5:R-:W-:Y:S01]  /*fed0*/  VIADD R8, R2.reuse, 0x80 ;  /* 0x0000008002087836 */ /* 0x060fe20000000000 */
[----:B------:R-:W-:Y:S01]  /*fee0*/  R2UR UR6, R2 ;  /* 0x00000000020672ca */ /* 0x000fe200000e0000 */
[----:B------:R-:W-:Y:S01]  /*fef0*/  IMAD.MOV.U32 R9, RZ, RZ, 0x40000040 ;  /* 0x40000040ff097424 */ /* 0x000fe200078e00ff */
[----:B------:R-:W-:Y:S01]  /*ff00*/  R2UR UR7, R3 ;  /* 0x00000000030772ca */ /* 0x000fe200000e0000 */
[----:B------:R-:W-:Y:S01]  /*ff10*/  WARPGROUP.ARRIVE ;  /* 0x00000000000079c5 */ /* 0x000fe20000000000 */
[----:B------:R-:W-:Y:S01]  /*ff20*/  UMOV UR5, 0x40000040 ;  /* 0x4000004000057882 */ /* 0x000fe20000000000 */
[----:B------:R-:W3:Y:S01]  /*ff30*/  LDL.LU R10, [R1+0x18] ;  /* 0x00001800010a7983 */ /* 0x000ee20000300800 */
[----:B------:R-:W-:Y:S01]  /*ff40*/  R2UR UR10, R8 ;  /* 0x00000000080a72ca */ /* 0x000fe200000e0000 */
[----:B------:R-:W-:Y:S01]  /*ff50*/  UMOV UR9, 0x40000040 ;  /* 0x4000004000097882 */ /* 0x000fe20000000000 */
[----:B------:R-:W-:Y:S01]  /*ff60*/  R2UR UR11, R9 ;  /* 0x00000000090b72ca */ /* 0x000fe200000e0000 */
[----:B------:R-:W-:Y:S01]  /*ff70*/  VIADD R8, R2, 0x100 ;  /* 0x0000010002087836 */ /* 0x000fe20000000000 */
[----:B------:R-:W0:Y:S01]  /*ff80*/  SHFL.BFLY PT, R7, R4, 0x2, 0x1f ;  /* 0x0c401f0004077f89 */ /* 0x000e2200000e0000 */
[----:B------:R-:W-:-:S02]  /*ff90*/  IMAD.MOV.U32 R9, RZ, RZ, 0x40000040 ;  /* 0x40000040ff097424 */ /* 0x000fc400078e00ff */
[----:B------:R-:W-:Y:S02]  /*ffa0*/  IMAD.MOV.U32 R45, RZ, RZ, RZ ;  /* 0x000000ffff2d7224 */ /* 0x000fe400078e00ff */
[----:B------:R-:W-:Y:S01]  /*ffb0*/  HGMMA.64x64x16.F32.BF16 R120, gdesc[UR4].tnspB, R120, gsb0 ;  /* 0x40e00000047879f0 */ /* 0x000fe20008001878 */
[----:B------:R-:W-:Y:S01]  /*ffc0*/  R2UR UR4, R0 ;  /* 0x00000000000472ca */ /* 0x000fe200000e0000 */
[----:B------:R-:W-:Y:S01]  /*ffd0*/  IMAD.MOV.U32 R3, RZ, RZ, 0x40000040 ;  /* 0x40000040ff037424 */ /* 0x000fe200078e00ff */
[----:B------:R-:W-:Y:S01]  /*ffe0*/  UMOV UR5, 0x40000040 ;  /* 0x4000004000057882 */ /* 0x000fe20000000000 */
[----:B------:R-:W-:-:S03]  /*fff0*/  VIADD R152, R152, 0x1 ;  /* 0x0000000198987836 */ /* 0x000fc60000000000 */
[----:B------:R-:W-:Y:S02]  /*10000*/  R2UR UR7, R3 ;  /* 0x00000000030772ca */ /* 0x000fe400000e0000 */
[----:B------:R-:W-:-:S05]  /*10010*/  ISETP.NE.AND P2, PT, R152, 0x2, PT ;  /* 0x000000029800780c */ /* 0x000fca0003f45270 */
[----:B------:R-:W-:Y:S01]  /*10020*/  UIADD3 UR8, UR4, 0x2, URZ ;  /* 0x0000000204087890 */ /* 0x000fe2000fffe03f */
[----:B0-----:R-:W-:Y:S01]  /*10030*/  FADD.FTZ R7, R7, R4 ;  /* 0x0000000407077221 */ /* 0x001fe20000010000 */
[----:B------:R-:W-:Y:S02]  /*10040*/  WARPGROUP.DEPBAR.LE gsb0, 0x0 ;  /* 0x00008000000079c5 */ /* 0x000fe40000010000 */
[----:B------:R-:W-:-:S06]  /*10050*/  WARPGROUP.ARRIVE ;  /* 0x00000000000079c5 */ /* 0x000fcc0000000000 */
[----:B------:R-:W-:Y:S01]  /*10060*/  HGMMA.64x64x16.F32.BF16 R120, gdesc[UR8].tnspB, R120, gsb0 ;  /* 0x40e00000087879f0 */ /* 0x000fe20008001878 */
[----:B------:R-:W-:Y:S01]  /*10070*/  R2UR UR10, R8 ;  /* 0x00000000080a72ca */ /* 0x000fe200000e0000 */
[----:B------:R-:W-:Y:S01]  /*10080*/  UIADD3 UR8, UR4, 0x4, URZ ;  /* 0x0000000404087890 */ /* 0x000fe2000fffe03f */
[----:B------:R-:W-:Y:S01]  /*10090*/  R2UR UR11, R9 ;  /* 0x00000000090b72ca */ /* 0x000fe200000e0000 */
[----:B------:R-:W-:Y:S01]  /*100a0*/  UMOV UR9, 0x40000040 ;  /* 0x4000004000097882 */ /* 0x000fe20000000000 */
[----:B------:R-:W-:Y:S02]  /*100b0*/  VIADD R8, R2, 0x180 ;  /* 0x0000018002087836 */ /* 0x000fe40000000000 */
[----:B------:R-:W-:Y:S01]  /*100c0*/  IMAD.MOV.U32 R9, RZ, RZ, 0x40000040 ;  /* 0x40000040ff097424 */ /* 0x000fe200078e00ff */
[----:B------:R-:W-:Y:S02]  /*100d0*/  WARPGROUP.DEPBAR.LE gsb0, 0x0 ;  /* 0x00008000000079c5 */ /* 0x000fe40000010000 */
[----:B------:R-:W-:-:S06]  /*100e0*/  WARPGROUP.ARRIVE ;  /* 0x00000000000079c5 */ /* 0x000fcc0000000000 */
[----:B------:R-:W-:Y:S01]  /*100f0*/  HGMMA.64x64x16.F32.BF16 R120, gdesc[UR8].tnspB, R120, gsb0 ;  /* 0x40e00000087879f0 */ /* 0x000fe20008001878 */
[----:B------:R-:W-:Y:S01]  /*10100*/  R2UR UR10, R8 ;  /* 0x00000000080a72ca */ /* 0x000fe200000e0000 */
[----:B------:R-:W-:Y:S01]  /*10110*/  UIADD3 UR8, UR4, 0x6, URZ ;  /* 0x0000000604087890 */ /* 0x000fe2000fffe03f */
[----:B------:R-:W-:Y:S01]  /*10120*/  R2UR UR11, R9 ;  /* 0x00000000090b72ca */ /* 0x000fe200000e0000 */
[----:B------:R-:W-:Y:S01]  /*10130*/  UMOV UR9, 0x40000040 ;  /* 0x4000004000097882 */ /* 0x000fe20000000000 */
[----:B------:R-:W-:Y:S01]  /*10140*/  IMAD.MOV.U32 R9, RZ, RZ, 0x40000040 ;  /* 0x40000040ff097424 */ /* 0x000fe200078e00ff */
[----:B------:R-:W-:Y:S01]  /*10150*/  IADD3 R8, R2, 0x200, RZ ;  /* 0x0000020002087810 */ /* 0x000fe20007ffe0ff */
[----:B------:R-:W-:Y:S02]  /*10160*/  WARPGROUP.DEPBAR.LE gsb0, 0x0 ;  /* 0x00008000000079c5 */ /* 0x000fe40000010000 */
[----:B------:R-:W-:-:S07]  /*10170*/  WARPGROUP.ARRIVE ;  /* 0x00000000000079c5 */ /* 0x000fce0000000000 */
[----:B------:R-:W-:Y:S01]  /*10180*/  HGMMA.64x64x16.F32.BF16 R120, gdesc[UR8].tnspB, R120, gsb0 ;  /* 0x40e00000087879f0 */ /* 0x000fe20008001878 */
[----:B------:R-:W-:Y:S01]  /*10190*/  R2UR UR10, R8 ;  /* 0x00000000080a72ca */ /* 0x000fe200000e0000 */
[----:B------:R-:W-:Y:S01]  /*101a0*/  UIADD3 UR8, UR4, 0x600, URZ ;  /* 0x0000060004087890 */ /* 0x000fe2000fffe03f */
[----:B------:R-:W-:Y:S01]  /*101b0*/  R2UR UR11, R9 ;  /* 0x00000000090b72ca */ /* 0x000fe200000e0000 */
[----:B------:R-:W-:Y:S01]  /*101c0*/  UMOV UR9, 0x40000040 ;  /* 0x4000004000097882 */ /* 0x000fe20000000000 */
[----:B------:R-:W-:Y:S02]  /*101d0*/  VIADD R8, R2, 0x280 ;  /* 0x0000028002087836 */ /* 0x000fe40000000000 */
[----:B------:R-:W-:Y:S01]  /*101e0*/  IMAD.MOV.U32 R9, RZ, RZ, 0x40000040 ;  /* 0x40000040ff097424 */ /* 0x000fe200078e00ff */
[----:B--2---:R-:W0:Y:S01]  /*101f0*/  SHFL.BFLY PT, R0, R12, 0x2, 0x1f ;  /* 0x0c401f000c007f89 */ /* 0x004e2200000e0000 */
        /* <DEDUP_REMOVED lines=25> */
[----:B------:R-:W-:Y:S01]  /*10390*/  VIADD R8, R2, 0x400 ;  /* 0x0000040002087836 */ /* 0x000fe20000000000 */
[----:B------:R-:W-:Y:S01]  /*103a0*/  MOV R9, 0x40000040 ;  /* 0x4000004000097802 */ /* 0x000fe20000000f00 */
[----:B------:R-:W-:Y:S02]  /*103b0*/  WARPGROUP.DEPBAR.LE gsb0, 0x0 ;  /* 0x00008000000079c5 */ /* 0x000fe40000010000 */
[----:B------:R-:W-:-:S07]  /*103c0*/  WARPGROUP.ARRIVE ;  /* 0x00000000000079c5 */ /* 0x000fce0000000000 */
[----:B------:R-:W-:Y:S01]  /*103d0*/  HGMMA.64x64x16.F32.BF16 R120, gdesc[UR8].tnspB, R120, gsb0 ;  /* 0x40e00000087879f0 */ /* 0x000fe20008001878 */
[----:B------:R-:W-:Y:S01]  /*103e0*/  R2UR UR10, R8 ;  /* 0x00000000080a72ca */ /* 0x000fe200000e0000 */
[----:B------:R-:W-:Y:S01]  /*103f0*/  UIADD3 UR8, UR4, 0xc00, URZ ;  /* 0x00000c0004087890 */ /* 0x000fe2000fffe03f */
[----:B------:R-:W-:Y:S01]  /*10400*/  R2UR UR11, R9 ;  /* 0x00000000090b72ca */ /* 0x000fe200000e0000 */
[----:B------:R-:W-:Y:S01]  /*10410*/  VIADD R8, R2, 0x480 ;  /* 0x0000048002087836 */ /* 0x000fe20000000000 */
[----:B------:R-:W-:Y:S01]  /*10420*/  UMOV UR9, 0x40000040 ;  /* 0x4000004000097882 */ /* 0x000fe20000000000 */
[----:B------:R-:W-:Y:S01]  /*10430*/  IMAD.MOV.U32 R9, RZ, RZ, 0x40000040 ;  /* 0x40000040ff097424 */ /* 0x000fe200078e00ff */
[----:B------:R-:W-:Y:S02]  /*10440*/  WARPGROUP.DEPBAR.LE gsb0, 0x0 ;  /* 0x00008000000079c5 */ /* 0x000fe40000010000 */
[----:B------:R-:W-:-:S07]  /*10450*/  WARPGROUP.ARRIVE ;  /* 0x00000000000079c5 */ /* 0x000fce0000000000 */
[----:B------:R-:W-:Y:S01]  /*10460*/  HGMMA.64x64x16.F32.BF16 R120, gdesc[UR8].tnspB, R120, gsb0 ;  /* 0x40e00000087879f0 */ /* 0x000fe20008001878 */
[----:B------:R-:W-:Y:S01]  /*10470*/  R2UR UR10, R8 ;  /* 0x00000000080a72ca */ /* 0x000fe200000e0000 */
[C---:B------:R-:W-:Y:S01]  /*10480*/  VIADD R8, R2.reuse, 0x500 ;  /* 0x0000050002087836 */ /* 0x040fe20000000000 */
[----:B------:R-:W-:Y:S01]  /*10490*/  R2UR UR11, R9 ;  /* 0x00000000090b72ca */ /* 0x000fe200000e0000 */
[----:B------:R-:W-:Y:S01]  /*104a0*/  VIADD R2, R2, 0x580 ;  /* 0x0000058002027836 */ /* 0x000fe20000000000 */
[----:B------:R-:W-:Y:S01]  /*104b0*/  UIADD3 UR8, UR4, 0xc02, URZ ;  /* 0x00000c0204087890 */ /* 0x000fe2000fffe03f */
[----:B------:R-:W-:Y:S01]  /*104c0*/  IMAD.MOV.U32 R9, RZ, RZ, 0x40000040 ;  /* 0x40000040ff097424 */ /* 0x000fe200078e00ff */
[----:B------:R-:W-:Y:S02]  /*104d0*/  UMOV UR9, 0x40000040 ;  /* 0x4000004000097882 */ /* 0x000fe40000000000 */
[----:B------:R-:W-:Y:S01]  /*104e0*/  R2UR UR6, R2 ;  /* 0x00000000020672ca */ /* 0x000fe200000e0000 */
[----:B0-----:R-:W-:-:S02]  /*104f0*/  FADD.FTZ R2, R0, R12 ;  /* 0x0000000c00027221 */ /* 0x001fc40000010000 */
[----:B------:R-:W0:Y:S04]  /*10500*/  SHFL.BFLY PT, R0, R7, 0x1, 0x1f ;  /* 0x0c201f0007007f89 */ /* 0x000e2800000e0000 */
[----:B------:R-:W1:Y:S01]  /*10510*/  SHFL.BFLY PT, R3, R2, 0x1, 0x1f ;  /* 0x0c201f0002037f89 */ /* 0x000e6200000e0000 */
[----:B0-----:R-:W-:Y:S01]  /*10520*/  FADD.FTZ R12, R7, R0 ;  /* 0x00000000070c7221 */ /* 0x001fe20000010000 */
[----:B------:R-:W-:Y:S01]  /*10530*/  SEL R0, RZ, 0x1, P2 ;  /* 0x00000001ff007807 */ /* 0x000fe20001000000 */
[----:B-1----:R-:W-:-:S03]  /*10540*/  FADD.FTZ R13, R2, R3 ;  /* 0x00000003020d7221 */ /* 0x002fc60000010000 */
[----:B------:R-:W-:Y:S02]  /*10550*/  FSETP.NE.FTZ.AND P0, PT, R12, RZ, PT ;  /* 0x000000ff0c00720b */ /* 0x000fe40003f15000 */
[----:B---3--:R-:W-:Y:S02]  /*10560*/  LOP3.LUT R10, R10, R0, RZ, 0x3c, !PT ;  /* 0x000000000a0a7212 */ /* 0x008fe400078e3cff */
[----:B------:R-:W-:-:S09]  /*10570*/  FSETP.NE.FTZ.AND P3, PT, R13, RZ, PT ;  /* 0x000000ff0d00720b */ /* 0x000fd20003f75000 */
[----:B------:R-:W0:Y:S08]  /*10580*/  @P0 MUFU.LG2 R4, R12 ;  /* 0x0000000c00040308 */ /* 0x000e300000000c00 */
[----:B------:R1:W-:Y:S02]  /*10590*/  @P0 MUFU.RCP R45, R12 ;  /* 0x0000000c002d0308 */ /* 0x0003e40000001000 */
[----:B-1----:R-:W2:Y:S01]  /*105a0*/  LDL.LU R12, [R1+0x98] ;  /* 0x00009800010c7983 */ /* 0x002ea20000300800 */
[----:B------:R-:W-:-:S02]  /*105b0*/  WARPGROUP.DEPBAR.LE gsb0, 0x0 ;  /* 0x00008000000079c5 */ /* 0x000fc40000010000 */
[----:B------:R-:W-:-:S06]  /*105c0*/  WARPGROUP.ARRIVE ;  /* 0x00000000000079c5 */ /* 0x000fcc0000000000 */
[----:B------:R-:W-:Y:S01]  /*105d0*/  HGMMA.64x64x16.F32.BF16 R120, gdesc[UR8].tnspB, R120, gsb0 ;  /* 0x40e00000087879f0 */ /* 0x000fe20008001878 */
[----:B------:R-:W-:Y:S01]  /*105e0*/  R2UR UR10, R8 ;  /* 0x00000000080a72ca */ /* 0x000fe200000e0000 */
[----:B------:R-:W-:Y:S01]  /*105f0*/  UIADD3 UR8, UR4, 0xc04, URZ ;  /* 0x00000c0404087890 */ /* 0x000fe2000fffe03f */
[----:B------:R-:W-:Y:S01]  /*10600*/  R2UR UR11, R9 ;  /* 0x00000000090b72ca */ /* 0x000fe200000e0000 */
[----:B------:R-:W-:Y:S01]  /*10610*/  UMOV UR9, 0x40000040 ;  /* 0x4000004000097882 */ /* 0x000fe20000000000 */
[----:B------:R-:W-:Y:S01]  /*10620*/  UIADD3 UR4, UR4, 0xc06, URZ ;  /* 0x00000c0604047890 */ /* 0x000fe2000fffe03f */
[----:B------:R-:W-:Y:S02]  /*10630*/  WARPGROUP.DEPBAR.LE gsb0, 0x0 ;  /* 0x00008000000079c5 */ /* 0x000fe40000010000 */
[----:B------:R-:W-:Y:S01]  /*10640*/  WARPGROUP.ARRIVE ;  /* 0x00000000000079c5 */ /* 0x000fe20000000000 */
[----:B------:R1:W-:Y:S01]  /*10650*/  STL [R1+0x18], R10 ;  /* 0x0000180a01007387 */ /* 0x0003e20000100800 */
[----:B------:R-:W-:Y:S01]  /*10660*/  IMAD.MOV.U32 R8, RZ, RZ, RZ ;  /* 0x000000ffff087224 */ /* 0x000fe200078e00ff */
[----:B------:R-:W3:Y:S05]  /*10670*/  @P3 MUFU.LG2 R9, R13 ;  /* 0x0000000d00093308 */ /* 0x000eea0000000c00 */
[----:B------:R-:W-:Y:S03]  /*10680*/  HGMMA.64x64x16.F32.BF16 R120, gdesc[UR8].tnspB, R120, gsb0 ;  /* 0x40e00000087879f0 */ /* 0x000fe60008001878 */
[----:B------:R-:W-:-:S02]  /*10690*/  WARPGROUP.DEPBAR.LE gsb0, 0x0 ;  /* 0x00008000000079c5 */ /* 0x000fc40000010000 */
[----:B------:R-:W-:-:S06]  /*106a0*/  WARPGROUP.ARRIVE ;  /* 0x00000000000079c5 */ /* 0x000fcc0000000000 */
[----:B------:R-:W-:Y:S01]  /*106b0*/  HGMMA.64x64x16.F32.BF16 R120, gdesc[UR4].tnspB, R120, gsb0 ;  /* 0x40e00000047879f0 */ /* 0x000fe20008001878 */
[----:B-1----:R-:W-:-:S04]  /*106c0*/  @!P1 IADD3 R10, R11, 0x30860, RZ ;  /* 0x000308600b0a9810 */ /* 0x002fc80007ffe0ff */
[----:B------:R-:W-:Y:S01]  /*106d0*/  @!P1 PRMT R10, RZ, 0x654, R10 ;  /* 0x00000654ff0a9816 */ /* 0x000fe2000000000a */
[----:B------:R-:W1:Y:S01]  /*106e0*/  @P3 MUFU.RCP R8, R13 ;  /* 0x0000000d00083308 */ /* 0x000e620000001000 */
[C---:B------:R-:W-:Y:S01]  /*106f0*/  @P0 FMUL.FTZ R2, R6.reuse, 0.69314718246459960938 ;  /* 0x3f31721806020820 */ /* 0x040fe20000410000 */
[----:B------:R-:W-:Y:S01]  /*10700*/  @P3 FMUL.FTZ R6, R6, 0.69314718246459960938 ;  /* 0x3f31721806063820 */ /* 0x000fe20000410000 */
[----:B0-----:R-:W-:Y:S01]  /*10710*/  @P0 FMUL.FTZ R7, R4, 0.69314718246459960938 ;  /* 0x3f31721804070820 */ /* 0x001fe20000410000 */
[----:B---3--:R-:W-:Y:S01]  /*10720*/  @P3 FMUL.FTZ R9, R9, 0.69314718246459960938 ;  /* 0x3f31721809093820 */ /* 0x008fe20000410000 */
[----:B------:R-:W-:Y:S02]  /*10730*/  IMAD.MOV.U32 R3, RZ, RZ, -0x800000 ;  /* 0xff800000ff037424 */ /* 0x000fe400078e00ff */
[----:B------:R-:W-:Y:S02]  /*10740*/  IMAD.MOV.U32 R0, RZ, RZ, -0x800000 ;  /* 0xff800000ff007424 */ /* 0x000fe400078e00ff */
[----:B------:R-:W-:Y:S01]  /*10750*/  @P0 FFMA.FTZ R3, R2, R5, R7 ;  /* 0x0000000502030223 */ /* 0x000fe20000010007 */
[----:B------:R-:W-:Y:S01]  /*10760*/  @P3 FFMA.FTZ R0, R6, R54, R9 ;  /* 0x0000003606003223 */ /* 0x000fe20000010009 */
[----:B------:R-:W-:-:S02]  /*10770*/  PLOP3.LUT P0, PT, PT, PT, PT, 0x8, 0x0 ;  /* 0x000000000000781c */ /* 0x000fc40003f0e170 */
[----:B------:R-:W-:Y:S01]  /*10780*/  SEL R152, R152, RZ, P2 ;  /* 0x000000ff98987207 */ /* 0x000fe20001000000 */
[----:B------:R-:W-:Y:S02]  /*10790*/  WARPGROUP.DEPBAR.LE gsb0, 0x0 ;  /* 0x00008000000079c5 */ /* 0x000fe40000010000 */
[----:B------:R3:W-:Y:S01]  /*107a0*/  @!P1 SYNCS.ARRIVE.TRANS64.RED.A1T0 RZ, [R10+URZ], RZ ;  /* 0x000000ff0aff99a7 */ /* 0x0007e2000810043f */
        /* <DEDUP_REMOVED lines=16> */
[----:B--2---:R-:W-:-:S05]  /*108b0*/  VIADD R12, R12, 0x1 ;  /* 0x000000010c0c7836 */ /* 0x004fca0000000000 */
[----:B------:R3:W-:Y:S01]  /*108c0*/  STL [R1+0x98], R12 ;  /* 0x0000980c01007387 */ /* 0x0007e20000100800 */
[-C--:B-1----:R-:W-:Y:S01]  /*108d0*/  FMUL.FTZ R42, R122, R8.reuse ;  /* 0x000000087a2a7220 */ /* 0x082fe20000410000 */
        /* <DEDUP_REMOVED lines=14> */
[----:B---3--:R-:W-:-:S07]  /*109c0*/  FMUL.FTZ R151, R151, R8 ;  /* 0x0000000897977220 */ /* 0x008fce0000410000 */
.L_x_464:
[----:B------:R-:W2:Y:S01]  /*109d0*/  LDL R74, [R1+0x90] ;  /* 0x00009000014a7983 */ /* 0x000ea20000100800 */
[----:B------:R-:W-:Y:S05]  /*109e0*/  WARPSYNC.ALL ;  /* 0x0000000000007948 */ /* 0x000fea0003800000 */
[----:B------:R-:W1:Y:S01]  /*109f0*/  S2R R2, SR_TID.X ;  /* 0x0000000000027919 */ /* 0x000e620000002100 */
[----:B------:R-:W3:Y:S01]  /*10a00*/  S2UR UR5, SR_CgaCtaId ;  /* 0x00000000000579c3 */ /* 0x000ee20000008800 */
[----:B------:R-:W-:Y:S01]  /*10a10*/  UMOV UR4, 0x400 ;  /* 0x0000040000047882 */ /* 0x000fe20000000000 */
[----:B------:R-:W-:Y:S01]  /*10a20*/  BSSY B0, `(.L_x_515) ;  /* 0x0000249000007945 */ /* 0x000fe20003800000 */
[----:B---3--:R-:W-:Y:S01]  /*10a30*/  ULEA UR4, UR5, UR4, 0x18 ;  /* 0x0000000405047291 */ /* 0x008fe2000f8ec03f */
[----:B-1----:R-:W-:-:S05]  /*10a40*/  VIADD R75, R2, 0xffffff80 ;  /* 0xffffff80024b7836 */ /* 0x002fca0000000000 */
[----:B------:R-:W-:Y:S01]  /*10a50*/  IMAD.U32 R2, RZ, RZ, UR4 ;  /* 0x00000004ff027e24 */ /* 0x000fe2000f8e00ff */
[----:B------:R-:W-:Y:S01]  /*10a60*/  BAR.SYNC.DEFER_BLOCKING 0x5, 0x200 ;  /* 0x0148000000007b1d */ /* 0x000fe20000010000 */
[----:B------:R-:W-:-:S04]  /*10a70*/  SHF.R.S32.HI R71, RZ, 0x1f, R75 ;  /* 0x0000001fff477819 */ /* 0x000fc8000001144b */
[----:B------:R-:W-:-:S04]  /*10a80*/  LEA.HI R60, R71, R75, RZ, 0x3 ;  /* 0x0000004b473c7211 */ /* 0x000fc800078f18ff */
[----:B------:R-:W-:Y:S02]  /*10a90*/  LOP3.LUT R61, R60, 0xfffffff8, RZ, 0xc0, !PT ;  /* 0xfffffff83c3d7812 */ /* 0x000fe400078ec0ff */
[----:B------:R-:W-:-:S03]  /*10aa0*/  SHF.R.S32.HI R60, RZ, 0x3, R60 ;  /* 0x00000003ff3c7819 */ /* 0x000fc6000001143c */
[----:B------:R-:W-:-:S04]  /*10ab0*/  IMAD.IADD R61, R75, 0x1, -R61 ;  /* 0x000000014b3d7824 */ /* 0x000fc800078e0a3d */
[----:B------:R-:W-:Y:S01]  /*10ac0*/  IMAD.SHL.U32 R59, R61, 0x8, RZ ;  /* 0x000000083d3b7824 */ /* 0x000fe200078e00ff */
[----:B0-----:R0:W1:Y:S04]  /*10ad0*/  LDS.128 R32, [R2+0x308d0] ;  /* 0x0308d00002207984 */ /* 0x0010680000000c00 */
[----:B------:R-:W-:Y:S01]  /*10ae0*/  SHF.R.S32.HI R58, RZ, 0x1f, R59 ;  /* 0x0000001fff3a7819 */ /* 0x000fe2000001143b */
[----:B------:R-:W-:Y:S06]  /*10af0*/  BAR.ARV 0x4, 0x200 ;  /* 0x0108000000007b1d */ /* 0x000fec0000002000 */
[----:B--2---:R-:W-:-:S02]  /*10b00*/  SHF.R.S32.HI R64, RZ, 0x1f, R74 ;  /* 0x0000001fff407819 */ /* 0x004fc4000001144a */
[C---:B------:R-:W-:Y:S02]  /*10b10*/  SHF.L.U32 R66, R74.reuse, 0x2, RZ ;  /* 0x000000024a427819 */ /* 0x040fe400000006ff */
[----:B------:R-:W-:Y:S01]  /*10b20*/  SHF.L.U64.HI R67, R74, 0x2, R64 ;  /* 0x000000024a437819 */ /* 0x000fe20000010240 */
[----:B01----:R-:W-:Y:S06]  /*10b30*/  @P0 BRA `(.L_x_516) ;  /* 0x0000001800540947 */ /* 0x003fec0003800000 */
[----:B------:R-:W2:Y:S01]  /*10b40*/  LDL R4, [R1+0xac] ;  /* 0x0000ac0001047983 */ /* 0x000ea20000100800 */
[----:B------:R-:W-:-:S03]  /*10b50*/  ULDC UR4, c[0x0][0xad4] ;  /* 0x0002b50000047ab9 */ /* 0x000fc60000000800 */
[----:B------:R-:W3:Y:S01]  /*10b60*/  LDL.LU R62, [R1+0x94] ;  /* 0x00009400013e7983 */ /* 0x000ee20000300800 */
[----:B------:R-:W-:Y:S01]  /*10b70*/  F2FP.BF16.F32.PACK_AB R14, R27, R26 ;  /* 0x0000001a1b0e723e */ /* 0x000fe200000010ff */
[----:B------:R-:W-:Y:S01]  /*10b80*/  IMAD.MOV.U32 R32, RZ, RZ, RZ ;  /* 0x000000ffff207224 */ /* 0x000fe200078e00ff */
[----:B------:R-:W0:Y:S01]  /*10b90*/  S2R R5, SR_SWINHI ;  /* 0x0000000000057919 */ /* 0x000e220000002f00 */
[----:B------:R-:W-:Y:S02]  /*10ba0*/  MOV R24, R2 ;  /* 0x0000000200187202 */ /* 0x000fe40000000f00 */
[----:B0----5:R-:W-:-:S03]  /*10bb0*/  MOV R25, R5 ;  /* 0x0000000500197202 */ /* 0x021fc60000000f00 */
[----:B--2---:R-:W-:-:S03]  /*10bc0*/  IMAD.WIDE R10, R4, 0x2, R24 ;  /* 0x00000002040a7825 */ /* 0x004fc600078e0218 */
[C---:B------:R-:W-:Y:S02]  /*10bd0*/  IADD3 R63, P0, R10.reuse, 0x60, RZ ;  /* 0x000000600a3f7810 */ /* 0x040fe40007f1e0ff */
[C---:B------:R-:W-:Y:S02]  /*10be0*/  IADD3 R13, P2, R10.reuse, 0x20, RZ ;  /* 0x000000200a0d7810 */ /* 0x040fe40007f5e0ff */
[----:B------:R-:W-:Y:S01]  /*10bf0*/  IADD3 R15, P1, R10, 0x40, RZ ;  /* 0x000000400a0f7810 */ /* 0x000fe20007f3e0ff */
[--C-:B------:R-:W-:Y:S01]  /*10c00*/  IMAD.X R5, RZ, RZ, R11.reuse, P0 ;  /* 0x000000ffff057224 */ /* 0x100fe200000e060b */
[----:B---3--:R-:W-:Y:S02]  /*10c10*/  ISETP.NE.AND P0, PT, R62, RZ, PT ;  /* 0x000000ff3e00720c */ /* 0x008fe40003f05270 */
[----:B------:R-:W-:Y:S01]  /*10c20*/  LOP3.LUT R9, R10, 0x380, RZ, 0xc0, !PT ;  /* 0x000003800a097812 */ /* 0x000fe200078ec0ff */
[----:B------:R-:W-:Y:S01]  /*10c30*/  IMAD.X R7, RZ, RZ, R11, P1 ;  /* 0x000000ffff077224 */ /* 0x000fe200008e060b */
[----:B------:R-:W-:Y:S01]  /*10c40*/  SEL R70, R62, UR4, P0 ;  /* 0x000000043e467c07 */ /* 0x000fe20008000000 */
[----:B------:R-:W-:Y:S05]  /*10c50*/  WARPSYNC.ALL ;  /* 0x0000000000007948 */ /* 0x000fea0003800000 */
[----:B------:R-:W-:Y:S01]  /*10c60*/  LOP3.LUT R4, R13, 0x380, RZ, 0xc0, !PT ;  /* 0x000003800d047812 */ /* 0x000fe200078ec0ff */
[----:B------:R-:W-:Y:S01]  /*10c70*/  ULDC.64 UR6, c[0x0][0xc08] ;  /* 0x0003020000067ab9 */ /* 0x000fe20000000a00 */
[----:B------:R-:W-:Y:S01]  /*10c80*/  LOP3.LUT R6, R15, 0x380, RZ, 0xc0, !PT ;  /* 0x000003800f067812 */ /* 0x000fe200078ec0ff */
[----:B------:R-:W-:Y:S01]  /*10c90*/  ULDC.64 UR4, c[0x0][0xc00] ;  /* 0x0003000000047ab9 */ /* 0x000fe20000000a00 */
[----:B------:R-:W-:-:S02]  /*10ca0*/  LOP3.LUT R12, R63, 0x380, RZ, 0xc0, !PT ;  /* 0x000003803f0c7812 */ /* 0x000fc400078ec0ff */
[----:B------:R-:W-:Y:S02]  /*10cb0*/  SHF.R.U64 R9, R9, 0x3, RZ ;  /* 0x0000000309097819 */ /* 0x000fe400000012ff */
[----:B------:R-:W-:Y:S02]  /*10cc0*/  SHF.R.U64 R4, R4, 0x3, RZ ;  /* 0x0000000304047819 */ /* 0x000fe400000012ff */
[----:B------:R-:W-:Y:S02]  /*10cd0*/  SHF.R.U64 R6, R6, 0x3, RZ ;  /* 0x0000000306067819 */ /* 0x000fe400000012ff */
[----:B------:R-:W-:Y:S02]  /*10ce0*/  SHF.R.U64 R12, R12, 0x3, RZ ;  /* 0x000000030c0c7819 */ /* 0x000fe400000012ff */
[----:B------:R-:W-:Y:S01]  /*10cf0*/  LOP3.LUT R10, R9, R10, RZ, 0x3c, !PT ;  /* 0x0000000a090a7212 */ /* 0x000fe200078e3cff */
[----:B------:R-:W-:Y:S01]  /*10d00*/  IMAD.X R9, RZ, RZ, R11, P2 ;  /* 0x000000ffff097224 */ /* 0x000fe200010e060b */
[----:B------:R-:W-:-:S02]  /*10d10*/  LOP3.LUT R8, R4, R13, RZ, 0x3c, !PT ;  /* 0x0000000d04087212 */ /* 0x000fc400078e3cff */
[----:B------:R-:W-:Y:S02]  /*10d20*/  LOP3.LUT R6, R6, R15, RZ, 0x3c, !PT ;  /* 0x0000000f06067212 */ /* 0x000fe400078e3cff */
[----:B------:R-:W-:Y:S02]  /*10d30*/  LOP3.LUT R4, R12, R63, RZ, 0x3c, !PT ;  /* 0x0000003f0c047212 */ /* 0x000fe400078e3cff */
[----:B------:R-:W-:Y:S02]  /*10d40*/  MOV R10, R10 ;  /* 0x0000000a000a7202 */ /* 0x000fe40000000f00 */
[----:B------:R-:W-:Y:S02]  /*10d50*/  F2FP.BF16.F32.PACK_AB R12, R21, R20 ;  /* 0x00000014150c723e */ /* 0x000fe400000010ff */
[----:B------:R-:W-:Y:S02]  /*10d60*/  F2FP.BF16.F32.PACK_AB R13, R43, R42 ;  /* 0x0000002a2b0d723e */ /* 0x000fe400000010ff */
[----:B------:R-:W-:Y:S01]  /*10d70*/  F2FP.BF16.F32.PACK_AB R15, R47, R46 ;  /* 0x0000002e2f0f723e */ /* 0x000fe200000010ff */
[----:B------:R-:W-:Y:S01]  /*10d80*/  BAR.SYNC.DEFER_BLOCKING 0x1, 0x180 ;  /* 0x0046000000007b1d */ /* 0x000fe20000010000 */
[----:B------:R-:W-:-:S02]  /*10d90*/  MOV R68, R6 ;  /* 0x0000000600447202 */ /* 0x000fc40000000f00 */
[----:B------:R-:W-:Y:S02]  /*10da0*/  MOV R65, R4 ;  /* 0x0000000400417202 */ /* 0x000fe40000000f00 */
[----:B------:R-:W-:Y:S02]  /*10db0*/  MOV R69, R8 ;  /* 0x0000000800457202 */ /* 0x000fe40000000f00 */
[----:B------:R-:W-:Y:S02]  /*10dc0*/  F2FP.BF16.F32.PACK_AB R4, R29, R28 ;  /* 0x0000001c1d04723e */ /* 0x000fe400000010ff */
[----:B------:R-:W-:Y:S02]  /*10dd0*/  F2FP.BF16.F32.PACK_AB R5, R49, R48 ;  /* 0x000000303105723e */ /* 0x000fe400000010ff */
[----:B------:R-:W-:Y:S02]  /*10de0*/  F2FP.BF16.F32.PACK_AB R6, R31, R30 ;  /* 0x0000001e1f06723e */ /* 0x000fe400000010ff */
[----:B------:R-:W-:-:S02]  /*10df0*/  F2FP.BF16.F32.PACK_AB R7, R51, R50 ;  /* 0x000000323307723e */ /* 0x000fc400000010ff */
[----:B------:R-:W-:Y:S02]  /*10e00*/  F2FP.BF16.F32.PACK_AB R8, R37, R36 ;  /* 0x000000242508723e */ /* 0x000fe400000010ff */
[----:B------:R-:W-:Y:S02]  /*10e10*/  F2FP.BF16.F32.PACK_AB R9, R53, R52 ;  /* 0x000000343509723e */ /* 0x000fe400000010ff */
[----:B------:R-:W-:Y:S02]  /*10e20*/  F2FP.BF16.F32.PACK_AB R11, R55, R54 ;  /* 0x00000036370b723e */ /* 0x000fe400000010ff */
[----:B------:R-:W-:Y:S02]  /*10e30*/  ISETP.NE.U32.AND P3, PT, RZ, UR6, PT ;  /* 0x00000006ff007c0c */ /* 0x000fe4000bf65070 */
[----:B------:R-:W-:Y:S01]  /*10e40*/  ISETP.NE.U32.AND P0, PT, RZ, UR4, PT ;  /* 0x00000004ff007c0c */ /* 0x000fe2000bf05070 */
[----:B------:R0:W-:Y:S01]  /*10e50*/  STSM.16.M88.4 [R10], R12 ;  /* 0x0000000c0a007844 */ /* 0x0001e20000000200 */
[----:B------:R-:W-:-:S02]  /*10e60*/  ISETP.NE.AND.EX P3, PT, RZ, UR7, PT, P3 ;  /* 0x00000007ff007c0c */ /* 0x000fc4000bf65330 */
[----:B------:R-:W-:Y:S01]  /*10e70*/  IADD3 R62, P1, R66, UR4, RZ ;  /* 0x00000004423e7c10 */ /* 0x000fe2000ff3e0ff */
[----:B------:R1:W-:Y:S01]  /*10e80*/  STSM.16.M88.4 [R69], R4 ;  /* 0x0000000445007844 */ /* 0x0003e20000000200 */
[----:B------:R-:W-:Y:S02]  /*10e90*/  ISETP.NE.AND.EX P0, PT, RZ, UR5, PT, P0 ;  /* 0x00000005ff007c0c */ /* 0x000fe4000bf05300 */
[----:B------:R-:W-:Y:S02]  /*10ea0*/  IADD3.X R63, R67, UR5, RZ, P1, !PT ;  /* 0x00000005433f7c10 */ /* 0x000fe40008ffe4ff */
[----:B0-----:R-:W-:Y:S02]  /*10eb0*/  F2FP.BF16.F32.PACK_AB R10, R39, R38 ;  /* 0x00000026270a723e */ /* 0x001fe400000010ff */
[----:B------:R-:W-:Y:S02]  /*10ec0*/  F2FP.BF16.F32.PACK_AB R12, R41, R40 ;  /* 0x00000028290c723e */ /* 0x000fe400000010ff */
[----:B------:R-:W-:Y:S01]  /*10ed0*/  F2FP.BF16.F32.PACK_AB R13, R57, R56 ;  /* 0x00000038390d723e */ /* 0x000fe200000010ff */
[----:B------:R0:W-:Y:S01]  /*10ee0*/  STSM.16.M88.4 [R68], R8 ;  /* 0x0000000844007844 */ /* 0x0001e20000000200 */
[----:B------:R-:W-:-:S02]  /*10ef0*/  F2FP.BF16.F32.PACK_AB R14, R45, R44 ;  /* 0x0000002c2d0e723e */ /* 0x000fc400000010ff */
[----:B------:R-:W-:-:S05]  /*10f00*/  F2FP.BF16.F32.PACK_AB R15, R151, R150 ;  /* 0x00000096970f723e */ /* 0x000fca00000010ff */
[----:B------:R2:W-:Y:S01]  /*10f10*/  STSM.16.M88.4 [R65], R12 ;  /* 0x0000000c41007844 */ /* 0x0005e20000000200 */
[----:B------:R-:W-:Y:S01]  /*10f20*/  BAR.SYNC.DEFER_BLOCKING 0x1, 0x180 ;  /* 0x0046000000007b1d */ /* 0x000fe20000010000 */
[----:B------:R-:W-:-:S05]  /*10f30*/  @P3 IADD3 R66, P1, R66, UR6, RZ ;  /* 0x0000000642423c10 */ /* 0x000fca000ff3e0ff */
[----:B------:R-:W-:Y:S01]  /*10f40*/  ULDC UR6, c[0x0][0xa88] ;  /* 0x0002a20000067ab9 */ /* 0x000fe20000000800 */
[----:B------:R-:W-:Y:S01]  /*10f50*/  @P3 IADD3.X R67, R67, UR7, RZ, P1, !PT ;  /* 0x0000000743433c10 */ /* 0x000fe20008ffe4ff */
[----:B-1----:R-:W-:Y:S01]  /*10f60*/  IMAD.U32 R69, RZ, RZ, UR6 ;  /* 0x00000006ff457e24 */ /* 0x002fe2000f8e00ff */
[----:B------:R-:W-:Y:S01]  /*10f70*/  ISETP.GT.AND P2, PT, R70, 0x1, PT ;  /* 0x000000014600780c */ /* 0x000fe20003f44270 */
[----:B------:R-:W-:Y:S01]  /*10f80*/  IMAD.MOV.U32 R4, RZ, RZ, 0x9b8 ;  /* 0x000009b8ff047424 */ /* 0x000fe200078e00ff */
[----:B0-----:R-:W0:Y:S01]  /*10f90*/  LDC R8, c[0x0][0xbe8] ;  /* 0x0002fa00ff087b82 */ /* 0x001e220000000800 */
[----:B------:R1:W5:Y:S04]  /*10fa0*/  @P0 LDG.E R32, desc[UR56][R62.64] ;  /* 0x000000383e200981 */ /* 0x000368000c1e1900 */
[----:B------:R1:W5:Y:S01]  /*10fb0*/  @P3 LDG.E R69, desc[UR56][R66.64] ;  /* 0x0000003842453981 */ /* 0x000362000c1e1900 */
[----:B------:R-:W-:-:S02]  /*10fc0*/  SEL R4, R4, 0x978, P2 ;  /* 0x0000097804047807 */ /* 0x000fc40001000000 */
[----:B------:R-:W-:Y:S02]  /*10fd0*/  LEA.HI R71, R71, R75, RZ, 0x2 ;  /* 0x0000004b47477211 */ /* 0x000fe400078f10ff */
[----:B--2---:R1:W2:Y:S01]  /*10fe0*/  LDC.64 R12, c[0x0][R4+0x220] ;  /* 0x00008800040c7b82 */ /* 0x0042a20000000a00 */
[----:B0-----:R-:W-:-:S07]  /*10ff0*/  ISETP.NE.AND P1, PT, R8, 0x1, PT ;  /* 0x000000010800780c */ /* 0x001fce0003f25270 */
[----:B------:R1:W0:Y:S08]  /*11000*/  LDC.64 R14, c[0x0][R4+0x218] ;  /* 0x00008600040e7b82 */ /* 0x0002300000000a00 */
[----:B------:R1:W3:Y:S01]  /*11010*/  LDC.64 R10, c[0x0][R4+0x228] ;  /* 0x00008a00040a7b82 */ /* 0x0002e20000000a00 */
[----:B--2---:R-:W-:Y:S05]  /*11020*/  @P3 BRA `(.L_x_517) ;  /* 0x0000000000103947 */ /* 0x004fea0003800000 */
[----:B------:R-:W-:Y:S05]  /*11030*/  @!P0 BRA `(.L_x_517) ;  /* 0x00000000000c8947 */ /* 0x000fea0003800000 */
[----:B------:R-:W2:Y:S04]  /*11040*/  LDG.E R6, desc[UR56][R62.64] ;  /* 0x000000383e067981 */ /* 0x000ea8000c1e1900 */
[----:B-----5:R-:W2:Y:S02]  /*11050*/  LDG.E R69, desc[UR56][R62.64+0x4] ;  /* 0x000004383e457981 */ /* 0x020ea4000c1e1900 */
[----:B--2---:R-:W-:-:S07]  /*11060*/  IMAD.IADD R69, R69, 0x1, -R6 ;  /* 0x0000000145457824 */ /* 0x004fce00078e0a06 */
.L_x_517:
[----:B------:R-:W2:Y:S04]  /*11070*/  LDL R77, [R1+0xa8] ;  /* 0x0000a800014d7983 */ /* 0x000ea80000100800 */
[----:B------:R-:W0:Y:S04]  /*11080*/  LDL R72, [R1+0x8c] ;  /* 0x00008c0001487983 */ /* 0x000e280000100800 */
[----:B------:R-:W4:Y:S04]  /*11090*/  LDL R76, [R1+0x9c] ;  /* 0x00009c00014c7983 */ /* 0x000f280000100800 */
[----:B------:R-:W3:Y:S01]  /*110a0*/  LDL R70, [R1+0xa0] ;  /* 0x0000a00001467983 */ /* 0x000ee20000100800 */
[----:B------:R-:W-:Y:S01]  /*110b0*/  LOP3.LUT R71, R71, 0xfffffffc, RZ, 0xc0, !PT ;  /* 0xfffffffc47477812 */ /* 0x000fe200078ec0ff */
[----:B-1----:R-:W1:Y:S01]  /*110c0*/  LDC.64 R4, c[0x0][R4+0x210] ;  /* 0x0000840004047b82 */ /* 0x002e620000000a00 */
[----:B------:R-:W-:-:S03]  /*110d0*/  ISETP.NE.U32.AND P0, PT, RZ, UR4, PT ;  /* 0x00000004ff007c0c */ /* 0x000fc6000bf05070 */
[----:B------:R-:W-:-:S04]  /*110e0*/  IMAD.IADD R71, R75, 0x1, -R71 ;  /* 0x000000014b477824 */ /* 0x000fc800078e0a47 */
[----:B------:R-:W1:Y:S01]  /*110f0*/  @P1 LDC R66, c[0x0][0xbec] ;  /* 0x0002fb00ff421b82 */ /* 0x000e620000000800 */
[----:B------:R-:W-:Y:S02]  /*11100*/  LEA.HI R62, R71, R71, RZ, 0x1 ;  /* 0x00000047473e7211 */ /* 0x000fe400078f08ff */
[----:B------:R-:W-:Y:S02]  /*11110*/  ISETP.NE.AND.EX P0, PT, RZ, UR5, PT, P0 ;  /* 0x00000005ff007c0c */ /* 0x000fe4000bf05300 */
[----:B------:R-:W-:-:S03]  /*11120*/  LOP3.LUT R62, R62, 0x1ffffffe, RZ, 0xc0, !PT ;  /* 0x1ffffffe3e3e7812 */ /* 0x000fc600078ec0ff */
[----:B------:R-:W3:Y:S01]  /*11130*/  @P1 LDC R73, c[0x0][0xbf0] ;  /* 0x0002fc00ff491b82 */ /* 0x000ee20000000800 */
[----:B------:R-:W-:-:S07]  /*11140*/  SEL R9, R74, RZ, !P0 ;  /* 0x000000ff4a097207 */ /* 0x000fce0004000000 */
[----:B------:R-:W1:Y:S01]  /*11150*/  LDC.64 R6, c[0x0][0xba8] ;  /* 0x0002ea00ff067b82 */ /* 0x000e620000000a00 */
[----:B------:R-:W-:Y:S01]  /*11160*/  IADD3 R62, R71, -R62, RZ ;  /* 0x8000003e473e7210 */ /* 0x000fe20007ffe0ff */
[----:B------:R-:W-:Y:S01]  /*11170*/  IMAD R13, R13, R9, RZ ;  /* 0x000000090d0d7224 */ /* 0x000fe200078e02ff */
[----:B------:R-:W-:Y:S01]  /*11180*/  SEL R63, R64, RZ, !P0 ;  /* 0x000000ff403f7207 */ /* 0x000fe20004000000 */
[----:B------:R-:W1:Y:S04]  /*11190*/  S2R R68, SR_TID.X ;  /* 0x0000000000447919 */ /* 0x000e680000002100 */
[C---:B------:R-:W-:Y:S02]  /*111a0*/  IMAD R71, R12.reuse, R63, R13 ;  /* 0x0000003f0c477224 */ /* 0x040fe400078e020d */
[----:B------:R-:W-:-:S04]  /*111b0*/  IMAD.WIDE.U32 R12, R12, R9, RZ ;  /* 0x000000090c0c7225 */ /* 0x000fc800078e00ff */
[----:B------:R-:W-:Y:S01]  /*111c0*/  IMAD.IADD R71, R13, 0x1, R71 ;  /* 0x000000010d477824 */ /* 0x000fe200078e0247 */
[----:B-1----:R-:W1:Y:S08]  /*111d0*/  @!P2 LDC R6, c[0x0][0xb50] ;  /* 0x0002d400ff06ab82 */ /* 0x002e700000000800 */
[----:B------:R-:W1:Y:S01]  /*111e0*/  @!P2 LDC R7, c[0x0][0xb54] ;  /* 0x0002d500ff07ab82 */ /* 0x000e620000000800 */
[----:B------:R-:W-:-:S05]  /*111f0*/  VIADD R78, R68, 0xffffff80 ;  /* 0xffffff80444e7836 */ /* 0x000fca0000000000 */
[----:B------:R-:W-:-:S04]  /*11200*/  SHF.R.S32.HI R68, RZ, 0x1f, R78 ;  /* 0x0000001fff447819 */ /* 0x000fc8000001144e */
[----:B------:R-:W-:-:S04]  /*11210*/  LEA.HI R68, R68, R78, RZ, 0x7 ;  /* 0x0000004e44447211 */ /* 0x000fc800078f38ff */
[----:B------:R-:W-:-:S04]  /*11220*/  LOP3.LUT R68, R68, 0xffffff80, RZ, 0xc0, !PT ;  /* 0xffffff8044447812 */ /* 0x000fc800078ec0ff */
[----:B------:R-:W-:Y:S01]  /*11230*/  IADD3 R68, R78, -R68, RZ ;  /* 0x800000444e447210 */ /* 0x000fe20007ffe0ff */
[----:B--2---:R-:W-:Y:S02]  /*11240*/  IMAD R62, R62, 0x8, R77 ;  /* 0x000000083e3e7824 */ /* 0x004fe400078e024d */
[-C--:B0-----:R-:W-:Y:S02]  /*11250*/  IMAD R67, R15, R72.reuse, RZ ;  /* 0x000000480f437224 */ /* 0x081fe400078e02ff */
[----:B------:R-:W-:-:S04]  /*11260*/  IMAD.WIDE.U32 R14, R14, R72, RZ ;  /* 0x000000480e0e7225 */ /* 0x000fc800078e00ff */
[----:B----4-:R-:W-:Y:S01]  /*11270*/  IMAD R65, R76, 0xc0, R62 ;  /* 0x000000c04c417824 */ /* 0x010fe200078e023e */
[----:B-----5:R-:W-:-:S03]  /*11280*/  IADD3 R62, P0, P3, R12, R14, R32 ;  /* 0x0000000e0c3e7210 */ /* 0x020fc60007b1e020 */
[----:B------:R-:W-:Y:S01]  /*11290*/  @P1 IMAD.HI.U32 R14, R65, R66, RZ ;  /* 0x00000042410e1227 */ /* 0x000fe200078e00ff */
[----:B---3--:R-:W-:-:S03]  /*112a0*/  SEL R63, R70, RZ, P2 ;  /* 0x000000ff463f7207 */ /* 0x008fc60001000000 */
[----:B------:R-:W-:Y:S02]  /*112b0*/  IMAD.IADD R64, R15, 0x1, R67 ;  /* 0x000000010f407824 */ /* 0x000fe400078e0243 */
[----:B------:R-:W-:Y:S01]  /*112c0*/  IMAD.MOV.U32 R15, RZ, RZ, R65 ;  /* 0x000000ffff0f7224 */ /* 0x000fe200078e0041 */
[----:B------:R-:W-:Y:S01]  /*112d0*/  @P1 SHF.R.U32.HI R15, RZ, R73, R14 ;  /* 0x00000049ff0f1219 */ /* 0x000fe2000001160e */
[-C--:B------:R-:W-:Y:S01]  /*112e0*/  IMAD R67, R11, R63.reuse, RZ ;  /* 0x0000003f0b437224 */ /* 0x080fe200078e02ff */
[----:B------:R-:W-:Y:S01]  /*112f0*/  SHF.R.S32.HI R11, RZ, 0x1f, R32 ;  /* 0x0000001fff0b7819 */ /* 0x000fe20000011420 */
[----:B------:R-:W-:Y:S01]  /*11300*/  IMAD.WIDE.U32 R12, R10, R63, RZ ;  /* 0x0000003f0a0c7225 */ /* 0x000fe200078e00ff */
[----:B------:R-:W-:-:S03]  /*11310*/  SHF.R.S32.HI R10, RZ, 0x1f, R15 ;  /* 0x0000001fff0a7819 */ /* 0x000fc6000001140f */
[----:B------:R-:W-:Y:S01]  /*11320*/  IMAD.MOV R14, RZ, RZ, -R15 ;  /* 0x000000ffff0e7224 */ /* 0x000fe200078e0a0f */
[----:B------:R-:W-:Y:S01]  /*11330*/  IADD3.X R63, R71, R64, R11, P0, P3 ;  /* 0x00000040473f7210 */ /* 0x000fe200007e640b */
[----:B------:R-:W-:Y:S01]  /*11340*/  IMAD.IADD R67, R13, 0x1, R67 ;  /* 0x000000010d437824 */ /* 0x000fe200078e0243 */
[----:B------:R-:W-:Y:S01]  /*11350*/  IADD3 R12, P0, P3, R15, R62, R12 ;  /* 0x0000003e0f0c7210 */ /* 0x000fe20007b1e00c */
[----:B------:R-:W-:-:S03]  /*11360*/  IMAD R15, R8, R14, R65 ;  /* 0x0000000e080f7224 */ /* 0x000fc600078e0241 */
[----:B------:R-:W-:Y:S01]  /*11370*/  IADD3.X R13, R10, R63, R67, P0, P3 ;  /* 0x0000003f0a0d7210 */ /* 0x000fe200007e6443 */
[-C--:B------:R-:W-:Y:S01]  /*11380*/  IMAD R5, R5, R15.reuse, RZ ;  /* 0x0000000f05057224 */ /* 0x080fe200078e02ff */
[----:B------:R-:W-:Y:S01]  /*11390*/  SHF.R.S32.HI R63, RZ, 0x1f, R15 ;  /* 0x0000001fff3f7819 */ /* 0x000fe2000001140f */
[----:B------:R-:W-:-:S04]  /*113a0*/  IMAD.WIDE.U32 R12, R4, R15, R12 ;  /* 0x0000000f040c7225 */ /* 0x000fc800078e000c */
[----:B------:R-:W-:Y:S01]  /*113b0*/  IMAD R5, R4, R63, R5 ;  /* 0x0000003f04057224 */ /* 0x000fe200078e0205 */
[----:B-1----:R-:W-:-:S03]  /*113c0*/  LEA R14, P0, R12, R6, 0x2 ;  /* 0x000000060c0e7211 */ /* 0x002fc600078010ff */
[----:B------:R-:W-:-:S05]  /*113d0*/  IMAD.IADD R4, R13, 0x1, R5 ;  /* 0x000000010d047824 */ /* 0x000fca00078e0205 */
[----:B------:R-:W-:Y:S02]  /*113e0*/  LEA.HI.X R7, R12, R7, R4, 0x2, P0 ;  /* 0x000000070c077211 */ /* 0x000fe400000f1404 */
[----:B------:R-:W-:Y:S01]  /*113f0*/  SHFL.IDX PT, R4, R14, RZ, 0x1c1f ;  /* 0x001c1fff0e047589 */ /* 0x000fe200000e0000 */
[----:B------:R-:W-:-:S03]  /*11400*/  IMAD R10, R76, 0xc0, R77 ;  /* 0x000000c04c0a7824 */ /* 0x000fc600078e024d */
[----:B------:R-:W0:Y:S04]  /*11410*/  SHFL.IDX PT, R5, R7, RZ, 0x1c1f ;  /* 0x001c1fff07057589 */ /* 0x000e2800000e0000 */
[----:B------:R-:W-:Y:S04]  /*11420*/  SHFL.IDX PT, R12, R14, 0x1, 0x1c1f ;  /* 0x003c1f000e0c7f89 */ /* 0x000fe800000e0000 */
[----:B------:R-:W1:Y:S01]  /*11430*/  SHFL.IDX PT, R13, R7, 0x1, 0x1c1f ;  /* 0x003c1f00070d7f89 */ /* 0x000e6200000e0000 */
[----:B------:R-:W-:Y:S01]  /*11440*/  IMAD R63, R69, R8, RZ ;  /* 0x00000008453f7224 */ /* 0x000fe200078e02ff */
[----:B------:R-:W-:Y:S01]  /*11450*/  LOP3.LUT P0, RZ, R68, 0x3, RZ, 0xc0, !PT ;  /* 0x0000000344ff7812 */ /* 0x000fe2000780c0ff */
[----:B------:R-:W-:-:S03]  /*11460*/  VIADD R6, R10, 0x8 ;  /* 0x000000080a067836 */ /* 0x000fc60000000000 */
[-C--:B------:R-:W-:Y:S02]  /*11470*/  ISETP.GE.OR P3, PT, R10, R63.reuse, P0 ;  /* 0x0000003f0a00720c */ /* 0x080fe40000766670 */
[----:B------:R-:W-:-:S11]  /*11480*/  ISETP.GE.OR P0, PT, R6, R63, P0 ;  /* 0x0000003f0600720c */ /* 0x000fd60000706670 */
[----:B0-----:R0:W-:Y:S04]  /*11490*/  @!P3 ST.E desc[UR56][R4.64], R3 ;  /* 0x000000030400b985 */ /* 0x0011e8000c101938 */
[----:B-1----:R0:W-:Y:S01]  /*114a0*/  @!P0 ST.E desc[UR56][R12.64], R0 ;  /* 0x000000000c008985 */ /* 0x0021e2000c101938 */
[----:B------:R-:W-:Y:S05]  /*114b0*/  @P2 BRA `(.L_x_518) ;  /* 0x0000000400b82947 */ /* 0x000fea0003800000 */
[----:B0-----:R-:W-:Y:S01]  /*114c0*/  IMAD R3, R60, 0x40, R59 ;  /* 0x000000403c037824 */ /* 0x001fe200078e023b */
[----:B------:R-:W0:Y:S01]  /*114d0*/  @P1 LDC R0, c[0x0][0xbec] ;  /* 0x0002fb00ff001b82 */ /* 0x000e220000000800 */
[----:B------:R-:W-:Y:S02]  /*114e0*/  ULDC.64 UR4, c[0x0][0xaa0] ;  /* 0x0002a80000047ab9 */ /* 0x000fe40000000a00 */
[----:B------:R-:W-:-:S03]  /*114f0*/  IMAD.WIDE R24, R3, 0x2, R24 ;  /* 0x0000000203187825 */ /* 0x000fc600078e0218 */
[C---:B------:R-:W-:Y:S02]  /*11500*/  IADD3 R27, P0, R24.reuse, 0x1800, RZ ;  /* 0x00001800181b7810 */ /* 0x040fe40007f1e0ff */
[----:B------:R-:W1:Y:S01]  /*11510*/  @P1 LDC R15, c[0x0][0xbf0] ;  /* 0x0002fc00ff0f1b82 */ /* 0x000e620000000800 */
[C---:B------:R-:W-:Y:S02]  /*11520*/  IADD3 R29, P2, R24.reuse, 0x3000, RZ ;  /* 0x00003000181d7810 */ /* 0x040fe40007f5e0ff */
[----:B------:R-:W-:Y:S02]  /*11530*/  IADD3 R37, P3, R24, 0x4800, RZ ;  /* 0x0000480018257810 */ /* 0x000fe40007f7e0ff */
[----:B------:R-:W-:Y:S02]  /*11540*/  LOP3.LUT R26, R27, 0x380, RZ, 0xc0, !PT ;  /* 0x000003801b1a7812 */ /* 0x000fe400078ec0ff */
[----:B------:R-:W-:Y:S02]  /*11550*/  LOP3.LUT R28, R29, 0x380, RZ, 0xc0, !PT ;  /* 0x000003801d1c7812 */ /* 0x000fe400078ec0ff */
[----:B------:R-:W-:-:S02]  /*11560*/  LOP3.LUT R36, R37, 0x380, RZ, 0xc0, !PT ;  /* 0x0000038025247812 */ /* 0x000fc400078ec0ff */
[----:B------:R-:W-:Y:S01]  /*11570*/  LOP3.LUT R5, R24, 0x380, RZ, 0xc0, !PT ;  /* 0x0000038018057812 */ /* 0x000fe200078ec0ff */
[----:B------:R-:W-:Y:S01]  /*11580*/  IMAD R11, R11, UR4, RZ ;  /* 0x000000040b0b7c24 */ /* 0x000fe2000f8e02ff */
[----:B------:R-:W-:Y:S02]  /*11590*/  SHF.R.U64 R26, R26, 0x3, RZ ;  /* 0x000000031a1a7819 */ /* 0x000fe400000012ff */
[----:B------:R-:W-:Y:S02]  /*115a0*/  SHF.R.U64 R28, R28, 0x3, RZ ;  /* 0x000000031c1c7819 */ /* 0x000fe400000012ff */
[----:B------:R-:W-:Y:S02]  /*115b0*/  SHF.R.U64 R36, R36, 0x3, RZ ;  /* 0x0000000324247819 */ /* 0x000fe400000012ff */
[----:B------:R-:W-:Y:S01]  /*115c0*/  SHF.R.U64 R5, R5, 0x3, RZ ;  /* 0x0000000305057819 */ /* 0x000fe200000012ff */
[----:B------:R-:W-:Y:S01]  /*115d0*/  IMAD R3, R32, UR5, R11 ;  /* 0x0000000520037c24 */ /* 0x000fe2000f8e020b */
[----:B------:R-:W-:Y:S01]  /*115e0*/  LOP3.LUT R26, R26, R27, RZ, 0x3c, !PT ;  /* 0x0000001b1a1a7212 */ /* 0x000fe200078e3cff */
[----:B------:R-:W-:Y:S01]  /*115f0*/  IMAD.WIDE.U32 R10, R32, UR4, RZ ;  /* 0x00000004200a7c25 */ /* 0x000fe2000f8e00ff */
[----:B------:R-:W-:Y:S01]  /*11600*/  LOP3.LUT R28, R28, R29, RZ, 0x3c, !PT ;  /* 0x0000001d1c1c7212 */ /* 0x000fe200078e3cff */
[----:B------:R-:W-:Y:S01]  /*11610*/  ULDC.64 UR4, c[0x0][0xae8] ;  /* 0x0002ba0000047ab9 */ /* 0x000fe20000000a00 */
[----:B------:R-:W-:Y:S01]  /*11620*/  LOP3.LUT R36, R36, R37, RZ, 0x3c, !PT ;  /* 0x0000002524247212 */ /* 0x000fe200078e3cff */
[--C-:B------:R-:W-:Y:S01]  /*11630*/  IMAD.X R27, RZ, RZ, R25.reuse, P0 ;  /* 0x000000ffff1b7224 */ /* 0x100fe200000e0619 */
[----:B------:R-:W-:Y:S01]  /*11640*/  LOP3.LUT R4, R5, R24, RZ, 0x3c, !PT ;  /* 0x0000001805047212 */ /* 0x000fe200078e3cff */
[----:B------:R-:W-:-:S02]  /*11650*/  IMAD.X R29, RZ, RZ, R25, P2 ;  /* 0x000000ffff1d7224 */ /* 0x000fc400010e0619 */
[--C-:B------:R-:W-:Y:S02]  /*11660*/  IMAD.X R37, RZ, RZ, R25.reuse, P3 ;  /* 0x000000ffff257224 */ /* 0x100fe400018e0619 */
[----:B------:R-:W-:Y:S02]  /*11670*/  IMAD.MOV.U32 R5, RZ, RZ, R25 ;  /* 0x000000ffff057224 */ /* 0x000fe400078e0019 */
[----:B------:R-:W-:Y:S01]  /*11680*/  IMAD.IADD R11, R11, 0x1, R3 ;  /* 0x000000010b0b7824 */ /* 0x000fe200078e0203 */
[----:B------:R-:W5:Y:S01]  /*11690*/  LD.E.128 R24, desc[UR56][R26.64] ;  /* 0x000000381a187980 */ /* 0x000f62000c101d00 */
[----:B------:R-:W-:Y:S02]  /*116a0*/  IMAD R61, R61, 0x30, R60 ;  /* 0x000000303d3d7824 */ /* 0x000fe400078e023c */
[----:B------:R-:W-:Y:S01]  /*116b0*/  IMAD.WIDE.U32 R10, R72, UR4, R10 ;  /* 0x00000004480a7c25 */ /* 0x000fe2000f8e000a */
[----:B------:R-:W5:Y:S01]  /*116c0*/  LD.E.128 R4, desc[UR56][R4.64] ;  /* 0x0000003804047980 */ /* 0x000f62000c101d00 */
[----:B------:R-:W-:-:S03]  /*116d0*/  SHF.R.S32.HI R12, RZ, 0x1f, R9 ;  /* 0x0000001fff0c7819 */ /* 0x000fc60000011409 */
[----:B------:R-:W5:Y:S01]  /*116e0*/  LD.E.128 R28, desc[UR56][R28.64] ;  /* 0x000000381c1c7980 */ /* 0x000f62000c101d00 */
[----:B------:R-:W-:-:S03]  /*116f0*/  IMAD R61, R76, 0xc0, R61 ;  /* 0x000000c04c3d7824 */ /* 0x000fc600078e023d */
[----:B------:R-:W5:Y:S01]  /*11700*/  LD.E.128 R36, desc[UR56][R36.64] ;  /* 0x0000003824247980 */ /* 0x000f62000c101d00 */
[----:B------:R-:W-:Y:S01]  /*11710*/  IMAD R11, R72, UR5, R11 ;  /* 0x00000005480b7c24 */ /* 0x000fe2000f8e020b */
[----:B------:R-:W-:Y:S01]  /*11720*/  ULDC.64 UR4, c[0x0][0xaf0] ;  /* 0x0002bc0000047ab9 */ /* 0x000fe20000000a00 */
[----:B------:R-:W-:Y:S01]  /*11730*/  @!PT LDS RZ, [RZ] ;  /* 0x00000000fffff984 */ /* 0x000fe20000000800 */
[----:B------:R-:W-:Y:S01]  /*11740*/  @!PT LDS RZ, [RZ] ;  /* 0x00000000fffff984 */ /* 0x000fe20000000800 */
[----:B------:R-:W-:Y:S01]  /*11750*/  @!PT LDS RZ, [RZ] ;  /* 0x00000000fffff984 */ /* 0x000fe20000000800 */
[----:B------:R-:W-:Y:S01]  /*11760*/  @!PT LDS RZ, [RZ] ;  /* 0x00000000fffff984 */ /* 0x000fe20000000800 */
[----:B------:R2:W-:Y:S06]  /*11770*/  MEMBAR.ALL.CTA ;  /* 0x0000000000007992 */ /* 0x0005ec0000008000 */
[----:B--2---:R-:W2:Y:S01]  /*11780*/  FENCE.VIEW.ASYNC.S ;  /* 0x00000000000073c6 */ /* 0x004ea20000000000 */
[----:B------:R-:W-:-:S02]  /*11790*/  IMAD R12, R12, UR4, RZ ;  /* 0x000000040c0c7c24 */ /* 0x000fc4000f8e02ff */
[----:B0-----:R-:W-:-:S04]  /*117a0*/  @P1 IMAD.HI.U32 R0, R61, R0, RZ ;  /* 0x000000003d001227 */ /* 0x001fc800078e00ff */
[----:B------:R-:W-:Y:S01]  /*117b0*/  IMAD.MOV.U32 R3, RZ, RZ, R61 ;  /* 0x000000ffff037224 */ /* 0x000fe200078e003d */
[----:B-1----:R-:W-:Y:S01]  /*117c0*/  @P1 SHF.R.U32.HI R3, RZ, R15, R0 ;  /* 0x0000000fff031219 */ /* 0x002fe20000011600 */
[C---:B------:R-:W-:Y:S02]  /*117d0*/  IMAD R13, R9.reuse, UR5, R12 ;  /* 0x00000005090d7c24 */ /* 0x040fe4000f8e020c */
[----:B------:R-:W-:Y:S01]  /*117e0*/  IMAD.WIDE.U32 R10, R9, UR4, R10 ;  /* 0x00000004090a7c25 */ /* 0x000fe2000f8e000a */
[--C-:B------:R-:W-:Y:S01]  /*117f0*/  SHF.R.S32.HI R9, RZ, 0x1f, R3.reuse ;  /* 0x0000001fff097819 */ /* 0x100fe20000011403 */
[----:B------:R-:W-:Y:S02]  /*11800*/  ULDC.64 UR4, c[0x0][0xae0] ;  /* 0x0002b80000047ab9 */ /* 0x000fe40000000a00 */
[----:B------:R-:W-:Y:S01]  /*11810*/  VIADD R0, R2, 0x30820 ;  /* 0x0003082002007836 */ /* 0x000fe20000000000 */
[----:B------:R-:W-:Y:S01]  /*11820*/  IADD3 R11, R11, R13, RZ ;  /* 0x0000000d0b0b7210 */ /* 0x000fe20007ffe0ff */
[----:B------:R-:W-:-:S03]  /*11830*/  IMAD.MOV R13, RZ, RZ, -R3 ;  /* 0x000000ffff0d7224 */ /* 0x000fc600078e0a03 */
[----:B------:R-:W-:Y:S01]  /*11840*/  PRMT R0, RZ, 0x654, R0 ;  /* 0x00000654ff007816 */ /* 0x000fe20000000000 */
[----:B------:R-:W-:Y:S02]  /*11850*/  IMAD R13, R8, R13, R61 ;  /* 0x0000000d080d7224 */ /* 0x000fe400078e023d */
[----:B------:R-:W-:Y:S01]  /*11860*/  IMAD R12, R9, UR4, RZ ;  /* 0x00000004090c7c24 */ /* 0x000fe2000f8e02ff */
[----:B--2---:R0:W-:Y:S01]  /*11870*/  SYNCS.ARRIVE.TRANS64.RED.A1T0 RZ, [R0+URZ], RZ ;  /* 0x000000ff00ff79a7 */ /* 0x0041e2000810043f */
[----:B------:R-:W-:-:S04]  /*11880*/  IMAD.WIDE.U32 R8, R3, UR4, R10 ;  /* 0x0000000403087c25 */ /* 0x000fc8000f8e000a */
[----:B------:R-:W-:Y:S01]  /*11890*/  IMAD R15, R3, UR5, R12 ;  /* 0x00000005030f7c24 */ /* 0x000fe2000f8e020c */
[----:B------:R-:W-:Y:S01]  /*118a0*/  ULDC.64 UR4, c[0x0][0xad8] ;  /* 0x0002b60000047ab9 */ /* 0x000fe20000000a00 */
[----:B0-----:R-:W-:Y:S02]  /*118b0*/  SHF.R.S32.HI R0, RZ, 0x1f, R13 ;  /* 0x0000001fff007819 */ /* 0x001fe4000001140d */
[----:B------:R-:W-:-:S03]  /*118c0*/  IMAD.IADD R9, R9, 0x1, R15 ;  /* 0x0000000109097824 */ /* 0x000fc600078e020f */
[----:B------:R-:W-:Y:S02]  /*118d0*/  IMAD R0, R0, UR4, RZ ;  /* 0x0000000400007c24 */ /* 0x000fe4000f8e02ff */
[----:B------:R-:W-:-:S04]  /*118e0*/  IMAD.WIDE.U32 R8, R13, UR4, R8 ;  /* 0x000000040d087c25 */ /* 0x000fc8000f8e0008 */
[----:B------:R-:W-:Y:S01]  /*118f0*/  IMAD R41, R13, UR5, R0 ;  /* 0x000000050d297c24 */ /* 0x000fe2000f8e0200 */
[----:B------:R-:W-:Y:S02]  /*11900*/  ULDC.64 UR4, c[0x0][0xa80] ;  /* 0x0002a00000047ab9 */ /* 0x000fe40000000a00 */
[----:B------:R-:W-:Y:S01]  /*11910*/  LEA R40, P0, R8, UR4, 0x1 ;  /* 0x0000000408287c11 */ /* 0x000fe2000f8008ff */
[----:B------:R-:W-:Y:S01]  /*11920*/  IMAD.IADD R41, R9, 0x1, R41 ;  /* 0x0000000109297824 */ /* 0x000fe200078e0229 */
[----:B------:R-:W-:-:S04]  /*11930*/  UMOV UR4, 0xffffffff ;  /* 0xffffffff00047882 */ /* 0x000fc80000000000 */
[----:B------:R-:W-:Y:S01]  /*11940*/  LEA.HI.X R41, R8, UR5, R41, 0x1, P0 ;  /* 0x0000000508297c11 */ /* 0x000fe200080f0c29 */
[----:B------:R-:W-:Y:S06]  /*11950*/  BRA.DIV UR4, `(.L_x_519) ;  /* 0x0000008a04207947 */ /* 0x000fec000b800000 */
[----:B------:R-:W0:Y:S01]  /*11960*/  SHFL.IDX PT, R3, R40, RZ, 0x181f ;  /* 0x00181fff28037589 */ /* 0x000e2200000e0000 */
[----:B------:R-:W-:Y:S01]  /*11970*/  ULDC UR4, c[0x0][0xac8] ;  /* 0x0002b20000047ab9 */ /* 0x000fe20000000800 */
[----:B------:R-:W-:Y:S01]  /*11980*/  IMAD R42, R76, 0xc0, R60 ;  /* 0x000000c04c2a7824 */ /* 0x000fe200078e023c */
[----:B------:R-:W-:Y:S01]  /*11990*/  ISETP.GE.AND P0, PT, R59, UR4, PT ;  /* 0x000000043b007c0c */ /* 0x000fe2000bf06270 */
[----:B------:R-:W1:Y:S02]  /*119a0*/  SHFL.IDX PT, R9, R40, 0x1, 0x181f ;  /* 0x00381f0028097f89 */ /* 0x000e6400000e0000 */
[C---:B------:R-:W-:Y:S01]  /*119b0*/  VIADD R12, R42.reuse, 0x30 ;  /* 0x000000302a0c7836 */ /* 0x040fe20000000000 */
[CC--:B------:R-:W-:Y:S01]  /*119c0*/  ISETP.GE.OR P2, PT, R42.reuse, R63.reuse, P0 ;  /* 0x0000003f2a00720c */ /* 0x0c0fe20000746670 */
[----:B------:R-:W2:Y:S01]  /*119d0*/  SHFL.IDX PT, R0, R41, RZ, 0x181f ;  /* 0x00181fff29007589 */ /* 0x000ea200000e0000 */
[----:B------:R-:W-:Y:S02]  /*119e0*/  VIADD R20, R42, 0x60 ;  /* 0x000000602a147836 */ /* 0x000fe40000000000 */
[-C--:B------:R-:W-:Y:S01]  /*119f0*/  ISETP.GE.OR P3, PT, R12, R63.reuse, P0 ;  /* 0x0000003f0c00720c */ /* 0x080fe20000766670 */
[----:B------:R-:W3:Y:S02]  /*11a00*/  SHFL.IDX PT, R14, R40, 0x2, 0x181f ;  /* 0x00581f00280e7f89 */ /* 0x000ee400000e0000 */
[----:B------:R-:W-:-:S02]  /*11a10*/  ISETP.GE.OR P4, PT, R20, R63, P0 ;  /* 0x0000003f1400720c */ /* 0x000fc40000786670 */
[----:B------:R-:W4:Y:S04]  /*11a20*/  SHFL.IDX PT, R8, R41, 0x1, 0x181f ;  /* 0x00381f0029087f89 */ /* 0x000f2800000e0000 */
[----:B------:R-:W4:Y:S01]  /*11a30*/  SHFL.IDX PT, R10, R41, 0x2, 0x181f ;  /* 0x00581f00290a7f89 */ /* 0x000f2200000e0000 */
[----:B0-----:R-:W-:-:S03]  /*11a40*/  @!P2 LEA R32, P5, R59, R3, 0x1 ;  /* 0x000000033b20a211 */ /* 0x001fc600078a08ff */
[C---:B-1----:R-:W-:Y:S02]  /*11a50*/  @!P3 LEA R20, P1, R59.reuse, R9, 0x1 ;  /* 0x000000093b14b211 */ /* 0x042fe400078208ff */
[C-C-:B--2---:R-:W-:Y:S02]  /*11a60*/  @!P2 LEA.HI.X R3, R59.reuse, R0, R58.reuse, 0x1, P5 ;  /* 0x000000003b03a211 */ /* 0x144fe400028f0c3a */
[----:B------:R-:W0:Y:S01]  /*11a70*/  SHFL.IDX PT, R0, R41, 0x3, 0x181f ;  /* 0x00781f0029007f89 */ /* 0x000e2200000e0000 */
[C---:B---3--:R-:W-:Y:S02]  /*11a80*/  @!P4 LEA R43, P5, R59.reuse, R14, 0x1 ;  /* 0x0000000e3b2bc211 */ /* 0x048fe400078a08ff */
[----:B------:R-:W-:Y:S01]  /*11a90*/  @!P2 IMAD.MOV.U32 R9, RZ, RZ, R3 ;  /* 0x000000ffff09a224 */ /* 0x000fe200078e0003 */
[----:B------:R-:W1:Y:S01]  /*11aa0*/  SHFL.IDX PT, R14, R40, 0x3, 0x181f ;  /* 0x00781f00280e7f89 */ /* 0x000e6200000e0000 */
[C---:B----4-:R-:W-:Y:S01]  /*11ab0*/  @!P3 LEA.HI.X R21, R59.reuse, R8, R58, 0x1, P1 ;  /* 0x000000083b15b211 */ /* 0x050fe200008f0c3a */
[----:B------:R-:W-:Y:S01]  /*11ac0*/  @!P2 IMAD.MOV.U32 R8, RZ, RZ, R32 ;  /* 0x000000ffff08a224 */ /* 0x000fe200078e0020 */
[----:B------:R-:W-:-:S04]  /*11ad0*/  @!P4 LEA.HI.X R10, R59, R10, R58, 0x1, P5 ;  /* 0x0000000a3b0ac211 */ /* 0x000fc800028f0c3a */
[----:B-----5:R2:W-:Y:S04]  /*11ae0*/  @!P2 ST.E.128 desc[UR56][R8.64], R4 ;  /* 0x000000040800a985 */ /* 0x0205e8000c101d38 */
[----:B------:R3:W-:Y:S01]  /*11af0*/  @!P3 ST.E.128 desc[UR56][R20.64], R24 ;  /* 0x000000181400b985 */ /* 0x0007e2000c101d38 */
[----:B--2---:R-:W-:Y:S01]  /*11b00*/  @!P4 MOV R4, R43 ;  /* 0x0000002b0004c202 */ /* 0x004fe20000000f00 */
[----:B------:R-:W-:-:S05]  /*11b10*/  @!P4 IMAD.MOV.U32 R5, RZ, RZ, R10 ;  /* 0x000000ffff05c224 */ /* 0x000fca00078e000a */
[----:B01----:R3:W-:Y:S02]  /*11b20*/  @!P4 ST.E.128 desc[UR56][R4.64], R28 ;  /* 0x0000001c0400c985 */ /* 0x0037e4000c101d38 */
.L_x_701:
[----:B------:R-:W-:-:S05]  /*11b30*/  VIADD R42, R42, 0x90 ;  /* 0x000000902a2a7836 */ /* 0x000fca0000000000 */
[----:B------:R-:W-:-:S13]  /*11b40*/  ISETP.GE.OR P0, PT, R42, R63, P0 ;  /* 0x0000003f2a00720c */ /* 0x000fda0000706670 */
[----:B------:R-:W-:Y:S05]  /*11b50*/  @P0 BRA `(.L_x_520) ;  /* 0x0000001000d40947 */ /* 0x000fea0003800000 */
[----:B------:R-:W-:-:S04]  /*11b60*/  LEA R14, P0, R59, R14, 0x1 ;  /* 0x0000000e3b0e7211 */ /* 0x000fc800078008ff */
[----:B------:R-:W-:-:S05]  /*11b70*/  LEA.HI.X R15, R59, R0, R58, 0x1, P0 ;  /* 0x000000003b0f7211 */ /* 0x000fca00000f0c3a */
[----:B------:R0:W-:Y:S01]  /*11b80*/  ST.E.128 desc[UR56][R14.64], R36 ;  /* 0x000000240e007985 */ /* 0x0001e2000c101d38 */
[----:B------:R-:W-:Y:S05]  /*11b90*/  BRA `(.L_x_520) ;  /* 0x0000001000c47947 */ /* 0x000fea0003800000 */
.L_x_518:
[----:B0-----:R-:W0:Y:S01]  /*11ba0*/  @P1 LDC R12, c[0x0][0xbec] ;  /* 0x0002fb00ff0c1b82 */ /* 0x001e220000000800 */
[----:B------:R-:W-:Y:S01]  /*11bb0*/  ULDC.64 UR4, c[0x0][0xb08] ;  /* 0x0002c20000047ab9 */ /* 0x000fe20000000a00 */
[----:B------:R-:W-:Y:S01]  /*11bc0*/  SHF.R.S32.HI R0, RZ, 0x1f, R9 ;  /* 0x0000001fff007819 */ /* 0x000fe20000011409 */
[----:B------:R-:W-:Y:S01]  /*11bd0*/  IMAD R11, R11, UR4, RZ ;  /* 0x000000040b0b7c24 */ /* 0x000fe2000f8e02ff */
[----:B------:R-:W-:Y:S01]  /*11be0*/  ULDC.64 UR6, c[0x0][0xb30] ;  /* 0x0002cc0000067ab9 */ /* 0x000fe20000000a00 */
[----:B------:R-:W-:-:S03]  /*11bf0*/  IMAD.WIDE.U32 R4, R32, UR4, RZ ;  /* 0x0000000420047c25 */ /* 0x000fc6000f8e00ff */
[----:B------:R-:W1:Y:S01]  /*11c00*/  @P1 LDC R13, c[0x0][0xbf0] ;  /* 0x0002fc00ff0d1b82 */ /* 0x000e620000000800 */
[----:B------:R-:W-:Y:S01]  /*11c10*/  IMAD R11, R32, UR5, R11 ;  /* 0x00000005200b7c24 */ /* 0x000fe2000f8e020b */
[----:B------:R-:W-:Y:S01]  /*11c20*/  ULDC.64 UR4, c[0x0][0xb38] ;  /* 0x0002ce0000047ab9 */ /* 0x000fe20000000a00 */
[----:B------:R-:W-:Y:S02]  /*11c30*/  IMAD.MOV.U32 R3, RZ, RZ, R65 ;  /* 0x000000ffff037224 */ /* 0x000fe400078e0041 */
[----:B------:R-:W-:Y:S02]  /*11c40*/  IMAD.IADD R5, R5, 0x1, R11 ;  /* 0x0000000105057824 */ /* 0x000fe400078e020b */
[----:B------:R-:W-:-:S04]  /*11c50*/  IMAD.WIDE.U32 R4, R72, UR4, R4 ;  /* 0x0000000448047c25 */ /* 0x000fc8000f8e0004 */
[----:B------:R-:W-:Y:S01]  /*11c60*/  IMAD R5, R72, UR5, R5 ;  /* 0x0000000548057c24 */ /* 0x000fe2000f8e0205 */
[----:B------:R-:W-:Y:S02]  /*11c70*/  ULDC.64 UR4, c[0x0][0xb40] ;  /* 0x0002d00000047ab9 */ /* 0x000fe40000000a00 */
[----:B------:R-:W-:Y:S02]  /*11c80*/  IMAD R0, R0, UR4, RZ ;  /* 0x0000000400007c24 */ /* 0x000fe4000f8e02ff */
[----:B0-----:R-:W-:-:S04]  /*11c90*/  @P1 IMAD.HI.U32 R12, R65, R12, RZ ;  /* 0x0000000c410c1227 */ /* 0x001fc800078e00ff */
[C---:B------:R-:W-:Y:S02]  /*11ca0*/  IMAD R7, R9.reuse, UR5, R0 ;  /* 0x0000000509077c24 */ /* 0x040fe4000f8e0200 */
[----:B------:R-:W-:Y:S01]  /*11cb0*/  IMAD.WIDE.U32 R4, R9, UR4, R4 ;  /* 0x0000000409047c25 */ /* 0x000fe2000f8e0004 */
[----:B-1----:R-:W-:Y:S01]  /*11cc0*/  @P1 SHF.R.U32.HI R3, RZ, R13, R12 ;  /* 0x0000000dff031219 */ /* 0x002fe2000001160c */
[----:B------:R-:W-:Y:S02]  /*11cd0*/  ULDC.64 UR4, c[0x0][0xb48] ;  /* 0x0002d20000047ab9 */ /* 0x000fe40000000a00 */
[----:B------:R-:W-:Y:S01]  /*11ce0*/  IMAD.IADD R5, R5, 0x1, R7 ;  /* 0x0000000105057824 */ /* 0x000fe200078e0207 */
[--C-:B------:R-:W-:Y:S01]  /*11cf0*/  SHF.R.S32.HI R0, RZ, 0x1f, R3.reuse ;  /* 0x0000001fff007819 */ /* 0x100fe20000011403 */
[----:B------:R-:W-:Y:S02]  /*11d00*/  IMAD.MOV R7, RZ, RZ, -R3 ;  /* 0x000000ffff077224 */ /* 0x000fe400078e0a03 */
[----:B------:R-:W-:-:S04]  /*11d10*/  IMAD.WIDE.U32 R4, R70, UR4, R4 ;  /* 0x0000000446047c25 */ /* 0x000fc8000f8e0004 */
[----:B------:R-:W-:Y:S02]  /*11d20*/  IMAD R0, R0, UR6, RZ ;  /* 0x0000000600007c24 */ /* 0x000fe4000f8e02ff */
[----:B------:R-:W-:Y:S01]  /*11d30*/  IMAD R5, R70, UR5, R5 ;  /* 0x0000000546057c24 */ /* 0x000fe2000f8e0205 */
[----:B------:R-:W-:Y:S01]  /*11d40*/  ULDC.64 UR4, c[0x0][0xb28] ;  /* 0x0002ca0000047ab9 */ /* 0x000fe20000000a00 */
[C---:B------:R-:W-:Y:S02]  /*11d50*/  IMAD R9, R3.reuse, UR7, R0 ;  /* 0x0000000703097c24 */ /* 0x040fe4000f8e0200 */
[----:B------:R-:W-:Y:S01]  /*11d60*/  IMAD.WIDE.U32 R4, R3, UR6, R4 ;  /* 0x0000000603047c25 */ /* 0x000fe2000f8e0004 */
[----:B------:R-:W-:-:S03]  /*11d70*/  SHF.R.S32.HI R3, RZ, 0x1f, R68 ;  /* 0x0000001fff037819 */ /* 0x000fc60000011444 */
[----:B------:R-:W-:Y:S01]  /*11d80*/  IMAD R7, R8, R7, R65 ;  /* 0x0000000708077224 */ /* 0x000fe200078e0241 */
[----:B------:R-:W-:Y:S01]  /*11d90*/  LEA.HI R8, R3, R68, RZ, 0x2 ;  /* 0x0000004403087211 */ /* 0x000fe200078f10ff */
[----:B------:R-:W-:Y:S02]  /*11da0*/  IMAD.IADD R5, R5, 0x1, R9 ;  /* 0x0000000105057824 */ /* 0x000fe400078e0209 */
[----:B------:R-:W-:Y:S01]  /*11db0*/  VIADD R3, R2, 0x30820 ;  /* 0x0003082002037836 */ /* 0x000fe20000000000 */
[----:B------:R-:W-:Y:S01]  /*11dc0*/  SHF.R.S32.HI R0, RZ, 0x1f, R7 ;  /* 0x0000001fff007819 */ /* 0x000fe20000011407 */
[----:B------:R-:W-:Y:S01]  /*11dd0*/  IMAD.WIDE.U32 R4, R7, UR4, R4 ;  /* 0x0000000407047c25 */ /* 0x000fe2000f8e0004 */
[----:B------:R-:W-:Y:S02]  /*11de0*/  LOP3.LUT R9, R8, 0x7ffffffc, RZ, 0xc0, !PT ;  /* 0x7ffffffc08097812 */ /* 0x000fe400078ec0ff */
[----:B------:R-:W-:Y:S01]  /*11df0*/  PRMT R8, RZ, 0x654, R3 ;  /* 0x00000654ff087816 */ /* 0x000fe20000000003 */
[----:B------:R-:W-:Y:S01]  /*11e00*/  IMAD R0, R0, UR4, RZ ;  /* 0x0000000400007c24 */ /* 0x000fe2000f8e02ff */
[----:B------:R-:W-:-:S02]  /*11e10*/  IADD3 R9, R68, -R9, RZ ;  /* 0x8000000944097210 */ /* 0x000fc40007ffe0ff */
[----:B------:R0:W-:Y:S01]  /*11e20*/  SYNCS.ARRIVE.TRANS64.RED.A1T0 RZ, [R8+URZ], RZ ;  /* 0x000000ff08ff79a7 */ /* 0x0001e2000810043f */
[----:B------:R-:W-:Y:S01]  /*11e30*/  IMAD R3, R7, UR5, R0 ;  /* 0x0000000507037c24 */ /* 0x000fe2000f8e0200 */
[----:B------:R-:W-:Y:S01]  /*11e40*/  ULDC.64 UR4, c[0x0][0xb00] ;  /* 0x0002c00000047ab9 */ /* 0x000fe20000000a00 */
[----:B------:R-:W-:Y:S01]  /*11e50*/  IMAD.SHL.U32 R7, R9, 0x2, RZ ;  /* 0x0000000209077824 */ /* 0x000fe200078e00ff */
[C---:B------:R-:W-:Y:S01]  /*11e60*/  LEA R0, P0, R4.reuse, UR4, 0x2 ;  /* 0x0000000404007c11 */ /* 0x040fe2000f8010ff */
[----:B------:R-:W-:Y:S01]  /*11e70*/  IMAD.IADD R3, R5, 0x1, R3 ;  /* 0x0000000105037824 */ /* 0x000fe200078e0203 */
[----:B------:R-:W-:Y:S01]  /*11e80*/  UMOV UR4, 0xffffffff ;  /* 0xffffffff00047882 */ /* 0x000fe20000000000 */
[C---:B------:R-:W-:Y:S01]  /*11e90*/  VIADD R32, R7.reuse, 0x30 ;  /* 0x0000003007207836 */ /* 0x040fe20000000000 */
[C---:B------:R-:W-:Y:S01]  /*11ea0*/  IADD3 R69, R7.reuse, 0x20, RZ ;  /* 0x0000002007457810 */ /* 0x040fe20007ffe0ff */
[C---:B------:R-:W-:Y:S01]  /*11eb0*/  VIADD R60, R7.reuse, 0x38 ;  /* 0x00000038073c7836 */ /* 0x040fe20000000000 */
[----:B------:R-:W-:Y:S01]  /*11ec0*/  LEA.HI.X R4, R4, UR5, R3, 0x2, P0 ;  /* 0x0000000504047c11 */ /* 0x000fe200080f1403 */
[C---:B------:R-:W-:Y:S01]  /*11ed0*/  VIADD R62, R7.reuse, 0x8 ;  /* 0x00000008073e7836 */ /* 0x040fe20000000000 */
[----:B------:R-:W-:Y:S01]  /*11ee0*/  SHF.R.S32.HI R70, RZ, 0x1f, R69 ;  /* 0x0000001fff467819 */ /* 0x000fe20000011445 */
[C---:B------:R-:W-:Y:S01]  /*11ef0*/  VIADD R65, R7.reuse, 0x10 ;  /* 0x0000001007417836 */ /* 0x040fe20000000000 */
[----:B------:R-:W-:Y:S01]  /*11f00*/  SHF.R.S32.HI R61, RZ, 0x1f, R60 ;  /* 0x0000001fff3d7819 */ /* 0x000fe2000001143c */
[C---:B------:R-:W-:Y:S01]  /*11f10*/  VIADD R67, R7.reuse, 0x18 ;  /* 0x0000001807437836 */ /* 0x040fe20000000000 */
[----:B------:R-:W-:Y:S01]  /*11f20*/  SHF.R.S32.HI R64, RZ, 0x1f, R62 ;  /* 0x0000001fff407819 */ /* 0x000fe2000001143e */
[----:B------:R-:W-:Y:S01]  /*11f30*/  VIADD R71, R7, 0x28 ;  /* 0x0000002807477836 */ /* 0x000fe20000000000 */
[----:B------:R-:W-:-:S02]  /*11f40*/  SHF.R.S32.HI R66, RZ, 0x1f, R65 ;  /* 0x0000001fff427819 */ /* 0x000fc40000011441 */
[----:B------:R-:W-:Y:S02]  /*11f50*/  SHF.R.S32.HI R68, RZ, 0x1f, R67 ;  /* 0x0000001fff447819 */ /* 0x000fe40000011443 */
[----:B------:R-:W-:Y:S02]  /*11f60*/  SHF.R.S32.HI R72, RZ, 0x1f, R71 ;  /* 0x0000001fff487819 */ /* 0x000fe40000011447 */
[----:B------:R-:W-:Y:S01]  /*11f70*/  SHF.R.S32.HI R73, RZ, 0x1f, R32 ;  /* 0x0000001fff497819 */ /* 0x000fe20000011420 */
[----:B0-----:R-:W-:Y:S06]  /*11f80*/  BRA.DIV UR4, `(.L_x_521) ;  /* 0x00000086049c7947 */ /* 0x001fec000b800000 */
[----:B------:R0:W1:Y:S04]  /*11f90*/  SHFL.IDX PT, R3, R4, RZ, 0x1c1f ;  /* 0x001c1fff04037589 */ /* 0x00006800000e0000 */
[----:B------:R0:W2:Y:S02]  /*11fa0*/  SHFL.IDX PT, R14, R0, RZ, 0x1c1f ;  /* 0x001c1fff000e7589 */ /* 0x0000a400000e0000 */
.L_x_704:
[----:B------:R-:W-:Y:S01]  /*11fb0*/  ISETP.GE.AND P0, PT, R10, R63, PT ;  /* 0x0000003f0a00720c */ /* 0x000fe20003f06270 */
[----:B------:R-:W-:-:S12]  /*11fc0*/  BSSY B1, `(.L_x_522) ;  /* 0x0000023000017945 */ /* 0x000fd80003800000 */
[----:B------:R-:W-:Y:S05]  /*11fd0*/  @P0 BRA `(.L_x_523) ;  /* 0x0000000000840947 */ /* 0x000fea0003800000 */
[----:B------:R-:W-:Y:S02]  /*11fe0*/  ULDC UR4, c[0x0][0xac8] ;  /* 0x0002b20000047ab9 */ /* 0x000fe40000000800 */
[----:B------:R-:W-:Y:S02]  /*11ff0*/  ISETP.GE.AND P3, PT, R7, UR4, PT ;  /* 0x0000000407007c0c */ /* 0x000fe4000bf66270 */
[----:B------:R-:W-:Y:S02]  /*12000*/  ISETP.GE.AND P1, PT, R62, UR4, PT ;  /* 0x000000043e007c0c */ /* 0x000fe4000bf26270 */
[----:B------:R-:W-:Y:S02]  /*12010*/  ISETP.GE.AND P0, PT, R65, UR4, PT ;  /* 0x0000000441007c0c */ /* 0x000fe4000bf06270 */
[----:B------:R-:W-:-:S07]  /*12020*/  ISETP.GE.AND P4, PT, R67, UR4, PT ;  /* 0x0000000443007c0c */ /* 0x000fce000bf86270 */
[----:B-1----:R-:W-:Y:S02]  /*12030*/  @!P3 IMAD.MOV.U32 R15, RZ, RZ, R3 ;  /* 0x000000ffff0fb224 */ /* 0x002fe400078e0003 */
[CC--:B--2---:R-:W-:Y:S01]  /*12040*/  @!P1 LEA R10, P5, R62.reuse, R14.reuse, 0x2 ;  /* 0x0000000e3e0a9211 */ /* 0x0c4fe200078a10ff */
[----:B------:R-:W-:Y:S01]  /*12050*/  @!P3 IMAD.WIDE R8, R7, 0x4, R14 ;  /* 0x000000040708b825 */ /* 0x000fe200078e020e */
[----:B------:R-:W-:Y:S02]  /*12060*/  @!P0 LEA R12, P2, R65, R14, 0x2 ;  /* 0x0000000e410c8211 */ /* 0x000fe400078410ff */
[-C--:B------:R-:W-:Y:S02]  /*12070*/  @!P1 LEA.HI.X R11, R62, R3.reuse, R64, 0x2, P5 ;  /* 0x000000033e0b9211 */ /* 0x080fe400028f1440 */
[----:B------:R1:W-:Y:S01]  /*12080*/  @!P3 ST.E.64 desc[UR56][R8.64], R20 ;  /* 0x000000140800b985 */ /* 0x0003e2000c101b38 */
[----:B------:R-:W-:Y:S02]  /*12090*/  ISETP.GE.AND P3, PT, R69, UR4, PT ;  /* 0x0000000445007c0c */ /* 0x000fe4000bf66270 */
[----:B------:R-:W-:Y:S01]  /*120a0*/  @!P0 LEA.HI.X R13, R65, R3, R66, 0x2, P2 ;  /* 0x00000003410d8211 */ /* 0x000fe200010f1442 */
[----:B------:R2:W-:Y:S01]  /*120b0*/  @!P1 ST.E.64 desc[UR56][R10.64], R26 ;  /* 0x0000001a0a009985 */ /* 0x0005e2000c101b38 */
[----:B------:R-:W-:-:S02]  /*120c0*/  ISETP.GE.AND P2, PT, R71, UR4, PT ;  /* 0x0000000447007c0c */ /* 0x000fc4000bf46270 */
[CC--:B------:R-:W-:Y:S01]  /*120d0*/  @!P4 LEA R24, P5, R67.reuse, R14.reuse, 0x2 ;  /* 0x0000000e4318c211 */ /* 0x0c0fe200078a10ff */
[----:B------:R3:W-:Y:S01]  /*120e0*/  @!P0 ST.E.64 desc[UR56][R12.64], R28 ;  /* 0x0000001c0c008985 */ /* 0x0007e2000c101b38 */
[----:B------:R-:W-:Y:S02]  /*120f0*/  ISETP.GE.AND P1, PT, R32, UR4, PT ;  /* 0x0000000420007c0c */ /* 0x000fe4000bf26270 */
[----:B------:R-:W-:Y:S02]  /*12100*/  ISETP.GE.AND P0, PT, R60, UR4, PT ;  /* 0x000000043c007c0c */ /* 0x000fe4000bf06270 */
[----:B------:R-:W-:Y:S02]  /*12110*/  @!P4 LEA.HI.X R25, R67, R3, R68, 0x2, P5 ;  /* 0x000000034319c211 */ /* 0x000fe400028f1444 */
[----:B------:R-:W-:-:S03]  /*12120*/  @!P3 LEA R58, P5, R69, R14, 0x2 ;  /* 0x0000000e453ab211 */ /* 0x000fc600078a10ff */
[----:B------:R3:W-:Y:S01]  /*12130*/  @!P4 ST.E.64 desc[UR56][R24.64], R30 ;  /* 0x0000001e1800c985 */ /* 0x0007e2000c101b38 */
[-C--:B-1----:R-:W-:Y:S02]  /*12140*/  @!P2 LEA R8, P4, R71, R14.reuse, 0x2 ;  /* 0x0000000e4708a211 */ /* 0x082fe400078810ff */
[-C--:B------:R-:W-:Y:S02]  /*12150*/  @!P3 LEA.HI.X R59, R69, R3.reuse, R70, 0x2, P5 ;  /* 0x00000003453bb211 */ /* 0x080fe400028f1446 */
[-C--:B--2---:R-:W-:Y:S02]  /*12160*/  @!P1 LEA R10, P5, R32, R14.reuse, 0x2 ;  /* 0x0000000e200a9211 */ /* 0x084fe400078a10ff */
[-C--:B------:R-:W-:Y:S01]  /*12170*/  @!P2 LEA.HI.X R9, R71, R3.reuse, R72, 0x2, P4 ;  /* 0x000000034709a211 */ /* 0x080fe200020f1448 */
[----:B------:R3:W-:Y:S01]  /*12180*/  @!P3 ST.E.64 desc[UR56][R58.64], R36 ;  /* 0x000000243a00b985 */ /* 0x0007e2000c101b38 */
[----:B------:R-:W-:Y:S02]  /*12190*/  @!P0 LEA R14, P4, R60, R14, 0x2 ;  /* 0x0000000e3c0e8211 */ /* 0x000fe400078810ff */
[-C--:B------:R-:W-:Y:S01]  /*121a0*/  @!P1 LEA.HI.X R11, R32, R3.reuse, R73, 0x2, P5 ;  /* 0x00000003200b9211 */ /* 0x080fe200028f1449 */
[----:B------:R3:W-:Y:S01]  /*121b0*/  @!P2 ST.E.64 desc[UR56][R8.64], R38 ;  /* 0x000000260800a985 */ /* 0x0007e2000c101b38 */
[----:B------:R-:W-:-:S03]  /*121c0*/  @!P0 LEA.HI.X R15, R60, R3, R61, 0x2, P4 ;  /* 0x000000033c0f8211 */ /* 0x000fc600020f143d */
[----:B------:R3:W-:Y:S04]  /*121d0*/  @!P1 ST.E.64 desc[UR56][R10.64], R40 ;  /* 0x000000280a009985 */ /* 0x0007e8000c101b38 */
[----:B------:R3:W-:Y:S02]  /*121e0*/  @!P0 ST.E.64 desc[UR56][R14.64], R44 ;  /* 0x0000002c0e008985 */ /* 0x0007e4000c101b38 */
.L_x_523:
[----:B------:R-:W-:Y:S05]  /*121f0*/  BSYNC B1 ;  /* 0x0000000000017941 */ /* 0x000fea0003800000 */
.L_x_522:
[----:B------:R-:W-:-:S03]  /*12200*/  UMOV UR4, 0xffffffff ;  /* 0xffffffff00047882 */ /* 0x000fc60000000000 */
[----:B------:R-:W-:Y:S05]  /*12210*/  BRA.DIV UR4, `(.L_x_524) ;  /* 0x00000086042c7947 */ /* 0x000fea000b800000 */
[----:B-1----:R1:W4:Y:S04]  /*12220*/  SHFL.IDX PT, R3, R4, 0x1, 0x1c1f ;  /* 0x003c1f0004037f89 */ /* 0x00232800000e0000 */
[----:B--23--:R1:W2:Y:S02]  /*12230*/  SHFL.IDX PT, R14, R0, 0x1, 0x1c1f ;  /* 0x003c1f00000e7f89 */ /* 0x00c2a400000e0000 */
.L_x_708:
[----:B------:R-:W-:-:S13]  /*12240*/  ISETP.GE.AND P0, PT, R6, R63, PT ;  /* 0x0000003f0600720c */ /* 0x000fda0003f06270 */
[----:B------:R-:W-:Y:S05]  /*12250*/  @P0 BRA `(.L_x_520) ;  /* 0x0000000c00140947 */ /* 0x000fea0003800000 */
[----:B------:R-:W-:Y:S02]  /*12260*/  ULDC UR4, c[0x0][0xac8] ;  /* 0x0002b20000047ab9 */ /* 0x000fe40000000800 */
[----:B------:R-:W-:Y:S02]  /*12270*/  ISETP.GE.AND P4, PT, R7, UR4, PT ;  /* 0x0000000407007c0c */ /* 0x000fe4000bf86270 */
[----:B------:R-:W-:Y:S02]  /*12280*/  ISETP.GE.AND P5, PT, R62, UR4, PT ;  /* 0x000000043e007c0c */ /* 0x000fe4000bfa6270 */
[----:B------:R-:W-:Y:S02]  /*12290*/  ISETP.GE.AND P0, PT, R65, UR4, PT ;  /* 0x0000000441007c0c */ /* 0x000fe4000bf06270 */
[----:B------:R-:W-:Y:S02]  /*122a0*/  ISETP.GE.AND P1, PT, R67, UR4, PT ;  /* 0x0000000443007c0c */ /* 0x000fe4000bf26270 */
[----:B------:R-:W-:-:S05]  /*122b0*/  ISETP.GE.AND P2, PT, R69, UR4, PT ;  /* 0x0000000445007c0c */ /* 0x000fca000bf46270 */
[----:B----4-:R-:W-:Y:S02]  /*122c0*/  @!P4 IMAD.MOV.U32 R15, RZ, RZ, R3 ;  /* 0x000000ffff0fc224 */ /* 0x010fe400078e0003 */
[----:B--2---:R-:W-:Y:S01]  /*122d0*/  @!P5 LEA R6, P3, R62, R14, 0x2 ;  /* 0x0000000e3e06d211 */ /* 0x004fe200078610ff */
[----:B01----:R-:W-:-:S03]  /*122e0*/  @!P4 IMAD.WIDE R4, R7, 0x4, R14 ;  /* 0x000000040704c825 */ /* 0x003fc600078e020e */
[----:B------:R-:W-:Y:S02]  /*122f0*/  @!P5 LEA.HI.X R7, R62, R3, R64, 0x2, P3 ;  /* 0x000000033e07d211 */ /* 0x000fe400018f1440 */
[----:B------:R-:W-:Y:S01]  /*12300*/  ISETP.GE.AND P3, PT, R71, UR4, PT ;  /* 0x0000000447007c0c */ /* 0x000fe2000bf66270 */
[----:B------:R0:W-:Y:S01]  /*12310*/  @!P4 ST.E.64 desc[UR56][R4.64], R42 ;  /* 0x0000002a0400c985 */ /* 0x0001e2000c101b38 */
[----:B------:R-:W-:-:S03]  /*12320*/  @!P0 LEA R8, P4, R65, R14, 0x2 ;  /* 0x0000000e41088211 */ /* 0x000fc600078810ff */
[----:B------:R3:W-:Y:S01]  /*12330*/  @!P5 ST.E.64 desc[UR56][R6.64], R46 ;  /* 0x0000002e0600d985 */ /* 0x0007e2000c101b38 */
[-C--:B------:R-:W-:Y:S02]  /*12340*/  @!P1 LEA R10, P5, R67, R14.reuse, 0x2 ;  /* 0x0000000e430a9211 */ /* 0x080fe400078a10ff */
[-C--:B------:R-:W-:Y:S02]  /*12350*/  @!P0 LEA.HI.X R9, R65, R3.reuse, R66, 0x2, P4 ;  /* 0x0000000341098211 */ /* 0x080fe400020f1442 */
[----:B------:R-:W-:Y:S02]  /*12360*/  ISETP.GE.AND P4, PT, R32, UR4, PT ;  /* 0x0000000420007c0c */ /* 0x000fe4000bf86270 */
[-C--:B------:R-:W-:Y:S01]  /*12370*/  @!P1 LEA.HI.X R11, R67, R3.reuse, R68, 0x2, P5 ;  /* 0x00000003430b9211 */ /* 0x080fe200028f1444 */
[----:B------:R3:W-:Y:S01]  /*12380*/  @!P0 ST.E.64 desc[UR56][R8.64], R48 ;  /* 0x0000003008008985 */ /* 0x0007e2000c101b38 */
[C---:B------:R-:W-:Y:S02]  /*12390*/  @!P2 LEA R12, P5, R69.reuse, R14, 0x2 ;  /* 0x0000000e450ca211 */ /* 0x040fe400078a10ff */
[----:B------:R-:W-:Y:S01]  /*123a0*/  ISETP.GE.AND P0, PT, R60, UR4, PT ;  /* 0x000000043c007c0c */ /* 0x000fe2000bf06270 */
[----:B------:R3:W-:Y:S01]  /*123b0*/  @!P1 ST.E.64 desc[UR56][R10.64], R50 ;  /* 0x000000320a009985 */ /* 0x0007e2000c101b38 */
[----:B------:R-:W-:-:S02]  /*123c0*/  @!P2 LEA.HI.X R13, R69, R3, R70, 0x2, P5 ;  /* 0x00000003450da211 */ /* 0x000fc400028f1446 */
[----:B------:R-:W-:-:S03]  /*123d0*/  @!P3 LEA R20, P5, R71, R14, 0x2 ;  /* 0x0000000e4714b211 */ /* 0x000fc600078a10ff */
[----:B------:R3:W-:Y:S01]  /*123e0*/  @!P2 ST.E.64 desc[UR56][R12.64], R52 ;  /* 0x000000340c00a985 */ /* 0x0007e2000c101b38 */
[----:B------:R-:W-:Y:S02]  /*123f0*/  @!P3 LEA.HI.X R21, R71, R3, R72, 0x2, P5 ;  /* 0x000000034715b211 */ /* 0x000fe400028f1448 */
[----:B0-----:R-:W-:-:S03]  /*12400*/  @!P4 LEA R4, P5, R32, R14, 0x2 ;  /* 0x0000000e2004c211 */ /* 0x001fc600078a10ff */
[----:B------:R3:W-:Y:S01]  /*12410*/  @!P3 ST.E.64 desc[UR56][R20.64], R54 ;  /* 0x000000361400b985 */ /* 0x0007e2000c101b38 */
[----:B------:R-:W-:-:S05]  /*12420*/  @!P4 LEA.HI.X R5, R32, R3, R73, 0x2, P5 ;  /* 0x000000032005c211 */ /* 0x000fca00028f1449 */
[----:B------:R3:W-:Y:S01]  /*12430*/  @!P4 ST.E.64 desc[UR56][R4.64], R56 ;  /* 0x000000380400c985 */ /* 0x0007e2000c101b38 */
[----:B------:R-:W-:Y:S05]  /*12440*/  @P0 BRA `(.L_x_520) ;  /* 0x0000000800980947 */ /* 0x000fea0003800000 */
[----:B------:R-:W-:-:S04]  /*12450*/  LEA R14, P0, R60, R14, 0x2 ;  /* 0x0000000e3c0e7211 */ /* 0x000fc800078010ff */
[----:B------:R-:W-:-:S05]  /*12460*/  LEA.HI.X R15, R60, R3, R61, 0x2, P0 ;  /* 0x000000033c0f7211 */ /* 0x000fca00000f143d */
[----:B------:R0:W-:Y:S01]  /*12470*/  ST.E.64 desc[UR56][R14.64], R150 ;  /* 0x000000960e007985 */ /* 0x0001e2000c101b38 */
[----:B------:R-:W-:Y:S05]  /*12480*/  BRA `(.L_x_520) ;  /* 0x0000000800887947 */ /* 0x000fea0003800000 */
.L_x_516:
[----:B------:R-:W2:Y:S01]  /*12490*/  LDL R8, [R1+0x94] ;  /* 0x0000940001087983 */ /* 0x000ea20000100800 */
[----:B------:R-:W-:Y:S01]  /*124a0*/  ULDC.64 UR6, c[0x0][0xc08] ;  /* 0x0003020000067ab9 */ /* 0x000fe20000000a00 */
[----:B------:R-:W-:Y:S01]  /*124b0*/  ULDC.64 UR4, c[0x0][0xc00] ;  /* 0x0003000000047ab9 */ /* 0x000fe20000000a00 */
[----:B------:R-:W-:Y:S01]  /*124c0*/  ISETP.NE.U32.AND P1, PT, RZ, UR6, PT ;  /* 0x00000006ff007c0c */ /* 0x000fe2000bf25070 */
[----:B------:R-:W-:Y:S01]  /*124d0*/  IMAD.MOV.U32 R3, RZ, RZ, RZ ;  /* 0x000000ffff037224 */ /* 0x000fe200078e00ff */
[----:B------:R-:W-:Y:S02]  /*124e0*/  ISETP.NE.U32.AND P0, PT, RZ, UR4, PT ;  /* 0x00000004ff007c0c */ /* 0x000fe4000bf05070 */
[----:B------:R-:W-:Y:S02]  /*124f0*/  ISETP.NE.AND.EX P1, PT, RZ, UR7, PT, P1 ;  /* 0x00000007ff007c0c */ /* 0x000fe4000bf25310 */
[----:B------:R-:W-:Y:S02]  /*12500*/  IADD3 R4, P2, R66, UR4, RZ ;  /* 0x0000000442047c10 */ /* 0x000fe4000ff5e0ff */
[----:B------:R-:W-:-:S02]  /*12510*/  ISETP.NE.AND.EX P0, PT, RZ, UR5, PT, P0 ;  /* 0x00000005ff007c0c */ /* 0x000fc4000bf05300 */
[----:B------:R-:W-:Y:S01]  /*12520*/  IADD3.X R5, R67, UR5, RZ, P2, !PT ;  /* 0x0000000543057c10 */ /* 0x000fe200097fe4ff */
[----:B------:R-:W-:Y:S02]  /*12530*/  ULDC UR4, c[0x0][0xa88] ;  /* 0x0002a20000047ab9 */ /* 0x000fe40000000800 */
[----:B------:R-:W-:-:S04]  /*12540*/  IMAD.U32 R21, RZ, RZ, UR4 ;  /* 0x00000004ff157e24 */ /* 0x000fc8000f8e00ff */
[----:B------:R-:W-:-:S04]  /*12550*/  @P1 IADD3 R6, P2, R66, UR6, RZ ;  /* 0x0000000642061c10 */ /* 0x000fc8000ff5e0ff */
[----:B------:R-:W-:Y:S01]  /*12560*/  @P1 IADD3.X R7, R67, UR7, RZ, P2, !PT ;  /* 0x0000000743071c10 */ /* 0x000fe200097fe4ff */
[----:B------:R0:W5:Y:S04]  /*12570*/  @P0 LDG.E R3, desc[UR56][R4.64] ;  /* 0x0000003804030981 */ /* 0x000168000c1e1900 */
[----:B------:R0:W5:Y:S01]  /*12580*/  @P1 LDG.E R21, desc[UR56][R6.64] ;  /* 0x0000003806151981 */ /* 0x000162000c1e1900 */
[----:B------:R-:W-:Y:S02]  /*12590*/  ISETP.GT.AND P3, PT, R75, 0xbf, PT ;  /* 0x000000bf4b00780c */ /* 0x000fe40003f64270 */
[----:B--2---:R-:W-:-:S13]  /*125a0*/  ISETP.NE.AND P2, PT, R8, RZ, PT ;  /* 0x000000ff0800720c */ /* 0x004fda0003f45270 */
[----:B------:R-:W1:Y:S02]  /*125b0*/  @!P2 LDC R8, c[0x0][0xad4] ;  /* 0x0002b500ff08ab82 */ /* 0x000e640000000800 */
[----:B-1----:R0:W-:Y:S01]  /*125c0*/  @!P2 STL [R1+0x94], R8 ;  /* 0x000094080100a387 */ /* 0x0021e20000100800 */
[----:B------:R-:W-:Y:S01]  /*125d0*/  ISETP.GT.AND P2, PT, R8, 0x1, PT ;  /* 0x000000010800780c */ /* 0x000fe20003f44270 */
[----:B------:R-:W-:-:S12]  /*125e0*/  @P1 BRA `(.L_x_525) ;  /* 0x0000000000101947 */ /* 0x000fd80003800000 */
[----:B------:R-:W-:Y:S05]  /*125f0*/  @!P0 BRA `(.L_x_525) ;  /* 0x00000000000c8947 */ /* 0x000fea0003800000 */
[----:B------:R-:W2:Y:S04]  /*12600*/  LDG.E R0, desc[UR56][R4.64] ;  /* 0x0000003804007981 */ /* 0x000ea8000c1e1900 */
[----:B-----5:R-:W2:Y:S02]  /*12610*/  LDG.E R21, desc[UR56][R4.64+0x4] ;  /* 0x0000043804157981 */ /* 0x020ea4000c1e1900 */
[----:B--2---:R-:W-:-:S07]  /*12620*/  IMAD.IADD R21, R21, 0x1, -R0 ;  /* 0x0000000115157824 */ /* 0x004fce00078e0a00 */
.L_x_525:
[----:B------:R-:W-:Y:S01]  /*12630*/  BSSY B1, `(.L_x_526) ;  /* 0x000003a000017945 */ /* 0x000fe20003800000 */
[----:B------:R-:W-:Y:S02]  /*12640*/  SEL R31, R74, RZ, !P0 ;  /* 0x000000ff4a1f7207 */ /* 0x000fe40004000000 */
[----:B------:R-:W-:Y:S02]  /*12650*/  SEL R64, R64, RZ, !P0 ;  /* 0x000000ff40407207 */ /* 0x000fe40004000000 */
[----:B-----5:R-:W-:Y:S01]  /*12660*/  SHF.R.S32.HI R24, RZ, 0x1f, R3 ;  /* 0x0000001fff187819 */ /* 0x020fe20000011403 */
[----:B------:R-:W-:Y:S06]  /*12670*/  @P3 BRA `(.L_x_527) ;  /* 0x0000000000d43947 */ /* 0x000fec0003800000 */
[----:B------:R-:W2:Y:S01]  /*12680*/  LDL R0, [R1+0x9c] ;  /* 0x00009c0001007983 */ /* 0x000ea20000100800 */
[----:B------:R-:W1:Y:S01]  /*12690*/  LDC R26, c[0x0][0xbe8] ;  /* 0x0002fa00ff1a7b82 */ /* 0x000e620000000800 */
[----:B0-----:R-:W2:Y:S02]  /*126a0*/  S2R R4, SR_TID.X ;  /* 0x0000000000047919 */ /* 0x001ea40000002100 */
[----:B--2---:R-:W-:Y:S02]  /*126b0*/  IMAD R0, R0, 0xc0, R4 ;  /* 0x000000c000007824 */ /* 0x004fe400078e0204 */
[----:B-1----:R-:W-:Y:S02]  /*126c0*/  IMAD R4, R21, R26, RZ ;  /* 0x0000001a15047224 */ /* 0x002fe400078e02ff */
[----:B------:R-:W-:-:S05]  /*126d0*/  VIADD R37, R0, 0xffffff80 ;  /* 0xffffff8000257836 */ /* 0x000fca0000000000 */
[----:B------:R-:W-:-:S13]  /*126e0*/  ISETP.GE.AND P0, PT, R37, R4, PT ;  /* 0x000000042500720c */ /* 0x000fda0003f06270 */
[----:B------:R-:W-:Y:S05]  /*126f0*/  @P0 BRA `(.L_x_527) ;  /* 0x0000000000b40947 */ /* 0x000fea0003800000 */
[----:B------:R-:W2:Y:S01]  /*12700*/  LDL R14, [R1+0x8c] ;  /* 0x00008c00010e7983 */ /* 0x000ea20000100800 */
[----:B------:R-:W-:Y:S01]  /*12710*/  ISETP.GT.AND P0, PT, R8, 0x1, PT ;  /* 0x000000010800780c */ /* 0x000fe20003f04270 */
[----:B------:R-:W0:Y:S02]  /*12720*/  LDC.64 R4, c[0x0][0xba8] ;  /* 0x0002ea00ff047b82 */ /* 0x000e240000000a00 */
[----:B------:R-:W3:Y:S01]  /*12730*/  LDL.LU R28, [R1+0xa0] ;  /* 0x0000a000011c7983 */ /* 0x000ee20000300800 */
[----:B------:R-:W-:Y:S01]  /*12740*/  MOV R20, 0x9b8 ;  /* 0x000009b800147802 */ /* 0x000fe20000000f00 */
[----:B------:R-:W-:Y:S01]  /*12750*/  IMAD.MOV.U32 R25, RZ, RZ, R37 ;  /* 0x000000ffff197224 */ /* 0x000fe200078e0025 */
[----:B------:R-:W-:Y:S02]  /*12760*/  ISETP.NE.AND P1, PT, R26, 0x1, PT ;  /* 0x000000011a00780c */ /* 0x000fe40003f25270 */
[----:B------:R-:W-:-:S04]  /*12770*/  SEL R20, R20, 0x978, P0 ;  /* 0x0000097814147807 */ /* 0x000fc80000000000 */
[----:B------:R-:W1:Y:S08]  /*12780*/  LDC.64 R10, c[0x0][R20+0x220] ;  /* 0x00008800140a7b82 */ /* 0x000e700000000a00 */
[----:B------:R-:W2:Y:S08]  /*12790*/  LDC.64 R8, c[0x0][R20+0x218] ;  /* 0x0000860014087b82 */ /* 0x000eb00000000a00 */
[----:B------:R-:W4:Y:S08]  /*127a0*/  LDC.64 R12, c[0x0][R20+0x228] ;  /* 0x00008a00140c7b82 */ /* 0x000f300000000a00 */
[----:B------:R-:W5:Y:S08]  /*127b0*/  @P1 LDC R0, c[0x0][0xbec] ;  /* 0x0002fb00ff001b82 */ /* 0x000f700000000800 */
[----:B------:R-:W4:Y:S08]  /*127c0*/  LDC.64 R6, c[0x0][R20+0x210] ;  /* 0x0000840014067b82 */ /* 0x000f300000000a00 */
[----:B------:R-:W4:Y:S01]  /*127d0*/  @P1 LDC R29, c[0x0][0xbf0] ;  /* 0x0002fc00ff1d1b82 */ /* 0x000f220000000800 */
[----:B-----5:R-:W-:-:S07]  /*127e0*/  @P1 IMAD.HI.U32 R0, R37, R0, RZ ;  /* 0x0000000025001227 */ /* 0x020fce00078e00ff */
[----:B0-----:R-:W0:Y:S01]  /*127f0*/  @!P0 LDC R4, c[0x0][0xb50] ;  /* 0x0002d400ff048b82 */ /* 0x001e220000000800 */
[----:B-1----:R-:W-:-:S07]  /*12800*/  IMAD R11, R11, R31, RZ ;  /* 0x0000001f0b0b7224 */ /* 0x002fce00078e02ff */
[----:B------:R-:W1:Y:S01]  /*12810*/  @!P0 LDC R5, c[0x0][0xb54] ;  /* 0x0002d500ff058b82 */ /* 0x000e620000000800 */
[----:B----4-:R-:W-:Y:S01]  /*12820*/  @P1 SHF.R.U32.HI R25, RZ, R29, R0 ;  /* 0x0000001dff191219 */ /* 0x010fe20000011600 */
[----:B------:R-:W-:Y:S02]  /*12830*/  IMAD R29, R10, R64, R11 ;  /* 0x000000400a1d7224 */ /* 0x000fe400078e020b */
[-C--:B--2---:R-:W-:Y:S02]  /*12840*/  IMAD R27, R9, R14.reuse, RZ ;  /* 0x0000000e091b7224 */ /* 0x084fe400078e02ff */
[----:B------:R-:W-:Y:S01]  /*12850*/  IMAD.WIDE.U32 R8, R8, R14, RZ ;  /* 0x0000000e08087225 */ /* 0x000fe200078e00ff */
[----:B---3--:R-:W-:-:S03]  /*12860*/  SEL R11, R28, RZ, P0 ;  /* 0x000000ff1c0b7207 */ /* 0x008fc60000000000 */
[----:B------:R-:W-:-:S04]  /*12870*/  IMAD.WIDE.U32 R14, R10, R31, RZ ;  /* 0x0000001f0a0e7225 */ /* 0x000fc800078e00ff */
[----:B------:R-:W-:Y:S01]  /*12880*/  IMAD.IADD R27, R9, 0x1, R27 ;  /* 0x00000001091b7824 */ /* 0x000fe200078e021b */
[----:B------:R-:W-:Y:S01]  /*12890*/  IADD3 R0, P1, P3, R14, R8, R3 ;  /* 0x000000080e007210 */ /* 0x000fe20007b3e003 */
[----:B------:R-:W-:Y:S02]  /*128a0*/  IMAD.MOV R10, RZ, RZ, -R25 ;  /* 0x000000ffff0a7224 */ /* 0x000fe400078e0a19 */
[----:B------:R-:W-:Y:S02]  /*128b0*/  IMAD.IADD R29, R15, 0x1, R29 ;  /* 0x000000010f1d7824 */ /* 0x000fe400078e021d */
[----:B------:R-:W-:-:S04]  /*128c0*/  IMAD.WIDE.U32 R8, R12, R11, RZ ;  /* 0x0000000b0c087225 */ /* 0x000fc800078e00ff */
[----:B------:R-:W-:Y:S02]  /*128d0*/  IMAD R13, R13, R11, RZ ;  /* 0x0000000b0d0d7224 */ /* 0x000fe400078e02ff */
[----:B------:R-:W-:Y:S01]  /*128e0*/  IMAD R11, R26, R10, R37 ;  /* 0x0000000a1a0b7224 */ /* 0x000fe200078e0225 */
[----:B------:R-:W-:Y:S01]  /*128f0*/  IADD3.X R10, R29, R27, R24, P1, P3 ;  /* 0x0000001b1d0a7210 */ /* 0x000fe20000fe6418 */
[----:B------:R-:W-:Y:S01]  /*12900*/  IMAD.IADD R13, R9, 0x1, R13 ;  /* 0x00000001090d7824 */ /* 0x000fe200078e020d */
[----:B------:R-:W-:Y:S01]  /*12910*/  IADD3 R8, P0, P1, R25, R0, R8 ;  /* 0x0000000019087210 */ /* 0x000fe2000791e008 */
[----:B------:R-:W-:Y:S01]  /*12920*/  IMAD R0, R7, R11, RZ ;  /* 0x0000000b07007224 */ /* 0x000fe200078e02ff */
[----:B------:R-:W-:-:S04]  /*12930*/  SHF.R.S32.HI R25, RZ, 0x1f, R25 ;  /* 0x0000001fff197819 */ /* 0x000fc80000011419 */
[----:B------:R-:W-:Y:S02]  /*12940*/  IADD3.X R9, R25, R10, R13, P0, P1 ;  /* 0x0000000a19097210 */ /* 0x000fe400007e240d */
[----:B------:R-:W-:-:S05]  /*12950*/  SHF.R.S32.HI R13, RZ, 0x1f, R11 ;  /* 0x0000001fff0d7819 */ /* 0x000fca000001140b */
[C---:B------:R-:W-:Y:S02]  /*12960*/  IMAD R13, R6.reuse, R13, R0 ;  /* 0x0000000d060d7224 */ /* 0x040fe400078e0200 */
[----:B------:R-:W-:-:S04]  /*12970*/  IMAD.WIDE.U32 R6, R6, R11, R8 ;  /* 0x0000000b06067225 */ /* 0x000fc800078e0008 */
[----:B------:R-:W-:Y:S01]  /*12980*/  IMAD.IADD R0, R7, 0x1, R13 ;  /* 0x0000000107007824 */ /* 0x000fe200078e020d */
[----:B0-----:R-:W-:Y:S01]  /*12990*/  LEA R4, P0, R6, R4, 0x2 ;  /* 0x0000000406047211 */ /* 0x001fe200078010ff */
[----:B------:R-:W-:-:S03]  /*129a0*/  IMAD.MOV.U32 R7, RZ, RZ, -0x800000 ;  /* 0xff800000ff077424 */ /* 0x000fc600078e00ff */
[----:B-1----:R-:W-:-:S05]  /*129b0*/  LEA.HI.X R5, R6, R5, R0, 0x2, P0 ;  /* 0x0000000506057211 */ /* 0x002fca00000f1400 */
[----:B------:R1:W-:Y:S04]  /*129c0*/  STG.E desc[UR56][R4.64], R7 ;  /* 0x0000000704007986 */ /* 0x0003e8000c101938 */
.L_x_527:
[----:B------:R-:W-:Y:S05]  /*129d0*/  BSYNC B1 ;  /* 0x0000000000017941 */ /* 0x000fea0003800000 */
.L_x_526:
[----:B------:R-:W-:Y:S05]  /*129e0*/  @P2 BRA `(.L_x_520) ;  /* 0x0000000400302947 */ /* 0x000fea0003800000 */
[----:B------:R-:W2:Y:S01]  /*129f0*/  LDL.LU R12, [R1+0x8c] ;  /* 0x00008c00010c7983 */ /* 0x000ea20000300800 */
[----:B------:R-:W3:Y:S01]  /*12a00*/  LDC R10, c[0x0][0xbe8] ;  /* 0x0002fa00ff0a7b82 */ /* 0x000ee20000000800 */
[----:B------:R-:W-:Y:S01]  /*12a10*/  ULDC.64 UR4, c[0x0][0xaa0] ;  /* 0x0002a80000047ab9 */ /* 0x000fe20000000a00 */
[----:B------:R-:W-:Y:S01]  /*12a20*/  IMAD R61, R61, 0x30, R60 ;  /* 0x000000303d3d7824 */ /* 0x000fe200078e023c */
[----:B------:R-:W4:Y:S01]  /*12a30*/  LDL R26, [R1+0x9c] ;  /* 0x00009c00011a7983 */ /* 0x000f220000100800 */
[----:B------:R-:W-:Y:S01]  /*12a40*/  IMAD R0, R24, UR4, RZ ;  /* 0x0000000418007c24 */ /* 0x000fe2000f8e02ff */
[----:B------:R-:W-:Y:S01]  /*12a50*/  ULDC.64 UR6, c[0x0][0xaf0] ;  /* 0x0002bc0000067ab9 */ /* 0x000fe20000000a00 */
[----:B01----:R-:W-:-:S04]  /*12a60*/  IMAD.WIDE.U32 R4, R3, UR4, RZ ;  /* 0x0000000403047c25 */ /* 0x003fc8000f8e00ff */
[----:B------:R-:W-:Y:S01]  /*12a70*/  IMAD R7, R3, UR5, R0 ;  /* 0x0000000503077c24 */ /* 0x000fe2000f8e0200 */
[----:B------:R-:W-:Y:S01]  /*12a80*/  ULDC.64 UR4, c[0x0][0xae8] ;  /* 0x0002ba0000047ab9 */ /* 0x000fe20000000a00 */
[----:B------:R-:W-:-:S03]  /*12a90*/  IMAD R6, R64, UR6, RZ ;  /* 0x0000000640067c24 */ /* 0x000fc6000f8e02ff */
[----:B------:R-:W-:Y:S02]  /*12aa0*/  IADD3 R5, R5, R7, RZ ;  /* 0x0000000705057210 */ /* 0x000fe40007ffe0ff */
[----:B---3--:R-:W-:-:S13]  /*12ab0*/  ISETP.NE.AND P0, PT, R10, 0x1, PT ;  /* 0x000000010a00780c */ /* 0x008fda0003f05270 */
[----:B------:R-:W0:Y:S08]  /*12ac0*/  @P0 LDC R9, c[0x0][0xbec] ;  /* 0x0002fb00ff090b82 */ /* 0x000e300000000800 */
[----:B------:R-:W1:Y:S01]  /*12ad0*/  @P0 LDC R11, c[0x0][0xbf0] ;  /* 0x0002fc00ff0b0b82 */ /* 0x000e620000000800 */
[----:B--2---:R-:W-:-:S04]  /*12ae0*/  IMAD.WIDE.U32 R4, R12, UR4, R4 ;  /* 0x000000040c047c25 */ /* 0x004fc8000f8e0004 */
[----:B----4-:R-:W-:Y:S02]  /*12af0*/  IMAD R8, R26, 0xc0, R61 ;  /* 0x000000c01a087824 */ /* 0x010fe400078e023d */
[----:B------:R-:W-:Y:S01]  /*12b00*/  IMAD R5, R12, UR5, R5 ;  /* 0x000000050c057c24 */ /* 0x000fe2000f8e0205 */
[----:B------:R-:W-:Y:S01]  /*12b10*/  ULDC.64 UR4, c[0x0][0xae0] ;  /* 0x0002b80000047ab9 */ /* 0x000fe20000000a00 */
[----:B0-----:R-:W-:-:S04]  /*12b20*/  @P0 IMAD.HI.U32 R0, R8, R9, RZ ;  /* 0x0000000908000227 */ /* 0x001fc800078e00ff */
[----:B------:R-:W-:Y:S01]  /*12b30*/  IMAD.MOV.U32 R3, RZ, RZ, R8 ;  /* 0x000000ffff037224 */ /* 0x000fe200078e0008 */
[----:B-1----:R-:W-:Y:S01]  /*12b40*/  @P0 SHF.R.U32.HI R3, RZ, R11, R0 ;  /* 0x0000000bff030219 */ /* 0x002fe20000011600 */
[C---:B------:R-:W-:Y:S02]  /*12b50*/  IMAD R9, R31.reuse, UR7, R6 ;  /* 0x000000071f097c24 */ /* 0x040fe4000f8e0206 */
[----:B------:R-:W-:Y:S01]  /*12b60*/  IMAD.WIDE.U32 R4, R31, UR6, R4 ;  /* 0x000000061f047c25 */ /* 0x000fe2000f8e0004 */
[--C-:B------:R-:W-:Y:S01]  /*12b70*/  SHF.R.S32.HI R0, RZ, 0x1f, R3.reuse ;  /* 0x0000001fff007819 */ /* 0x100fe20000011403 */
[----:B------:R-:W-:Y:S02]  /*12b80*/  ULDC.64 UR6, c[0x0][0xa80] ;  /* 0x0002a00000067ab9 */ /* 0x000fe40000000a00 */
[----:B------:R-:W-:Y:S02]  /*12b90*/  IMAD.MOV R7, RZ, RZ, -R3 ;  /* 0x000000ffff077224 */ /* 0x000fe400078e0a03 */
[----:B------:R-:W-:-:S02]  /*12ba0*/  IMAD R0, R0, UR4, RZ ;  /* 0x0000000400007c24 */ /* 0x000fc4000f8e02ff */
[----:B------:R-:W-:Y:S02]  /*12bb0*/  IMAD R7, R10, R7, R8 ;  /* 0x000000070a077224 */ /* 0x000fe400078e0208 */
[----:B------:R-:W-:Y:S02]  /*12bc0*/  IMAD.IADD R5, R5, 0x1, R9 ;  /* 0x0000000105057824 */ /* 0x000fe400078e0209 */
[C---:B------:R-:W-:Y:S01]  /*12bd0*/  IMAD R9, R3.reuse, UR5, R0 ;  /* 0x0000000503097c24 */ /* 0x040fe2000f8e0200 */
[----:B------:R-:W-:Y:S01]  /*12be0*/  SHF.R.S32.HI R0, RZ, 0x1f, R7 ;  /* 0x0000001fff007819 */ /* 0x000fe20000011407 */
[----:B------:R-:W-:Y:S01]  /*12bf0*/  IMAD.WIDE.U32 R4, R3, UR4, R4 ;  /* 0x0000000403047c25 */ /* 0x000fe2000f8e0004 */
[----:B------:R-:W-:-:S03]  /*12c00*/  ULDC.64 UR4, c[0x0][0xad8] ;  /* 0x0002b60000047ab9 */ /* 0x000fc60000000a00 */
[----:B------:R-:W-:Y:S02]  /*12c10*/  IMAD R0, R0, UR4, RZ ;  /* 0x0000000400007c24 */ /* 0x000fe4000f8e02ff */
[----:B------:R-:W-:Y:S02]  /*12c20*/  IMAD.IADD R5, R5, 0x1, R9 ;  /* 0x0000000105057824 */ /* 0x000fe400078e0209 */
[C---:B------:R-:W-:Y:S02]  /*12c30*/  IMAD R3, R7.reuse, UR5, R0 ;  /* 0x0000000507037c24 */ /* 0x040fe4000f8e0200 */
[----:B------:R-:W-:Y:S01]  /*12c40*/  IMAD.WIDE.U32 R4, R7, UR4, R4 ;  /* 0x0000000407047c25 */ /* 0x000fe2000f8e0004 */
[----:B------:R-:W-:Y:S02]  /*12c50*/  ULDC UR4, c[0x0][0xac8] ;  /* 0x0002b20000047ab9 */ /* 0x000fe40000000800 */
[----:B------:R-:W-:Y:S01]  /*12c60*/  ISETP.GE.AND P0, PT, R59, UR4, PT ;  /* 0x000000043b007c0c */ /* 0x000fe2000bf06270 */
[----:B------:R-:W-:Y:S01]  /*12c70*/  IMAD.IADD R3, R5, 0x1, R3 ;  /* 0x0000000105037824 */ /* 0x000fe200078e0203 */
[----:B------:R-:W-:Y:S01]  /*12c80*/  LEA R7, P1, R4, UR6, 0x1 ;  /* 0x0000000604077c11 */ /* 0x000fe2000f8208ff */
[----:B------:R-:W-:-:S03]  /*12c90*/  UMOV UR4, 0xffffffff ;  /* 0xffffffff00047882 */ /* 0x000fc60000000000 */
[----:B------:R-:W-:Y:S01]  /*12ca0*/  LEA.HI.X R20, R4, UR7, R3, 0x1, P1 ;  /* 0x0000000704147c11 */ /* 0x000fe200088f0c03 */
[----:B------:R-:W-:Y:S08]  /*12cb0*/  BRA.DIV UR4, `(.L_x_528) ;  /* 0x0000007a04cc7947 */ /* 0x000ff0000b800000 */
[----:B------:R-:W0:Y:S01]  /*12cc0*/  SHFL.IDX PT, R3, R7, RZ, 0x181f ;  /* 0x00181fff07037589 */ /* 0x000e2200000e0000 */
[----:B------:R-:W-:Y:S02]  /*12cd0*/  IMAD R21, R21, R10, RZ ;  /* 0x0000000a15157224 */ /* 0x000fe400078e02ff */
[----:B------:R-:W-:Y:S01]  /*12ce0*/  IMAD R24, R26, 0xc0, R60 ;  /* 0x000000c01a187824 */ /* 0x000fe200078e023c */
[----:B------:R-:W1:Y:S03]  /*12cf0*/  SHFL.IDX PT, R0, R20, RZ, 0x181f ;  /* 0x00181fff14007589 */ /* 0x000e6600000e0000 */
[C---:B------:R-:W-:Y:S01]  /*12d00*/  VIADD R8, R24.reuse, 0x30 ;  /* 0x0000003018087836 */ /* 0x040fe20000000000 */
[----:B------:R-:W2:Y:S01]  /*12d10*/  SHFL.IDX PT, R5, R7, 0x1, 0x181f ;  /* 0x00381f0007057f89 */ /* 0x000ea200000e0000 */
[C---:B------:R-:W-:Y:S01]  /*12d20*/  ISETP.GE.OR P2, PT, R24.reuse, R21, P0 ;  /* 0x000000151800720c */ /* 0x040fe20000746670 */
[----:B------:R-:W-:-:S02]  /*12d30*/  VIADD R10, R24, 0x60 ;  /* 0x00000060180a7836 */ /* 0x000fc40000000000 */
[----:B------:R-:W3:Y:S01]  /*12d40*/  SHFL.IDX PT, R14, R7, 0x2, 0x181f ;  /* 0x00581f00070e7f89 */ /* 0x000ee200000e0000 */
[-C--:B------:R-:W-:Y:S02]  /*12d50*/  ISETP.GE.OR P3, PT, R8, R21.reuse, P0 ;  /* 0x000000150800720c */ /* 0x080fe40000766670 */
[----:B------:R-:W-:Y:S01]  /*12d60*/  ISETP.GE.OR P4, PT, R10, R21, P0 ;  /* 0x000000150a00720c */ /* 0x000fe20000786670 */
[----:B------:R-:W4:Y:S04]  /*12d70*/  SHFL.IDX PT, R4, R20, 0x1, 0x181f ;  /* 0x00381f0014047f89 */ /* 0x000f2800000e0000 */
[----:B------:R-:W5:Y:S02]  /*12d80*/  SHFL.IDX PT, R6, R20, 0x2, 0x181f ;  /* 0x00581f0014067f89 */ /* 0x000f6400000e0000 */
[----:B0-----:R-:W-:-:S04]  /*12d90*/  @!P2 LEA R10, P5, R59, R3, 0x1 ;  /* 0x000000033b0aa211 */ /* 0x001fc800078a08ff */
[C-C-:B-1----:R-:W-:Y:S02]  /*12da0*/  @!P2 LEA.HI.X R3, R59.reuse, R0, R58.reuse, 0x1, P5 ;  /* 0x000000003b03a211 */ /* 0x142fe400028f0c3a */
[----:B------:R0:W1:Y:S01]  /*12db0*/  SHFL.IDX PT, R0, R20, 0x3, 0x181f ;  /* 0x00781f0014007f89 */ /* 0x00006200000e0000 */
[C---:B--2---:R-:W-:Y:S02]  /*12dc0*/  @!P3 LEA R8, P1, R59.reuse, R5, 0x1 ;  /* 0x000000053b08b211 */ /* 0x044fe400078208ff */
[----:B------:R-:W-:Y:S02]  /*12dd0*/  @!P2 MOV R11, R3 ;  /* 0x00000003000ba202 */ /* 0x000fe40000000f00 */
[C---:B---3--:R-:W-:Y:S02]  /*12de0*/  @!P4 LEA R25, P5, R59.reuse, R14, 0x1 ;  /* 0x0000000e3b19c211 */ /* 0x048fe400078a08ff */
[----:B------:R0:W2:Y:S01]  /*12df0*/  SHFL.IDX PT, R14, R7, 0x3, 0x181f ;  /* 0x00781f00070e7f89 */ /* 0x0000a200000e0000 */
[----:B----4-:R-:W-:-:S02]  /*12e00*/  @!P3 LEA.HI.X R9, R59, R4, R58, 0x1, P1 ;  /* 0x000000043b09b211 */ /* 0x010fc400008f0c3a */
[----:B------:R-:W-:Y:S01]  /*12e10*/  @!P4 IMAD.MOV.U32 R4, RZ, RZ, R25 ;  /* 0x000000ffff04c224 */ /* 0x000fe200078e0019 */
[----:B------:R0:W-:Y:S01]  /*12e20*/  @!P2 ST.E.128 desc[UR56][R10.64], RZ ;  /* 0x000000ff0a00a985 */ /* 0x0001e2000c101d38 */
[----:B-----5:R-:W-:-:S03]  /*12e30*/  @!P4 LEA.HI.X R5, R59, R6, R58, 0x1, P5 ;  /* 0x000000063b05c211 */ /* 0x020fc600028f0c3a */
[----:B------:R0:W-:Y:S04]  /*12e40*/  @!P3 ST.E.128 desc[UR56][R8.64], RZ ;  /* 0x000000ff0800b985 */ /* 0x0001e8000c101d38 */
[----:B------:R0:W-:Y:S02]  /*12e50*/  @!P4 ST.E.128 desc[UR56][R4.64], RZ ;  /* 0x000000ff0400c985 */ /* 0x0001e4000c101d38 */
.L_x_717:
[----:B------:R-:W-:-:S05]  /*12e60*/  VIADD R24, R24, 0x90 ;  /* 0x0000009018187836 */ /* 0x000fca0000000000 */
[----:B------:R-:W-:-:S13]  /*12e70*/  ISETP.GE.OR P0, PT, R24, R21, P0 ;  /* 0x000000151800720c */ /* 0x000fda0000706670 */
[----:B--2---:R-:W-:-:S04]  /*12e80*/  @!P0 LEA R14, P1, R59, R14, 0x1 ;  /* 0x0000000e3b0e8211 */ /* 0x004fc800078208ff */
[----:B-1----:R-:W-:-:S05]  /*12e90*/  @!P0 LEA.HI.X R15, R59, R0, R58, 0x1, P1 ;  /* 0x000000003b0f8211 */ /* 0x002fca00008f0c3a */
[----:B------:R1:W-:Y:S04]  /*12ea0*/  @!P0 ST.E.128 desc[UR56][R14.64], RZ ;  /* 0x000000ff0e008985 */ /* 0x0003e8000c101d38 */
.L_x_520:
[----:B------:R-:W-:Y:S05]  /*12eb0*/  BSYNC B0 ;  /* 0x0000000000007941 */ /* 0x000fea0003800000 */
.L_x_515:
[----:B------:R-:W-:Y:S02]  /*12ec0*/  ULDC UR4, c[0x0][0xc3c] ;  /* 0x00030f0000047ab9 */ /* 0x000fe40000000800 */
[----:B------:R-:W-:-:S13]  /*12ed0*/  ISETP.GE.AND P0, PT, R35, UR4, PT ;  /* 0x0000000423007c0c */ /* 0x000fda000bf06270 */
[----:B------:R-:W-:Y:S05]  /*12ee0*/  @!P0 BRA `(.L_x_529) ;  /* 0xfffffee000988947 */ /* 0x000fea000383ffff */
[----:B------:R-:W-:Y:S05]  /*12ef0*/  BRA `(.L_x_400) ;  /* 0x0000006800c87947 */ /* 0x000fea0003800000 */
.L_x_398:
[----:B------:R-:W-:-:S08]  /*12f00*/  NOP ;  /* 0x0000000000007918 */ /* 0x000fd00000000000 */
[----:B--2---:R-:W0:-:S00]  /*12f10*/  USETMAXREG.DEALLOC.CTAPOOL 0x20 ;  /* 0x00000020000079c8 */ /* 0x004e0000080e0500 */
[----:B0-----:R-:W2:Y:S01]  /*12f20*/  LDL.LU R2, [R1] ;  /* 0x0000000001027983 */ /* 0x001ea20000300800 */
[----:B------:R-:W-:Y:S01]  /*12f30*/  LOP3.LUT R0, R0, 0x3, RZ, 0xc0, !PT ;  /* 0x0000000300007812 */ /* 0x000fe200078ec0ff */
[----:B------:R-:W-:-:S05]  /*12f40*/  IMAD.MOV.U32 R6, RZ, RZ, RZ ;  /* 0x000000ffff067224 */ /* 0x000fca00078e00ff */
[----:B------:R-:W0:Y:S02]  /*12f50*/  SHFL.IDX PT, R0, R0, RZ, 0x1f ;  /* 0x00001fff00007589 */ /* 0x000e2400000e0000 */
[----:B0-----:R-:W-:Y:S02]  /*12f60*/  ISETP.NE.AND P0, PT, R0, RZ, PT ;  /* 0x000000ff0000720c */ /* 0x001fe40003f05270 */
[----:B--2---:R-:W-:-:S11]  /*12f70*/  LOP3.LUT R2, R2, 0xfffffffd, RZ, 0xc0, !PT ;  /* 0xfffffffd02027812 */ /* 0x004fd600078ec0ff */
[----:B------:R-:W-:-:S05]  /*12f80*/  @P0 LOP3.LUT R2, R2, 0x2, RZ, 0xfc, !PT ;  /* 0x0000000202020812 */ /* 0x000fca00078efcff */
[----:B------:R0:W-:Y:S01]  /*12f90*/  STL [R1], R2 ;  /* 0x0000000201007387 */ /* 0x0001e20000100800 */
        /* <DEDUP_REMOVED lines=8> */
.L_x_530:
[----:B------:R-:W1:Y:S01]  /*13020*/  S2R R0, SR_TID.X ;  /* 0x0000000000007919 */ /* 0x000e620000002100 */
[----:B------:R-:W-:Y:S01]  /*13030*/  ULDC UR4, c[0x0][0xc3c] ;  /* 0x00030f0000047ab9 */ /* 0x000fe20000000800 */
[----:B------:R-:W-:Y:S01]  /*13040*/  IMAD.MOV.U32 R7, RZ, RZ, RZ ;  /* 0x000000ffff077224 */ /* 0x000fe200078e00ff */
[----:B------:R-:W2:Y:S01]  /*13050*/  S2UR UR6, SR_CTAID.X ;  /* 0x00000000000679c3 */ /* 0x000ea20000002500 */
[----:B------:R-:W-:Y:S01]  /*13060*/  ULDC UR5, c[0x0][0xc38] ;  /* 0x00030e0000057ab9 */ /* 0x000fe20000000800 */
[----:B-1----:R-:W-:-:S04]  /*13070*/  LOP3.LUT R0, R0, 0x1f, RZ, 0xc0, !PT ;  /* 0x0000001f00007812 */ /* 0x002fc800078ec0ff */
[----:B------:R-:W-:-:S04]  /*13080*/  ISETP.NE.AND P0, PT, R0, 0x1f, PT ;  /* 0x0000001f0000780c */ /* 0x000fc80003f05270 */
[----:B------:R-:W-:-:S13]  /*13090*/  ISETP.GE.OR P1, PT, R0, UR4, !P0 ;  /* 0x0000000400007c0c */ /* 0x000fda000c726670 */
[----:B------:R-:W1:Y:S08]  /*130a0*/  @!P1 LDC.64 R4, c[0x0][0xc80] ;  /* 0x00032000ff049b82 */ /* 0x000e700000000a00 */
[----:B0-----:R-:W0:Y:S01]  /*130b0*/  @!P1 LDC.64 R2, c[0x0][0xc78] ;  /* 0x00031e00ff029b82 */ /* 0x001e220000000a00 */
[----:B-1----:R-:W-:-:S05]  /*130c0*/  @!P1 IMAD.WIDE.U32 R4, R0, 0x4, R4 ;  /* 0x0000000400049825 */ /* 0x002fca00078e0004 */
[----:B------:R-:W3:Y:S01]  /*130d0*/  @!P1 LDG.E R6, desc[UR56][R4.64] ;  /* 0x0000003804069981 */ /* 0x000ee2000c1e1900 */
[----:B0-----:R-:W-:-:S05]  /*130e0*/  @!P1 IMAD.WIDE.U32 R2, R0, 0x4, R2 ;  /* 0x0000000400029825 */ /* 0x001fca00078e0002 */
        /* <DEDUP_REMOVED lines=25> */
[----:B--2---:R-:W-:Y:S01]  /*13280*/  ISETP.GT.AND P6, PT, R8, UR6, PT ;  /* 0x0000000608007c0c */ /* 0x004fe2000bfc4270 */
[----:B------:R-:W-:-:S12]  /*13290*/  IMAD.MOV.U32 R3, RZ, RZ, R8 ;  /* 0x000000ffff037224 */ /* 0x000fd800078e0008 */
[----:B------:R-:W-:Y:S05]  /*132a0*/  @P6 BRA `(.L_x_532) ;  /* 0x00000000009c6947 */ /* 0x000fea0003800000 */
[----:B------:R-:W-:Y:S01]  /*132b0*/  IMAD.MOV.U32 R8, RZ, RZ, R3 ;  /* 0x000000ffff087224 */ /* 0x000fe200078e0003 */
[----:B------:R-:W-:Y:S01]  /*132c0*/  UMOV UR4, URZ ;  /* 0x0000003f00047c82 */ /* 0x000fe20008000000 */
[----:B------:R-:W-:-:S05]  /*132d0*/  ULDC UR5, c[0x0][0xc38] ;  /* 0x00030e0000057ab9 */ /* 0x000fca0000000800 */
.L_x_534:
        /* <DEDUP_REMOVED lines=36> */
.L_x_532:
        /* <DEDUP_REMOVED lines=15> */
[----:B0-----:R-:W-:Y:S01]  /*13610*/  IMAD.MOV R11, RZ, RZ, -R3 ;  /* 0x000000ffff0b7224 */ /* 0x001fe200078e0a03 */
[----:B------:R-:W-:Y:S06]  /*13620*/  @!P0 BRA `(.L_x_535) ;  /* 0x0000000000088947 */ /* 0x000fec0003800000 */
[----:B------:R-:W-:-:S05]  /*13630*/  IADD3 R5, R27, -0x1, RZ ;  /* 0xffffffff1b057810 */ /* 0x000fca0007ffe0ff */
[----:B------:R0:W1:Y:S02]  /*13640*/  SHFL.IDX PT, R24, R2, R5, 0x1f ;  /* 0x00001f0502187589 */ /* 0x00006400000e0000 */
.L_x_535:
        /* <DEDUP_REMOVED lines=16> */
[----:B------:R-:W-:Y:S01]  /*13750*/  @!P1 IMAD.IADD R9, R9, 0x1, -R4 ;  /* 0x0000000109099824 */ /* 0x000fe200078e0a04 */
[----:B------:R-:W0:Y:S01]  /*13760*/  F2I.FTZ.U32.TRUNC.NTZ R3, R3 ;  /* 0x0000000300037305 */ /* 0x000e22000021f000 */
[----:B------:R-:W-:Y:S01]  /*13770*/  @!P1 VIADD R2, R2, 0x1 ;  /* 0x0000000102029836 */ /* 0x000fe20000000000 */
[----:B------:R-:W-:Y:S02]  /*13780*/  ISETP.NE.AND P1, PT, R6, RZ, PT ;  /* 0x000000ff0600720c */ /* 0x000fe40003f25270 */
[----:B------:R-:W-:Y:S02]  /*13790*/  ISETP.GE.U32.AND P0, PT, R9, R4, PT ;  /* 0x000000040900720c */ /* 0x000fe40003f06070 */
[----:B------:R-:W-:-:S04]  /*137a0*/  LOP3.LUT R4, R25, R6, RZ, 0x3c, !PT ;  /* 0x0000000619047212 */ /* 0x000fc800078e3cff */
[----:B------:R-:W-:Y:S02]  /*137b0*/  ISETP.GE.AND P2, PT, R4, RZ, PT ;  /* 0x000000ff0400720c */ /* 0x000fe40003f46270 */
[----:B0-----:R-:W-:-:S05]  /*137c0*/  IADD3 R8, RZ, -R3, RZ ;  /* 0x80000003ff087210 */ /* 0x001fca0007ffe0ff */
[----:B------:R-:W-:-:S04]  /*137d0*/  @P0 VIADD R2, R2, 0x1 ;  /* 0x0000000102020836 */ /* 0x000fc80000000000 */
[----:B------:R-:W-:Y:S02]  /*137e0*/  IMAD.MOV.U32 R4, RZ, RZ, R2 ;  /* 0x000000ffff047224 */ /* 0x000fe400078e0002 */
[----:B------:R-:W-:Y:S01]  /*137f0*/  IMAD.MOV.U32 R2, RZ, RZ, R8 ;  /* 0x000000ffff027224 */ /* 0x000fe200078e0008 */
[----:B------:R-:W-:Y:S01]  /*13800*/  IABS R8, R7 ;  /* 0x0000000700087213 */ /* 0x000fe20000000000 */
[----:B------:R-:W-:Y:S01]  /*13810*/  @!P2 IMAD.MOV R4, RZ, RZ, -R4 ;  /* 0x000000ffff04a224 */ /* 0x000fe200078e0a04 */
[----:B------:R-:W-:Y:S01]  /*13820*/  @!P1 LOP3.LUT R4, RZ, R6, RZ, 0x33, !PT ;  /* 0x00000006ff049212 */ /* 0x000fe200078e33ff */
[----:B------:R-:W-:Y:S02]  /*13830*/  IMAD R9, R2, R5, RZ ;  /* 0x0000000502097224 */ /* 0x000fe400078e02ff */
[----:B------:R-:W-:Y:S02]  /*13840*/  IMAD.MOV.U32 R2, RZ, RZ, RZ ;  /* 0x000000ffff027224 */ /* 0x000fe400078e00ff */
[----:B------:R-:W-:-:S02]  /*13850*/  IMAD.MOV R8, RZ, RZ, -R8 ;  /* 0x000000ffff087224 */ /* 0x000fc400078e0a08 */
[----:B------:R-:W-:Y:S01]  /*13860*/  IMAD.HI.U32 R2, R3, R9, R2 ;  /* 0x0000000903027227 */ /* 0x000fe200078e0002 */
[----:B------:R-:W-:-:S03]  /*13870*/  IABS R3, R4 ;  /* 0x0000000400037213 */ /* 0x000fc60000000000 */
[----:B------:R-:W-:Y:S02]  /*13880*/  IMAD R6, R6, R4, RZ ;  /* 0x0000000406067224 */ /* 0x000fe400078e02ff */
        /* <DEDUP_REMOVED lines=10> */
[----:B------:R-:W-:-:S05]  /*13930*/  @P0 IADD3 R2, R2, 0x1, RZ ;  /* 0x0000000102020810 */ /* 0x000fca0007ffe0ff */
[----:B------:R-:W-:Y:S01]  /*13940*/  @!P2 IMAD.MOV R2, RZ, RZ, -R2 ;  /* 0x000000ffff02a224 */ /* 0x000fe200078e0a02 */
[----:B------:R-:W-:-:S05]  /*13950*/  @!P1 LOP3.LUT R2, RZ, R7, RZ, 0x33, !PT ;  /* 0x00000007ff029212 */ /* 0x000fca00078e33ff */
[----:B------:R-:W-:-:S04]  /*13960*/  IMAD.MOV R3, RZ, RZ, -R2 ;  /* 0x000000ffff037224 */ /* 0x000fc800078e0a02 */
[C---:B------:R-:W-:Y:S02]  /*13970*/  IMAD R4, R7.reuse, R3, R4 ;  /* 0x0000000307047224 */ /* 0x040fe400078e0204 */
[----:B------:R-:W-:-:S04]  /*13980*/  IMAD R7, R7, 0x1000000, R2 ;  /* 0x0100000007077824 */ /* 0x000fc800078e0202 */
[----:B------:R-:W-:Y:S01]  /*13990*/  IMAD R26, R4, 0x10000, R7 ;  /* 0x00010000041a7824 */ /* 0x000fe200078e0207 */
[----:B------:R-:W-:Y:S06]  /*139a0*/  BRA `(.L_x_536) ;  /* 0x00000000000c7947 */ /* 0x000fec0003800000 */
.L_x_533:
[----:B------:R-:W-:Y:S01]  /*139b0*/  IMAD.MOV.U32 R25, RZ, RZ, RZ ;  /* 0x000000ffff197224 */ /* 0x000fe200078e00ff */
[----:B------:R-:W-:Y:S01]  /*139c0*/  MOV R24, UR6 ;  /* 0x0000000600187c02 */ /* 0x000fe20008000f00 */
[----:B------:R-:W-:-:S07]  /*139d0*/  IMAD.MOV.U32 R26, RZ, RZ, RZ ;  /* 0x000000ffff1a7224 */ /* 0x000fce00078e00ff */
.L_x_536:
[----:B------:R-:W-:-:S13]  /*139e0*/  ISETP.NE.AND P0, PT, R0, RZ, PT ;  /* 0x000000ff0000720c */ /* 0x000fda0003f05270 */
[----:B------:R-:W0:Y:S01]  /*139f0*/  @!P0 S2R R3, SR_CgaCtaId ;  /* 0x0000000000038919 */ /* 0x000e220000008800 */
[----:B------:R-:W-:-:S04]  /*13a00*/  @!P0 MOV R0, 0x400 ;  /* 0x0000040000008802 */ /* 0x000fc80000000f00 */
[----:B0-----:R-:W-:-:S05]  /*13a10*/  @!P0 LEA R0, R3, R0, 0x18 ;  /* 0x0000000003008211 */ /* 0x001fca00078ec0ff */
[----:B------:R2:W-:Y:S01]  /*13a20*/  @!P0 STS.128 [R0+0x308d0], R24 ;  /* 0x0308d01800008388 */ /* 0x0005e20000000c00 */
[----:B------:R-:W-:Y:S06]  /*13a30*/  BAR.ARV 0x5, 0x200 ;  /* 0x0148000000007b1d */ /* 0x000fec0000002000 */
.L_x_531:
[----:B------:R3:W-:Y:S01]  /*13a40*/  STL [R1+0x38], RZ ;  /* 0x000038ff01007387 */ /* 0x0007e20000100800 */
[----:B------:R-:W-:Y:S01]  /*13a50*/  ULDC UR4, c[0x0][0xc3c] ;  /* 0x00030f0000047ab9 */ /* 0x000fe20000000800 */
[----:B------:R-:W-:Y:S01]  /*13a60*/  IMAD.MOV.U32 R28, RZ, RZ, 0x1 ;  /* 0x00000001ff1c7424 */ /* 0x000fe200078e00ff */
[----:B-1----:R-:W-:Y:S01]  /*13a70*/  ISETP.GE.AND P0, PT, R27, UR4, PT ;  /* 0x000000041b007c0c */ /* 0x002fe2000bf06270 */
[----:B------:R-:W-:-:S12]  /*13a80*/  IMAD.MOV.U32 R18, RZ, RZ, RZ ;  /* 0x000000ffff127224 */ /* 0x000fd800078e00ff */
[----:B---3--:R-:W-:Y:S05]  /*13a90*/  @P0 BRA `(.L_x_537) ;  /* 0x0000005c00040947 */ /* 0x008fea0003800000 */
[----:B------:R-:W2:Y:S01]  /*13aa0*/  S2R R5, SR_TID.X ;  /* 0x0000000000057919 */ /* 0x000ea20000002100 */
[----:B------:R-:W1:Y:S01]  /*13ab0*/  S2UR UR5, SR_CgaCtaId ;  /* 0x00000000000579c3 */ /* 0x000e620000008800 */
[----:B------:R-:W-:Y:S01]  /*13ac0*/  UMOV UR4, 0x400 ;  /* 0x0000040000047882 */ /* 0x000fe20000000000 */
[----:B------:R-:W-:Y:S01]  /*13ad0*/  BSSY B8, `(.L_x_537) ;  /* 0x00005bd000087945 */ /* 0x000fe20003800000 */
[----:B------:R-:W-:Y:S01]  /*13ae0*/  STL [R1+0x38], RZ ;  /* 0x000038ff01007387 */ /* 0x000fe20000100800 */
[----:B------:R-:W-:Y:S01]  /*13af0*/  IMAD.MOV.U32 R29, RZ, RZ, RZ ;  /* 0x000000ffff1d7224 */ /* 0x000fe200078e00ff */
[----:B------:R-:W-:Y:S01]  /*13b00*/  ULDC.64 UR38, c[0x0][0x198] ;  /* 0x0000660000267ab9 */ /* 0x000fe20000000a00 */
[----:B------:R-:W-:Y:S01]  /*13b10*/  IMAD.MOV.U32 R18, RZ, RZ, RZ ;  /* 0x000000ffff127224 */ /* 0x000fe200078e00ff */
[----:B------:R-:W-:Y:S01]  /*13b20*/  ULDC UR36, c[0x0][0xc] ;  /* 0x0000030000247ab9 */ /* 0x000fe20000000800 */
[----:B------:R-:W-:Y:S01]  /*13b30*/  IMAD.MOV.U32 R28, RZ, RZ, 0x1 ;  /* 0x00000001ff1c7424 */ /* 0x000fe200078e00ff */
[----:B-1----:R-:W-:-:S06]  /*13b40*/  ULEA UR4, UR5, UR4, 0x18 ;  /* 0x0000000405047291 */ /* 0x002fcc000f8ec03f */
[----:B------:R-:W-:Y:S01]  /*13b50*/  MOV R16, UR4 ;  /* 0x0000000400107c02 */ /* 0x000fe20008000f00 */
[C---:B--2---:R-:W-:Y:S01]  /*13b60*/  IMAD.SHL.U32 R0, R5.reuse, 0x8, RZ ;  /* 0x0000000805007824 */ /* 0x044fe200078e00ff */
[----:B------:R-:W-:-:S04]  /*13b70*/  LOP3.LUT R4, R5, 0x7f, RZ, 0xc0, !PT ;  /* 0x0000007f05047812 */ /* 0x000fc800078ec0ff */
[----:B0-----:R-:W-:Y:S01]  /*13b80*/  LOP3.LUT R2, R0, 0x1f8, RZ, 0xc0, !PT ;  /* 0x000001f800027812 */ /* 0x001fe200078ec0ff */
[----:B------:R-:W-:Y:S01]  /*13b90*/  IMAD.SHL.U32 R3, R4, 0x8, RZ ;  /* 0x0000000804037824 */ /* 0x000fe200078e00ff */
[----:B------:R-:W-:Y:S01]  /*13ba0*/  SHF.R.U32.HI R4, RZ, 0x3, R4 ;  /* 0x00000003ff047819 */ /* 0x000fe20000011604 */
[----:B------:R-:W-:Y:S01]  /*13bb0*/  IMAD.MOV.U32 R0, RZ, RZ, 0x1 ;  /* 0x00000001ff007424 */ /* 0x000fe200078e00ff */
[----:B------:R-:W-:-:S04]  /*13bc0*/  LOP3.LUT R2, R2, 0x38, R5, 0x78, !PT ;  /* 0x0000003802027812 */ /* 0x000fc800078e7805 */
[----:B------:R-:W-:Y:S01]  /*13bd0*/  LOP3.LUT R3, R2, 0x200, R3, 0xf8, !PT ;  /* 0x0000020002037812 */ /* 0x000fe200078ef803 */
[----:B------:R0:W-:Y:S01]  /*13be0*/  STL [R1+0x4], R0 ;  /* 0x0000040001007387 */ /* 0x0001e20000100800 */
[----:B------:R-:W-:-:S05]  /*13bf0*/  IMAD.SHL.U32 R2, R5, 0x10, RZ ;  /* 0x0000001005027824 */ /* 0x000fca00078e00ff */
[----:B------:R-:W-:Y:S01]  /*13c00*/  LOP3.LUT R2, R4, 0x70, R2, 0xf8, !PT ;  /* 0x0000007004027812 */ /* 0x000fe200078ef802 */
[----:B0-----:R-:W-:-:S05]  /*13c10*/  IMAD R0, R3, 0x2, R16 ;  /* 0x0000000203007824 */ /* 0x001fca00078e0210 */
[----:B------:R0:W-:Y:S02]  /*13c20*/  STL [R1+0x10], R0 ;  /* 0x0000100001007387 */ /* 0x0001e40000100800 */
.L_x_661:
[----:B-1----:R-:W1:Y:S02]  /*13c30*/  LDC.64 R2, c[0x0][0xc88] ;  /* 0x00032200ff027b82 */ /* 0x002e640000000a00 */
[----:B-1----:R-:W-:-:S05]  /*13c40*/  IMAD.WIDE R2, R27, 0x4, R2 ;  /* 0x000000041b027825 */ /* 0x002fca00078e0202 */
[----:B0-----:R-:W0:Y:S01]  /*13c50*/  LDG.E R13, desc[UR56][R2.64] ;  /* 0x00000038020d7981 */ /* 0x001e22000c1e1900 */
[----:B------:R-:W-:Y:S05]  /*13c60*/  YIELD ;  /* 0x0000000000007946 */ /* 0x000fea0003800000 */
[----:B------:R-:W-:Y:S01]  /*13c70*/  ULDC.64 UR4, c[0x0][0xa28] ;  /* 0x00028a0000047ab9 */ /* 0x000fe20000000a00 */
[----:B------:R-:W-:Y:S02]  /*13c80*/  CS2R R8, SRZ ;  /* 0x0000000000087805 */ /* 0x000fe4000001ff00 */
[----:B------:R-:W-:Y:S01]  /*13c90*/  ISETP.NE.U32.AND P0, PT, RZ, UR4, PT ;  /* 0x00000004ff007c0c */ /* 0x000fe2000bf05070 */
[----:B------:R-:W-:-:S03]  /*13ca0*/  ULDC.64 UR6, c[0x0][0xa00] ;  /* 0x0002800000067ab9 */ /* 0x000fc60000000a00 */
[----:B------:R-:W-:Y:S02]  /*13cb0*/  ISETP.NE.AND.EX P0, PT, RZ, UR5, PT, P0 ;  /* 0x00000005ff007c0c */ /* 0x000fe4000bf05300 */
[----:B0-----:R-:W-:Y:S01]  /*13cc0*/  SHF.R.S32.HI R0, RZ, 0x1f, R13 ;  /* 0x0000001fff007819 */ /* 0x001fe2000001140d */
[----:B------:R-:W-:-:S10]  /*13cd0*/  IMAD.SHL.U32 R19, R13, 0x4, RZ ;  /* 0x000000040d137824 */ /* 0x000fd400078e00ff */
[C---:B------:R-:W-:Y:S01]  /*13ce0*/  @P0 LEA R4, P1, R13.reuse, UR4, 0x2 ;  /* 0x000000040d040c11 */ /* 0x040fe2000f8210ff */
[----:B------:R-:W-:Y:S01]  /*13cf0*/  STL [R1+0x14], R13 ;  /* 0x0000140d01007387 */ /* 0x000fe20000100800 */
[C-C-:B------:R-:W-:Y:S02]  /*13d00*/  SHF.L.U64.HI R22, R13.reuse, 0x2, R0.reuse ;  /* 0x000000020d167819 */ /* 0x140fe40000010200 */
[----:B--2---:R-:W-:Y:S01]  /*13d10*/  @P0 LEA.HI.X R5, R13, UR5, R0, 0x2, P1 ;  /* 0x000000050d050c11 */ /* 0x004fe200088f1400 */
[----:B------:R-:W-:Y:S01]  /*13d20*/  ULDC.64 UR4, c[0x0][0xa08] ;  /* 0x0002820000047ab9 */ /* 0x000fe20000000a00 */
[----:B------:R-:W-:Y:S01]  /*13d30*/  ISETP.NE.U32.AND P1, PT, RZ, UR6, PT ;  /* 0x00000006ff007c0c */ /* 0x000fe2000bf25070 */
[----:B------:R0:W-:Y:S01]  /*13d40*/  STL [R1+0x2c], R0 ;  /* 0x00002c0001007387 */ /* 0x0001e20000100800 */
[----:B------:R-:W-:-:S03]  /*13d50*/  IADD3 R2, P2, R19, UR6, RZ ;  /* 0x0000000613027c10 */ /* 0x000fc6000ff5e0ff */
[----:B------:R1:W5:Y:S01]  /*13d60*/  @P0 LDG.E R9, desc[UR56][R4.64] ;  /* 0x0000003804090981 */ /* 0x000362000c1e1900 */
[----:B------:R-:W-:Y:S01]  /*13d70*/  ISETP.NE.AND.EX P0, PT, RZ, UR7, PT, P1 ;  /* 0x00000007ff007c0c */ /* 0x000fe2000bf05310 */
[----:B------:R-:W-:Y:S01]  /*13d80*/  IMAD.MOV.U32 R12, RZ, RZ, RZ ;  /* 0x000000ffff0c7224 */ /* 0x000fe200078e00ff */
[C---:B------:R-:W-:Y:S01]  /*13d90*/  IADD3.X R3, R22.reuse, UR7, RZ, P2, !PT ;  /* 0x0000000716037c10 */ /* 0x040fe200097fe4ff */
[----:B------:R-:W-:Y:S01]  /*13da0*/  ULDC.64 UR6, c[0x0][0xa10] ;  /* 0x0002840000067ab9 */ /* 0x000fe20000000a00 */
[----:B------:R-:W-:Y:S01]  /*13db0*/  ISETP.NE.U32.AND P1, PT, RZ, UR4, PT ;  /* 0x00000004ff007c0c */ /* 0x000fe2000bf25070 */
[----:B0-----:R-:W-:Y:S01]  /*13dc0*/  IMAD.MOV.U32 R0, RZ, RZ, RZ ;  /* 0x000000ffff007224 */ /* 0x001fe200078e00ff */
[C---:B------:R-:W-:Y:S02]  /*13dd0*/  IADD3 R6, P3, R19.reuse, UR4, RZ ;  /* 0x0000000413067c10 */ /* 0x040fe4000ff7e0ff */
[----:B------:R-:W-:Y:S02]  /*13de0*/  ISETP.NE.AND.EX P1, PT, RZ, UR5, PT, P1 ;  /* 0x00000005ff007c0c */ /* 0x000fe4000bf25310 */
[----:B------:R-:W-:Y:S01]  /*13df0*/  IADD3.X R7, R22, UR5, RZ, P3, !PT ;  /* 0x0000000516077c10 */ /* 0x000fe20009ffe4ff */
[----:B------:R-:W-:Y:S01]  /*13e00*/  ULDC.64 UR4, c[0x0][0xa18] ;  /* 0x0002860000047ab9 */ /* 0x000fe20000000a00 */
[----:B-1----:R-:W-:Y:S01]  /*13e10*/  IADD3 R4, P4, R19, UR6, RZ ;  /* 0x0000000613047c10 */ /* 0x002fe2000ff9e0ff */
[----:B------:R-:W2:Y:S01]  /*13e20*/  @P0 LDG.E R8, desc[UR56][R2.64] ;  /* 0x0000003802080981 */ /* 0x000ea2000c1e1900 */
[----:B------:R-:W-:-:S02]  /*13e30*/  ISETP.NE.U32.AND P3, PT, RZ, UR4, PT ;  /* 0x00000004ff007c0c */ /* 0x000fc4000bf65070 */
[----:B------:R-:W-:Y:S02]  /*13e40*/  IADD3.X R5, R22, UR7, RZ, P4, !PT ;  /* 0x0000000716057c10 */ /* 0x000fe4000a7fe4ff */
[----:B------:R-:W-:Y:S02]  /*13e50*/  ISETP.NE.AND.EX P3, PT, RZ, UR5, PT, P3 ;  /* 0x00000005ff007c0c */ /* 0x000fe4000bf65330 */
[----:B------:R-:W-:Y:S01]  /*13e60*/  ISETP.NE.U32.AND P2, PT, RZ, UR6, PT ;  /* 0x00000006ff007c0c */ /* 0x000fe2000bf45070 */
[----:B------:R-:W5:Y:S03]  /*13e70*/  @P1 LDG.E R12, desc[UR56][R6.64] ;  /* 0x00000038060c1981 */ /* 0x000f66000c1e1900 */
[----:B------:R-:W-:-:S07]  /*13e80*/  ISETP.NE.AND.EX P2, PT, RZ, UR7, PT, P2 ;  /* 0x00000007ff007c0c */ /* 0x000fce000bf45320 */
[----:B------:R-:W-:Y:S01]  /*13e90*/  @P3 IADD3 R10, P4, R19, UR4, RZ ;  /* 0x00000004130a3c10 */ /* 0x000fe2000ff9e0ff */
[----:B------:R-:W-:-:S03]  /*13ea0*/  ULDC UR4, c[0x0][0x288] ;  /* 0x0000a20000047ab9 */ /* 0x000fc60000000800 */
[----:B------:R-:W-:Y:S02]  /*13eb0*/  @P3 IADD3.X R11, R22, UR5, RZ, P4, !PT ;  /* 0x00000005160b3c10 */ /* 0x000fe4000a7fe4ff */
[----:B------:R-:W5:Y:S04]  /*13ec0*/  @P2 LDG.E R0, desc[UR56][R4.64] ;  /* 0x0000003804002981 */ /* 0x000f68000c1e1900 */
[----:B--2---:R0:W-:Y:S02]  /*13ed0*/  STL [R1+0x20], R8 ;  /* 0x0000200801007387 */ /* 0x0041e40000100800 */
[----:B0-----:R-:W-:Y:S01]  /*13ee0*/  MOV R8, UR4 ;  /* 0x0000000400087c02 */ /* 0x001fe20008000f00 */
[----:B------:R-:W-:-:S05]  /*13ef0*/  ULDC.64 UR4, c[0x0][0x418] ;  /* 0x0001060000047ab9 */ /* 0x000fca0000000a00 */
[----:B------:R0:W2:Y:S01]  /*13f00*/  @P3 LDG.E R8, desc[UR56][R10.64] ;  /* 0x000000380a083981 */ /* 0x0000a2000c1e1900 */
[----:B------:R-:W-:-:S03]  /*13f10*/  UISETP.NE.U32.AND UP0, UPT, UR4, URZ, UPT ;  /* 0x0000003f0400728c */ /* 0x000fc6000bf05070 */
[----:B------:R-:W-:Y:S01]  /*13f20*/  ULDC UR4, c[0x0][0x424] ;  /* 0x0001090000047ab9 */ /* 0x000fe20000000800 */
[----:B------:R-:W-:-:S03]  /*13f30*/  UISETP.NE.AND.EX UP0, UPT, UR5, URZ, UPT, UP0 ;  /* 0x0000003f0500728c */ /* 0x000fc6000bf05300 */
[----:B------:R-:W-:Y:S01]  /*13f40*/  ULDC UR5, c[0x0][0x2f0] ;  /* 0x0000bc0000057ab9 */ /* 0x000fe20000000800 */
[----:B------:R-:W-:-:S04]  /*13f50*/  USEL UR4, UR4, 0x1, UP0 ;  /* 0x0000000104047887 */ /* 0x000fc80008000000 */
[----:B------:R-:W-:-:S03]  /*13f60*/  UIMAD UR4, UR4, UR5, URZ ;  /* 0x00000005040472a4 */ /* 0x000fc6000f8e023f */
[----:B------:R-:W-:-:S03]  /*13f70*/  ULDC UR5, c[0x0][0x348] ;  /* 0x0000d20000057ab9 */ /* 0x000fc60000000800 */
[----:B0-----:R-:W-:Y:S01]  /*13f80*/  IMAD.U32 R10, RZ, RZ, UR4 ;  /* 0x00000004ff0a7e24 */ /* 0x001fe2000f8e00ff */
[----:B--2---:R0:W-:Y:S02]  /*13f90*/  STL [R1+0x3c], R8 ;  /* 0x00003c0801007387 */ /* 0x0041e40000100800 */
[----:B0-----:R-:W-:Y:S01]  /*13fa0*/  IMAD.U32 R8, RZ, RZ, UR5 ;  /* 0x00000005ff087e24 */ /* 0x001fe2000f8e00ff */
[----:B---3--:R-:W-:Y:S06]  /*13fb0*/  @P3 BRA `(.L_x_538) ;  /* 0x0000000000143947 */ /* 0x008fec0003800000 */
[----:B------:R-:W-:Y:S05]  /*13fc0*/  @!P0 BRA `(.L_x_538) ;  /* 0x0000000000108947 */ /* 0x000fea0003800000 */
[----:B------:R-:W2:Y:S04]  /*13fd0*/  LDG.E R11, desc[UR56][R2.64] ;  /* 0x00000038020b7981 */ /* 0x000ea8000c1e1900 */
[----:B------:R-:W2:Y:S02]  /*13fe0*/  LDG.E R2, desc[UR56][R2.64+0x4] ;  /* 0x0000043802027981 */ /* 0x000ea4000c1e1900 */
[----:B--2---:R-:W-:-:S05]  /*13ff0*/  IMAD.IADD R2, R2, 0x1, -R11 ;  /* 0x0000000102027824 */ /* 0x004fca00078e0a0b */
[----:B------:R0:W-:Y:S02]  /*14000*/  STL [R1+0x3c], R2 ;  /* 0x00003c0201007387 */ /* 0x0001e40000100800 */
.L_x_538:
[----:B------:R-:W-:Y:S01]  /*14010*/  ULDC.64 UR4, c[0x0][0xa20] ;  /* 0x0002880000047ab9 */ /* 0x000fe20000000a00 */
[C---:B------:R-:W-:Y:S01]  /*14020*/  LOP3.LUT R11, R26.reuse, 0xff000000, RZ, 0xc0, !PT ;  /* 0xff0000001a0b7812 */ /* 0x040fe200078ec0ff */
[----:B------:R-:W-:Y:S01]  /*14030*/  IMAD.MOV.U32 R23, RZ, RZ, R13 ;  /* 0x000000ffff177224 */ /* 0x000fe200078e000d */
[----:B------:R-:W-:Y:S02]  /*14040*/  ISETP.NE.U32.AND P0, PT, RZ, UR4, PT ;  /* 0x00000004ff007c0c */ /* 0x000fe4000bf05070 */
[----:B------:R-:W-:Y:S02]  /*14050*/  SHF.R.U32.HI R11, RZ, 0x8, R11 ;  /* 0x00000008ff0b7819 */ /* 0x000fe4000001160b */
[----:B------:R-:W-:Y:S02]  /*14060*/  ISETP.NE.AND.EX P0, PT, RZ, UR5, PT, P0 ;  /* 0x00000005ff007c0c */ /* 0x000fe4000bf05300 */
[C---:B0-----:R-:W-:Y:S02]  /*14070*/  LOP3.LUT R2, R26.reuse, 0xff0000, RZ, 0xc0, !PT ;  /* 0x00ff00001a027812 */ /* 0x041fe400078ec0ff */
        /* <DEDUP_REMOVED lines=8> */
.L_x_539:
[----:B------:R-:W-:Y:S05]  /*14100*/  @!P1 BRA `(.L_x_540) ;  /* 0x00000000000c9947 */ /* 0x000fea0003800000 */
[----:B------:R-:W2:Y:S04]  /*14110*/  LDG.E R10, desc[UR56][R6.64] ;  /* 0x00000038060a7981 */ /* 0x000ea8000c1e1900 */
[----:B------:R-:W2:Y:S02]  /*14120*/  LDG.E R6, desc[UR56][R6.64+0x4] ;  /* 0x0000043806067981 */ /* 0x000ea4000c1e1900 */
[----:B--2---:R-:W-:-:S07]  /*14130*/  IMAD.IADD R10, R6, 0x1, -R10 ;  /* 0x00000001060a7824 */ /* 0x004fce00078e0a0a */
.L_x_540:
[----:B0-----:R-:W2:Y:S01]  /*14140*/  @P2 LDG.E R2, desc[UR56][R4.64] ;  /* 0x0000003804022981 */ /* 0x001ea2000c1e1900 */
[----:B-----5:R-:W-:-:S03]  /*14150*/  IMAD.IADD R10, R10, 0x1, -R9 ;  /* 0x000000010a0a7824 */ /* 0x020fc600078e0a09 */
[----:B------:R-:W2:Y:S01]  /*14160*/  @P2 LDG.E R4, desc[UR56][R4.64+0x4] ;  /* 0x0000043804042981 */ /* 0x000ea2000c1e1900 */
[----:B------:R-:W-:Y:S01]  /*14170*/  LOP3.LUT R13, R11, 0xff, RZ, 0xc0, !PT ;  /* 0x000000ff0b0d7812 */ /* 0x000fe200078ec0ff */
[----:B------:R-:W-:Y:S01]  /*14180*/  BSSY B0, `(.L_x_541) ;  /* 0x000002b000007945 */ /* 0x000fe20003800000 */
[----:B--2---:R-:W-:-:S05]  /*14190*/  @P2 IADD3 R8, -R2, R4, RZ ;  /* 0x0000000402082210 */ /* 0x004fca0007ffe1ff */
[----:B------:R-:W-:-:S04]  /*141a0*/  IMAD.IADD R2, R10, 0x1, R8 ;  /* 0x000000010a027824 */ /* 0x000fc800078e0208 */
[----:B------:R-:W-:-:S04]  /*141b0*/  VIADD R3, R2, 0xbf ;  /* 0x000000bf02037836 */ /* 0x000fc80000000000 */
[----:B------:R-:W-:Y:S01]  /*141c0*/  IMAD.HI R3, R3, 0x2aaaaaab, RZ ;  /* 0x2aaaaaab03037827 */ /* 0x000fe200078e02ff */
[----:B------:R-:W-:-:S04]  /*141d0*/  ISETP.GE.AND P1, PT, R2, 0x1, PT ;  /* 0x000000010200780c */ /* 0x000fc80003f26270 */
[----:B------:R-:W-:-:S04]  /*141e0*/  SHF.R.U32.HI R2, RZ, 0x1f, R3 ;  /* 0x0000001fff027819 */ /* 0x000fc80000011603 */
[----:B------:R-:W-:-:S05]  /*141f0*/  LEA.HI.SX32 R12, R3, R2, 0x1b ;  /* 0x00000002030c7211 */ /* 0x000fca00078fdaff */
[----:B------:R0:W-:Y:S04]  /*14200*/  STL [R1+0x1c], R12 ;  /* 0x00001c0c01007387 */ /* 0x0001e80000100800 */
[----:B------:R0:W-:Y:S01]  /*14210*/  STL [R1+0x40], R13 ;  /* 0x0000400d01007387 */ /* 0x0001e20000100800 */
[----:B------:R-:W-:Y:S01]  /*14220*/  SHF.R.U32.HI R4, RZ, 0x10, R11 ;  /* 0x00000010ff047819 */ /* 0x000fe2000001160b */
[----:B------:R-:W-:Y:S01]  /*14230*/  IMAD.MOV.U32 R3, RZ, RZ, RZ ;  /* 0x000000ffff037224 */ /* 0x000fe200078e00ff */
[----:B------:R-:W-:Y:S06]  /*14240*/  @!P1 BRA `(.L_x_542) ;  /* 0x0000000000789947 */ /* 0x000fec0003800000 */
[----:B------:R-:W-:Y:S01]  /*14250*/  ISETP.NE.AND P0, PT, R4, RZ, PT ;  /* 0x000000ff0400720c */ /* 0x000fe20003f05270 */
[----:B------:R-:W-:-:S03]  /*14260*/  ULDC UR4, c[0x0][0x9f0] ;  /* 0x00027c0000047ab9 */ /* 0x000fc60000000800 */
[----:B------:R-:W-:-:S04]  /*14270*/  SEL R5, R4, UR4, P0 ;  /* 0x0000000404057c07 */ /* 0x000fc80008000000 */
[----:B------:R-:W-:Y:S02]  /*14280*/  IABS R6, R5 ;  /* 0x0000000500067213 */ /* 0x000fe40000000000 */
[----:B------:R-:W-:Y:S02]  /*14290*/  IADD3 R7, R5, -0x1, R12 ;  /* 0xffffffff05077810 */ /* 0x000fe40007ffe00c */
[----:B------:R-:W1:Y:S08]  /*142a0*/  I2F.RP R2, R6 ;  /* 0x0000000600027306 */ /* 0x000e700000209400 */
[----:B-1----:R-:W1:Y:S02]  /*142b0*/  MUFU.RCP R2, R2 ;  /* 0x0000000200027308 */ /* 0x002e640000001000 */
[----:B-1----:R-:W-:-:S06]  /*142c0*/  VIADD R2, R2, 0xffffffe ;  /* 0x0ffffffe02027836 */ /* 0x002fcc0000000000 */
[----:B------:R1:W2:Y:S02]  /*142d0*/  F2I.FTZ.U32.TRUNC.NTZ R3, R2 ;  /* 0x0000000200037305 */ /* 0x0002a4000021f000 */
[----:B-1----:R-:W-:-:S04]  /*142e0*/  LOP3.LUT R2, R7, R5, RZ, 0x3c, !PT ;  /* 0x0000000507027212 */ /* 0x002fc800078e3cff */
[----:B------:R-:W-:Y:S01]  /*142f0*/  ISETP.GE.AND P4, PT, R2, RZ, PT ;  /* 0x000000ff0200720c */ /* 0x000fe20003f86270 */
[----:B--2---:R-:W-:-:S04]  /*14300*/  IMAD.MOV R2, RZ, RZ, -R3 ;  /* 0x000000ffff027224 */ /* 0x004fc800078e0a03 */
[----:B------:R-:W-:Y:S02]  /*14310*/  IMAD R9, R2, R6, RZ ;  /* 0x0000000602097224 */ /* 0x000fe400078e02ff */
[----:B------:R-:W-:-:S04]  /*14320*/  IMAD.MOV.U32 R2, RZ, RZ, RZ ;  /* 0x000000ffff027224 */ /* 0x000fc800078e00ff */
[----:B------:R-:W-:Y:S01]  /*14330*/  IMAD.HI.U32 R9, R3, R9, R2 ;  /* 0x0000000903097227 */ /* 0x000fe200078e0002 */
[----:B------:R-:W-:Y:S02]  /*14340*/  IABS R2, R5 ;  /* 0x0000000500027213 */ /* 0x000fe40000000000 */
[----:B------:R-:W-:-:S03]  /*14350*/  IABS R3, R7 ;  /* 0x0000000700037213 */ /* 0x000fc60000000000 */
[----:B------:R-:W-:-:S05]  /*14360*/  IMAD.MOV R2, RZ, RZ, -R2 ;  /* 0x000000ffff027224 */ /* 0x000fca00078e0a02 */
[----:B------:R-:W-:Y:S01]  /*14370*/  MOV R7, R2 ;  /* 0x0000000200077202 */ /* 0x000fe20000000f00 */
        /* <DEDUP_REMOVED lines=9> */
[----:B------:R-:W-:-:S05]  /*14410*/  @!P3 LOP3.LUT R2, RZ, R5, RZ, 0x33, !PT ;  /* 0x00000005ff02b212 */ /* 0x000fca00078e33ff */
[----:B------:R-:W-:-:S07]  /*14420*/  IMAD.MOV.U32 R3, RZ, RZ, R2 ;  /* 0x000000ffff037224 */ /* 0x000fce00078e0002 */
.L_x_542:
[----:B------:R-:W-:Y:S05]  /*14430*/  BSYNC B0 ;  /* 0x0000000000007941 */ /* 0x000fea0003800000 */
.L_x_541:
[-C--:B------:R-:W-:Y:S01]  /*14440*/  IMAD R2, R13, R3.reuse, RZ ;  /* 0x000000030d027224 */ /* 0x080fe200078e02ff */
[----:B------:R-:W-:Y:S04]  /*14450*/  BSSY B0, `(.L_x_543) ;  /* 0x00000db000007945 */ /* 0x000fe80003800000 */
[C---:B------:R-:W-:Y:S01]  /*14460*/  VIADDMNMX R3, R2.reuse, R3, R12, PT ;  /* 0x0000000302037246 */ /* 0x040fe2000380010c */
[----:B------:R-:W-:-:S04]  /*14470*/  IMAD R2, R2, 0xc0, -R10 ;  /* 0x000000c002027824 */ /* 0x000fc800078e0a0a */
[----:B------:R-:W-:Y:S01]  /*14480*/  IMAD R3, R3, 0xc0, -R10 ;  /* 0x000000c003037824 */ /* 0x000fe200078e0a0a */
[----:B------:R-:W-:-:S04]  /*14490*/  VIMNMX R2, RZ, R2, !PT ;  /* 0x00000002ff027248 */ /* 0x000fc80007fe0100 */
[----:B------:R-:W-:-:S04]  /*144a0*/  VIMNMX R3, R3, R8, PT ;  /* 0x0000000803037248 */ /* 0x000fc80003fe0100 */
[----:B------:R-:W-:-:S13]  /*144b0*/  ISETP.GT.AND P0, PT, R3, R2, PT ;  /* 0x000000020300720c */ /* 0x000fda0003f04270 */
[----:B------:R-:W-:Y:S02]  /*144c0*/  @P0 VIADD R5, R3, 0xbf ;  /* 0x000000bf03050836 */ /* 0x000fe40000000000 */
[----:B------:R-:W-:-:S04]  /*144d0*/  IMAD.WIDE.U32 R2, R2, -0x55555555, RZ ;  /* 0xaaaaaaab02027825 */ /* 0x000fc800078e00ff */
[----:B------:R-:W-:Y:S01]  /*144e0*/  @P0 IMAD.HI R2, R5, 0x2aaaaaab, RZ ;  /* 0x2aaaaaab05020827 */ /* 0x000fe200078e02ff */
[----:B------:R-:W-:-:S04]  /*144f0*/  SHF.R.U32.HI R3, RZ, 0x7, R3 ;  /* 0x00000007ff037819 */ /* 0x000fc80000011603 */
[----:B------:R-:W-:Y:S01]  /*14500*/  @P0 SHF.R.U32.HI R6, RZ, 0x1f, R2 ;  /* 0x0000001fff060819 */ /* 0x000fe20000011602 */
[----:B------:R-:W-:-:S03]  /*14510*/  IMAD.MOV.U32 R5, RZ, RZ, R3 ;  /* 0x000000ffff057224 */ /* 0x000fc600078e0003 */
[----:B------:R-:W-:Y:S02]  /*14520*/  @P0 LEA.HI.SX32 R5, R2, R6, 0x1b ;  /* 0x0000000602050211 */ /* 0x000fe400078fdaff */
[----:B------:R-:W-:Y:S02]  /*14530*/  PLOP3.LUT P0, PT, PT, PT, PT, 0x80, 0x0 ;  /* 0x000000000000781c */ /* 0x000fe40003f0f070 */
[----:B------:R-:W-:-:S13]  /*14540*/  ISETP.GT.AND P3, PT, R5, R3, PT ;  /* 0x000000030500720c */ /* 0x000fda0003f64270 */
[----:B------:R-:W-:Y:S05]  /*14550*/  @!P3 BRA `(.L_x_544) ;  /* 0x0000000c0028b947 */ /* 0x000fea0003800000 */
[----:B------:R-:W-:Y:S01]  /*14560*/  UMOV UR4, 0xffffffff ;  /* 0xffffffff00047882 */ /* 0x000fe20000000000 */
[----:B------:R-:W-:Y:S02]  /*14570*/  SEL R2, R23, RZ, !P2 ;  /* 0x000000ff17027207 */ /* 0x000fe40005000000 */
[----:B------:R-:W-:Y:S05]  /*14580*/  BRA.DIV UR4, `(.L_x_545) ;  /* 0x0000006604987947 */ /* 0x000fea000b800000 */
[----:B------:R-:W1:Y:S02]  /*14590*/  S2R R6, SR_TID.X ;  /* 0x0000000000067919 */ /* 0x000e640000002100 */
[----:B-1----:R-:W-:-:S04]  /*145a0*/  SHF.R.U32.HI R6, RZ, 0x5, R6 ;  /* 0x00000005ff067819 */ /* 0x002fc80000011606 */
[----:B------:R-:W-:-:S05]  /*145b0*/  LOP3.LUT R6, R6, 0x3, RZ, 0xc0, !PT ;  /* 0x0000000306067812 */ /* 0x000fca00078ec0ff */
[----:B------:R1:W2:Y:S02]  /*145c0*/  SHFL.IDX PT, R14, R6, RZ, 0x1f ;  /* 0x00001fff060e7589 */ /* 0x0002a400000e0000 */
.L_x_720:
[----:B--2---:R-:W-:Y:S02]  /*145d0*/  ISETP.NE.AND P0, PT, R14, RZ, PT ;  /* 0x000000ff0e00720c */ /* 0x004fe40003f05270 */
[----:B------:R-:W-:-:S11]  /*145e0*/  PLOP3.LUT P6, PT, PT, PT, PT, 0x8, 0x0 ;  /* 0x000000000000781c */ /* 0x000fd60003fce170 */
[----:B------:R-:W-:Y:S05]  /*145f0*/  @P0 BRA `(.L_x_546) ;  /* 0x00000000000c0947 */ /* 0x000fea0003800000 */
[----:B------:R-:W-:-:S03]  /*14600*/  UMOV UR4, 0xffffffff ;  /* 0xffffffff00047882 */ /* 0x000fc60000000000 */
[----:B------:R-:W-:Y:S05]  /*14610*/  BRA.DIV UR4, `(.L_x_547) ;  /* 0x0000006604a87947 */ /* 0x000fea000b800000 */
[----:B------:R-:W-:-:S13]  /*14620*/  ELECT P6, URZ, PT ;  /* 0x00000000003f782f */ /* 0x000fda00038c0000 */
.L_x_546:
[----:B-1----:R-:W2:Y:S01]  /*14630*/  LDL R6, [R1+0x38] ;  /* 0x0000380001067983 */ /* 0x002ea20000100800 */
[----:B------:R-:W-:Y:S01]  /*14640*/  BSSY B1, `(.L_x_548) ;  /* 0x0000008000017945 */ /* 0x000fe20003800000 */
[----:B--2---:R-:W-:-:S04]  /*14650*/  IADD3 R6, R6, 0x1, RZ ;  /* 0x0000000106067810 */ /* 0x004fc80007ffe0ff */
[----:B------:R-:W-:-:S04]  /*14660*/  LEA.HI R7, R6, R6, RZ, 0x1 ;  /* 0x0000000606077211 */ /* 0x000fc800078f08ff */
[----:B------:R-:W-:-:S05]  /*14670*/  LOP3.LUT R7, R7, 0xfffffffe, RZ, 0xc0, !PT ;  /* 0xfffffffe07077812 */ /* 0x000fca00078ec0ff */
[----:B------:R-:W-:-:S05]  /*14680*/  IMAD.IADD R6, R6, 0x1, -R7 ;  /* 0x0000000106067824 */ /* 0x000fca00078e0a07 */
[----:B------:R-:W-:-:S04]  /*14690*/  SHF.L.U32 R6, R6, 0x1f, RZ ;  /* 0x0000001f06067819 */ /* 0x000fc800000006ff */
[----:B------:R-:W1:Y:S02]  /*146a0*/  SYNCS.PHASECHK.TRANS64.TRYWAIT P0, [R16+URZ+0x30820], R6 ;  /* 0x03082006100075a7 */ /* 0x000e64000800017f */
[----:B-1----:R-:W-:Y:S05]  /*146b0*/  @!P0 BRA `(.L_x_549) ;  /* 0x0000006400a08947 */ /* 0x002fea0003800000 */
.L_x_723:
[----:B------:R-:W-:Y:S05]  /*146c0*/  BSYNC B1 ;  /* 0x0000000000017941 */ /* 0x000fea0003800000 */
.L_x_548:
[----:B------:R-:W-:Y:S04]  /*146d0*/  BSSY B1, `(.L_x_550) ;  /* 0x000004e000017945 */ /* 0x000fe80003800000 */
[----:B------:R-:W-:Y:S05]  /*146e0*/  @!P6 BRA `(.L_x_551) ;  /* 0x000000040030e947 */ /* 0x000fea0003800000 */
[----:B------:R-:W1:Y:S01]  /*146f0*/  LDL R9, [R1+0x4] ;  /* 0x0000040001097983 */ /* 0x000e620000100800 */
[----:B------:R-:W2:Y:S02]  /*14700*/  S2R R7, SR_TID.X ;  /* 0x0000000000077919 */ /* 0x000ea40000002100 */
[----:B--2---:R-:W-:Y:S01]  /*14710*/  LOP3.LUT R8, R7, 0x7f, RZ, 0xc0, !PT ;  /* 0x0000007f07087812 */ /* 0x004fe200078ec0ff */
[----:B------:R-:W-:Y:S01]  /*14720*/  IMAD R7, R29, 0x8, R16 ;  /* 0x000000081d077824 */ /* 0x000fe200078e0210 */
[----:B------:R-:W-:Y:S02]  /*14730*/  BSSY B2, `(.L_x_552) ;  /* 0x0000005000027945 */ /* 0x000fe40003800000 */
[----:B------:R-:W-:Y:S02]  /*14740*/  ISETP.NE.AND P2, PT, R8, RZ, PT ;  /* 0x000000ff0800720c */ /* 0x000fe40003f45270 */
[----:B-1----:R-:W-:-:S04]  /*14750*/  SHF.L.U32 R6, R9, 0x1f, RZ ;  /* 0x0000001f09067819 */ /* 0x002fc800000006ff */
[----:B------:R-:W1:Y:S02]  /*14760*/  SYNCS.PHASECHK.TRANS64.TRYWAIT P0, [R7+URZ+0x308a0], R6 ;  /* 0x0308a006070075a7 */ /* 0x000e64000800017f */
[----:B-1----:R-:W-:Y:S05]  /*14770*/  @!P0 BRA `(.L_x_553) ;  /* 0x0000006400848947 */ /* 0x002fea0003800000 */
.L_x_724:
[----:B------:R-:W-:Y:S05]  /*14780*/  BSYNC B2 ;  /* 0x0000000000027941 */ /* 0x000fea0003800000 */
.L_x_552:
[----:B------:R-:W-:Y:S04]  /*14790*/  BSSY B2, `(.L_x_554) ;  /* 0x0000009000027945 */ /* 0x000fe80003800000 */
[----:B------:R-:W-:Y:S05]  /*147a0*/  @P2 BRA `(.L_x_555) ;  /* 0x00000000001c2947 */ /* 0x000fea0003800000 */
[----:B------:R-:W2:Y:S02]  /*147b0*/  S2R R8, SR_TID.X ;  /* 0x0000000000087919 */ /* 0x000ea40000002100 */
[----:B--2---:R-:W-:Y:S01]  /*147c0*/  LOP3.LUT R9, R8, 0x1f, RZ, 0xc0, !PT ;  /* 0x0000001f08097812 */ /* 0x004fe200078ec0ff */
[----:B------:R-:W-:-:S03]  /*147d0*/  IMAD.MOV.U32 R8, RZ, RZ, 0x6000 ;  /* 0x00006000ff087424 */ /* 0x000fc600078e00ff */
[----:B------:R-:W-:Y:S01]  /*147e0*/  ISETP.NE.AND P0, PT, R9, RZ, PT ;  /* 0x000000ff0900720c */ /* 0x000fe20003f05270 */
[----:B------:R2:W-:-:S12]  /*147f0*/  SYNCS.ARRIVE.TRANS64 RZ, [R7+URZ+0x30890], R8 ;  /* 0x0308900807ff79a7 */ /* 0x0005d8000800003f */
[----:B--2---:R-:W-:Y:S05]  /*14800*/  @!P0 BRA `(.L_x_555) ;  /* 0x0000000000048947 */ /* 0x004fea0003800000 */
[----:B------:R-:W-:Y:S01]  /*14810*/  BPT.TRAP 0x1 ;  /* 0x000000040000795c */ /* 0x000fe20000300000 */
.L_x_555:
[----:B------:R-:W-:Y:S05]  /*14820*/  BSYNC B2 ;  /* 0x0000000000027941 */ /* 0x000fea0003800000 */
.L_x_554:
[----:B0-----:R-:W-:Y:S01]  /*14830*/  IMAD.MOV.U32 R12, RZ, RZ, RZ ;  /* 0x000000ffff0c7224 */ /* 0x001fe200078e00ff */
[----:B------:R-:W-:Y:S01]  /*14840*/  UIADD3 UR4, UP0, UR38, 0x570, URZ ;  /* 0x0000057026047890 */ /* 0x000fe2000ff1e03f */
[----:B------:R-:W-:Y:S01]  /*14850*/  IMAD R8, R5, 0xc0, R0 ;  /* 0x000000c005087824 */ /* 0x000fe200078e0200 */
[----:B------:R-:W-:Y:S01]  /*14860*/  PLOP3.LUT P0, PT, PT, PT, PT, 0x80, 0x0 ;  /* 0x000000000000781c */ /* 0x000fe20003f0f070 */
[----:B------:R-:W-:Y:S01]  /*14870*/  IMAD R11, R29, 0x6000, R16 ;  /* 0x000060001d0b7824 */ /* 0x000fe200078e0210 */
[----:B------:R-:W-:Y:S01]  /*14880*/  R2UR UR10, R12 ;  /* 0x000000000c0a72ca */ /* 0x000fe200000e0000 */
[----:B------:R-:W-:Y:S01]  /*14890*/  VIADD R8, R8, 0xffffff40 ;  /* 0xffffff4008087836 */ /* 0x000fe20000000000 */
[----:B------:R-:W-:Y:S01]  /*148a0*/  UIADD3.X UR5, URZ, UR39, URZ, UP0, !UPT ;  /* 0x000000273f057290 */ /* 0x000fe200087fe43f */
[----:B------:R-:W-:Y:S01]  /*148b0*/  VIADD R9, R7, 0x30890 ;  /* 0x0003089007097836 */ /* 0x000fe20000000000 */
[----:B------:R-:W-:Y:S01]  /*148c0*/  UMOV UR6, 0x0 ;  /* 0x0000000000067882 */ /* 0x000fe20000000000 */
[----:B------:R-:W-:Y:S01]  /*148d0*/  VIADD R10, R11, 0x12400 ;  /* 0x000124000b0a7836 */ /* 0x000fe20000000000 */
[----:B------:R-:W-:-:S09]  /*148e0*/  UMOV UR7, 0x12f00000 ;  /* 0x12f0000000077882 */ /* 0x000fd20000000000 */
.L_x_556:
        /* <DEDUP_REMOVED lines=10> */
[----:B------:R-:W0:Y:S01]  /*14990*/  SYNCS.PHASECHK.TRANS64.TRYWAIT P0, [R7+URZ+0x308c0], R6 ;  /* 0x0308c006070075a7 */ /* 0x000e22000800017f */
[----:B------:R-:W-:Y:S04]  /*149a0*/  BSSY B2, `(.L_x_557) ;  /* 0x0000002000027945 */ /* 0x000fe80003800000 */
[----:B0-----:R-:W-:Y:S05]  /*149b0*/  @!P0 BRA `(.L_x_558) ;  /* 0x0000006400088947 */ /* 0x001fea0003800000 */
.L_x_725:
[----:B------:R-:W-:Y:S05]  /*149c0*/  BSYNC B2 ;  /* 0x0000000000027941 */ /* 0x000fea0003800000 */
.L_x_557:
[----:B------:R-:W-:Y:S01]  /*149d0*/  BSSY B2, `(.L_x_559) ;  /* 0x000000b000027945 */ /* 0x000fe20003800000 */
[----:B------:R-:W-:Y:S01]  /*149e0*/  MOV R14, 0x0 ;  /* 0x00000000000e7802 */ /* 0x000fe20000000f00 */
[----:B------:R-:W-:Y:S02]  /*149f0*/  IMAD.MOV.U32 R15, RZ, RZ, 0x12f00000 ;  /* 0x12f00000ff0f7424 */ /* 0x000fe400078e00ff */
[----:B------:R-:W-:Y:S05]  /*14a00*/  @P2 BRA `(.L_x_560) ;  /* 0x00000000001c2947 */ /* 0x000fea0003800000 */
[----:B------:R-:W2:Y:S01]  /*14a10*/  S2R R9, SR_TID.X ;  /* 0x0000000000097919 */ /* 0x000ea20000002100 */
[----:B01----:R-:W-:-:S04]  /*14a20*/  IMAD.MOV.U32 R6, RZ, RZ, 0x6000 ;  /* 0x00006000ff067424 */ /* 0x003fc800078e00ff */
[----:B------:R3:W-:Y:S01]  /*14a30*/  SYNCS.ARRIVE.TRANS64 RZ, [R7+URZ+0x308b0], R6 ;  /* 0x0308b00607ff79a7 */ /* 0x0007e2000800003f */
[----:B--2---:R-:W-:-:S04]  /*14a40*/  LOP3.LUT R9, R9, 0x1f, RZ, 0xc0, !PT ;  /* 0x0000001f09097812 */ /* 0x004fc800078ec0ff */
[----:B------:R-:W-:-:S13]  /*14a50*/  ISETP.NE.AND P0, PT, R9, RZ, PT ;  /* 0x000000ff0900720c */ /* 0x000fda0003f05270 */
[----:B---3--:R-:W-:Y:S05]  /*14a60*/  @!P0 BRA `(.L_x_560) ;  /* 0x0000000000048947 */ /* 0x008fea0003800000 */
[----:B------:R-:W-:Y:S01]  /*14a70*/  BPT.TRAP 0x1 ;  /* 0x000000040000795c */ /* 0x000fe20000300000 */
.L_x_560:
[----:B------:R-:W-:Y:S05]  /*14a80*/  BSYNC B2 ;  /* 0x0000000000027941 */ /* 0x000fea0003800000 */
.L_x_559:
[----:B------:R-:W-:Y:S01]  /*14a90*/  R2UR UR10, R12 ;  /* 0x000000000c0a72ca */ /* 0x000fe200000e0000 */
[----:B------:R-:W-:Y:S01]  /*14aa0*/  UIADD3 UR4, UP0, UR38, 0x670, URZ ;  /* 0x0000067026047890 */ /* 0x000fe2000ff1e03f */
[----:B------:R-:W-:Y:S01]  /*14ab0*/  R2UR UR6, R14 ;  /* 0x000000000e0672ca */ /* 0x000fe200000e0000 */
[----:B------:R-:W-:Y:S01]  /*14ac0*/  VIADD R11, R11, 0x400 ;  /* 0x000004000b0b7836 */ /* 0x000fe20000000000 */
[----:B------:R-:W-:Y:S01]  /*14ad0*/  R2UR UR7, R15 ;  /* 0x000000000f0772ca */ /* 0x000fe200000e0000 */
[----:B01----:R-:W-:Y:S01]  /*14ae0*/  VIADD R7, R7, 0x308b0 ;  /* 0x000308b007077836 */ /* 0x003fe20000000000 */
[----:B------:R-:W-:Y:S01]  /*14af0*/  PLOP3.LUT P0, PT, PT, PT, PT, 0x80, 0x0 ;  /* 0x000000000000781c */ /* 0x000fe20003f0f070 */
[----:B------:R-:W-:-:S12]  /*14b00*/  UIADD3.X UR5, URZ, UR39, URZ, UP0, !UPT ;  /* 0x000000273f057290 */ /* 0x000fd800087fe43f */
.L_x_561:
        /* <DEDUP_REMOVED lines=9> */
[----:B--2---:R-:W-:Y:S05]  /*14ba0*/  @P0 BRA.U.ANY `(.L_x_561) ;  /* 0xfffffffd00d80947 */ /* 0x004fea000393ffff */
.L_x_551:
[----:B------:R-:W-:Y:S05]  /*14bb0*/  BSYNC B1 ;  /* 0x0000000000017941 */ /* 0x000fea0003800000 */
.L_x_550:
[----:B------:R-:W2:Y:S01]  /*14bc0*/  LDL.LU R9, [R1+0x4] ;  /* 0x0000040001097983 */ /* 0x000ea20000300800 */
[----:B------:R-:W-:Y:S01]  /*14bd0*/  VIADD R29, R29, 0x1 ;  /* 0x000000011d1d7836 */ /* 0x000fe20000000000 */
[----:B------:R-:W-:Y:S01]  /*14be0*/  PLOP3.LUT P0, PT, PT, PT, PT, 0x8, 0x0 ;  /* 0x000000000000781c */ /* 0x000fe20003f0e170 */
[----:B------:R-:W-:-:S03]  /*14bf0*/  VIADD R5, R5, 0xfffffffe ;  /* 0xfffffffe05057836 */ /* 0x000fc60000000000 */
[----:B------:R-:W-:Y:S02]  /*14c00*/  ISETP.NE.AND P2, PT, R29, 0x2, PT ;  /* 0x000000021d00780c */ /* 0x000fe40003f45270 */
[----:B------:R-:W-:Y:S02]  /*14c10*/  ISETP.GE.AND P3, PT, R5, R3, PT ;  /* 0x000000030500720c */ /* 0x000fe40003f66270 */
[----:B-1----:R-:W-:Y:S02]  /*14c20*/  SEL R6, RZ, 0x1, P2 ;  /* 0x00000001ff067807 */ /* 0x002fe40001000000 */
[----:B------:R-:W-:Y:S02]  /*14c30*/  SEL R29, R29, RZ, P2 ;  /* 0x000000ff1d1d7207 */ /* 0x000fe40001000000 */
[----:B--2---:R-:W-:-:S05]  /*14c40*/  LOP3.LUT R9, R9, R6, RZ, 0x3c, !PT ;  /* 0x0000000609097212 */ /* 0x004fca00078e3cff */
[----:B------:R1:W-:Y:S02]  /*14c50*/  STL [R1+0x4], R9 ;  /* 0x0000040901007387 */ /* 0x0003e40000100800 */
[----:B------:R-:W-:Y:S05]  /*14c60*/  @!P3 BRA `(.L_x_544) ;  /* 0x000000040064b947 */ /* 0x000fea0003800000 */
.L_x_574:
[----:B------:R-:W-:Y:S05]  /*14c70*/  YIELD ;  /* 0x0000000000007946 */ /* 0x000fea0003800000 */
[----:B------:R-:W-:Y:S04]  /*14c80*/  BSSY B1, `(.L_x_562) ;  /* 0x000004d000017945 */ /* 0x000fe80003800000 */
[----:B--2---:R-:W-:Y:S05]  /*14c90*/  @!P6 BRA `(.L_x_563) ;  /* 0x00000004002ce947 */ /* 0x004fea0003800000 */
[----:B------:R-:W2:Y:S01]  /*14ca0*/  LDL R7, [R1+0x4] ;  /* 0x0000040001077983 */ /* 0x000ea20000100800 */
[----:B------:R-:W3:Y:S02]  /*14cb0*/  S2R R6, SR_TID.X ;  /* 0x0000000000067919 */ /* 0x000ee40000002100 */
[----:B---3--:R-:W-:Y:S01]  /*14cc0*/  LOP3.LUT R8, R6, 0x7f, RZ, 0xc0, !PT ;  /* 0x0000007f06087812 */ /* 0x008fe200078ec0ff */
[----:B------:R-:W-:Y:S01]  /*14cd0*/  IMAD R6, R29, 0x8, R16 ;  /* 0x000000081d067824 */ /* 0x000fe200078e0210 */
[----:B------:R-:W-:Y:S02]  /*14ce0*/  BSSY B2, `(.L_x_564) ;  /* 0x0000005000027945 */ /* 0x000fe40003800000 */
[----:B------:R-:W-:Y:S02]  /*14cf0*/  ISETP.NE.AND P3, PT, R8, RZ, PT ;  /* 0x000000ff0800720c */ /* 0x000fe40003f65270 */
[----:B--2---:R-:W-:-:S04]  /*14d00*/  SHF.L.U32 R7, R7, 0x1f, RZ ;  /* 0x0000001f07077819 */ /* 0x004fc800000006ff */
[----:B------:R-:W2:Y:S02]  /*14d10*/  SYNCS.PHASECHK.TRANS64.TRYWAIT P2, [R6+URZ+0x308a0], R7 ;  /* 0x0308a007060075a7 */ /* 0x000ea4000804017f */
[----:B--2---:R-:W-:Y:S05]  /*14d20*/  @!P2 BRA `(.L_x_565) ;  /* 0x000000600040a947 */ /* 0x004fea0003800000 */
.L_x_726:
[----:B------:R-:W-:Y:S05]  /*14d30*/  BSYNC B2 ;  /* 0x0000000000027941 */ /* 0x000fea0003800000 */
.L_x_564:
[----:B------:R-:W-:Y:S04]  /*14d40*/  BSSY B2, `(.L_x_566) ;  /* 0x0000009000027945 */ /* 0x000fe80003800000 */
[----:B------:R-:W-:Y:S05]  /*14d50*/  @P3 BRA `(.L_x_567) ;  /* 0x00000000001c3947 */ /* 0x000fea0003800000 */
[----:B------:R-:W1:Y:S02]  /*14d60*/  S2R R8, SR_TID.X ;  /* 0x0000000000087919 */ /* 0x000e640000002100 */
[----:B-1----:R-:W-:Y:S02]  /*14d70*/  LOP3.LUT R9, R8, 0x1f, RZ, 0xc0, !PT ;  /* 0x0000001f08097812 */ /* 0x002fe400078ec0ff */
[----:B------:R-:W-:Y:S02]  /*14d80*/  MOV R8, 0x6000 ;  /* 0x0000600000087802 */ /* 0x000fe40000000f00 */
[----:B------:R-:W-:Y:S02]  /*14d90*/  ISETP.NE.AND P2, PT, R9, RZ, PT ;  /* 0x000000ff0900720c */ /* 0x000fe40003f45270 */
[----:B------:R3:W-:Y:S11]  /*14da0*/  SYNCS.ARRIVE.TRANS64 RZ, [R6+URZ+0x30890], R8 ;  /* 0x0308900806ff79a7 */ /* 0x0007f6000800003f */
[----:B---3--:R-:W-:Y:S05]  /*14db0*/  @!P2 BRA `(.L_x_567) ;  /* 0x000000000004a947 */ /* 0x008fea0003800000 */
[----:B------:R-:W-:Y:S01]  /*14dc0*/  BPT.TRAP 0x1 ;  /* 0x000000040000795c */ /* 0x000fe20000300000 */
.L_x_567:
[----:B------:R-:W-:Y:S05]  /*14dd0*/  BSYNC B2 ;  /* 0x0000000000027941 */ /* 0x000fea0003800000 */
.L_x_566:
[----:B0-----:R-:W-:Y:S01]  /*14de0*/  IMAD.MOV.U32 R12, RZ, RZ, RZ ;  /* 0x000000ffff0c7224 */ /* 0x001fe200078e00ff */
[----:B------:R-:W-:Y:S01]  /*14df0*/  UIADD3 UR4, UP0, UR38, 0x570, URZ ;  /* 0x0000057026047890 */ /* 0x000fe2000ff1e03f */
[----:B------:R-:W-:Y:S01]  /*14e00*/  IMAD R8, R29, 0x6000, R16 ;  /* 0x000060001d087824 */ /* 0x000fe200078e0210 */
[----:B------:R-:W-:Y:S01]  /*14e10*/  PLOP3.LUT P2, PT, PT, PT, PT, 0x80, 0x0 ;  /* 0x000000000000781c */ /* 0x000fe20003f4f070 */
[----:B-1----:R-:W-:Y:S01]  /*14e20*/  IMAD R9, R5, 0xc0, R0 ;  /* 0x000000c005097824 */ /* 0x002fe200078e0200 */
[----:B------:R-:W-:Y:S01]  /*14e30*/  R2UR UR10, R12 ;  /* 0x000000000c0a72ca */ /* 0x000fe200000e0000 */
[----:B------:R-:W-:Y:S01]  /*14e40*/  VIADD R10, R6, 0x30890 ;  /* 0x00030890060a7836 */ /* 0x000fe20000000000 */
[----:B------:R-:W-:Y:S01]  /*14e50*/  UIADD3.X UR5, URZ, UR39, URZ, UP0, !UPT ;  /* 0x000000273f057290 */ /* 0x000fe200087fe43f */
[----:B------:R-:W-:Y:S01]  /*14e60*/  VIADD R11, R8, 0x12400 ;  /* 0x00012400080b7836 */ /* 0x000fe20000000000 */
[----:B------:R-:W-:Y:S01]  /*14e70*/  UMOV UR6, 0x0 ;  /* 0x0000000000067882 */ /* 0x000fe20000000000 */
[----:B------:R-:W-:-:S10]  /*14e80*/  UMOV UR7, 0x12f00000 ;  /* 0x12f0000000077882 */ /* 0x000fd40000000000 */
.L_x_568:
        /* <DEDUP_REMOVED lines=13> */
.L_x_727:
[----:B------:R-:W-:Y:S05]  /*14f60*/  BSYNC B2 ;  /* 0x0000000000027941 */ /* 0x000fea0003800000 */
.L_x_569:
[----:B------:R-:W-:Y:S01]  /*14f70*/  BSSY B2, `(.L_x_571) ;  /* 0x000000b000027945 */ /* 0x000fe20003800000 */
[----:B------:R-:W-:Y:S02]  /*14f80*/  IMAD.MOV.U32 R10, RZ, RZ, 0x0 ;  /* 0x00000000ff0a7424 */ /* 0x000fe400078e00ff */
[----:B------:R-:W-:Y:S01]  /*14f90*/  IMAD.MOV.U32 R11, RZ, RZ, 0x12f00000 ;  /* 0x12f00000ff0b7424 */ /* 0x000fe200078e00ff */
[----:B------:R-:W-:Y:S06]  /*14fa0*/  @P3 BRA `(.L_x_572) ;  /* 0x00000000001c3947 */ /* 0x000fec0003800000 */
[----:B------:R-:W1:Y:S01]  /*14fb0*/  S2R R13, SR_TID.X ;  /* 0x00000000000d7919 */ /* 0x000e620000002100 */
[----:B0-2---:R-:W-:-:S04]  /*14fc0*/  IMAD.MOV.U32 R7, RZ, RZ, 0x6000 ;  /* 0x00006000ff077424 */ /* 0x005fc800078e00ff */
[----:B------:R3:W-:Y:S01]  /*14fd0*/  SYNCS.ARRIVE.TRANS64 RZ, [R6+URZ+0x308b0], R7 ;  /* 0x0308b00706ff79a7 */ /* 0x0007e2000800003f */
[----:B-1----:R-:W-:-:S04]  /*14fe0*/  LOP3.LUT R13, R13, 0x1f, RZ, 0xc0, !PT ;  /* 0x0000001f0d0d7812 */ /* 0x002fc800078ec0ff */
[----:B------:R-:W-:-:S13]  /*14ff0*/  ISETP.NE.AND P2, PT, R13, RZ, PT ;  /* 0x000000ff0d00720c */ /* 0x000fda0003f45270 */
[----:B---3--:R-:W-:Y:S05]  /*15000*/  @!P2 BRA `(.L_x_572) ;  /* 0x000000000004a947 */ /* 0x008fea0003800000 */
[----:B------:R-:W-:Y:S01]  /*15010*/  BPT.TRAP 0x1 ;  /* 0x000000040000795c */ /* 0x000fe20000300000 */
.L_x_572:
[----:B------:R-:W-:Y:S05]  /*15020*/  BSYNC B2 ;  /* 0x0000000000027941 */ /* 0x000fea0003800000 */
.L_x_571:
[----:B------:R-:W-:Y:S01]  /*15030*/  R2UR UR10, R12 ;  /* 0x000000000c0a72ca */ /* 0x000fe200000e0000 */
[----:B------:R-:W-:Y:S01]  /*15040*/  UIADD3 UR4, UP0, UR38, 0x670, URZ ;  /* 0x0000067026047890 */ /* 0x000fe2000ff1e03f */
[----:B------:R-:W-:Y:S01]  /*15050*/  R2UR UR6, R10 ;  /* 0x000000000a0672ca */ /* 0x000fe200000e0000 */
[----:B------:R-:W-:Y:S01]  /*15060*/  VIADD R8, R8, 0x400 ;  /* 0x0000040008087836 */ /* 0x000fe20000000000 */
[----:B------:R-:W-:Y:S01]  /*15070*/  R2UR UR7, R11 ;  /* 0x000000000b0772ca */ /* 0x000fe200000e0000 */
[----:B------:R-:W-:Y:S01]  /*15080*/  UIADD3.X UR5, URZ, UR39, URZ, UP0, !UPT ;  /* 0x000000273f057290 */ /* 0x000fe200087fe43f */
[----:B------:R-:W-:Y:S02]  /*15090*/  PLOP3.LUT P2, PT, PT, PT, PT, 0x80, 0x0 ;  /* 0x000000000000781c */ /* 0x000fe40003f4f070 */
[----:B0-2---:R-:W-:-:S11]  /*150a0*/  IADD3 R6, R6, 0x308b0, RZ ;  /* 0x000308b006067810 */ /* 0x005fd60007ffe0ff */
.L_x_573:
        /* <DEDUP_REMOVED lines=10> */
.L_x_563:
[----:B------:R-:W-:Y:S05]  /*15150*/  BSYNC B1 ;  /* 0x0000000000017941 */ /* 0x000fea0003800000 */
.L_x_562:
[----:B------:R-:W2:Y:S01]  /*15160*/  LDL.LU R7, [R1+0x4] ;  /* 0x0000040001077983 */ /* 0x000ea20000300800 */
[----:B------:R-:W-:Y:S01]  /*15170*/  VIADD R29, R29, 0x1 ;  /* 0x000000011d1d7836 */ /* 0x000fe20000000000 */
[C---:B------:R-:W-:Y:S01]  /*15180*/  ISETP.GT.AND P3, PT, R5.reuse, R3, PT ;  /* 0x000000030500720c */ /* 0x040fe20003f64270 */
[----:B------:R-:W-:-:S03]  /*15190*/  VIADD R5, R5, 0xffffffff ;  /* 0xffffffff05057836 */ /* 0x000fc60000000000 */
[----:B------:R-:W-:-:S04]  /*151a0*/  ISETP.NE.AND P2, PT, R29, 0x2, PT ;  /* 0x000000021d00780c */ /* 0x000fc80003f45270 */
[----:B------:R-:W-:Y:S02]  /*151b0*/  SEL R6, RZ, 0x1, P2 ;  /* 0x00000001ff067807 */ /* 0x000fe40001000000 */
[----:B------:R-:W-:Y:S02]  /*151c0*/  SEL R29, R29, RZ, P2 ;  /* 0x000000ff1d1d7207 */ /* 0x000fe40001000000 */
[----:B--2---:R-:W-:-:S05]  /*151d0*/  LOP3.LUT R7, R7, R6, RZ, 0x3c, !PT ;  /* 0x0000000607077212 */ /* 0x004fca00078e3cff */
[----:B------:R2:W-:Y:S01]  /*151e0*/  STL [R1+0x4], R7 ;  /* 0x0000040701007387 */ /* 0x0005e20000100800 */
[----:B------:R-:W-:Y:S05]  /*151f0*/  @P3 BRA `(.L_x_574) ;  /* 0xfffffff8009c3947 */ /* 0x000fea000383ffff */
.L_x_544:
[----:B------:R-:W-:Y:S05]  /*15200*/  BSYNC B0 ;  /* 0x0000000000007941 */ /* 0x000fea0003800000 */
.L_x_543:
[----:B--2---:R2:W5:Y:S01]  /*15210*/  LDL R7, [R1+0x1c] ;  /* 0x00001c0001077983 */ /* 0x0045620000100800 */
[----:B------:R-:W-:Y:S05]  /*15220*/  @!P0 WARPSYNC.ALL ;  /* 0x0000000000008948 */ /* 0x000fea0003800000 */
[----:B------:R2:W-:Y:S01]  /*15230*/  STL [R1+0x28], RZ ;  /* 0x000028ff01007387 */ /* 0x0005e20000100800 */
[----:B------:R-:W-:Y:S01]  /*15240*/  BSSY B0, `(.L_x_575) ;  /* 0x000001f000007945 */ /* 0x000fe20003800000 */
[----:B------:R-:W-:Y:S06]  /*15250*/  @!P0 BAR.SYNC.DEFER_BLOCKING 0xc, 0x200 ;  /* 0x0308000000008b1d */ /* 0x000fec0000010000 */
[----:B--2---:R-:W-:Y:S05]  /*15260*/  @!P1 BRA `(.L_x_576) ;  /* 0x0000000000709947 */ /* 0x004fea0003800000 */
[----:B------:R-:W-:-:S13]  /*15270*/  ISETP.NE.AND P0, PT, R4, RZ, PT ;  /* 0x000000ff0400720c */ /* 0x000fda0003f05270 */
[----:B------:R-:W2:Y:S02]  /*15280*/  @!P0 LDC R4, c[0x0][0x9f0] ;  /* 0x00027c00ff048b82 */ /* 0x000ea40000000800 */
[-C--:B--2---:R-:W-:Y:S02]  /*15290*/  IABS R0, R4.reuse ;  /* 0x0000000400007213 */ /* 0x084fe40000000000 */
[----:B------:R-:W-:Y:S02]  /*152a0*/  IABS R6, R4 ;  /* 0x0000000400067213 */ /* 0x000fe40000000000 */
[----:B------:R-:W2:Y:S03]  /*152b0*/  I2F.RP R2, R0 ;  /* 0x0000000000027306 */ /* 0x000ea60000209400 */
[----:B------:R-:W-:-:S05]  /*152c0*/  IMAD.MOV R6, RZ, RZ, -R6 ;  /* 0x000000ffff067224 */ /* 0x000fca00078e0a06 */
[----:B--2---:R-:W2:Y:S02]  /*152d0*/  MUFU.RCP R2, R2 ;  /* 0x0000000200027308 */ /* 0x004ea40000001000 */
[----:B--2---:R-:W-:-:S06]  /*152e0*/  VIADD R2, R2, 0xffffffe ;  /* 0x0ffffffe02027836 */ /* 0x004fcc0000000000 */
[----:B------:R-:W2:Y:S02]  /*152f0*/  F2I.FTZ.U32.TRUNC.NTZ R3, R2 ;  /* 0x0000000200037305 */ /* 0x000ea4000021f000 */
[----:B--2---:R-:W-:-:S04]  /*15300*/  IMAD.MOV R2, RZ, RZ, -R3 ;  /* 0x000000ffff027224 */ /* 0x004fc800078e0a03 */
[----:B------:R-:W-:Y:S02]  /*15310*/  IMAD R5, R2, R0, RZ ;  /* 0x0000000002057224 */ /* 0x000fe400078e02ff */
[----:B------:R-:W-:-:S04]  /*15320*/  IMAD.MOV.U32 R2, RZ, RZ, RZ ;  /* 0x000000ffff027224 */ /* 0x000fc800078e00ff */
[----:B------:R-:W-:Y:S01]  /*15330*/  IMAD.HI.U32 R5, R3, R5, R2 ;  /* 0x0000000503057227 */ /* 0x000fe200078e0002 */
[----:B-----5:R-:W-:-:S04]  /*15340*/  IADD3 R3, R7, -0x1, R4 ;  /* 0xffffffff07037810 */ /* 0x020fc80007ffe004 */
        /* <DEDUP_REMOVED lines=13> */
[----:B------:R2:W-:Y:S02]  /*15420*/  STL [R1+0x28], R5 ;  /* 0x0000280501007387 */ /* 0x0005e40000100800 */
.L_x_576:
[----:B------:R-:W-:Y:S05]  /*15430*/  BSYNC B0 ;  /* 0x0000000000007941 */ /* 0x000fea0003800000 */
.L_x_575:
[----:B------:R-:W3:Y:S04]  /*15440*/  LDL R0, [R1+0x28] ;  /* 0x0000280001007983 */ /* 0x000ee80000100800 */
[----:B------:R-:W3:Y:S01]  /*15450*/  LDL R2, [R1+0x40] ;  /* 0x0000400001027983 */ /* 0x000ee20000100800 */
[----:B------:R-:W-:Y:S01]  /*15460*/  BSSY B7, `(.L_x_577) ;  /* 0x0000360000077945 */ /* 0x000fe20003800000 */
[----:B---3--:R-:W-:-:S05]  /*15470*/  IMAD R2, R2, R0, RZ ;  /* 0x0000000002027224 */ /* 0x008fca00078e02ff */
[----:B-----5:R-:W-:Y:S01]  /*15480*/  VIADDMNMX R0, R2, R0, R7, PT ;  /* 0x0000000002007246 */ /* 0x020fe20003800107 */
[----:B------:R3:W-:Y:S03]  /*15490*/  STL [R1+0xc], R2 ;  /* 0x00000c0201007387 */ /* 0x0007e60000100800 */
[----:B------:R-:W-:Y:S01]  /*154a0*/  ISETP.GT.AND P0, PT, R0, R2, PT ;  /* 0x000000020000720c */ /* 0x000fe20003f04270 */
[----:B------:R3:W-:-:S12]  /*154b0*/  STL [R1+0x24], R0 ;  /* 0x0000240001007387 */ /* 0x0007d80000100800 */
[----:B---3--:R-:W-:Y:S05]  /*154c0*/  @P0 BRA `(.L_x_578) ;  /* 0x0000000000440947 */ /* 0x008fea0003800000 */
[----:B------:R-:W3:Y:S02]  /*154d0*/  S2R R0, SR_TID.X ;  /* 0x0000000000007919 */ /* 0x000ee40000002100 */
[----:B---3--:R-:W-:-:S04]  /*154e0*/  LOP3.LUT R0, R0, 0x7f, RZ, 0xc0, !PT ;  /* 0x0000007f00007812 */ /* 0x008fc800078ec0ff */
[----:B------:R-:W-:-:S13]  /*154f0*/  ISETP.NE.AND P0, PT, R0, RZ, PT ;  /* 0x000000ff0000720c */ /* 0x000fda0003f05270 */
[----:B------:R-:W-:Y:S05]  /*15500*/  @P0 BRA `(.L_x_579) ;  /* 0x0000003400540947 */ /* 0x000fea0003800000 */
[----:B--2---:R-:W2:Y:S01]  /*15510*/  S2R R5, SR_LANEID ;  /* 0x0000000000057919 */ /* 0x004ea20000000000 */
[----:B------:R-:W-:Y:S01]  /*15520*/  VOTEU.ANY UR4, UPT, PT ;  /* 0x0000000000047886 */ /* 0x000fe200038e0100 */
[----:B------:R-:W3:Y:S01]  /*15530*/  LDC.64 R2, c[0x0][0xc60] ;  /* 0x00031800ff027b82 */ /* 0x000ee20000000a00 */
[----:B------:R-:W2:Y:S02]  /*15540*/  FLO.U32 R0, UR4 ;  /* 0x0000000400007d00 */ /* 0x000ea400080e0000 */
[----:B--2---:R-:W-:-:S06]  /*15550*/  ISETP.EQ.U32.AND P0, PT, R0, R5, PT ;  /* 0x000000050000720c */ /* 0x004fcc0003f02070 */
[----:B------:R-:W3:Y:S07]  /*15560*/  POPC R5, UR4 ;  /* 0x0000000400057d09 */ /* 0x000eee0008000000 */
[----:B---3--:R-:W2:Y:S01]  /*15570*/  @P0 ATOMG.E.ADD.STRONG.GPU PT, R3, desc[UR56][R2.64], R5 ;  /* 0x00000005020309a8 */ /* 0x008ea200081ee1f8 */
[----:B------:R-:W3:Y:S02]  /*15580*/  S2R R4, SR_LTMASK ;  /* 0x0000000000047919 */ /* 0x000ee40000003900 */
[----:B---3--:R-:W-:-:S04]  /*15590*/  LOP3.LUT R4, R4, UR4, RZ, 0xc0, !PT ;  /* 0x0000000404047c12 */ /* 0x008fc8000f8ec0ff */
[----:B------:R-:W3:Y:S01]  /*155a0*/  POPC R7, R4 ;  /* 0x0000000400077309 */ /* 0x000ee20000000000 */
[----:B--2---:R-:W3:Y:S02]  /*155b0*/  SHFL.IDX PT, R0, R3, R0, 0x1f ;  /* 0x00001f0003007589 */ /* 0x004ee400000e0000 */
[----:B---3--:R-:W-:Y:S01]  /*155c0*/  IADD3 R24, R0, UR36, R7 ;  /* 0x0000002400187c10 */ /* 0x008fe2000fffe007 */
[----:B------:R-:W-:Y:S06]  /*155d0*/  BRA `(.L_x_579) ;  /* 0x0000003400207947 */ /* 0x000fec0003800000 */
.L_x_578:
        /* <DEDUP_REMOVED lines=10> */
[----:B------:R-:W3:Y:S01]  /*15680*/  LDC.64 R2, c[0x4][R2] ;  /* 0x0100000002027b82 */ /* 0x000ee20000000a00 */
[----:B--2---:R-:W-:Y:S02]  /*15690*/  IMAD.U32 R5, RZ, RZ, UR7 ;  /* 0x00000007ff057e24 */ /* 0x004fe4000f8e00ff */
[----:B------:R-:W-:Y:S02]  /*156a0*/  IMAD.U32 R6, RZ, RZ, UR8 ;  /* 0x00000008ff067e24 */ /* 0x000fe4000f8e00ff */
[----:B------:R-:W-:-:S02]  /*156b0*/  IMAD.U32 R7, RZ, RZ, UR9 ;  /* 0x00000009ff077e24 */ /* 0x000fc4000f8e00ff */
[----:B------:R-:W-:Y:S02]  /*156c0*/  IMAD.U32 R11, RZ, RZ, UR5 ;  /* 0x00000005ff0b7e24 */ /* 0x000fe4000f8e00ff */
[----:B------:R-:W-:Y:S02]  /*156d0*/  IMAD.MOV.U32 R8, RZ, RZ, 0x70 ;  /* 0x00000070ff087424 */ /* 0x000fe400078e00ff */
[----:B0-----:R-:W-:Y:S02]  /*156e0*/  IMAD.MOV.U32 R12, RZ, RZ, 0x1 ;  /* 0x00000001ff0c7424 */ /* 0x001fe400078e00ff */
[----:B------:R-:W-:-:S07]  /*156f0*/  IMAD.MOV.U32 R13, RZ, RZ, RZ ;  /* 0x000000ffff0d7224 */ /* 0x000fce00078e00ff */
[----:B------:R-:W-:-:S07]  /*15700*/  LEPC R20, `(.L_x_581) ;  /* 0x000000001014794e */ /* 0x000fce0000000000 */
[----:B-1-3--:R-:W-:Y:S05]  /*15710*/  CALL.ABS.NOINC R2 ;  /* 0x0000000002007343 */ /* 0x00afea0003c00000 */
.L_x_581:
[----:B------:R-:W-:Y:S05]  /*15720*/  BSYNC B6 ;  /* 0x0000000000067941 */ /* 0x000fea0003800000 */
.L_x_580:
        /* <DEDUP_REMOVED lines=8> */
[----:B------:R3:W4:Y:S01]  /*157b0*/  LDC.64 R2, c[0x4][R0] ;  /* 0x0100000000027b82 */ /* 0x0007220000000a00 */
[----:B------:R-:W-:Y:S01]  /*157c0*/  IMAD.U32 R4, RZ, RZ, UR6 ;  /* 0x00000006ff047e24 */ /* 0x000fe2000f8e00ff */
[----:B------:R-:W-:Y:S01]  /*157d0*/  MOV R6, UR8 ;  /* 0x0000000800067c02 */ /* 0x000fe20008000f00 */
[----:B--2---:R-:W-:Y:S02]  /*157e0*/  IMAD.U32 R5, RZ, RZ, UR7 ;  /* 0x00000007ff057e24 */ /* 0x004fe4000f8e00ff */
[----:B------:R-:W-:Y:S02]  /*157f0*/  IMAD.U32 R7, RZ, RZ, UR9 ;  /* 0x00000009ff077e24 */ /* 0x000fe4000f8e00ff */
[----:B------:R-:W-:-:S02]  /*15800*/  IMAD.U32 R10, RZ, RZ, UR4 ;  /* 0x00000004ff0a7e24 */ /* 0x000fc4000f8e00ff */
[----:B------:R-:W-:Y:S02]  /*15810*/  IMAD.U32 R11, RZ, RZ, UR5 ;  /* 0x00000005ff0b7e24 */ /* 0x000fe4000f8e00ff */
[----:B------:R-:W-:Y:S02]  /*15820*/  IMAD.MOV.U32 R8, RZ, RZ, 0x70 ;  /* 0x00000070ff087424 */ /* 0x000fe400078e00ff */
[----:B0-----:R-:W-:Y:S02]  /*15830*/  IMAD.MOV.U32 R12, RZ, RZ, 0x1 ;  /* 0x00000001ff0c7424 */ /* 0x001fe400078e00ff */
[----:B---3--:R-:W-:-:S07]  /*15840*/  IMAD.MOV.U32 R13, RZ, RZ, RZ ;  /* 0x000000ffff0d7224 */ /* 0x008fce00078e00ff */
[----:B------:R-:W-:-:S07]  /*15850*/  LEPC R20, `(.L_x_584) ;  /* 0x000000001014794e */ /* 0x000fce0000000000 */
[----:B-1--4-:R-:W-:Y:S05]  /*15860*/  CALL.ABS.NOINC R2 ;  /* 0x0000000002007343 */ /* 0x012fea0003c00000 */
.L_x_584:
[----:B------:R-:W-:Y:S01]  /*15870*/  MOV R2, 0x0 ;  /* 0x0000000000027802 */ /* 0x000fe20000000f00 */
[----:B------:R-:W-:Y:S01]  /*15880*/  ULDC.64 UR4, c[0x4][0xa8] ;  /* 0x01002a0000047ab9 */ /* 0x000fe20000000a00 */
[----:B------:R-:W-:Y:S01]  /*15890*/  ULDC.64 UR6, c[0x4][0xb0] ;  /* 0x01002c0000067ab9 */ /* 0x000fe20000000a00 */
[----:B------:R-:W-:Y:S01]  /*158a0*/  ULDC.64 UR8, c[0x4][0x40] ;  /* 0x0100100000087ab9 */ /* 0x000fe20000000a00 */
[----:B------:R-:W-:Y:S01]  /*158b0*/  IMAD.U32 R4, RZ, RZ, UR4 ;  /* 0x00000004ff047e24 */ /* 0x000fe2000f8e00ff */
[----:B------:R-:W-:Y:S01]  /*158c0*/  MOV R5, UR5 ;  /* 0x0000000500057c02 */ /* 0x000fe20008000f00 */
[----:B------:R-:W0:Y:S01]  /*158d0*/  LDC.64 R2, c[0x4][R2] ;  /* 0x0100000002027b82 */ /* 0x000e220000000a00 */
[----:B------:R-:W-:Y:S02]  /*158e0*/  IMAD.U32 R6, RZ, RZ, UR6 ;  /* 0x00000006ff067e24 */ /* 0x000fe4000f8e00ff */
[----:B------:R-:W-:Y:S02]  /*158f0*/  IMAD.U32 R7, RZ, RZ, UR7 ;  /* 0x00000007ff077e24 */ /* 0x000fe4000f8e00ff */
[----:B------:R-:W-:-:S02]  /*15900*/  IMAD.U32 R10, RZ, RZ, UR8 ;  /* 0x00000008ff0a7e24 */ /* 0x000fc4000f8e00ff */
[----:B------:R-:W-:Y:S02]  /*15910*/  IMAD.U32 R11, RZ, RZ, UR9 ;  /* 0x00000009ff0b7e24 */ /* 0x000fe4000f8e00ff */
[----:B------:R-:W-:Y:S02]  /*15920*/  IMAD.MOV.U32 R8, RZ, RZ, 0x70 ;  /* 0x00000070ff087424 */ /* 0x000fe400078e00ff */
[----:B------:R-:W-:Y:S02]  /*15930*/  IMAD.MOV.U32 R12, RZ, RZ, 0x1 ;  /* 0x00000001ff0c7424 */ /* 0x000fe400078e00ff */
[----:B------:R-:W-:-:S07]  /*15940*/  IMAD.MOV.U32 R13, RZ, RZ, RZ ;  /* 0x000000ffff0d7224 */ /* 0x000fce00078e00ff */
[----:B------:R-:W-:-:S07]  /*15950*/  LEPC R20, `(.L_x_583) ;  /* 0x000000001014794e */ /* 0x000fce0000000000 */
[----:B0-----:R-:W-:Y:S05]  /*15960*/  CALL.ABS.NOINC R2 ;  /* 0x0000000002007343 */ /* 0x001fea0003c00000 */
.L_x_583:
[----:B------:R-:W-:Y:S05]  /*15970*/  BSYNC B6 ;  /* 0x0000000000067941 */ /* 0x000fea0003800000 */
.L_x_582:
[----:B------:R-:W-:Y:S01]  /*15980*/  ULDC.64 UR4, c[0x0][0x9f8] ;  /* 0x00027e0000047ab9 */ /* 0x000fe20000000a00 */
[----:B------:R-:W3:Y:S01]  /*15990*/  LDL R20, [R1+0x24] ;  /* 0x0000240001147983 */ /* 0x000ee20000100800 */
[----:B------:R-:W-:-:S04]  /*159a0*/  ISETP.NE.U32.AND P0, PT, RZ, UR4, PT ;  /* 0x00000004ff007c0c */ /* 0x000fc8000bf05070 */
[----:B------:R-:W-:-:S13]  /*159b0*/  ISETP.NE.AND.EX P0, PT, RZ, UR5, PT, P0 ;  /* 0x00000005ff007c0c */ /* 0x000fda000bf05300 */
[----:B------:R-:W-:-:S04]  /*159c0*/  @P0 IADD3 R2, P1, R19, UR4, RZ ;  /* 0x0000000413020c10 */ /* 0x000fc8000ff3e0ff */
[----:B------:R-:W-:Y:S01]  /*159d0*/  @P0 IADD3.X R3, R22, UR5, RZ, P1, !PT ;  /* 0x0000000516030c10 */ /* 0x000fe20008ffe4ff */
[----:B------:R-:W-:-:S04]  /*159e0*/  ULDC.64 UR4, c[0x0][0xa08] ;  /* 0x0002820000047ab9 */ /* 0x000fc80000000a00 */
[----:B------:R4:W5:Y:S02]  /*159f0*/  @P0 LDG.E R23, desc[UR56][R2.64] ;  /* 0x0000003802170981 */ /* 0x000964000c1e1900 */
[----:B----4-:R-:W4:Y:S02]  /*15a00*/  LDC.64 R2, c[0x0][0x418] ;  /* 0x00010600ff027b82 */ /* 0x010f240000000a00 */
[----:B----4-:R-:W-:Y:S01]  /*15a10*/  LOP3.LUT P0, RZ, R2, UR4, RZ, 0xfc, !PT ;  /* 0x0000000402ff7c12 */ /* 0x010fe2000f80fcff */
[----:B------:R-:W-:-:S03]  /*15a20*/  UMOV UR4, 0xffffffff ;  /* 0xffffffff00047882 */ /* 0x000fc60000000000 */
[----:B------:R-:W-:Y:S02]  /*15a30*/  LOP3.LUT P0, RZ, R3, UR5, RZ, 0xfc, P0 ;  /* 0x0000000503ff7c12 */ /* 0x000fe4000800fcff */
[----:B---3--:R-:W-:Y:S02]  /*15a40*/  IADD3 R22, R20, -0x1, RZ ;  /* 0xffffffff14167810 */ /* 0x008fe40007ffe0ff */
[----:B-----5:R-:W-:Y:S02]  /*15a50*/  SHF.R.S32.HI R7, RZ, 0x1f, R23 ;  /* 0x0000001fff077819 */ /* 0x020fe40000011417 */
[----:B------:R-:W-:-:S03]  /*15a60*/  SEL R19, R23, RZ, !P0 ;  /* 0x000000ff17137207 */ /* 0x000fc60004000000 */
[----:B------:R3:W-:Y:S01]  /*15a70*/  STL [R1+0x8], R7 ;  /* 0x0000080701007387 */ /* 0x0007e20000100800 */
[----:B------:R-:W-:Y:S05]  /*15a80*/  BRA.DIV UR4, `(.L_x_585) ;  /* 0x0000005604107947 */ /* 0x000fea000b800000 */
[----:B------:R-:W4:Y:S02]  /*15a90*/  S2R R0, SR_TID.X ;  /* 0x0000000000007919 */ /* 0x000f240000002100 */
[----:B----4-:R-:W-:-:S04]  /*15aa0*/  SHF.R.U32.HI R0, RZ, 0x5, R0 ;  /* 0x00000005ff007819 */ /* 0x010fc80000011600 */
[----:B------:R-:W-:-:S05]  /*15ab0*/  LOP3.LUT R0, R0, 0x3, RZ, 0xc0, !PT ;  /* 0x0000000300007812 */ /* 0x000fca00078ec0ff */
[----:B------:R4:W0:Y:S02]  /*15ac0*/  SHFL.IDX PT, R14, R0, RZ, 0x1f ;  /* 0x00001fff000e7589 */ /* 0x00082400000e0000 */
.L_x_730:
[----:B----4-:R-:W4:Y:S01]  /*15ad0*/  LDL.LU R0, [R1] ;  /* 0x0000000001007983 */ /* 0x010f220000300800 */
[----:B------:R-:W-:Y:S02]  /*15ae0*/  PLOP3.LUT P1, PT, PT, PT, PT, 0x8, 0x0 ;  /* 0x000000000000781c */ /* 0x000fe40003f2e170 */
[----:B0-----:R-:W-:Y:S02]  /*15af0*/  ISETP.NE.AND P0, PT, R14, RZ, PT ;  /* 0x000000ff0e00720c */ /* 0x001fe40003f05270 */
[----:B----4-:R-:W-:-:S09]  /*15b00*/  LOP3.LUT R0, R0, 0xfffffffe, RZ, 0xc0, !PT ;  /* 0xfffffffe00007812 */ /* 0x010fd200078ec0ff */
[----:B------:R-:W-:-:S05]  /*15b10*/  @P1 LOP3.LUT R0, R0, 0x1, RZ, 0xfc, !PT ;  /* 0x0000000100001812 */ /* 0x000fca00078efcff */
[----:B------:R0:W-:Y:S01]  /*15b20*/  STL [R1], R0 ;  /* 0x0000000001007387 */ /* 0x0001e20000100800 */
[----:B------:R-:W-:Y:S05]  /*15b30*/  @P0 BRA `(.L_x_586) ;  /* 0x0000000000f80947 */ /* 0x000fea0003800000 */
[----:B------:R-:W-:-:S03]  /*15b40*/  UMOV UR4, 0xffffffff ;  /* 0xffffffff00047882 */ /* 0x000fc60000000000 */
[----:B------:R-:W-:Y:S05]  /*15b50*/  BRA.DIV UR4, `(.L_x_587) ;  /* 0x0000005604107947 */ /* 0x000fea000b800000 */
[----:B------:R-:W-:-:S13]  /*15b60*/  ELECT P6, URZ, PT ;  /* 0x00000000003f782f */ /* 0x000fda00038c0000 */
.L_x_733:
[----:B------:R-:W-:Y:S05]  /*15b70*/  @!P6 BRA `(.L_x_586) ;  /* 0x0000000000e8e947 */ /* 0x000fea0003800000 */
[----:B------:R-:W-:-:S04]  /*15b80*/  ISETP.NE.U32.AND P0, PT, R2, RZ, PT ;  /* 0x000000ff0200720c */ /* 0x000fc80003f05070 */
[----:B------:R-:W-:-:S13]  /*15b90*/  ISETP.NE.AND.EX P0, PT, R3, RZ, PT, P0 ;  /* 0x000000ff0300720c */ /* 0x000fda0003f05300 */
[----:B------:R-:W-:Y:S05]  /*15ba0*/  @!P0 BRA `(.L_x_588) ;  /* 0x0000000000488947 */ /* 0x000fea0003800000 */
[----:B------:R-:W4:Y:S01]  /*15bb0*/  LDC R6, c[0x0][0x43c] ;  /* 0x00010f00ff067b82 */ /* 0x000f220000000800 */
[----:B0-----:R-:W-:Y:S01]  /*15bc0*/  IMAD.MOV.U32 R0, RZ, RZ, R22 ;  /* 0x000000ffff007224 */ /* 0x001fe200078e0016 */
[----:B------:R-:W-:Y:S01]  /*15bd0*/  ULDC.64 UR4, c[0x0][0x428] ;  /* 0x00010a0000047ab9 */ /* 0x000fe20000000a00 */
[----:B----4-:R-:W-:-:S13]  /*15be0*/  ISETP.NE.AND P0, PT, R6, 0x1, PT ;  /* 0x000000010600780c */ /* 0x010fda0003f05270 */
[----:B--2---:R-:W0:Y:S02]  /*15bf0*/  @P0 LDC.64 R4, c[0x0][0x440] ;  /* 0x00011000ff040b82 */ /* 0x004e240000000a00 */
[----:B0-----:R-:W-:-:S05]  /*15c00*/  @P0 IMAD.HI.U32 R4, R22, R4, RZ ;  /* 0x0000000416040227 */ /* 0x001fca00078e00ff */
[----:B------:R-:W-:-:S04]  /*15c10*/  @P0 SHF.R.U32.HI R0, RZ, R5, R4 ;  /* 0x00000005ff000219 */ /* 0x000fc80000011604 */
[--C-:B------:R-:W-:Y:S01]  /*15c20*/  SHF.R.S32.HI R5, RZ, 0x1f, R0.reuse ;  /* 0x0000001fff057819 */ /* 0x100fe20000011400 */
[----:B------:R-:W-:-:S04]  /*15c30*/  IMAD.MOV R4, RZ, RZ, -R0 ;  /* 0x000000ffff047224 */ /* 0x000fc800078e0a00 */
[----:B------:R-:W-:Y:S02]  /*15c40*/  IMAD R22, R6, R4, R22 ;  /* 0x0000000406167224 */ /* 0x000fe400078e0216 */
[----:B------:R-:W-:Y:S02]  /*15c50*/  IMAD R6, R7, UR4, RZ ;  /* 0x0000000407067c24 */ /* 0x000fe4000f8e02ff */
[----:B------:R-:W-:Y:S02]  /*15c60*/  IMAD.MOV.U32 R4, RZ, RZ, R0 ;  /* 0x000000ffff047224 */ /* 0x000fe400078e0000 */
[C---:B------:R-:W-:Y:S02]  /*15c70*/  IMAD R0, R23.reuse, UR5, R6 ;  /* 0x0000000517007c24 */ /* 0x040fe4000f8e0206 */
[----:B------:R-:W-:-:S04]  /*15c80*/  IMAD.WIDE.U32 R4, R23, UR4, R4 ;  /* 0x0000000417047c25 */ /* 0x000fc8000f8e0004 */
[----:B------:R-:W-:Y:S01]  /*15c90*/  IMAD.IADD R0, R5, 0x1, R0 ;  /* 0x0000000105007824 */ /* 0x000fe200078e0200 */
[----:B------:R-:W-:-:S04]  /*15ca0*/  LEA R2, P0, R4, R2, 0x2 ;  /* 0x0000000204027211 */ /* 0x000fc800078010ff */
[----:B------:R-:W-:-:S05]  /*15cb0*/  LEA.HI.X R3, R4, R3, R0, 0x2, P0 ;  /* 0x0000000304037211 */ /* 0x000fca00000f1400 */
[----:B------:R4:W5:Y:S04]  /*15cc0*/  LDG.E R19, desc[UR56][R2.64] ;  /* 0x0000003802137981 */ /* 0x000968000c1e1900 */
.L_x_588:
[----:B0-----:R-:W-:Y:S01]  /*15cd0*/  IMAD R0, R18, 0x8, R16 ;  /* 0x0000000812007824 */ /* 0x001fe200078e0210 */
[----:B----4-:R-:W-:-:S04]  /*15ce0*/  SHF.L.U32 R2, R28, 0x1f, RZ ;  /* 0x0000001f1c027819 */ /* 0x010fc800000006ff */
[----:B------:R-:W0:Y:S02]  /*15cf0*/  SYNCS.PHASECHK.TRANS64.TRYWAIT P0, [R0+URZ+0x30840], R2 ;  /* 0x03084002000075a7 */ /* 0x000e24000800017f */
[----:B0-----:R-:W-:Y:S05]  /*15d00*/  @!P0 BRA `(.L_x_589) ;  /* 0x0000005000c48947 */ /* 0x001fea0003800000 */
.L_x_734:
[----:B------:R-:W4:Y:S02]  /*15d10*/  S2R R3, SR_TID.X ;  /* 0x0000000000037919 */ /* 0x000f240000002100 */
[----:B----4-:R-:W-:-:S04]  /*15d20*/  LOP3.LUT R3, R3, 0x7f, RZ, 0xc0, !PT ;  /* 0x0000007f03037812 */ /* 0x010fc800078ec0ff */
[----:B------:R-:W-:-:S13]  /*15d30*/  ISETP.NE.AND P0, PT, R3, RZ, PT ;  /* 0x000000ff0300720c */ /* 0x000fda0003f05270 */
[----:B------:R-:W-:Y:S05]  /*15d40*/  @P0 BRA `(.L_x_590) ;  /* 0x00000000001c0947 */ /* 0x000fea0003800000 */
[----:B------:R-:W4:Y:S01]  /*15d50*/  S2R R3, SR_TID.X ;  /* 0x0000000000037919 */ /* 0x000f220000002100 */
[----:B0-----:R-:W-:-:S04]  /*15d60*/  IMAD.MOV.U32 R2, RZ, RZ, 0x6000 ;  /* 0x00006000ff027424 */ /* 0x001fc800078e00ff */
[----:B------:R0:W-:Y:S01]  /*15d70*/  SYNCS.ARRIVE.TRANS64 RZ, [R0+URZ+0x30830], R2 ;  /* 0x0308300200ff79a7 */ /* 0x0001e2000800003f */
[----:B----4-:R-:W-:-:S04]  /*15d80*/  LOP3.LUT R3, R3, 0x1f, RZ, 0xc0, !PT ;  /* 0x0000001f03037812 */ /* 0x010fc800078ec0ff */
[----:B------:R-:W-:-:S13]  /*15d90*/  ISETP.NE.AND P0, PT, R3, RZ, PT ;  /* 0x000000ff0300720c */ /* 0x000fda0003f05270 */
[----:B0-----:R-:W-:Y:S05]  /*15da0*/  @!P0 BRA `(.L_x_590) ;  /* 0x0000000000048947 */ /* 0x001fea0003800000 */
[----:B------:R-:W-:Y:S01]  /*15db0*/  BPT.TRAP 0x1 ;  /* 0x000000040000795c */ /* 0x000fe20000300000 */
.L_x_590:
[----:B0-----:R-:W4:Y:S01]  /*15dc0*/  LDL.LU R2, [R1] ;  /* 0x0000000001027983 */ /* 0x001f220000300800 */
[----:B------:R-:W-:Y:S01]  /*15dd0*/  R2UR UR9, R0 ;  /* 0x00000000000972ca */ /* 0x000fe200000e0000 */
[----:B------:R-:W-:Y:S01]  /*15de0*/  IMAD R0, R18, 0x6000, R16 ;  /* 0x0000600012007824 */ /* 0x000fe200078e0210 */
[----:B------:R-:W-:Y:S01]  /*15df0*/  R2UR UR11, R22 ;  /* 0x00000000160b72ca */ /* 0x000fe200000e0000 */
[----:B------:R-:W-:Y:S01]  /*15e00*/  UIADD3 UR6, UP0, UR38, 0x370, URZ ;  /* 0x0000037026067890 */ /* 0x000fe2000ff1e03f */
[----:B------:R-:W-:Y:S01]  /*15e10*/  R2UR UR4, R26 ;  /* 0x000000001a0472ca */ /* 0x000fe200000e0000 */
[----:B------:R-:W-:Y:S01]  /*15e20*/  UMOV UR5, 0x14f00000 ;  /* 0x14f0000000057882 */ /* 0x000fe20000000000 */
[----:B------:R-:W-:Y:S01]  /*15e30*/  R2UR UR8, R0 ;  /* 0x00000000000872ca */ /* 0x000fe200000e0000 */
[----:B------:R-:W-:Y:S01]  /*15e40*/  UIADD3.X UR7, URZ, UR39, URZ, UP0, !UPT ;  /* 0x000000273f077290 */ /* 0x000fe200087fe43f */
[----:B------:R-:W-:Y:S01]  /*15e50*/  PLOP3.LUT P0, PT, PT, PT, PT, 0x80, 0x0 ;  /* 0x000000000000781c */ /* 0x000fe20003f0f070 */
[----:B------:R-:W-:Y:S01]  /*15e60*/  UMOV UR10, URZ ;  /* 0x0000003f000a7c82 */ /* 0x000fe20008000000 */
[----:B------:R-:W-:-:S02]  /*15e70*/  R2UR UR12, R17 ;  /* 0x00000000110c72ca */ /* 0x000fc400000e0000 */
[----:B-----5:R-:W-:Y:S01]  /*15e80*/  R2UR UR13, R19 ;  /* 0x00000000130d72ca */ /* 0x020fe200000e0000 */
[----:B------:R-:W-:-:S04]  /*15e90*/  UIADD3 UR9, UR9, 0x30830, URZ ;  /* 0x0003083009097890 */ /* 0x000fc8000fffe03f */
[----:B------:R-:W-:Y:S02]  /*15ea0*/  UIMAD UR11, UR11, 0xc0, UR4 ;  /* 0x000000c00b0b78a4 */ /* 0x000fe4000f8e0204 */
[----:B------:R-:W-:Y:S01]  /*15eb0*/  UIADD3 UR8, UR8, 0x12400, URZ ;  /* 0x0001240008087890 */ /* 0x000fe2000fffe03f */
[----:B------:R-:W-:-:S08]  /*15ec0*/  UMOV UR4, 0x0 ;  /* 0x0000000000047882 */ /* 0x000fd00000000000 */
[----:B------:R0:W-:Y:S01]  /*15ed0*/  UTMALDG.4D [UR8], [UR6], desc[UR4] ;  /* 0x00000408060075b4 */ /* 0x0001e20008019000 */
[----:B----4-:R-:W-:-:S04]  /*15ee0*/  LOP3.LUT R2, R2, 0xfffffffe, RZ, 0xc0, !PT ;  /* 0xfffffffe02027812 */ /* 0x010fc800078ec0ff */
[----:B------:R-:W-:-:S05]  /*15ef0*/  @P0 LOP3.LUT R2, R2, 0x1, RZ, 0xfc, !PT ;  /* 0x0000000102020812 */ /* 0x000fca00078efcff */
[----:B------:R0:W-:Y:S01]  /*15f00*/  STL [R1], R2 ;  /* 0x0000000201007387 */ /* 0x0001e20000100800 */
[----:B------:R-:W-:Y:S01]  /*15f10*/  NOP ;  /* 0x0000000000007918 */ /* 0x000fe20000000000 */
.L_x_586:
[----:B------:R-:W4:Y:S04]  /*15f20*/  LDL.LU R4, [R1+0x20] ;  /* 0x0000200001047983 */ /* 0x000f280000300800 */
[----:B------:R-:W5:Y:S04]  /*15f30*/  LDL.LU R6, [R1+0x14] ;  /* 0x0000140001067983 */ /* 0x000f680000300800 */
[----:B------:R-:W2:Y:S01]  /*15f40*/  LDL.LU R3, [R1+0x2c] ;  /* 0x00002c0001037983 */ /* 0x000ea20000300800 */
[----:B------:R-:W-:Y:S05]  /*15f50*/  WARPSYNC.ALL ;  /* 0x0000000000007948 */ /* 0x000fea0003800000 */
[----:B0-----:R-:W-:Y:S01]  /*15f60*/  ULDC.64 UR4, c[0x0][0x298] ;  /* 0x0000a60000047ab9 */ /* 0x001fe20000000a00 */
[----:B------:R-:W-:Y:S01]  /*15f70*/  ULDC.64 UR6, c[0x0][0xa00] ;  /* 0x0002800000067ab9 */ /* 0x000fe20000000a00 */
[----:B------:R-:W-:Y:S01]  /*15f80*/  VIADD R0, R16, 0xc400 ;  /* 0x0000c40010007836 */ /* 0x000fe20000000000 */
[----:B------:R-:W-:Y:S01]  /*15f90*/  BAR.SYNC.DEFER_BLOCKING 0x8, 0x200 ;  /* 0x0208000000007b1d */ /* 0x000fe20000010000 */
[----:B------:R-:W-:-:S03]  /*15fa0*/  ISETP.NE.U32.AND P0, PT, RZ, UR6, PT ;  /* 0x00000006ff007c0c */ /* 0x000fc6000bf05070 */
[----:B------:R-:W-:Y:S02]  /*15fb0*/  LOP3.LUT P1, RZ, R0, 0x3ff, RZ, 0xc0, !PT ;  /* 0x000003ff00ff7812 */ /* 0x000fe4000782c0ff */
[----:B------:R-:W-:Y:S01]  /*15fc0*/  ISETP.NE.AND.EX P0, PT, RZ, UR7, PT, P0 ;  /* 0x00000007ff007c0c */ /* 0x000fe2000bf05300 */
[----:B------:R-:W-:Y:S01]  /*15fd0*/  BSSY B6, `(.L_x_591) ;  /* 0x000001d000067945 */ /* 0x000fe20003800000 */
[----:B----4-:R-:W-:Y:S02]  /*15fe0*/  SHF.R.S32.HI R2, RZ, 0x1f, R4 ;  /* 0x0000001fff027819 */ /* 0x010fe40000011404 */
[----:B-----5:R-:W-:-:S03]  /*15ff0*/  SEL R6, R6, RZ, !P0 ;  /* 0x000000ff06067207 */ /* 0x020fc60004000000 */
[----:B------:R-:W-:-:S04]  /*16000*/  IMAD R2, R2, UR4, RZ ;  /* 0x0000000402027c24 */ /* 0x000fc8000f8e02ff */
[C---:B------:R-:W-:Y:S01]  /*16010*/  IMAD R0, R4.reuse, UR5, R2 ;  /* 0x0000000504007c24 */ /* 0x040fe2000f8e0202 */
[----:B--2---:R-:W-:Y:S01]  /*16020*/  SEL R2, R3, RZ, !P0 ;  /* 0x000000ff03027207 */ /* 0x004fe20004000000 */
[----:B------:R-:W-:-:S05]  /*16030*/  IMAD.WIDE.U32 R4, R4, UR4, RZ ;  /* 0x0000000404047c25 */ /* 0x000fca000f8e00ff */
[----:B------:R-:W-:Y:S01]  /*16040*/  IADD3 R0, R5, R0, RZ ;  /* 0x0000000005007210 */ /* 0x000fe20007ffe0ff */
        /* <DEDUP_REMOVED lines=9> */
[----:B------:R-:W-:Y:S01]  /*160e0*/  IMAD.U32 R4, RZ, RZ, UR4 ;  /* 0x00000004ff047e24 */ /* 0x000fe2000f8e00ff */
[----:B------:R-:W-:Y:S01]  /*160f0*/  MOV R12, 0x1 ;  /* 0x00000001000c7802 */ /* 0x000fe20000000f00 */
[----:B------:R-:W0:Y:S01]  /*16100*/  LDC.64 R2, c[0x4][R2] ;  /* 0x0100000002027b82 */ /* 0x000e220000000a00 */
[----:B------:R-:W-:Y:S02]  /*16110*/  IMAD.U32 R5, RZ, RZ, UR5 ;  /* 0x00000005ff057e24 */ /* 0x000fe4000f8e00ff */
[----:B------:R-:W-:Y:S02]  /*16120*/  IMAD.U32 R6, RZ, RZ, UR6 ;  /* 0x00000006ff067e24 */ /* 0x000fe4000f8e00ff */
[----:B---3--:R-:W-:-:S02]  /*16130*/  IMAD.U32 R7, RZ, RZ, UR7 ;  /* 0x00000007ff077e24 */ /* 0x008fc4000f8e00ff */
[----:B------:R-:W-:Y:S02]  /*16140*/  IMAD.U32 R10, RZ, RZ, UR8 ;  /* 0x00000008ff0a7e24 */ /* 0x000fe4000f8e00ff */
[----:B------:R-:W-:Y:S02]  /*16150*/  IMAD.U32 R11, RZ, RZ, UR9 ;  /* 0x00000009ff0b7e24 */ /* 0x000fe4000f8e00ff */
[----:B------:R-:W-:Y:S02]  /*16160*/  IMAD.MOV.U32 R8, RZ, RZ, 0x70 ;  /* 0x00000070ff087424 */ /* 0x000fe400078e00ff */
[----:B------:R-:W-:-:S07]  /*16170*/  IMAD.MOV.U32 R13, RZ, RZ, RZ ;  /* 0x000000ffff0d7224 */ /* 0x000fce00078e00ff */
[----:B------:R-:W-:-:S07]  /*16180*/  LEPC R20, `(.L_x_592) ;  /* 0x000000001014794e */ /* 0x000fce0000000000 */
[----:B01----:R-:W-:Y:S05]  /*16190*/  CALL.ABS.NOINC R2 ;  /* 0x0000000002007343 */ /* 0x003fea0003c00000 */
.L_x_592:
[----:B------:R-:W-:Y:S05]  /*161a0*/  BSYNC B6 ;  /* 0x0000000000067941 */ /* 0x000fea0003800000 */
.L_x_591:
[----:B------:R-:W2:Y:S01]  /*161b0*/  LDL.LU R20, [R1+0x20] ;  /* 0x0000200001147983 */ /* 0x000ea20000300800 */
[----:B-1----:R-:W1:Y:S01]  /*161c0*/  LDC R9, c[0x0][0x448] ;  /* 0x00011200ff097b82 */ /* 0x002e620000000800 */
[----:B------:R-:W-:Y:S01]  /*161d0*/  ULDC.64 UR4, c[0x0][0x2d8] ;  /* 0x0000b60000047ab9 */ /* 0x000fe20000000a00 */
[----:B------:R-:W-:Y:S01]  /*161e0*/  ULDC.64 UR6, c[0x0][0x2e0] ;  /* 0x0000b80000067ab9 */ /* 0x000fe20000000a00 */
[----:B0-----:R-:W2:Y:S01]  /*161f0*/  LDL.LU.64 R2, [R1+0x30] ;  /* 0x0000300001027983 */ /* 0x001ea20000300a00 */
[----:B------:R-:W-:-:S03]  /*16200*/  ULDC.64 UR8, c[0x0][0x280] ;  /* 0x0000a00000087ab9 */ /* 0x000fc60000000a00 */
[----:B------:R-:W4:Y:S04]  /*16210*/  LDL.LU R21, [R1+0x2c] ;  /* 0x00002c0001157983 */ /* 0x000f280000300800 */
[----:B------:R-:W3:Y:S04]  /*16220*/  LDL.LU R4, [R1+0x14] ;  /* 0x0000140001047983 */ /* 0x000ee80000300800 */
[----:B------:R0:W5:Y:S01]  /*16230*/  LDL R10, [R1+0x10] ;  /* 0x00001000010a7983 */ /* 0x0001620000100800 */
[----:B-1----:R-:W-:-:S13]  /*16240*/  ISETP.NE.AND P0, PT, R9, 0x1, PT ;  /* 0x000000010900780c */ /* 0x002fda0003f05270 */
[----:B------:R-:W1:Y:S08]  /*16250*/  @P0 LDC R5, c[0x0][0x450] ;  /* 0x00011400ff050b82 */ /* 0x000e700000000800 */
        /* <DEDUP_REMOVED lines=8> */
[----:B---3--:R-:W-:-:S04]  /*162e0*/  IMAD.WIDE.U32 R2, R4, UR6, R2 ;  /* 0x0000000604027c25 */ /* 0x008fc8000f8e0002 */
[----:B------:R-:W-:Y:S01]  /*162f0*/  IMAD R0, R4, UR7, R0 ;  /* 0x0000000704007c24 */ /* 0x000fe2000f8e0200 */
[----:B------:R-:W-:Y:S01]  /*16300*/  ULDC.64 UR6, c[0x0][0x2c8] ;  /* 0x0000b20000067ab9 */ /* 0x000fe20000000a00 */
[----:B------:R-:W3:Y:S02]  /*16310*/  @P0 LDC R4, c[0x0][0x44c] ;  /* 0x00011300ff040b82 */ /* 0x000ee40000000800 */
[----:B------:R-:W-:Y:S01]  /*16320*/  IMAD.IADD R3, R3, 0x1, R0 ;  /* 0x0000000103037824 */ /* 0x000fe200078e0200 */
[C---:B--2---:R-:W-:Y:S01]  /*16330*/  LOP3.LUT R21, R20.reuse, 0x7f, RZ, 0xc0, !PT ;  /* 0x0000007f14157812 */ /* 0x044fe200078ec0ff */
[----:B------:R-:W-:-:S03]  /*16340*/  IMAD.SHL.U32 R20, R20, 0x10, RZ ;  /* 0x0000001014147824 */ /* 0x000fc600078e00ff */
[----:B------:R-:W-:-:S04]  /*16350*/  SHF.R.U32.HI R21, RZ, 0x3, R21 ;  /* 0x00000003ff157819 */ /* 0x000fc80000011615 */
[----:B------:R-:W-:-:S05]  /*16360*/  LOP3.LUT R20, R21, 0x70, R20, 0xf8, !PT ;  /* 0x0000007015147812 */ /* 0x000fca00078ef814 */
[----:B------:R-:W-:-:S04]  /*16370*/  IMAD R6, R25, 0xc0, R20 ;  /* 0x000000c019067824 */ /* 0x000fc800078e0214 */
[----:B---3--:R-:W-:-:S04]  /*16380*/  @P0 IMAD.HI.U32 R0, R6, R4, RZ ;  /* 0x0000000406000227 */ /* 0x008fc800078e00ff */
[----:B------:R-:W-:Y:S01]  /*16390*/  IMAD.MOV.U32 R4, RZ, RZ, R6 ;  /* 0x000000ffff047224 */ /* 0x000fe200078e0006 */
[----:B-1----:R-:W-:-:S04]  /*163a0*/  @P0 SHF.R.U32.HI R4, RZ, R5, R0 ;  /* 0x00000005ff040219 */ /* 0x002fc80000011600 */
[--C-:B------:R-:W-:Y:S01]  /*163b0*/  SHF.R.S32.HI R0, RZ, 0x1f, R4.reuse ;  /* 0x0000001fff007819 */ /* 0x100fe20000011404 */
[----:B------:R-:W-:-:S04]  /*163c0*/  IMAD.MOV R7, RZ, RZ, -R4 ;  /* 0x000000ffff077224 */ /* 0x000fc800078e0a04 */
[----:B------:R-:W-:-:S04]  /*163d0*/  IMAD R0, R0, UR4, RZ ;  /* 0x0000000400007c24 */ /* 0x000fc8000f8e02ff */
[C---:B------:R-:W-:Y:S02]  /*163e0*/  IMAD R0, R4.reuse, UR5, R0 ;  /* 0x0000000504007c24 */ /* 0x040fe4000f8e0200 */
[----:B------:R-:W-:-:S04]  /*163f0*/  IMAD.WIDE.U32 R4, R4, UR4, R2 ;  /* 0x0000000404047c25 */ /* 0x000fc8000f8e0002 */
[----:B------:R-:W-:Y:S02]  /*16400*/  IMAD.IADD R5, R5, 0x1, R0 ;  /* 0x0000000105057824 */ /* 0x000fe400078e0200 */
[----:B------:R-:W-:-:S05]  /*16410*/  IMAD R0, R9, R7, R6 ;  /* 0x0000000709007224 */ /* 0x000fca00078e0206 */
[----:B------:R-:W-:Y:S01]  /*16420*/  SHF.R.S32.HI R7, RZ, 0x1f, R0 ;  /* 0x0000001fff077819 */ /* 0x000fe20000011400 */
[----:B------:R-:W-:-:S04]  /*16430*/  IMAD.WIDE.U32 R4, R0, UR6, R4 ;  /* 0x0000000600047c25 */ /* 0x000fc8000f8e0004 */
[----:B------:R-:W-:-:S04]  /*16440*/  IMAD R7, R7, UR6, RZ ;  /* 0x0000000607077c24 */ /* 0x000fc8000f8e02ff */
[----:B------:R-:W-:-:S05]  /*16450*/  IMAD R7, R0, UR7, R7 ;  /* 0x0000000700077c24 */ /* 0x000fca000f8e0207 */
[----:B------:R-:W-:Y:S02]  /*16460*/  IADD3 R5, R5, R7, RZ ;  /* 0x0000000705057210 */ /* 0x000fe40007ffe0ff */
        /* <DEDUP_REMOVED lines=21> */
[----:B------:R-:W-:-:S03]  /*165c0*/  LEA R5, P1, R2, UR8, 0x1 ;  /* 0x0000000802057c11 */ /* 0x000fc6000f8208ff */
[----:B------:R-:W-:Y:S01]  /*165d0*/  IMAD.IADD R6, R3, 0x1, R6 ;  /* 0x0000000103067824 */ /* 0x000fe200078e0206 */
[----:B------:R-:W-:Y:S01]  /*165e0*/  ISETP.GE.AND P0, PT, R20, UR4, PT ;  /* 0x0000000414007c0c */ /* 0x000fe2000bf06270 */
[----:B------:R-:W-:Y:S01]  /*165f0*/  UMOV UR4, 0xffffffff ;  /* 0xffffffff00047882 */ /* 0x000fe20000000000 */
[----:B------:R-:W-:Y:S02]  /*16600*/  LOP3.LUT R21, R11, 0x7f, RZ, 0xc0, !PT ;  /* 0x0000007f0b157812 */ /* 0x000fe400078ec0ff */
[----:B------:R-:W-:Y:S02]  /*16610*/  LEA.HI.X R2, R2, UR9, R6, 0x1, P1 ;  /* 0x0000000902027c11 */ /* 0x000fe400088f0c06 */
[----:B------:R-:W-:Y:S01]  /*16620*/  SHF.R.U32.HI R21, RZ, 0x3, R21 ;  /* 0x00000003ff157819 */ /* 0x000fe20000011615 */
[----:B------:R-:W-:Y:S06]  /*16630*/  BRA.DIV UR4, `(.L_x_593) ;  /* 0x0000004a048c7947 */ /* 0x000fec000b800000 */
[----:B------:R-:W2:Y:S01]  /*16640*/  LDL.LU R6, [R1+0x3c] ;  /* 0x00003c0001067983 */ /* 0x000ea20000300800 */
[----:B------:R-:W-:-:S03]  /*16650*/  IMAD R25, R25, 0xc0, R21 ;  /* 0x000000c019197824 */ /* 0x000fc600078e0215 */
[----:B------:R-:W-:Y:S04]  /*16660*/  SHFL.IDX PT, R7, R4, RZ, 0x181f ;  /* 0x00181fff04077589 */ /* 0x000fe800000e0000 */
[----:B------:R-:W-:Y:S01]  /*16670*/  SHFL.IDX PT, R8, R2, RZ, 0x181f ;  /* 0x00181fff02087589 */ /* 0x000fe200000e0000 */
[----:B--2---:R-:W-:-:S03]  /*16680*/  IMAD R3, R6, R9, RZ ;  /* 0x0000000906037224 */ /* 0x004fc600078e02ff */
[----:B------:R-:W0:Y:S02]  /*16690*/  SHFL.IDX PT, R6, R0, RZ, 0x181f ;  /* 0x00181fff00067589 */ /* 0x000e2400000e0000 */
[----:B------:R-:W-:-:S13]  /*166a0*/  ISETP.GE.AND P1, PT, R25, R3, PT ;  /* 0x000000031900720c */ /* 0x000fda0003f26270 */
[----:B0-----:R-:W-:-:S05]  /*166b0*/  @!P1 LEA R6, P2, R20, R6, 0x1 ;  /* 0x0000000614069211 */ /* 0x001fca00078408ff */
[----:B------:R-:W-:-:S05]  /*166c0*/  @!P1 IMAD.X R7, RZ, RZ, R7, P2 ;  /* 0x000000ffff079224 */ /* 0x000fca00010e0607 */
[----:B-----5:R0:W-:Y:S02]  /*166d0*/  @!P1 LDGSTS.E.BYPASS.LTC128B.128 [R10+0xc400], desc[UR56][R6.64], !P0 ;  /* 0x0c400000060a9fae */ /* 0x0201e4000c101d78 */
[----:B0-----:R-:W-:Y:S02]  /*166e0*/  IADD3 R6, R25, 0x10, RZ ;  /* 0x0000001019067810 */ /* 0x001fe40007ffe0ff */
[----:B------:R-:W0:Y:S02]  /*166f0*/  SHFL.IDX PT, R7, R0, 0x1, 0x181f ;  /* 0x00381f0000077f89 */ /* 0x000e2400000e0000 */
        /* <DEDUP_REMOVED lines=60> */
[----:B0-----:R-:W-:-:S05]  /*16ac0*/  VIADD R0, R25, 0x80 ;  /* 0x0000008019007836 */ /* 0x001fca0000000000 */
[----:B------:R-:W-:Y:S01]  /*16ad0*/  ISETP.GE.AND P2, PT, R0, R3, PT ;  /* 0x000000030000720c */ /* 0x000fe20003f46270 */
[----:B------:R-:W-:-:S05]  /*16ae0*/  VIADD R0, R25, 0x70 ;  /* 0x0000007019007836 */ /* 0x000fca0000000000 */
[----:B------:R-:W-:Y:S02]  /*16af0*/  ISETP.GE.AND P1, PT, R0, R3, PT ;  /* 0x000000030000720c */ /* 0x000fe40003f26270 */
[----:B------:R-:W0:Y:S11]  /*16b00*/  SHFL.IDX PT, R0, R5, RZ, 0x181f ;  /* 0x00181fff05007589 */ /* 0x000e3600000e0000 */
[----:B-1----:R-:W-:-:S05]  /*16b10*/  @!P1 LEA R6, P3, R20, R6, 0x1 ;  /* 0x0000000614069211 */ /* 0x002fca00078608ff */
[----:B------:R-:W-:-:S04]  /*16b20*/  @!P1 IMAD.X R4, RZ, RZ, R4, P3 ;  /* 0x000000ffff049224 */ /* 0x000fc800018e0604 */
[----:B------:R-:W-:-:S05]  /*16b30*/  @!P1 IMAD.MOV.U32 R7, RZ, RZ, R4 ;  /* 0x000000ffff079224 */ /* 0x000fca00078e0004 */
[----:B------:R1:W-:Y:S01]  /*16b40*/  @!P1 LDGSTS.E.BYPASS.LTC128B.128 [R10+0xfc00], desc[UR56][R6.64], !P0 ;  /* 0x0fc00000060a9fae */ /* 0x0003e2000c101d78 */
[----:B0-----:R-:W-:-:S04]  /*16b50*/  @!P2 LEA R0, P1, R20, R0, 0x1 ;  /* 0x000000001400a211 */ /* 0x001fc800078208ff */
[----:B-1----:R-:W-:-:S05]  /*16b60*/  @!P2 IADD3.X R6, RZ, R8, RZ, P1, !PT ;  /* 0x00000008ff06a210 */ /* 0x002fca0000ffe4ff */
[----:B------:R-:W-:Y:S02]  /*16b70*/  @!P2 IMAD.MOV.U32 R7, RZ, RZ, R6 ;  /* 0x000000ffff07a224 */ /* 0x000fe400078e0006 */
        /* <DEDUP_REMOVED lines=9> */
[----:B------:R-:W-:-:S03]  /*16c10*/  VIADD R0, R25, 0xa0 ;  /* 0x000000a019007836 */ /* 0x000fc60000000000 */
[----:B------:R0:W-:Y:S02]  /*16c20*/  @!P1 LDGSTS.E.BYPASS.LTC128B.128 [R10+0x10c00], desc[UR56][R6.64], !P0 ;  /* 0x10c00000060a9fae */ /* 0x0001e4000c101d78 */
[----:B------:R-:W-:Y:S02]  /*16c30*/  ISETP.GE.AND P1, PT, R0, R3, PT ;  /* 0x000000030000720c */ /* 0x000fe40003f26270 */
[----:B------:R-:W-:Y:S04]  /*16c40*/  SHFL.IDX PT, R0, R2, 0x2, 0x181f ;  /* 0x00581f0002007f89 */ /* 0x000fe800000e0000 */
[----:B0-----:R-:W0:Y:S07]  /*16c50*/  SHFL.IDX PT, R6, R5, 0x2, 0x181f ;  /* 0x00581f0005067f89 */ /* 0x001e2e00000e0000 */
[----:B0-----:R-:W-:-:S05]  /*16c60*/  @!P1 LEA R6, P2, R20, R6, 0x1 ;  /* 0x0000000614069211 */ /* 0x001fca00078408ff */
[----:B------:R-:W-:-:S05]  /*16c70*/  @!P1 IMAD.X R0, RZ, RZ, R0, P2 ;  /* 0x000000ffff009224 */ /* 0x000fca00010e0600 */
[----:B------:R-:W-:Y:S02]  /*16c80*/  @!P1 MOV R7, R0 ;  /* 0x0000000000079202 */ /* 0x000fe40000000f00 */
[----:B------:R0:W1:Y:S04]  /*16c90*/  SHFL.IDX PT, R0, R2, 0x3, 0x181f ;  /* 0x00781f0002007f89 */ /* 0x00006800000e0000 */
[----:B------:R0:W-:Y:S04]  /*16ca0*/  @!P1 LDGSTS.E.BYPASS.LTC128B.128 [R10+0x11400], desc[UR56][R6.64], !P0 ;  /* 0x11400000060a9fae */ /* 0x0001e8000c101d78 */
[----:B------:R0:W2:Y:S02]  /*16cb0*/  SHFL.IDX PT, R2, R5, 0x3, 0x181f ;  /* 0x00781f0005027f89 */ /* 0x0000a400000e0000 */
.L_x_759:
[----:B------:R-:W-:Y:S02]  /*16cc0*/  VIADD R25, R25, 0xb0 ;  /* 0x000000b019197836 */ /* 0x000fe40000000000 */
[----:B------:R-:W-:-:S03]  /*16cd0*/  VIADD R8, R16, 0x30800 ;  /* 0x0003080010087836 */ /* 0x000fc60000000000 */
        /* <DEDUP_REMOVED lines=9> */
.L_x_594:
        /* <DEDUP_REMOVED lines=18> */
.L_x_760:
[----:B------:R-:W-:Y:S05]  /*16e90*/  BSYNC B0 ;  /* 0x0000000000007941 */ /* 0x000fea0003800000 */
.L_x_595:
        /* <DEDUP_REMOVED lines=13> */
[----:B----4-:R-:W-:-:S04]  /*16f70*/  VIMNMX R4, R4, R2, PT ;  /* 0x0000000204047248 */ /* 0x010fc80003fe0100 */
[----:B------:R-:W-:-:S04]  /*16f80*/  IADD3 R2, -R4, RZ, RZ ;  /* 0x000000ff04027210 */ /* 0x000fc80007ffe1ff */
[----:B------:R-:W-:-:S05]  /*16f90*/  VIADDMNMX R9, R2, 0x1, R9, !PT ;  /* 0x0000000102097846 */ /* 0x000fca0007800109 */
[----:B------:R-:W-:-:S05]  /*16fa0*/  IMAD.IADD R2, R4, 0x1, R9 ;  /* 0x0000000104027824 */ /* 0x000fca00078e0209 */
[----:B------:R-:W-:-:S04]  /*16fb0*/  LOP3.LUT R2, R2, 0x1, RZ, 0xc0, !PT ;  /* 0x0000000102027812 */ /* 0x000fc800078ec0ff */
[----:B------:R-:W-:-:S13]  /*16fc0*/  ISETP.NE.U32.AND P0, PT, R2, 0x1, PT ;  /* 0x000000010200780c */ /* 0x000fda0003f05070 */
[----:B------:R-:W-:Y:S05]  /*16fd0*/  @P0 BRA `(.L_x_600) ;  /* 0x0000000400dc0947 */ /* 0x000fea0003800000 */
[----:B------:R-:W2:Y:S01]  /*16fe0*/  LDL R3, [R1] ;  /* 0x0000000001037983 */ /* 0x000ea20000100800 */
[----:B------:R-:W-:Y:S01]  /*16ff0*/  VIADD R5, R18, 0x1 ;  /* 0x0000000112057836 */ /* 0x000fe20000000000 */
[----:B------:R-:W-:Y:S04]  /*17000*/  BSSY B1, `(.L_x_601) ;  /* 0x0000070000017945 */ /* 0x000fe80003800000 */
[----:B------:R-:W-:-:S04]  /*17010*/  ISETP.NE.AND P0, PT, R5, 0x2, PT ;  /* 0x000000020500780c */ /* 0x000fc80003f05270 */
[----:B------:R-:W-:Y:S02]  /*17020*/  SEL R10, RZ, 0x1, P0 ;  /* 0x00000001ff0a7807 */ /* 0x000fe40000000000 */
[----:B------:R-:W-:Y:S02]  /*17030*/  SEL R5, R5, RZ, P0 ;  /* 0x000000ff05057207 */ /* 0x000fe40000000000 */
[----:B------:R-:W-:Y:S02]  /*17040*/  LOP3.LUT R10, R28, R10, RZ, 0x3c, !PT ;  /* 0x0000000a1c0a7212 */ /* 0x000fe400078e3cff */
[----:B--2---:R-:W-:-:S13]  /*17050*/  LOP3.LUT P1, RZ, R3, 0x1, RZ, 0xc0, !PT ;  /* 0x0000000103ff7812 */ /* 0x004fda000782c0ff */
[----:B------:R-:W-:Y:S05]  /*17060*/  @!P1 BRA `(.L_x_602) ;  /* 0x0000000400a49947 */ /* 0x000fea0003800000 */
[----:B------:R-:W-:Y:S01]  /*17070*/  ULDC.64 UR4, c[0x0][0x418] ;  /* 0x0001060000047ab9 */ /* 0x000fe20000000a00 */
[----:B------:R-:W-:Y:S01]  /*17080*/  IMAD.MOV.U32 R6, RZ, RZ, R19 ;  /* 0x000000ffff067224 */ /* 0x000fe200078e0013 */
[----:B------:R-:W-:-:S04]  /*17090*/  ISETP.NE.U32.AND P0, PT, RZ, UR4, PT ;  /* 0x00000004ff007c0c */ /* 0x000fc8000bf05070 */
[----:B------:R-:W-:-:S13]  /*170a0*/  ISETP.NE.AND.EX P0, PT, RZ, UR5, PT, P0 ;  /* 0x00000005ff007c0c */ /* 0x000fda000bf05300 */
[----:B------:R-:W-:Y:S05]  /*170b0*/  @!P0 BRA `(.L_x_603) ;  /* 0x0000000000488947 */ /* 0x000fea0003800000 */
[----:B------:R-:W2:Y:S01]  /*170c0*/  LDL R11, [R1+0x8] ;  /* 0x00000800010b7983 */ /* 0x000ea20000100800 */
[----:B------:R-:W0:Y:S01]  /*170d0*/  LDC R7, c[0x0][0x43c] ;  /* 0x00010f00ff077b82 */ /* 0x000e220000000800 */
[----:B------:R-:W-:Y:S01]  /*170e0*/  ULDC.64 UR6, c[0x0][0x428] ;  /* 0x00010a0000067ab9 */ /* 0x000fe20000000a00 */
[----:B0-----:R-:W-:-:S13]  /*170f0*/  ISETP.NE.AND P0, PT, R7, 0x1, PT ;  /* 0x000000010700780c */ /* 0x001fda0003f05270 */
[----:B------:R-:W0:Y:S02]  /*17100*/  @P0 LDC.64 R2, c[0x0][0x440] ;  /* 0x00011000ff020b82 */ /* 0x000e240000000a00 */
[----:B0-----:R-:W-:-:S04]  /*17110*/  @P0 IMAD.HI.U32 R6, R0, R2, RZ ;  /* 0x0000000200060227 */ /* 0x001fc800078e00ff */
[----:B------:R-:W-:Y:S01]  /*17120*/  IMAD.MOV.U32 R2, RZ, RZ, R0 ;  /* 0x000000ffff027224 */ /* 0x000fe200078e0000 */
[----:B------:R-:W-:-:S05]  /*17130*/  @P0 SHF.R.U32.HI R2, RZ, R3, R6 ;  /* 0x00000003ff020219 */ /* 0x000fca0000011606 */
[----:B------:R-:W-:-:S04]  /*17140*/  IMAD.MOV R3, RZ, RZ, -R2 ;  /* 0x000000ffff037224 */ /* 0x000fc800078e0a02 */
[----:B------:R-:W-:Y:S01]  /*17150*/  IMAD R0, R7, R3, R0 ;  /* 0x0000000307007224 */ /* 0x000fe200078e0200 */
[----:B------:R-:W-:-:S03]  /*17160*/  SHF.R.S32.HI R3, RZ, 0x1f, R2 ;  /* 0x0000001fff037819 */ /* 0x000fc60000011402 */
[----:B------:R-:W-:-:S04]  /*17170*/  IMAD.WIDE.U32 R2, R23, UR6, R2 ;  /* 0x0000000617027c25 */ /* 0x000fc8000f8e0002 */
[----:B--2---:R-:W-:-:S04]  /*17180*/  IMAD R6, R11, UR6, RZ ;  /* 0x000000060b067c24 */ /* 0x004fc8000f8e02ff */
[----:B------:R-:W-:-:S04]  /*17190*/  IMAD R6, R23, UR7, R6 ;  /* 0x0000000717067c24 */ /* 0x000fc8000f8e0206 */
[----:B------:R-:W-:Y:S01]  /*171a0*/  IMAD.IADD R3, R6, 0x1, R3 ;  /* 0x0000000106037824 */ /* 0x000fe200078e0203 */
[----:B------:R-:W-:-:S04]  /*171b0*/  LEA R6, P0, R2, UR4, 0x2 ;  /* 0x0000000402067c11 */ /* 0x000fc8000f8010ff */
[----:B------:R-:W-:-:S05]  /*171c0*/  LEA.HI.X R7, R2, UR5, R3, 0x2, P0 ;  /* 0x0000000502077c11 */ /* 0x000fca00080f1403 */
[----:B------:R0:W5:Y:S04]  /*171d0*/  LDG.E R6, desc[UR56][R6.64] ;  /* 0x0000003806067981 */ /* 0x000168000c1e1900 */
.L_x_603:
[----:B------:R-:W-:Y:S01]  /*171e0*/  IMAD R2, R5, 0x8, R16 ;  /* 0x0000000805027824 */ /* 0x000fe200078e0210 */
[----:B------:R-:W-:Y:S01]  /*171f0*/  SHF.L.U32 R3, R10, 0x1f, RZ ;  /* 0x0000001f0a037819 */ /* 0x000fe200000006ff */
[----:B------:R-:W-:Y:S03]  /*17200*/  BSSY B3, `(.L_x_604) ;  /* 0x0000003000037945 */ /* 0x000fe60003800000 */
[----:B------:R-:W1:Y:S02]  /*17210*/  SYNCS.PHASECHK.TRANS64.TRYWAIT P0, [R2+URZ+0x30840], R3 ;  /* 0x03084003020075a7 */ /* 0x000e64000800017f */
[----:B-1----:R-:W-:Y:S05]  /*17220*/  @!P0 BRA `(.L_x_605) ;  /* 0x0000004c00848947 */ /* 0x002fea0003800000 */
.L_x_761:
[----:B------:R-:W-:Y:S05]  /*17230*/  BSYNC B3 ;  /* 0x0000000000037941 */ /* 0x000fea0003800000 */
.L_x_604:
[----:B0-----:R-:W0:Y:S01]  /*17240*/  S2R R7, SR_TID.X ;  /* 0x0000000000077919 */ /* 0x001e220000002100 */
[----:B------:R-:W-:Y:S01]  /*17250*/  BSSY B3, `(.L_x_606) ;  /* 0x000000b000037945 */ /* 0x000fe20003800000 */
[----:B0-----:R-:W-:-:S04]  /*17260*/  LOP3.LUT R7, R7, 0x7f, RZ, 0xc0, !PT ;  /* 0x0000007f07077812 */ /* 0x001fc800078ec0ff */
[----:B------:R-:W-:-:S13]  /*17270*/  ISETP.NE.AND P1, PT, R7, RZ, PT ;  /* 0x000000ff0700720c */ /* 0x000fda0003f25270 */
[----:B------:R-:W-:Y:S05]  /*17280*/  @P1 BRA `(.L_x_607) ;  /* 0x00000000001c1947 */ /* 0x000fea0003800000 */
[----:B------:R-:W0:Y:S01]  /*17290*/  S2R R7, SR_TID.X ;  /* 0x0000000000077919 */ /* 0x000e220000002100 */
[----:B-1----:R-:W-:-:S04]  /*172a0*/  MOV R3, 0x6000 ;  /* 0x0000600000037802 */ /* 0x002fc80000000f00 */
[----:B------:R2:W-:Y:S01]  /*172b0*/  SYNCS.ARRIVE.TRANS64 RZ, [R2+URZ+0x30830], R3 ;  /* 0x0308300302ff79a7 */ /* 0x0005e2000800003f */
[----:B0-----:R-:W-:-:S04]  /*172c0*/  LOP3.LUT R7, R7, 0x1f, RZ, 0xc0, !PT ;  /* 0x0000001f07077812 */ /* 0x001fc800078ec0ff */
[----:B------:R-:W-:-:S13]  /*172d0*/  ISETP.NE.AND P0, PT, R7, RZ, PT ;  /* 0x000000ff0700720c */ /* 0x000fda0003f05270 */
[----:B--2---:R-:W-:Y:S05]  /*172e0*/  @!P0 BRA `(.L_x_607) ;  /* 0x0000000000048947 */ /* 0x004fea0003800000 */
[----:B------:R-:W-:Y:S01]  /*172f0*/  BPT.TRAP 0x1 ;  /* 0x000000040000795c */ /* 0x000fe20000300000 */
.L_x_607:
[----:B------:R-:W-:Y:S05]  /*17300*/  BSYNC B3 ;  /* 0x0000000000037941 */ /* 0x000fea0003800000 */
.L_x_606:
        /* <DEDUP_REMOVED lines=11> */
.L_x_608:
        /* <DEDUP_REMOVED lines=15> */
.L_x_762:
[----:B------:R-:W-:Y:S05]  /*174b0*/  BSYNC B3 ;  /* 0x0000000000037941 */ /* 0x000fea0003800000 */
.L_x_609:
        /* <DEDUP_REMOVED lines=12> */
.L_x_612:
[----:B------:R-:W-:Y:S05]  /*17580*/  BSYNC B3 ;  /* 0x0000000000037941 */ /* 0x000fea0003800000 */
.L_x_611:
        /* <DEDUP_REMOVED lines=11> */
.L_x_613:
        /* <DEDUP_REMOVED lines=12> */
.L_x_602:
[----:B------:R-:W-:Y:S05]  /*17700*/  BSYNC B1 ;  /* 0x0000000000017941 */ /* 0x000fea0003800000 */
.L_x_601:
[----:B------:R-:W2:Y:S01]  /*17710*/  LDL.LU R0, [R1+0x24] ;  /* 0x0000240001007983 */ /* 0x000ea20000300800 */
[----:B------:R-:W-:Y:S01]  /*17720*/  IMAD.MOV.U32 R18, RZ, RZ, R5 ;  /* 0x000000ffff127224 */ /* 0x000fe200078e0005 */
[----:B------:R-:W-:Y:S01]  /*17730*/  MOV R28, R10 ;  /* 0x0000000a001c7202 */ /* 0x000fe20000000f00 */
[----:B--2---:R-:W-:-:S07]  /*17740*/  VIADD R0, R0, 0xfffffffd ;  /* 0xfffffffd00007836 */ /* 0x004fce0000000000 */
.L_x_600:
[----:B------:R-:W-:Y:S05]  /*17750*/  BSYNC B2 ;  /* 0x0000000000027941 */ /* 0x000fea0003800000 */
.L_x_599:
[----:B------:R-:W-:Y:S01]  /*17760*/  VIADD R9, R9, 0xfffffffe ;  /* 0xfffffffe09097836 */ /* 0x000fe20000000000 */
[----:B------:R-:W-:-:S04]  /*17770*/  LOP3.LUT R4, RZ, R4, RZ, 0x33, !PT ;  /* 0x00000004ff047212 */ /* 0x000fc800078e33ff */
[----:B------:R-:W-:-:S13]  /*17780*/  ISETP.NE.AND P0, PT, R9, R4, PT ;  /* 0x000000040900720c */ /* 0x000fda0003f05270 */
[----:B------:R-:W-:Y:S05]  /*17790*/  @!P0 BRA `(.L_x_598) ;  /* 0x0000000c00a88947 */ /* 0x000fea0003800000 */
[----:B------:R-:W-:-:S07]  /*177a0*/  IMAD.MOV.U32 R4, RZ, RZ, R19 ;  /* 0x000000ffff047224 */ /* 0x000fce00078e0013 */
.L_x_640:
        /* <DEDUP_REMOVED lines=33> */
.L_x_616:
[----:B------:R-:W-:Y:S01]  /*179c0*/  LEA R2, R6, R16, 0x3 ;  /* 0x0000001006027211 */ /* 0x000fe200078e18ff */
[----:B------:R-:W-:Y:S01]  /*179d0*/  BSSY B2, `(.L_x_617) ;  /* 0x0000004000027945 */ /* 0x000fe20003800000 */
[----:B------:R-:W-:-:S04]  /*179e0*/  SHF.L.U32 R3, R7, 0x1f, RZ ;  /* 0x0000001f07037819 */ /* 0x000fc800000006ff */
[----:B------:R-:W1:Y:S02]  /*179f0*/  SYNCS.PHASECHK.TRANS64.TRYWAIT P0, [R2+URZ+0x30840], R3 ;  /* 0x03084003020075a7 */ /* 0x000e64000800017f */
[----:B-1----:R-:W-:Y:S05]  /*17a00*/  @!P0 BRA `(.L_x_618) ;  /* 0x0000004400b48947 */ /* 0x002fea0003800000 */
.L_x_763:
[----:B------:R-:W-:Y:S05]  /*17a10*/  BSYNC B2 ;  /* 0x0000000000027941 */ /* 0x000fea0003800000 */
.L_x_617:
        /* <DEDUP_REMOVED lines=12> */
.L_x_620:
[----:B------:R-:W-:Y:S05]  /*17ae0*/  BSYNC B2 ;  /* 0x0000000000027941 */ /* 0x000fea0003800000 */
.L_x_619:
        /* <DEDUP_REMOVED lines=11> */
.L_x_621:
        /* <DEDUP_REMOVED lines=15> */
.L_x_764:
[----:B------:R-:W-:Y:S05]  /*17c90*/  BSYNC B2 ;  /* 0x0000000000027941 */ /* 0x000fea0003800000 */
.L_x_622:
[----:B------:R-:W-:Y:S01]  /*17ca0*/  BSSY B2, `(.L_x_624) ;  /* 0x000000b000027945 */ /* 0x000fe20003800000 */
[----:B------:R-:W-:Y:S02]  /*17cb0*/  IMAD.MOV.U32 R2, RZ, RZ, 0x0 ;  /* 0x00000000ff027424 */ /* 0x000fe400078e00ff */
[----:B------:R-:W-:Y:S01]  /*17cc0*/  IMAD.MOV.U32 R3, RZ, RZ, 0x14f00000 ;  /* 0x14f00000ff037424 */ /* 0x000fe200078e00ff */
[----:B------:R-:W-:Y:S06]  /*17cd0*/  @P1 BRA `(.L_x_625) ;  /* 0x00000000001c1947 */ /* 0x000fec0003800000 */
[----:B------:R-:W1:Y:S02]  /*17ce0*/  S2R R11, SR_TID.X ;  /* 0x00000000000b7919 */ /* 0x000e640000002100 */
[----:B-1----:R-:W-:Y:S02]  /*17cf0*/  LOP3.LUT R12, R11, 0x1f, RZ, 0xc0, !PT ;  /* 0x0000001f0b0c7812 */ /* 0x002fe400078ec0ff */
[----:B------:R-:W-:Y:S02]  /*17d00*/  MOV R11, 0x6000 ;  /* 0x00006000000b7802 */ /* 0x000fe40000000f00 */
[----:B------:R-:W-:Y:S02]  /*17d10*/  ISETP.NE.AND P0, PT, R12, RZ, PT ;  /* 0x000000ff0c00720c */ /* 0x000fe40003f05270 */
[----:B------:R1:W-:Y:S11]  /*17d20*/  SYNCS.ARRIVE.TRANS64 RZ, [R10+URZ+0x50], R11 ;  /* 0x0000500b0aff79a7 */ /* 0x0003f6000800003f */
[----:B-1----:R-:W-:Y:S05]  /*17d30*/  @!P0 BRA `(.L_x_625) ;  /* 0x0000000000048947 */ /* 0x002fea0003800000 */
[----:B------:R-:W-:Y:S01]  /*17d40*/  BPT.TRAP 0x1 ;  /* 0x000000040000795c */ /* 0x000fe20000300000 */
.L_x_625:
[----:B------:R-:W-:Y:S05]  /*17d50*/  BSYNC B2 ;  /* 0x0000000000027941 */ /* 0x000fea0003800000 */
.L_x_624:
        /* <DEDUP_REMOVED lines=10> */
.L_x_626:
        /* <DEDUP_REMOVED lines=12> */
.L_x_615:
[----:B------:R-:W-:Y:S05]  /*17ec0*/  BSYNC B1 ;  /* 0x0000000000017941 */ /* 0x000fea0003800000 */
.L_x_614:
        /* <DEDUP_REMOVED lines=20> */
[----:B0-----:R-:W-:Y:S01]  /*18010*/  @P0 IMAD.HI.U32 R4, R9, R2, RZ ;  /* 0x0000000209040227 */ /* 0x001fe200078e00ff */
[----:B------:R-:W-:-:S04]  /*18020*/  MOV R2, R9 ;  /* 0x0000000900027202 */ /* 0x000fc80000000f00 */
        /* <DEDUP_REMOVED lines=11> */
.L_x_629:
[----:B------:R-:W-:Y:S01]  /*180e0*/  IMAD R2, R18, 0x8, R16 ;  /* 0x0000000812027824 */ /* 0x000fe200078e0210 */
[----:B------:R-:W-:Y:S01]  /*180f0*/  SHF.L.U32 R3, R28, 0x1f, RZ ;  /* 0x0000001f1c037819 */ /* 0x000fe200000006ff */
[----:B------:R-:W-:Y:S03]  /*18100*/  BSSY B2, `(.L_x_630) ;  /* 0x0000003000027945 */ /* 0x000fe60003800000 */
[----:B------:R-:W1:Y:S02]  /*18110*/  SYNCS.PHASECHK.TRANS64.TRYWAIT P0, [R2+URZ+0x30840], R3 ;  /* 0x03084003020075a7 */ /* 0x000e64000800017f */
[----:B-1----:R-:W-:Y:S05]  /*18120*/  @!P0 BRA `(.L_x_631) ;  /* 0x0000004000148947 */ /* 0x002fea0003800000 */
.L_x_765:
[----:B------:R-:W-:Y:S05]  /*18130*/  BSYNC B2 ;  /* 0x0000000000027941 */ /* 0x000fea0003800000 */
.L_x_630:
        /* <DEDUP_REMOVED lines=12> */
.L_x_633:
[----:B------:R-:W-:Y:S05]  /*18200*/  BSYNC B2 ;  /* 0x0000000000027941 */ /* 0x000fea0003800000 */
.L_x_632:
[----:B-1----:R-:W-:Y:S01]  /*18210*/  IMAD.MOV.U32 R2, RZ, RZ, RZ ;  /* 0x000000ffff027224 */ /* 0x002fe200078e00ff */
[----:B------:R-:W-:Y:S01]  /*18220*/  UIADD3 UR4, UP0, UR38, 0x370, URZ ;  /* 0x0000037026047890 */ /* 0x000fe2000ff1e03f */
[C---:B------:R-:W-:Y:S01]  /*18230*/  IMAD R5, R18.reuse, 0x8, R8 ;  /* 0x0000000812057824 */ /* 0x040fe200078e0208 */
[----:B------:R-:W-:Y:S01]  /*18240*/  PLOP3.LUT P0, PT, PT, PT, PT, 0x80, 0x0 ;  /* 0x000000000000781c */ /* 0x000fe20003f0f070 */
[----:B------:R-:W-:Y:S01]  /*18250*/  IMAD R3, R18, 0x6000, R16 ;  /* 0x0000600012037824 */ /* 0x000fe200078e0210 */
[----:B------:R-:W-:Y:S01]  /*18260*/  R2UR UR10, R2 ;  /* 0x00000000020a72ca */ /* 0x000fe200000e0000 */
[----:B------:R-:W-:Y:S01]  /*18270*/  IMAD R11, R10, 0xc0, R26 ;  /* 0x000000c00a0b7824 */ /* 0x000fe200078e021a */
[----:B------:R-:W-:Y:S01]  /*18280*/  IADD3 R5, R5, 0x30, RZ ;  /* 0x0000003005057810 */ /* 0x000fe20007ffe0ff */
[----:B------:R-:W-:Y:S01]  /*18290*/  VIADD R3, R3, 0x12400 ;  /* 0x0001240003037836 */ /* 0x000fe20000000000 */
[----:B------:R-:W-:Y:S01]  /*182a0*/  UIADD3.X UR5, URZ, UR39, URZ, UP0, !UPT ;  /* 0x000000273f057290 */ /* 0x000fe200087fe43f */
[----:B------:R-:W-:Y:S01]  /*182b0*/  UMOV UR6, 0x0 ;  /* 0x0000000000067882 */ /* 0x000fe20000000000 */
[----:B------:R-:W-:-:S10]  /*182c0*/  UMOV UR7, 0x14f00000 ;  /* 0x14f0000000077882 */ /* 0x000fd40000000000 */
.L_x_634:
        /* <DEDUP_REMOVED lines=15> */
.L_x_766:
[----:B------:R-:W-:Y:S05]  /*183c0*/  BSYNC B2 ;  /* 0x0000000000027941 */ /* 0x000fea0003800000 */
.L_x_635:
        /* <DEDUP_REMOVED lines=11> */
.L_x_638:
[----:B------:R-:W-:Y:S05]  /*18480*/  BSYNC B2 ;  /* 0x0000000000027941 */ /* 0x000fea0003800000 */
.L_x_637:
        /* <DEDUP_REMOVED lines=10> */
.L_x_639:
        /* <DEDUP_REMOVED lines=10> */
[----:B------:R-:W-:Y:S01]  /*185d0*/  IMAD.MOV.U32 R22, RZ, RZ, R10 ;  /* 0x000000ffff167224 */ /* 0x000fe200078e000a */
[----:B------:R-:W-:-:S07]  /*185e0*/  MOV R19, R4 ;  /* 0x0000000400137202 */ /* 0x000fce0000000f00 */
.L_x_628:
[----:B------:R-:W-:Y:S05]  /*185f0*/  BSYNC B1 ;  /* 0x0000000000017941 */ /* 0x000fea0003800000 */
.L_x_627:
[----:B------:R-:W2:Y:S01]  /*18600*/  LDL R2, [R1+0xc] ;  /* 0x00000c0001027983 */ /* 0x000ea20000100800 */
[----:B------:R-:W-:Y:S01]  /*18610*/  VIADD R0, R0, 0xfffffffe ;  /* 0xfffffffe00007836 */ /* 0x000fe20000000000 */
[----:B--2---:R-:W-:-:S13]  /*18620*/  ISETP.GT.AND P0, PT, R9, R2, PT ;  /* 0x000000020900720c */ /* 0x004fda0003f04270 */
[----:B------:R-:W-:Y:S05]  /*18630*/  @P0 BRA `(.L_x_640) ;  /* 0xfffffff0005c0947 */ /* 0x000fea000383ffff */
.L_x_598:
[----:B------:R-:W-:Y:S05]  /*18640*/  BSYNC B0 ;  /* 0x0000000000007941 */ /* 0x000fea0003800000 */
.L_x_597:
        /* <DEDUP_REMOVED lines=17> */
.L_x_642:
[----:B------:R-:W-:Y:S05]  /*18760*/  BSYNC B0 ;  /* 0x0000000000007941 */ /* 0x000fea0003800000 */
.L_x_641:
[----:B------:R-:W2:Y:S01]  /*18770*/  LDL R0, [R1] ;  /* 0x0000000001007983 */ /* 0x000ea20000100800 */
[----:B------:R-:W-:Y:S01]  /*18780*/  BSSY B0, `(.L_x_643) ;  /* 0x0000028000007945 */ /* 0x000fe20003800000 */
[----:B--2---:R-:W-:-:S13]  /*18790*/  LOP3.LUT P0, RZ, R0, 0x1, RZ, 0xc0, !PT ;  /* 0x0000000100ff7812 */ /* 0x004fda000780c0ff */
[----:B------:R-:W-:Y:S05]  /*187a0*/  @!P0 BRA `(.L_x_644) ;  /* 0x0000000000948947 */ /* 0x000fea0003800000 */
[----:B------:R-:W-:Y:S01]  /*187b0*/  IMAD R3, R18, 0x8, R16 ;  /* 0x0000000812037824 */ /* 0x000fe200078e0210 */
[----:B------:R-:W-:Y:S01]  /*187c0*/  SHF.L.U32 R0, R28, 0x1f, RZ ;  /* 0x0000001f1c007819 */ /* 0x000fe200000006ff */
[----:B------:R-:W-:Y:S01]  /*187d0*/  BSSY B1, `(.L_x_645) ;  /* 0x0000004000017945 */ /* 0x000fe20003800000 */
[----:B------:R-:W-:Y:S02]  /*187e0*/  ISETP.NE.AND P1, PT, R6, RZ, PT ;  /* 0x000000ff0600720c */ /* 0x000fe40003f25270 */
[----:B------:R-:W0:Y:S02]  /*187f0*/  SYNCS.PHASECHK.TRANS64.TRYWAIT P0, [R3+URZ+0x30860], R0 ;  /* 0x03086000030075a7 */ /* 0x000e24000800017f */
[----:B0-----:R-:W-:Y:S09]  /*18800*/  @!P0 BRA `(.L_x_646) ;  /* 0x0000003800848947 */ /* 0x001ff20003800000 */
.L_x_767:
[----:B------:R-:W-:Y:S05]  /*18810*/  BSYNC B1 ;  /* 0x0000000000017941 */ /* 0x000fea0003800000 */
.L_x_645:
[----:B------:R-:W-:Y:S04]  /*18820*/  BSSY B1, `(.L_x_647) ;  /* 0x0000009000017945 */ /* 0x000fe80003800000 */
        /* <DEDUP_REMOVED lines=8> */
.L_x_648:
[----:B------:R-:W-:Y:S05]  /*188b0*/  BSYNC B1 ;  /* 0x0000000000017941 */ /* 0x000fea0003800000 */
.L_x_647:
        /* <DEDUP_REMOVED lines=10> */
.L_x_649:
        /* <DEDUP_REMOVED lines=10> */
.L_x_644:
[----:B------:R-:W-:Y:S05]  /*18a00*/  BSYNC B0 ;  /* 0x0000000000007941 */ /* 0x000fea0003800000 */
.L_x_643:
[----:B------:R-:W-:-:S05]  /*18a10*/  VIADD R18, R18, 0x1 ;  /* 0x0000000112127836 */ /* 0x000fca0000000000 */
[----:B------:R-:W-:-:S04]  /*18a20*/  ISETP.NE.AND P0, PT, R18, 0x2, PT ;  /* 0x000000021200780c */ /* 0x000fc80003f05270 */
[----:B------:R-:W-:Y:S02]  /*18a30*/  SEL R3, RZ, 0x1, P0 ;  /* 0x00000001ff037807 */ /* 0x000fe40000000000 */
[----:B------:R-:W-:Y:S02]  /*18a40*/  SEL R18, R18, RZ, P0 ;  /* 0x000000ff12127207 */ /* 0x000fe40000000000 */
[----:B------:R-:W-:-:S07]  /*18a50*/  LOP3.LUT R28, R28, R3, RZ, 0x3c, !PT ;  /* 0x000000031c1c7212 */ /* 0x000fce00078e3cff */
.L_x_579:
[----:B------:R-:W-:Y:S05]  /*18a60*/  BSYNC B7 ;  /* 0x0000000000077941 */ /* 0x000fea0003800000 */
.L_x_577:
[----:B------:R-:W3:Y:S02]  /*18a70*/  LDL R0, [R1] ;  /* 0x0000000001007983 */ /* 0x000ee40000100800 */
[----:B---3--:R-:W-:-:S13]  /*18a80*/  LOP3.LUT P0, RZ, R0, 0x2, RZ, 0xc0, !PT ;  /* 0x0000000200ff7812 */ /* 0x008fda000780c0ff */
[----:B------:R-:W-:Y:S05]  /*18a90*/  @!P0 BRA `(.L_x_650) ;  /* 0x0000000000248947 */ /* 0x000fea0003800000 */
[----:B------:R-:W-:Y:S05]  /*18aa0*/  WARPSYNC.ALL ;  /* 0x0000000000007948 */ /* 0x000fea0003800000 */
[----:B------:R-:W3:Y:S08]  /*18ab0*/  S2UR UR5, SR_CgaCtaId ;  /* 0x00000000000579c3 */ /* 0x000ef00000008800 */
[----:B------:R-:W-:Y:S06]  /*18ac0*/  BAR.SYNC.DEFER_BLOCKING 0x5, 0x200 ;  /* 0x0148000000007b1d */ /* 0x000fec0000010000 */
[----:B------:R-:W-:-:S02]  /*18ad0*/  UMOV UR4, 0x400 ;  /* 0x0000040000047882 */ /* 0x000fc40000000000 */
[----:B---3--:R-:W-:-:S06]  /*18ae0*/  ULEA UR4, UR5, UR4, 0x18 ;  /* 0x0000000405047291 */ /* 0x008fcc000f8ec03f */
[----:B------:R-:W-:-:S05]  /*18af0*/  IMAD.U32 R16, RZ, RZ, UR4 ;  /* 0x00000004ff107e24 */ /* 0x000fca000f8e00ff */
[----:B------:R3:W4:Y:S01]  /*18b00*/  LDS.128 R24, [R16+0x308d0] ;  /* 0x0308d00010187984 */ /* 0x0007220000000c00 */
[----:B------:R-:W-:Y:S06]  /*18b10*/  BAR.ARV 0x4, 0x200 ;  /* 0x0108000000007b1d */ /* 0x000fec0000002000 */
[----:B------:R-:W-:Y:S05]  /*18b20*/  BRA `(.L_x_651) ;  /* 0x0000000800d07947 */ /* 0x000fea0003800000 */
.L_x_650:
[----:B------:R-:W1:Y:S01]  /*18b30*/  S2R R0, SR_TID.X ;  /* 0x0000000000007919 */ /* 0x000e620000002100 */
[----:B------:R-:W-:Y:S01]  /*18b40*/  UMOV UR4, 0xffffffff ;  /* 0xffffffff00047882 */ /* 0x000fe20000000000 */
[----:B-1----:R-:W-:-:S04]  /*18b50*/  LOP3.LUT R9, R0, 0x1f, RZ, 0xc0, !PT ;  /* 0x0000001f00097812 */ /* 0x002fc800078ec0ff */
[----:B------:R-:W-:Y:S01]  /*18b60*/  ISETP.NE.AND P0, PT, R9, 0x1f, PT ;  /* 0x0000001f0900780c */ /* 0x000fe20003f05270 */
[----:B------:R-:W-:-:S12]  /*18b70*/  BRA.DIV UR4, `(.L_x_652) ;  /* 0x0000003604bc7947 */ /* 0x000fd8000b800000 */
[----:B------:R-:W-:Y:S01]  /*18b80*/  IADD3 R7, R27, R9, RZ ;  /* 0x000000091b077210 */ /* 0x000fe20007ffe0ff */
[----:B------:R-:W-:-:S03]  /*18b90*/  ULDC UR4, c[0x0][0xc3c] ;  /* 0x00030f0000047ab9 */ /* 0x000fc60000000800 */
[----:B------:R-:W-:-:S13]  /*18ba0*/  ISETP.GE.OR P1, PT, R7, UR4, !P0 ;  /* 0x0000000407007c0c */ /* 0x000fda000c726670 */
[----:B------:R-:W1:Y:S08]  /*18bb0*/  @!P1 LDC.64 R2, c[0x0][0xc80] ;  /* 0x00032000ff029b82 */ /* 0x000e700000000a00 */
[----:B--2---:R-:W2:Y:S01]  /*18bc0*/  @!P1 LDC.64 R4, c[0x0][0xc78] ;  /* 0x00031e00ff049b82 */ /* 0x004ea20000000a00 */
[----:B-1----:R-:W-:-:S05]  /*18bd0*/  @!P1 IMAD.WIDE R2, R7, 0x4, R2 ;  /* 0x0000000407029825 */ /* 0x002fca00078e0202 */
[----:B------:R2:W3:Y:S02]  /*18be0*/  @!P1 LDG.E R8, desc[UR56][R2.64] ;  /* 0x0000003802089981 */ /* 0x0004e4000c1e1900 */
[----:B--2---:R-:W-:-:S05]  /*18bf0*/  @!P1 IMAD.WIDE R2, R7, 0x4, R4 ;  /* 0x0000000407029825 */ /* 0x004fca00078e0204 */
[----:B------:R-:W2:Y:S01]  /*18c00*/  @!P1 LDG.E R5, desc[UR56][R2.64] ;  /* 0x0000003802059981 */ /* 0x000ea2000c1e1900 */
[----:B------:R-:W-:Y:S01]  /*18c10*/  IMAD.MOV.U32 R7, RZ, RZ, RZ ;  /* 0x000000ffff077224 */ /* 0x000fe200078e00ff */
[C---:B------:R-:W-:Y:S01]  /*18c20*/  ISETP.GE.U32.AND P2, PT, R9.reuse, 0x2, PT ;  /* 0x000000020900780c */ /* 0x040fe20003f46070 */
[----:B------:R-:W-:Y:S01]  /*18c30*/  IMAD.MOV.U32 R4, RZ, RZ, RZ ;  /* 0x000000ffff047224 */ /* 0x000fe200078e00ff */
[C---:B------:R-:W-:Y:S01]  /*18c40*/  ISETP.GE.U32.AND P3, PT, R9.reuse, 0x4, PT ;  /* 0x000000040900780c */ /* 0x040fe20003f66070 */
[----:B------:R-:W-:Y:S01]  /*18c50*/  SHFL.IDX PT, R0, R24, RZ, 0x1f ;  /* 0x00001fff18007589 */ /* 0x000fe200000e0000 */
[C---:B------:R-:W-:Y:S02]  /*18c60*/  ISETP.GE.U32.AND P4, PT, R9.reuse, 0x8, PT ;  /* 0x000000080900780c */ /* 0x040fe40003f86070 */
[----:B------:R-:W-:Y:S01]  /*18c70*/  ISETP.GE.U32.AND P5, PT, R9, 0x10, PT ;  /* 0x000000100900780c */ /* 0x000fe20003fa6070 */
[----:B------:R1:W-:Y:S02]  /*18c80*/  SHFL.IDX PT, R6, R24, 0x1, 0x1f ;  /* 0x00201f0018067f89 */ /* 0x0003e400000e0000 */
[----:B-1----:R-:W-:-:S02]  /*18c90*/  IMAD.MOV.U32 R24, RZ, RZ, RZ ;  /* 0x000000ffff187224 */ /* 0x002fc400078e00ff */
[----:B---3--:R-:W-:Y:S02]  /*18ca0*/  @!P1 IMAD.MOV.U32 R7, RZ, RZ, R8 ;  /* 0x000000ffff079224 */ /* 0x008fe400078e0008 */
[----:B--2---:R-:W-:Y:S01]  /*18cb0*/  @!P1 IMAD.MOV.U32 R4, RZ, RZ, R5 ;  /* 0x000000ffff049224 */ /* 0x004fe200078e0005 */
[----:B------:R-:W-:-:S03]  /*18cc0*/  ISETP.NE.AND P1, PT, R9, RZ, PT ;  /* 0x000000ff0900720c */ /* 0x000fc60003f25270 */
[----:B0-----:R-:W-:-:S05]  /*18cd0*/  IMAD R13, R4, R7, RZ ;  /* 0x00000007040d7224 */ /* 0x001fca00078e02ff */
        /* <DEDUP_REMOVED lines=15> */
[----:B------:R0:W1:Y:S02]  /*18dd0*/  SHFL.IDX PT, R14, R3, 0x1f, 0x1f ;  /* 0x03e01f00030e7f89 */ /* 0x00006400000e0000 */
.L_x_777:
[----:B------:R-:W-:Y:S02]  /*18de0*/  ULDC UR4, c[0x0][0xc38] ;  /* 0x00030e0000047ab9 */ /* 0x000fe40000000800 */
[----:B------:R-:W-:-:S04]  /*18df0*/  IMAD.U32 R2, RZ, RZ, UR4 ;  /* 0x00000004ff027e24 */ /* 0x000fc8000f8e00ff */
[----:B-1----:R-:W-:-:S04]  /*18e00*/  IMAD R5, R14, R2, RZ ;  /* 0x000000020e057224 */ /* 0x002fc800078e02ff */
[----:B------:R-:W-:-:S05]  /*18e10*/  IMAD.IADD R6, R6, 0x1, R5 ;  /* 0x0000000106067824 */ /* 0x000fca00078e0205 */
[----:B------:R-:W-:-:S13]  /*18e20*/  ISETP.GT.AND P6, PT, R6, R0, PT ;  /* 0x000000000600720c */ /* 0x000fda0003fc4270 */
[----:B------:R-:W-:Y:S05]  /*18e30*/  @P6 BRA `(.L_x_653) ;  /* 0x0000000000a46947 */ /* 0x000fea0003800000 */
.L_x_656:
[----:B------:R-:W1:Y:S01]  /*18e40*/  LDC R2, c[0x0][0xc3c] ;  /* 0x00030f00ff027b82 */ /* 0x000e620000000800 */
[----:B------:R-:W-:-:S05]  /*18e50*/  VIADD R27, R27, 0x1f ;  /* 0x0000001f1b1b7836 */ /* 0x000fca0000000000 */
        /* <DEDUP_REMOVED lines=11> */
[----:B-1----:R-:W-:Y:S01]  /*18f10*/  @!P6 IMAD.WIDE R2, R9, 0x4, R4 ;  /* 0x000000040902e825 */ /* 0x002fe200078e0204 */
[----:B------:R-:W-:-:S06]  /*18f20*/  MOV R4, RZ ;  /* 0x000000ff00047202 */ /* 0x000fcc0000000f00 */
        /* <DEDUP_REMOVED lines=19> */
[----:B------:R0:W1:Y:S02]  /*19060*/  SHFL.IDX PT, R14, R3, 0x1f, 0x1f ;  /* 0x03e01f00030e7f89 */ /* 0x00006400000e0000 */
.L_x_785:
[----:B------:R-:W-:Y:S02]  /*19070*/  ULDC UR4, c[0x0][0xc38] ;  /* 0x00030e0000047ab9 */ /* 0x000fe40000000800 */
[----:B------:R-:W-:-:S04]  /*19080*/  IMAD.U32 R2, RZ, RZ, UR4 ;  /* 0x00000004ff027e24 */ /* 0x000fc8000f8e00ff */
[----:B-1----:R-:W-:-:S04]  /*19090*/  IMAD R5, R14, R2, RZ ;  /* 0x000000020e057224 */ /* 0x002fc800078e02ff */
[----:B------:R-:W-:-:S05]  /*190a0*/  IMAD.IADD R6, R5, 0x1, R6 ;  /* 0x0000000105067824 */ /* 0x000fca00078e0206 */
[----:B------:R-:W-:-:S13]  /*190b0*/  ISETP.GT.AND P6, PT, R6, R0, PT ;  /* 0x000000000600720c */ /* 0x000fda0003fc4270 */
[----:B------:R-:W-:Y:S05]  /*190c0*/  @!P6 BRA `(.L_x_656) ;  /* 0xfffffffc005ce947 */ /* 0x000fea000383ffff */
.L_x_653:
[----:B------:R-:W-:Y:S01]  /*190d0*/  IADD3 R6, -R5, R6, RZ ;  /* 0x0000000605067210 */ /* 0x000fe20007ffe1ff */
[----:B------:R-:W-:-:S04]  /*190e0*/  UMOV UR4, 0xffffffff ;  /* 0xffffffff00047882 */ /* 0x000fc80000000000 */
[----:B------:R-:W-:-:S05]  /*190f0*/  IMAD R5, R3, R2, R6 ;  /* 0x0000000203057224 */ /* 0x000fca00078e0206 */
[----:B------:R-:W-:Y:S01]  /*19100*/  ISETP.GT.AND P6, PT, R5, R0, PT ;  /* 0x000000000500720c */ /* 0x000fe20003fc4270 */
[----:B------:R-:W-:-:S12]  /*19110*/  BRA.DIV UR4, `(.L_x_657) ;  /* 0x0000003a04487947 */ /* 0x000fd8000b800000 */
[----:B------:R-:W-:-:S04]  /*19120*/  VOTE.ANY R8, PT, !P6 ;  /* 0x0000000000087806 */ /* 0x000fc800070e0100 */
[----:B------:R-:W1:Y:S02]  /*19130*/  POPC R5, R8 ;  /* 0x0000000800057309 */ /* 0x000e640000000000 */
[----:B-1----:R1:W2:Y:S04]  /*19140*/  SHFL.IDX PT, R7, R7, R5, 0x1f ;  /* 0x00001f0507077589 */ /* 0x0022a800000e0000 */
[----:B------:R1:W3:Y:S02]  /*19150*/  SHFL.IDX PT, R4, R4, R5, 0x1f ;  /* 0x00001f0504047589 */ /* 0x0002e400000e0000 */
.L_x_790:
[----:B------:R-:W-:-:S13]  /*19160*/  ISETP.NE.AND P0, PT, R8, RZ, PT ;  /* 0x000000ff0800720c */ /* 0x000fda0003f05270 */
[----:B------:R-:W-:Y:S05]  /*19170*/  @!P0 BRA `(.L_x_658) ;  /* 0x0000000000108947 */ /* 0x000fea0003800000 */
[----:B------:R-:W-:Y:S01]  /*19180*/  UMOV UR4, 0xffffffff ;  /* 0xffffffff00047882 */ /* 0x000fe20000000000 */
[----:B------:R-:W-:Y:S02]  /*19190*/  VIADD R12, R5, 0xffffffff ;  /* 0xffffffff050c7836 */ /* 0x000fe40000000000 */
[----:B------:R-:W-:Y:S05]  /*191a0*/  BRA.DIV UR4, `(.L_x_659) ;  /* 0x0000003a04807947 */ /* 0x000fea000b800000 */
[----:B------:R4:W0:Y:S02]  /*191b0*/  SHFL.IDX PT, R24, R3, R12, 0x1f ;  /* 0x00001f0c03187589 */ /* 0x00082400000e0000 */
.L_x_658:
        /* <DEDUP_REMOVED lines=20> */
[----:B------:R-:W-:Y:S01]  /*19300*/  ISETP.GT.U32.AND P1, PT, R8, R11, PT ;  /* 0x0000000b0800720c */ /* 0x000fe20003f24070 */
[----:B0-----:R-:W-:Y:S02]  /*19310*/  VIADD R10, R2, 0xffffffe ;  /* 0x0ffffffe020a7836 */ /* 0x001fe40000000000 */
[----:B------:R-:W-:Y:S02]  /*19320*/  IMAD.MOV.U32 R2, RZ, RZ, RZ ;  /* 0x000000ffff027224 */ /* 0x000fe400078e00ff */
[----:B------:R-:W0:Y:S08]  /*19330*/  F2I.FTZ.U32.TRUNC.NTZ R3, R10 ;  /* 0x0000000a00037305 */ /* 0x000e30000021f000 */
[----:B------:R-:W-:Y:S01]  /*19340*/  @!P1 IADD3 R11, R11, -R8, RZ ;  /* 0x800000080b0b9210 */ /* 0x000fe20007ffe0ff */
[----:B------:R-:W-:Y:S01]  /*19350*/  @!P1 VIADD R9, R9, 0x1 ;  /* 0x0000000109099836 */ /* 0x000fe20000000000 */
[----:B------:R-:W-:-:S02]  /*19360*/  ISETP.NE.AND P1, PT, R7, RZ, PT ;  /* 0x000000ff0700720c */ /* 0x000fc40003f25270 */
[----:B------:R-:W-:Y:S02]  /*19370*/  ISETP.GE.U32.AND P0, PT, R11, R8, PT ;  /* 0x000000080b00720c */ /* 0x000fe40003f06070 */
[----:B------:R-:W-:Y:S01]  /*19380*/  IABS R8, R4 ;  /* 0x0000000400087213 */ /* 0x000fe20000000000 */
[----:B0-----:R-:W-:-:S04]  /*19390*/  IMAD.MOV R11, RZ, RZ, -R3 ;  /* 0x000000ffff0b7224 */ /* 0x001fc800078e0a03 */
[----:B------:R-:W-:Y:S02]  /*193a0*/  IMAD.MOV R8, RZ, RZ, -R8 ;  /* 0x000000ffff087224 */ /* 0x000fe400078e0a08 */
[----:B------:R-:W-:-:S04]  /*193b0*/  IMAD R11, R11, R6, RZ ;  /* 0x000000060b0b7224 */ /* 0x000fc800078e02ff */
[----:B------:R-:W-:Y:S02]  /*193c0*/  @P0 VIADD R9, R9, 0x1 ;  /* 0x0000000109090836 */ /* 0x000fe40000000000 */
[----:B------:R-:W-:Y:S01]  /*193d0*/  IMAD.HI.U32 R2, R3, R11, R2 ;  /* 0x0000000b03027227 */ /* 0x000fe200078e0002 */
[----:B------:R-:W-:-:S04]  /*193e0*/  LOP3.LUT R3, R0, R7, RZ, 0x3c, !PT ;  /* 0x0000000700037212 */ /* 0x000fc800078e3cff */
[----:B------:R-:W-:-:S13]  /*193f0*/  ISETP.GE.AND P2, PT, R3, RZ, PT ;  /* 0x000000ff0300720c */ /* 0x000fda0003f46270 */
[----:B------:R-:W-:Y:S01]  /*19400*/  @!P2 IMAD.MOV R9, RZ, RZ, -R9 ;  /* 0x000000ffff09a224 */ /* 0x000fe200078e0a09 */
[----:B------:R-:W-:-:S04]  /*19410*/  @!P1 LOP3.LUT R9, RZ, R7, RZ, 0x33, !PT ;  /* 0x00000007ff099212 */ /* 0x000fc800078e33ff */
[-C--:B------:R-:W-:Y:S01]  /*19420*/  IABS R3, R9.reuse ;  /* 0x0000000900037213 */ /* 0x080fe20000000000 */
[----:B------:R-:W-:-:S04]  /*19430*/  IMAD R7, R7, R9, RZ ;  /* 0x0000000907077224 */ /* 0x000fc800078e02ff */
[----:B------:R-:W-:-:S04]  /*19440*/  IMAD.HI.U32 R2, R2, R3, RZ ;  /* 0x0000000302027227 */ /* 0x000fc800078e00ff */
[----:B------:R-:W-:Y:S02]  /*19450*/  IMAD R3, R2, R8, R3 ;  /* 0x0000000802037224 */ /* 0x000fe400078e0203 */
[----:B------:R-:W-:-:S03]  /*19460*/  IMAD.IADD R25, R0, 0x1, -R7 ;  /* 0x0000000100197824 */ /* 0x000fc600078e0a07 */
[----:B------:R-:W-:-:S13]  /*19470*/  ISETP.GT.U32.AND P1, PT, R6, R3, PT ;  /* 0x000000030600720c */ /* 0x000fda0003f24070 */
[----:B------:R-:W-:Y:S01]  /*19480*/  @!P1 IMAD.IADD R3, R3, 0x1, -R6 ;  /* 0x0000000103039824 */ /* 0x000fe200078e0a06 */
[----:B------:R-:W-:Y:S02]  /*19490*/  @!P1 IADD3 R2, R2, 0x1, RZ ;  /* 0x0000000102029810 */ /* 0x000fe40007ffe0ff */
[----:B------:R-:W-:Y:S02]  /*194a0*/  ISETP.NE.AND P1, PT, R4, RZ, PT ;  /* 0x000000ff0400720c */ /* 0x000fe40003f25270 */
[----:B------:R-:W-:Y:S02]  /*194b0*/  ISETP.GE.U32.AND P0, PT, R3, R6, PT ;  /* 0x000000060300720c */ /* 0x000fe40003f06070 */
[----:B------:R-:W-:-:S04]  /*194c0*/  LOP3.LUT R3, R9, R4, RZ, 0x3c, !PT ;  /* 0x0000000409037212 */ /* 0x000fc800078e3cff */
[----:B------:R-:W-:-:S07]  /*194d0*/  ISETP.GE.AND P2, PT, R3, RZ, PT ;  /* 0x000000ff0300720c */ /* 0x000fce0003f46270 */
[----:B------:R-:W-:-:S06]  /*194e0*/  @P0 VIADD R2, R2, 0x1 ;  /* 0x0000000102020836 */ /* 0x000fcc0000000000 */
[----:B------:R-:W-:Y:S01]  /*194f0*/  @!P2 IMAD.MOV R2, RZ, RZ, -R2 ;  /* 0x000000ffff02a224 */ /* 0x000fe200078e0a02 */
[----:B------:R-:W-:-:S05]  /*19500*/  @!P1 LOP3.LUT R2, RZ, R4, RZ, 0x33, !PT ;  /* 0x00000004ff029212 */ /* 0x000fca00078e33ff */
[--C-:B------:R-:W-:Y:S02]  /*19510*/  IMAD.MOV R3, RZ, RZ, -R2.reuse ;  /* 0x000000ffff037224 */ /* 0x100fe400078e0a02 */
[C---:B------:R-:W-:Y:S02]  /*19520*/  IMAD R2, R4.reuse, 0x1000000, R2 ;  /* 0x0100000004027824 */ /* 0x040fe400078e0202 */
[----:B------:R-:W-:-:S04]  /*19530*/  IMAD R9, R4, R3, R9 ;  /* 0x0000000304097224 */ /* 0x000fc800078e0209 */
[----:B------:R-:W-:Y:S01]  /*19540*/  IMAD R26, R9, 0x10000, R2 ;  /* 0x00010000091a7824 */ /* 0x000fe200078e0202 */
[----:B------:R-:W-:Y:S06]  /*19550*/  BRA `(.L_x_660) ;  /* 0x00000000001c7947 */ /* 0x000fec0003800000 */
.L_x_654:
[----:B------:R-:W-:Y:S01]  /*19560*/  UMOV UR4, URZ ;  /* 0x0000003f00047c82 */ /* 0x000fe20008000000 */
[----:B------:R-:W-:Y:S01]  /*19570*/  UMOV UR5, URZ ;  /* 0x0000003f00057c82 */ /* 0x000fe20008000000 */
[----:B------:R-:W-:Y:S01]  /*19580*/  ULDC UR6, c[0x0][0xc3c] ;  /* 0x00030f0000067ab9 */ /* 0x000fe20000000800 */
[----:B------:R-:W-:Y:S01]  /*19590*/  MOV R24, R0 ;  /* 0x0000000000187202 */ /* 0x000fe20000000f00 */
[----:B------:R-:W-:Y:S02]  /*195a0*/  IMAD.U32 R25, RZ, RZ, UR4 ;  /* 0x00000004ff197e24 */ /* 0x000fe4000f8e00ff */
[----:B------:R-:W-:Y:S02]  /*195b0*/  IMAD.U32 R26, RZ, RZ, UR5 ;  /* 0x00000005ff1a7e24 */ /* 0x000fe4000f8e00ff */
[----:B------:R-:W-:-:S07]  /*195c0*/  IMAD.U32 R27, RZ, RZ, UR6 ;  /* 0x00000006ff1b7e24 */ /* 0x000fce000f8e00ff */
.L_x_660:
        /* <DEDUP_REMOVED lines=10> */
.L_x_651:
[----:B------:R-:W-:Y:S02]  /*19670*/  ULDC UR4, c[0x0][0xc3c] ;  /* 0x00030f0000047ab9 */ /* 0x000fe40000000800 */
[----:B----4-:R-:W-:-:S13]  /*19680*/  ISETP.GE.AND P0, PT, R27, UR4, PT ;  /* 0x000000041b007c0c */ /* 0x010fda000bf06270 */
[----:B------:R-:W-:Y:S05]  /*19690*/  @!P0 BRA `(.L_x_661) ;  /* 0xffffffa400648947 */ /* 0x000fea000383ffff */
[----:B------:R-:W-:Y:S05]  /*196a0*/  BSYNC B8 ;  /* 0x0000000000087941 */ /* 0x000fea0003800000 */
.L_x_537:
[----:B--2---:R-:W2:Y:S01]  /*196b0*/  LDL.LU R0, [R1+0x38] ;  /* 0x0000380001007983 */ /* 0x004ea20000300800 */
[----:B------:R-:W-:Y:S01]  /*196c0*/  BSSY B0, `(.L_x_662) ;  /* 0x000000b000007945 */ /* 0x000fe20003800000 */
[----:B-1----:R-:W1:Y:S01]  /*196d0*/  S2R R5, SR_CgaCtaId ;  /* 0x0000000000057919 */ /* 0x002e620000008800 */
[----:B--2---:R-:W-:-:S05]  /*196e0*/  VIADD R0, R0, 0x1 ;  /* 0x0000000100007836 */ /* 0x004fca0000000000 */
[----:B0-----:R-:W-:-:S04]  /*196f0*/  LEA.HI R2, R0, R0, RZ, 0x1 ;  /* 0x0000000000027211 */ /* 0x001fc800078f08ff */
[----:B------:R-:W-:Y:S02]  /*19700*/  LOP3.LUT R3, R2, 0xfffffffe, RZ, 0xc0, !PT ;  /* 0xfffffffe02037812 */ /* 0x000fe400078ec0ff */
[----:B------:R-:W-:-:S03]  /*19710*/  MOV R2, 0x400 ;  /* 0x0000040000027802 */ /* 0x000fc60000000f00 */
[----:B------:R-:W-:Y:S01]  /*19720*/  IMAD.IADD R0, R0, 0x1, -R3 ;  /* 0x0000000100007824 */ /* 0x000fe200078e0a03 */
[----:B-1----:R-:W-:-:S04]  /*19730*/  LEA R9, R5, R2, 0x18 ;  /* 0x0000000205097211 */ /* 0x002fc800078ec0ff */
[----:B------:R-:W-:-:S04]  /*19740*/  SHF.L.U32 R0, R0, 0x1f, RZ ;  /* 0x0000001f00007819 */ /* 0x000fc800000006ff */
[----:B------:R-:W0:Y:S02]  /*19750*/  SYNCS.PHASECHK.TRANS64.TRYWAIT P0, [R9+URZ+0x30820], R0 ;  /* 0x03082000090075a7 */ /* 0x000e24000800017f */
[----:B0-----:R-:W-:Y:S05]  /*19760*/  @!P0 BRA `(.L_x_663) ;  /* 0x0000003400388947 */ /* 0x001fea0003800000 */
.L_x_793:
[----:B------:R-:W-:Y:S05]  /*19770*/  BSYNC B0 ;  /* 0x0000000000007941 */ /* 0x000fea0003800000 */
.L_x_662:
[----:B------:R-:W-:-:S03]  /*19780*/  UMOV UR4, 0xffffffff ;  /* 0xffffffff00047882 */ /* 0x000fc60000000000 */
[----:B------:R-:W-:Y:S05]  /*19790*/  BRA.DIV UR4, `(.L_x_664) ;  /* 0x0000003604407947 */ /* 0x000fea000b800000 */
[----:B0-----:R-:W0:Y:S02]  /*197a0*/  S2R R0, SR_TID.X ;  /* 0x0000000000007919 */ /* 0x001e240000002100 */
[----:B0-----:R-:W-:-:S04]  /*197b0*/  SHF.R.U32.HI R0, RZ, 0x5, R0 ;  /* 0x00000005ff007819 */ /* 0x001fc80000011600 */
[----:B------:R-:W-:-:S05]  /*197c0*/  LOP3.LUT R0, R0, 0x3, RZ, 0xc0, !PT ;  /* 0x0000000300007812 */ /* 0x000fca00078ec0ff */
[----:B------:R0:W1:Y:S02]  /*197d0*/  SHFL.IDX PT, R14, R0, RZ, 0x1f ;  /* 0x00001fff000e7589 */ /* 0x00006400000e0000 */
.L_x_796:
[----:B-1----:R-:W-:-:S13]  /*197e0*/  ISETP.NE.AND P0, PT, R14, RZ, PT ;  /* 0x000000ff0e00720c */ /* 0x002fda0003f05270 */
[----:B------:R-:W-:Y:S05]  /*197f0*/  @P0 BRA `(.L_x_400) ;  /* 0x0000000000880947 */ /* 0x000fea0003800000 */
[----:B------:R-:W-:-:S03]  /*19800*/  UMOV UR4, 0xffffffff ;  /* 0xffffffff00047882 */ /* 0x000fc60000000000 */
[----:B------:R-:W-:Y:S05]  /*19810*/  BRA.DIV UR4, `(.L_x_665) ;  /* 0x0000003604547947 */ /* 0x000fea000b800000 */
[----:B------:R-:W-:-:S13]  /*19820*/  ELECT P6, URZ, PT ;  /* 0x00000000003f782f */ /* 0x000fda00038c0000 */
.L_x_799:
[----:B------:R-:W-:Y:S05]  /*19830*/  @!P6 BRA `(.L_x_400) ;  /* 0x000000000078e947 */ /* 0x000fea0003800000 */
[----:B0-----:R-:W2:Y:S02]  /*19840*/  LDL.LU R0, [R1+0x44] ;  /* 0x0000440001007983 */ /* 0x001ea40000300800 */
[----:B--2---:R-:W-:-:S04]  /*19850*/  LOP3.LUT R0, R0, 0x2, RZ, 0xfc, !PT ;  /* 0x0000000200007812 */ /* 0x004fc800078efcff */
[----:B------:R-:W-:-:S13]  /*19860*/  ISETP.NE.AND P2, PT, R0, 0x3, PT ;  /* 0x000000030000780c */ /* 0x000fda0003f45270 */
[----:B------:R-:W-:Y:S05]  /*19870*/  @!P2 BRA `(.L_x_666) ;  /* 0x000000000004a947 */ /* 0x000fea0003800000 */
[----:B------:R-:W-:Y:S01]  /*19880*/  BPT.TRAP 0x1 ;  /* 0x000000040000795c */ /* 0x000fe20000300000 */
.L_x_666:
[----:B------:R-:W-:Y:S01]  /*19890*/  VIADD R3, R9, 0x30840 ;  /* 0x0003084009037836 */ /* 0x000fe20000000000 */
[----:B------:R-:W-:Y:S02]  /*198a0*/  SHF.L.U32 R2, R28, 0x1f, RZ ;  /* 0x0000001f1c027819 */ /* 0x000fe400000006ff */
[C---:B------:R-:W-:Y:S01]  /*198b0*/  IADD3 R0, R18.reuse, 0x1, RZ ;  /* 0x0000000112007810 */ /* 0x040fe20007ffe0ff */
[----:B------:R-:W-:-:S03]  /*198c0*/  IMAD R7, R18, 0x8, R3 ;  /* 0x0000000812077824 */ /* 0x000fc600078e0203 */
[C---:B------:R-:W-:Y:S01]  /*198d0*/  ISETP.NE.AND P1, PT, R0.reuse, 0x2, PT ;  /* 0x000000020000780c */ /* 0x040fe20003f25270 */
[----:B------:R-:W0:Y:S03]  /*198e0*/  SYNCS.PHASECHK.TRANS64.TRYWAIT P0, [R7+URZ], R2 ;  /* 0x00000002070075a7 */ /* 0x000e26000800017f */
[----:B------:R-:W-:Y:S02]  /*198f0*/  SEL R5, RZ, 0x1, P1 ;  /* 0x00000001ff057807 */ /* 0x000fe40000800000 */
[----:B------:R-:W-:Y:S02]  /*19900*/  SEL R4, R0, RZ, P1 ;  /* 0x000000ff00047207 */ /* 0x000fe40000800000 */
[----:B------:R-:W-:-:S03]  /*19910*/  LOP3.LUT R0, R28, R5, RZ, 0x3c, !PT ;  /* 0x000000051c007212 */ /* 0x000fc600078e3cff */
[----:B------:R-:W-:Y:S01]  /*19920*/  IMAD R3, R4, 0x8, R3 ;  /* 0x0000000804037824 */ /* 0x000fe200078e0203 */
[----:B------:R-:W-:Y:S01]  /*19930*/  SHF.L.U32 R0, R0, 0x1f, RZ ;  /* 0x0000001f00007819 */ /* 0x000fe200000006ff */
[----:B0-----:R-:W-:Y:S06]  /*19940*/  @!P0 BRA `(.L_x_667) ;  /* 0x0000003400288947 */ /* 0x001fec0003800000 */
.L_x_800:
[----:B------:R-:W1:Y:S02]  /*19950*/  SYNCS.PHASECHK.TRANS64.TRYWAIT P0, [R3+URZ], R0 ;  /* 0x00000000030075a7 */ /* 0x000e64000800017f */
[----:B-1----:R-:W-:Y:S05]  /*19960*/  @!P0 BRA `(.L_x_668) ;  /* 0x0000003400348947 */ /* 0x002fea0003800000 */
.L_x_801:
[----:B------:R-:W-:Y:S05]  /*19970*/  @!P2 BRA `(.L_x_669) ;  /* 0x000000000004a947 */ /* 0x000fea0003800000 */
[----:B------:R-:W-:Y:S01]  /*19980*/  BPT.TRAP 0x1 ;  /* 0x000000040000795c */ /* 0x000fe20000300000 */
.L_x_669:
[----:B-1----:R-:W-:-:S04]  /*19990*/  VIADD R3, R9, 0x30860 ;  /* 0x0003086009037836 */ /* 0x002fc80000000000 */
[----:B------:R-:W-:-:S04]  /*199a0*/  IMAD R5, R18, 0x8, R3 ;  /* 0x0000000812057824 */ /* 0x000fc800078e0203 */
[----:B------:R-:W1:Y:S02]  /*199b0*/  SYNCS.PHASECHK.TRANS64.TRYWAIT P0, [R5+URZ], R2 ;  /* 0x00000002050075a7 */ /* 0x000e64000800017f */
[----:B-1----:R-:W-:Y:S05]  /*199c0*/  @!P0 BRA `(.L_x_670) ;  /* 0x0000003400308947 */ /* 0x002fea0003800000 */
.L_x_802:
[----:B------:R-:W-:-:S07]  /*199d0*/  IMAD R3, R4, 0x8, R3 ;  /* 0x0000000804037824 */ /* 0x000fce00078e0203 */
.L_x_671:
[----:B--2---:R2:W4:Y:S02]  /*199e0*/  SYNCS.PHASECHK.TRANS64.TRYWAIT P0, [R3+URZ], R0 ;  /* 0x00000000030075a7 */ /* 0x004524000800017f */
[----:B----4-:R-:W-:Y:S05]  /*199f0*/  @!P0 NANOSLEEP.SYNCS 0x989680 ;  /* 0x009896800000895d */ /* 0x010fea0003900000 */
[----:B------:R-:W4:Y:S02]  /*19a00*/  @!P0 SYNCS.PHASECHK.TRANS64 P0, [R3+URZ], R0 ;  /* 0x00000000030085a7 */ /* 0x000f24000800007f */
[----:B----4-:R-:W-:Y:S05]  /*19a10*/  @!P0 BRA `(.L_x_671) ;  /* 0xfffffffc00f08947 */ /* 0x010fea000383ffff */
.L_x_400:
[----:B------:R-:W-:Y:S05]  /*19a20*/  BSYNC B9 ;  /* 0x0000000000097941 */ /* 0x000fea0003800000 */
.L_x_397:
[----:B------:R-:W-:Y:S05]  /*19a30*/  EXIT ;  /* 0x000000000000794d */ /* 0x000fea0003800000 */
.L_x_420:
[----:B0-----:R0:W1:Y:S02]  /*19a40*/  SYNCS.PHASECHK.TRANS64.TRYWAIT P6, [R83+URZ+0x30890], R95 ;  /* 0x0308905f530075a7 */ /* 0x00106400080c017f */
[----:B-1----:R-:W-:Y:S05]  /*19a50*/  @!P6 NANOSLEEP.SYNCS 0x989680 ;  /* 0x009896800000e95d */ /* 0x002fea0003900000 */
[----:B------:R-:W1:Y:S02]  /*19a60*/  @!P6 SYNCS.PHASECHK.TRANS64 P6, [R83+URZ+0x30890], R95 ;  /* 0x0308905f5300e5a7 */ /* 0x000e6400080c007f */
[----:B-1----:R-:W-:Y:S05]  /*19a70*/  @!P6 BRA `(.L_x_420) ;  /* 0xfffffffc00f0e947 */ /* 0x002fea000383ffff */
[----:B------:R-:W-:Y:S05]  /*19a80*/  BRA `(.L_x_672) ;  /* 0xfffffe9400307947 */ /* 0x000fea000383ffff */
.L_x_440:
[----:B0-----:R0:W1:Y:S02]  /*19a90*/  SYNCS.PHASECHK.TRANS64.TRYWAIT P5, [R83+URZ+0x30890], R95 ;  /* 0x0308905f530075a7 */ /* 0x00106400080a017f */
[----:B-1----:R-:W-:Y:S05]  /*19aa0*/  @!P5 NANOSLEEP.SYNCS 0x989680 ;  /* 0x009896800000d95d */ /* 0x002fea0003900000 */
[----:B------:R-:W1:Y:S02]  /*19ab0*/  @!P5 SYNCS.PHASECHK.TRANS64 P5, [R83+URZ+0x30890], R95 ;  /* 0x0308905f5300d5a7 */ /* 0x000e6400080a007f */
[----:B-1----:R-:W-:Y:S05]  /*19ac0*/  @!P5 BRA `(.L_x_440) ;  /* 0xfffffffc00f0d947 */ /* 0x002fea000383ffff */
[----:B------:R-:W-:Y:S05]  /*19ad0*/  BRA `(.L_x_673) ;  /* 0xfffffea400fc7947 */ /* 0x000fea000383ffff */
.L_x_449:
[----:B0-----:R0:W1:Y:S02]  /*19ae0*/  SYNCS.PHASECHK.TRANS64.TRYWAIT P4, [R83+URZ+0x30890], R95 ;  /* 0x0308905f530075a7 */ /* 0x001064000808017f */
[----:B-1----:R-:W-:Y:S05]  /*19af0*/  @!P4 NANOSLEEP.SYNCS 0x989680 ;  /* 0x009896800000c95d */ /* 0x002fea0003900000 */
[----:B------:R-:W1:Y:S02]  /*19b00*/  @!P4 SYNCS.PHASECHK.TRANS64 P4, [R83+URZ+0x30890], R95 ;  /* 0x0308905f5300c5a7 */ /* 0x000e64000808007f */
[----:B-1----:R-:W-:Y:S05]  /*19b10*/  @!P4 BRA `(.L_x_449) ;  /* 0xfffffffc00f0c947 */ /* 0x002fea000383ffff */
[----:B------:R-:W-:Y:S05]  /*19b20*/  BRA `(.L_x_674) ;  /* 0xfffffeb8005c7947 */ /* 0x000fea000383ffff */
.L_x_455:
[----:B--2---:R2:W3:Y:S02]  /*19b30*/  SYNCS.PHASECHK.TRANS64.TRYWAIT P3, [R83+URZ+0x308b0], R95 ;  /* 0x0308b05f530075a7 */ /* 0x0044e4000806017f */
[----:B---3--:R-:W-:Y:S05]  /*19b40*/  @!P3 NANOSLEEP.SYNCS 0x989680 ;  /* 0x009896800000b95d */ /* 0x008fea0003900000 */
[----:B------:R-:W3:Y:S02]  /*19b50*/  @!P3 SYNCS.PHASECHK.TRANS64 P3, [R83+URZ+0x308b0], R95 ;  /* 0x0308b05f5300b5a7 */ /* 0x000ee4000806007f */
[----:B---3--:R-:W-:Y:S05]  /*19b60*/  @!P3 BRA `(.L_x_455) ;  /* 0xfffffffc00f0b947 */ /* 0x008fea000383ffff */
[----:B------:R-:W-:Y:S05]  /*19b70*/  BRA `(.L_x_675) ;  /* 0xfffffeb800f07947 */ /* 0x000fea000383ffff */
.L_x_465:
[----:B------:R-:W1:Y:S01]  /*19b80*/  S2R R4, SR_TID.X ;  /* 0x0000000000047919 */ /* 0x000e620000002100 */
[----:B------:R-:W-:Y:S01]  /*19b90*/  BSSY B0, `(.L_x_676) ;  /* 0x000000c000007945 */ /* 0x000fe20003800000 */
[----:B------:R-:W-:Y:S01]  /*19ba0*/  IMAD.MOV.U32 R12, RZ, RZ, RZ ;  /* 0x000000ffff0c7224 */ /* 0x000fe200078e00ff */
[----:B------:R-:W-:Y:S01]  /*19bb0*/  MOV R11, 0x1f ;  /* 0x0000001f000b7802 */ /* 0x000fe20000000f00 */
[----:B------:R-:W-:Y:S02]  /*19bc0*/  IMAD.MOV.U32 R15, RZ, RZ, -0x1 ;  /* 0xffffffffff0f7424 */ /* 0x000fe400078e00ff */
[----:B-1----:R-:W-:-:S05]  /*19bd0*/  VIADD R5, R4, 0xffffff80 ;  /* 0xffffff8004057836 */ /* 0x002fca0000000000 */
[----:B------:R-:W-:-:S04]  /*19be0*/  SHF.R.S32.HI R4, RZ, 0x1f, R5 ;  /* 0x0000001fff047819 */ /* 0x000fc80000011405 */
[----:B------:R-:W-:-:S04]  /*19bf0*/  LEA.HI R4, R4, R5, RZ, 0x7 ;  /* 0x0000000504047211 */ /* 0x000fc800078f38ff */
[----:B------:R-:W-:-:S05]  /*19c00*/  SHF.R.S32.HI R4, RZ, 0x7, R4 ;  /* 0x00000007ff047819 */ /* 0x000fca0000011404 */
[----:B0-----:R-:W-:-:S07]  /*19c10*/  IMAD.MOV.U32 R13, RZ, RZ, R4 ;  /* 0x000000ffff0d7224 */ /* 0x001fce00078e0004 */
[----:B-----5:R-:W-:Y:S05]  /*19c20*/  WARPSYNC.COLLECTIVE R15, `(.L_x_677) ;  /* 0x000000000f087348 */ /* 0x020fea0003c00000 */
[----:B------:R0:W1:Y:S02]  /*19c30*/  SHFL.IDX P6, R14, R13, R12, R11 ;  /* 0x0000000c0d0e7389 */ /* 0x00006400000c000b */
[----:B01---5:R-:W-:Y:S01]  /*19c40*/  ENDCOLLECTIVE ;  /* 0x000000000000791b */ /* 0x023fe20003800000 */
.L_x_677:
[----:B------:R-:W-:Y:S05]  /*19c50*/  BSYNC B0 ;  /* 0x0000000000007941 */ /* 0x000fea0003800000 */
.L_x_676:
[----:B------:R0:W-:Y:S01]  /*19c60*/  STL [R1+0x74], R14 ;  /* 0x0000740e01007387 */ /* 0x0001e20000100800 */
[----:B------:R-:W-:Y:S05]  /*19c70*/  BRA `(.L_x_678) ;  /* 0xfffffec000d47947 */ /* 0x000fea000383ffff */
.L_x_477:
[----:B------:R-:W-:Y:S01]  /*19c80*/  BSSY B1, `(.L_x_679) ;  /* 0x0000008000017945 */ /* 0x000fe20003800000 */
[----:B------:R-:W-:Y:S02]  /*19c90*/  IMAD.MOV.U32 R13, RZ, RZ, R26 ;  /* 0x000000ffff0d7224 */ /* 0x000fe400078e001a */
[----:B------:R-:W-:Y:S02]  /*19ca0*/  IMAD.MOV.U32 R12, RZ, RZ, RZ ;  /* 0x000000ffff0c7224 */ /* 0x000fe400078e00ff */
[----:B------:R-:W-:Y:S02]  /*19cb0*/  IMAD.MOV.U32 R11, RZ, RZ, 0x1c1f ;  /* 0x00001c1fff0b7424 */ /* 0x000fe400078e00ff */
[----:B------:R-:W-:-:S07]  /*19cc0*/  IMAD.MOV.U32 R15, RZ, RZ, -0x1 ;  /* 0xffffffffff0f7424 */ /* 0x000fce00078e00ff */
[----:B------:R-:W-:Y:S05]  /*19cd0*/  WARPSYNC.COLLECTIVE R15, `(.L_x_680) ;  /* 0x000000000f087348 */ /* 0x000fea0003c00000 */
[----:B------:R0:W1:Y:S02]  /*19ce0*/  SHFL.IDX P6, R14, R13, R12, R11 ;  /* 0x0000000c0d0e7389 */ /* 0x00006400000c000b */
[----:B01----:R-:W-:Y:S01]  /*19cf0*/  ENDCOLLECTIVE ;  /* 0x000000000000791b */ /* 0x003fe20003800000 */
.L_x_680:
[----:B------:R-:W-:Y:S05]  /*19d00*/  BSYNC B1 ;  /* 0x0000000000017941 */ /* 0x000fea0003800000 */
.L_x_679:
[----:B------:R-:W-:Y:S01]  /*19d10*/  IMAD.MOV.U32 R13, RZ, RZ, R25 ;  /* 0x000000ffff0d7224 */ /* 0x000fe200078e0019 */
[----:B------:R-:W-:Y:S01]  /*19d20*/  MOV R12, RZ ;  /* 0x000000ff000c7202 */ /* 0x000fe20000000f00 */
[----:B------:R-:W-:Y:S02]  /*19d30*/  IMAD.MOV.U32 R11, RZ, RZ, 0x1c1f ;  /* 0x00001c1fff0b7424 */ /* 0x000fe400078e00ff */
[----:B------:R-:W-:Y:S02]  /*19d40*/  IMAD.MOV.U32 R15, RZ, RZ, -0x1 ;  /* 0xffffffffff0f7424 */ /* 0x000fe400078e00ff */
[----:B------:R-:W-:-:S07]  /*19d50*/  IMAD.MOV.U32 R3, RZ, RZ, R14 ;  /* 0x000000ffff037224 */ /* 0x000fce00078e000e */
[----:B------:R-:W-:Y:S05]  /*19d60*/  WARPSYNC.COLLECTIVE R15, `(.L_x_681) ;  /* 0x000000000f087348 */ /* 0x000fea0003c00000 */
[----:B------:R0:W1:Y:S02]  /*19d70*/  SHFL.IDX P6, R14, R13, R12, R11 ;  /* 0x0000000c0d0e7389 */ /* 0x00006400000c000b */
[----:B01----:R-:W-:Y:S01]  /*19d80*/  ENDCOLLECTIVE ;  /* 0x000000000000791b */ /* 0x003fe20003800000 */
.L_x_681:
[----:B------:R-:W-:Y:S02]  /*19d90*/  IMAD.MOV.U32 R13, RZ, RZ, R28 ;  /* 0x000000ffff0d7224 */ /* 0x000fe400078e001c */
[----:B------:R-:W-:-:S07]  /*19da0*/  IMAD.MOV.U32 R0, RZ, RZ, R14 ;  /* 0x000000ffff007224 */ /* 0x000fce00078e000e */
[----:B------:R-:W-:Y:S05]  /*19db0*/  WARPSYNC.COLLECTIVE R15, `(.L_x_682) ;  /* 0x000000000f087348 */ /* 0x000fea0003c00000 */
[----:B------:R0:W1:Y:S02]  /*19dc0*/  SHFL.IDX P6, R14, R13, R12, R11 ;  /* 0x0000000c0d0e7389 */ /* 0x00006400000c000b */
[----:B01----:R-:W-:Y:S01]  /*19dd0*/  ENDCOLLECTIVE ;  /* 0x000000000000791b */ /* 0x003fe20003800000 */
.L_x_682:
[----:B------:R-:W-:Y:S02]  /*19de0*/  IMAD.MOV.U32 R13, RZ, RZ, R27 ;  /* 0x000000ffff0d7224 */ /* 0x000fe400078e001b */
[----:B------:R-:W-:-:S07]  /*19df0*/  IMAD.MOV.U32 R5, RZ, RZ, R14 ;  /* 0x000000ffff057224 */ /* 0x000fce00078e000e */
[----:B------:R-:W-:Y:S05]  /*19e00*/  WARPSYNC.COLLECTIVE R15, `(.L_x_683) ;  /* 0x000000000f087348 */ /* 0x000fea0003c00000 */
[----:B------:R0:W1:Y:S02]  /*19e10*/  SHFL.IDX P6, R14, R13, R12, R11 ;  /* 0x0000000c0d0e7389 */ /* 0x00006400000c000b */
[----:B01----:R-:W-:Y:S01]  /*19e20*/  ENDCOLLECTIVE ;  /* 0x000000000000791b */ /* 0x003fe20003800000 */
.L_x_683:
[----:B------:R-:W-:Y:S05]  /*19e30*/  BRA `(.L_x_684) ;  /* 0xfffffec400ec7947 */ /* 0x000fea000383ffff */
.L_x_481:
[----:B0-----:R0:W1:Y:S02]  /*19e40*/  SYNCS.PHASECHK.TRANS64.TRYWAIT P0, [R2+URZ+0x30800], R27 ;  /* 0x0308001b020075a7 */ /* 0x001064000800017f */
[----:B-1----:R-:W-:Y:S05]  /*19e50*/  @!P0 NANOSLEEP.SYNCS 0x989680 ;  /* 0x009896800000895d */ /* 0x002fea0003900000 */
[----:B------:R-:W1:Y:S02]  /*19e60*/  @!P0 SYNCS.PHASECHK.TRANS64 P0, [R2+URZ+0x30800], R27 ;  /* 0x0308001b020085a7 */ /* 0x000e64000800007f */
[----:B-1----:R-:W-:Y:S05]  /*19e70*/  @!P0 BRA `(.L_x_481) ;  /* 0xfffffffc00f08947 */ /* 0x002fea000383ffff */
[----:B------:R-:W-:Y:S05]  /*19e80*/  BRA `(.L_x_685) ;  /* 0xfffffecc001c7947 */ /* 0x000fea000383ffff */
.L_x_489:
[----:B------:R-:W-:Y:S01]  /*19e90*/  BSSY B1, `(.L_x_686) ;  /* 0x0000008000017945 */ /* 0x000fe20003800000 */
[----:B------:R-:W-:Y:S01]  /*19ea0*/  IMAD.MOV.U32 R13, RZ, RZ, R26 ;  /* 0x000000ffff0d7224 */ /* 0x000fe200078e001a */
[----:B------:R-:W-:Y:S01]  /*19eb0*/  MOV R12, RZ ;  /* 0x000000ff000c7202 */ /* 0x000fe20000000f00 */
[----:B------:R-:W-:Y:S02]  /*19ec0*/  IMAD.MOV.U32 R11, RZ, RZ, 0x1c1f ;  /* 0x00001c1fff0b7424 */ /* 0x000fe400078e00ff */
[----:B------:R-:W-:-:S07]  /*19ed0*/  IMAD.MOV.U32 R15, RZ, RZ, -0x1 ;  /* 0xffffffffff0f7424 */ /* 0x000fce00078e00ff */
[----:B------:R-:W-:Y:S05]  /*19ee0*/  WARPSYNC.COLLECTIVE R15, `(.L_x_687) ;  /* 0x000000000f087348 */ /* 0x000fea0003c00000 */
[----:B------:R0:W1:Y:S02]  /*19ef0*/  SHFL.IDX P6, R14, R13, R12, R11 ;  /* 0x0000000c0d0e7389 */ /* 0x00006400000c000b */
[----:B01----:R-:W-:Y:S01]  /*19f00*/  ENDCOLLECTIVE ;  /* 0x000000000000791b */ /* 0x003fe20003800000 */
.L_x_687:
[----:B------:R-:W-:Y:S05]  /*19f10*/  BSYNC B1 ;  /* 0x0000000000017941 */ /* 0x000fea0003800000 */
.L_x_686:
[----:B------:R-:W-:Y:S02]  /*19f20*/  IMAD.MOV.U32 R13, RZ, RZ, R25 ;  /* 0x000000ffff0d7224 */ /* 0x000fe400078e0019 */
[----:B------:R-:W-:Y:S02]  /*19f30*/  IMAD.MOV.U32 R12, RZ, RZ, RZ ;  /* 0x000000ffff0c7224 */ /* 0x000fe400078e00ff */
[----:B------:R-:W-:Y:S02]  /*19f40*/  IMAD.MOV.U32 R11, RZ, RZ, 0x1c1f ;  /* 0x00001c1fff0b7424 */ /* 0x000fe400078e00ff */
[----:B------:R-:W-:Y:S02]  /*19f50*/  IMAD.MOV.U32 R15, RZ, RZ, -0x1 ;  /* 0xffffffffff0f7424 */ /* 0x000fe400078e00ff */
[----:B------:R-:W-:-:S07]  /*19f60*/  IMAD.MOV.U32 R0, RZ, RZ, R14 ;  /* 0x000000ffff007224 */ /* 0x000fce00078e000e */
[----:B------:R-:W-:Y:S05]  /*19f70*/  WARPSYNC.COLLECTIVE R15, `(.L_x_688) ;  /* 0x000000000f087348 */ /* 0x000fea0003c00000 */
[----:B------:R0:W1:Y:S02]  /*19f80*/  SHFL.IDX P6, R14, R13, R12, R11 ;  /* 0x0000000c0d0e7389 */ /* 0x00006400000c000b */
[----:B01----:R-:W-:Y:S01]  /*19f90*/  ENDCOLLECTIVE ;  /* 0x000000000000791b */ /* 0x003fe20003800000 */
.L_x_688:
[----:B------:R-:W-:Y:S01]  /*19fa0*/  IMAD.MOV.U32 R13, RZ, RZ, R28 ;  /* 0x000000ffff0d7224 */ /* 0x000fe200078e001c */
[----:B------:R-:W-:-:S07]  /*19fb0*/  MOV R3, R14 ;  /* 0x0000000e00037202 */ /* 0x000fce0000000f00 */
[----:B------:R-:W-:Y:S05]  /*19fc0*/  WARPSYNC.COLLECTIVE R15, `(.L_x_689) ;  /* 0x000000000f087348 */ /* 0x000fea0003c00000 */
[----:B------:R0:W1:Y:S02]  /*19fd0*/  SHFL.IDX P6, R14, R13, R12, R11 ;  /* 0x0000000c0d0e7389 */ /* 0x00006400000c000b */
[----:B01----:R-:W-:Y:S01]  /*19fe0*/  ENDCOLLECTIVE ;  /* 0x000000000000791b */ /* 0x003fe20003800000 */
.L_x_689:
[----:B------:R-:W-:Y:S02]  /*19ff0*/  IMAD.MOV.U32 R13, RZ, RZ, R27 ;  /* 0x000000ffff0d7224 */ /* 0x000fe400078e001b */
[----:B------:R-:W-:-:S07]  /*1a000*/  IMAD.MOV.U32 R20, RZ, RZ, R14 ;  /* 0x000000ffff147224 */ /* 0x000fce00078e000e */
[----:B------:R-:W-:Y:S05]  /*1a010*/  WARPSYNC.COLLECTIVE R15, `(.L_x_690) ;  /* 0x000000000f087348 */ /* 0x000fea0003c00000 */
[----:B------:R0:W1:Y:S02]  /*1a020*/  SHFL.IDX P6, R14, R13, R12, R11 ;  /* 0x0000000c0d0e7389 */ /* 0x00006400000c000b */
[----:B01----:R-:W-:Y:S01]  /*1a030*/  ENDCOLLECTIVE ;  /* 0x000000000000791b */ /* 0x003fe20003800000 */
.L_x_690:
[----:B------:R-:W-:Y:S05]  /*1a040*/  BRA `(.L_x_691) ;  /* 0xfffffed4008c7947 */ /* 0x000fea000383ffff */
.L_x_493:
[----:B0-----:R0:W1:Y:S02]  /*1a050*/  SYNCS.PHASECHK.TRANS64.TRYWAIT P1, [R2+URZ+0x30800], R27 ;  /* 0x0308001b020075a7 */ /* 0x001064000802017f */
[----:B-1----:R-:W-:Y:S05]  /*1a060*/  @!P1 NANOSLEEP.SYNCS 0x989680 ;  /* 0x009896800000995d */ /* 0x002fea0003900000 */
[----:B------:R-:W1:Y:S02]  /*1a070*/  @!P1 SYNCS.PHASECHK.TRANS64 P1, [R2+URZ+0x30800], R27 ;  /* 0x0308001b020095a7 */ /* 0x000e64000802007f */
[----:B-1----:R-:W-:Y:S05]  /*1a080*/  @!P1 BRA `(.L_x_493) ;  /* 0xfffffffc00f09947 */ /* 0x002fea000383ffff */
[----:B------:R-:W-:Y:S05]  /*1a090*/  BRA `(.L_x_692) ;  /* 0xfffffed800707947 */ /* 0x000fea000383ffff */
.L_x_499:
[----:B--2---:R2:W3:Y:S02]  /*1a0a0*/  SYNCS.PHASECHK.TRANS64.TRYWAIT P1, [R0+URZ+0x30830], R5 ;  /* 0x03083005000075a7 */ /* 0x0044e4000802017f */
[----:B---3--:R-:W-:Y:S05]  /*1a0b0*/  @!P1 NANOSLEEP.SYNCS 0x989680 ;  /* 0x009896800000995d */ /* 0x008fea0003900000 */
[----:B------:R-:W3:Y:S02]  /*1a0c0*/  @!P1 SYNCS.PHASECHK.TRANS64 P1, [R0+URZ+0x30830], R5 ;  /* 0x03083005000095a7 */ /* 0x000ee4000802007f */
[----:B---3--:R-:W-:Y:S05]  /*1a0d0*/  @!P1 BRA `(.L_x_499) ;  /* 0xfffffffc00f09947 */ /* 0x008fea000383ffff */
[----:B------:R-:W-:Y:S05]  /*1a0e0*/  BRA `(.L_x_498) ;  /* 0xfffffee400c47947 */ /* 0x000fea000383ffff */
.L_x_505:
[----:B-1----:R1:W2:Y:S02]  /*1a0f0*/  SYNCS.PHASECHK.TRANS64.TRYWAIT P3, [R5+URZ+0x30830], R6 ;  /* 0x03083006050075a7 */ /* 0x0022a4000806017f */
[----:B--2---:R-:W-:Y:S05]  /*1a100*/  @!P3 NANOSLEEP.SYNCS 0x989680 ;  /* 0x009896800000b95d */ /* 0x004fea0003900000 */
[----:B------:R-:W2:Y:S02]  /*1a110*/  @!P3 SYNCS.PHASECHK.TRANS64 P3, [R5+URZ+0x30830], R6 ;  /* 0x030830060500b5a7 */ /* 0x000ea4000806007f */
[----:B--2---:R-:W-:Y:S05]  /*1a120*/  @!P3 BRA `(.L_x_505) ;  /* 0xfffffffc00f0b947 */ /* 0x004fea000383ffff */
[----:B------:R-:W-:Y:S05]  /*1a130*/  BRA `(.L_x_504) ;  /* 0xffffff2000807947 */ /* 0x000fea000383ffff */
.L_x_509:
[----:B-1----:R1:W2:Y:S02]  /*1a140*/  SYNCS.PHASECHK.TRANS64.TRYWAIT P2, [R6+URZ+0x30850], R5 ;  /* 0x03085005060075a7 */ /* 0x0022a4000804017f */
[----:B--2---:R-:W-:Y:S05]  /*1a150*/  @!P2 NANOSLEEP.SYNCS 0x989680 ;  /* 0x009896800000a95d */ /* 0x004fea0003900000 */
[----:B------:R-:W2:Y:S02]  /*1a160*/  @!P2 SYNCS.PHASECHK.TRANS64 P2, [R6+URZ+0x30850], R5 ;  /* 0x030850050600a5a7 */ /* 0x000ea4000804007f */
[----:B--2---:R-:W-:Y:S05]  /*1a170*/  @!P2 BRA `(.L_x_509) ;  /* 0xfffffffc00f0a947 */ /* 0x004fea000383ffff */
[----:B------:R-:W-:Y:S05]  /*1a180*/  BRA `(.L_x_506) ;  /* 0xffffff2400507947 */ /* 0x000fea000383ffff */
.L_x_514:
[----:B-1----:R1:W2:Y:S02]  /*1a190*/  SYNCS.PHASECHK.TRANS64.TRYWAIT P0, [R11+URZ+0x30850], R0 ;  /* 0x030850000b0075a7 */ /* 0x0022a4000800017f */
[----:B--2---:R-:W-:Y:S05]  /*1a1a0*/  @!P0 NANOSLEEP.SYNCS 0x989680 ;  /* 0x009896800000895d */ /* 0x004fea0003900000 */
[----:B------:R-:W2:Y:S02]  /*1a1b0*/  @!P0 SYNCS.PHASECHK.TRANS64 P0, [R11+URZ+0x30850], R0 ;  /* 0x030850000b0085a7 */ /* 0x000ea4000800007f */
[----:B--2---:R-:W-:Y:S05]  /*1a1c0*/  @!P0 BRA `(.L_x_514) ;  /* 0xfffffffc00f08947 */ /* 0x004fea000383ffff */
[----:B------:R-:W-:Y:S05]  /*1a1d0*/  BRA `(.L_x_513) ;  /* 0xffffff5c00247947 */ /* 0x000fea000383ffff */
.L_x_519:
[----:B------:R-:W-:Y:S02]  /*1a1e0*/  IMAD.MOV.U32 R13, RZ, RZ, R41 ;  /* 0x000000ffff0d7224 */ /* 0x000fe400078e0029 */
[----:B------:R-:W-:Y:S02]  /*1a1f0*/  IMAD.MOV.U32 R12, RZ, RZ, RZ ;  /* 0x000000ffff0c7224 */ /* 0x000fe400078e00ff */
[----:B------:R-:W-:Y:S02]  /*1a200*/  IMAD.MOV.U32 R11, RZ, RZ, 0x181f ;  /* 0x0000181fff0b7424 */ /* 0x000fe400078e00ff */
[----:B------:R-:W-:Y:S02]  /*1a210*/  IMAD.MOV.U32 R15, RZ, RZ, -0x1 ;  /* 0xffffffffff0f7424 */ /* 0x000fe400078e00ff */
[----:B------:R-:W-:-:S07]  /*1a220*/  IMAD R42, R76, 0xc0, R60 ;  /* 0x000000c04c2a7824 */ /* 0x000fce00078e023c */
[----:B-----5:R-:W-:Y:S05]  /*1a230*/  WARPSYNC.COLLECTIVE R15, `(.L_x_693) ;  /* 0x000000000f087348 */ /* 0x020fea0003c00000 */
[----:B------:R0:W1:Y:S02]  /*1a240*/  SHFL.IDX P6, R14, R13, R12, R11 ;  /* 0x0000000c0d0e7389 */ /* 0x00006400000c000b */
[----:B01---5:R-:W-:Y:S01]  /*1a250*/  ENDCOLLECTIVE ;  /* 0x000000000000791b */ /* 0x023fe20003800000 */
.L_x_693:
[----:B------:R-:W-:Y:S02]  /*1a260*/  VIADD R20, R42, 0x30 ;  /* 0x000000302a147836 */ /* 0x000fe40000000000 */
[----:B------:R-:W-:Y:S01]  /*1a270*/  IMAD.MOV.U32 R13, RZ, RZ, R40 ;  /* 0x000000ffff0d7224 */ /* 0x000fe200078e0028 */
[----:B------:R-:W-:-:S07]  /*1a280*/  MOV R0, R14 ;  /* 0x0000000e00007202 */ /* 0x000fce0000000f00 */
[----:B------:R-:W-:Y:S05]  /*1a290*/  WARPSYNC.COLLECTIVE R15, `(.L_x_694) ;  /* 0x000000000f087348 */ /* 0x000fea0003c00000 */
[----:B------:R0:W1:Y:S02]  /*1a2a0*/  SHFL.IDX P6, R14, R13, R12, R11 ;  /* 0x0000000c0d0e7389 */ /* 0x00006400000c000b */
[----:B01----:R-:W-:Y:S01]  /*1a2b0*/  ENDCOLLECTIVE ;  /* 0x000000000000791b */ /* 0x003fe20003800000 */
.L_x_694:
[----:B------:R-:W-:Y:S02]  /*1a2c0*/  ULDC UR4, c[0x0][0xac8] ;  /* 0x0002b20000047ab9 */ /* 0x000fe40000000800 */
[----:B------:R-:W-:-:S04]  /*1a2d0*/  ISETP.GE.AND P0, PT, R59, UR4, PT ;  /* 0x000000043b007c0c */ /* 0x000fc8000bf06270 */
[-C--:B------:R-:W-:Y:S01]  /*1a2e0*/  ISETP.GE.OR P4, PT, R20, R63.reuse, P0 ;  /* 0x0000003f1400720c */ /* 0x080fe20000786670 */
[C---:B------:R-:W-:Y:S01]  /*1a2f0*/  VIADD R20, R42.reuse, 0x60 ;  /* 0x000000602a147836 */ /* 0x040fe20000000000 */
[----:B------:R-:W-:-:S04]  /*1a300*/  ISETP.GE.OR P3, PT, R42, R63, P0 ;  /* 0x0000003f2a00720c */ /* 0x000fc80000766670 */
[----:B------:R-:W-:Y:S01]  /*1a310*/  ISETP.GE.OR P2, PT, R20, R63, P0 ;  /* 0x0000003f1400720c */ /* 0x000fe20000746670 */
[----:B------:R-:W-:Y:S02]  /*1a320*/  IMAD.MOV.U32 R13, RZ, RZ, R41 ;  /* 0x000000ffff0d7224 */ /* 0x000fe400078e0029 */
[----:B------:R-:W-:Y:S02]  /*1a330*/  IMAD.MOV.U32 R12, RZ, RZ, 0x1 ;  /* 0x00000001ff0c7424 */ /* 0x000fe400078e00ff */
[----:B------:R-:W-:-:S08]  /*1a340*/  IMAD.MOV.U32 R3, RZ, RZ, R14 ;  /* 0x000000ffff037224 */ /* 0x000fd000078e000e */
[----:B------:R-:W-:Y:S05]  /*1a350*/  WARPSYNC.COLLECTIVE R15, `(.L_x_695) ;  /* 0x000000000f087348 */ /* 0x000fea0003c00000 */
[----:B------:R0:W1:Y:S02]  /*1a360*/  SHFL.IDX P6, R14, R13, R12, R11 ;  /* 0x0000000c0d0e7389 */ /* 0x00006400000c000b */
[----:B01----:R-:W-:Y:S01]  /*1a370*/  ENDCOLLECTIVE ;  /* 0x000000000000791b */ /* 0x003fe20003800000 */
.L_x_695:
[----:B------:R-:W-:-:S04]  /*1a380*/  @!P3 LEA R32, P5, R59, R3, 0x1 ;  /* 0x000000033b20b211 */ /* 0x000fc800078a08ff */
[----:B------:R-:W-:Y:S01]  /*1a390*/  @!P3 LEA.HI.X R3, R59, R0, R58, 0x1, P5 ;  /* 0x000000003b03b211 */ /* 0x000fe200028f0c3a */
[----:B------:R-:W-:Y:S02]  /*1a3a0*/  IMAD.MOV.U32 R13, RZ, RZ, R40 ;  /* 0x000000ffff0d7224 */ /* 0x000fe400078e0028 */
[----:B------:R-:W-:-:S07]  /*1a3b0*/  IMAD.MOV.U32 R8, RZ, RZ, R14 ;  /* 0x000000ffff087224 */ /* 0x000fce00078e000e */
[----:B------:R-:W-:Y:S05]  /*1a3c0*/  WARPSYNC.COLLECTIVE R15, `(.L_x_696) ;  /* 0x000000000f087348 */ /* 0x000fea0003c00000 */
[----:B------:R0:W1:Y:S02]  /*1a3d0*/  SHFL.IDX P6, R14, R13, R12, R11 ;  /* 0x0000000c0d0e7389 */ /* 0x00006400000c000b */
[----:B01----:R-:W-:Y:S01]  /*1a3e0*/  ENDCOLLECTIVE ;  /* 0x000000000000791b */ /* 0x003fe20003800000 */
.L_x_696:
[----:B------:R-:W-:Y:S01]  /*1a3f0*/  MOV R13, R41 ;  /* 0x00000029000d7202 */ /* 0x000fe20000000f00 */
[----:B------:R-:W-:Y:S02]  /*1a400*/  IMAD.MOV.U32 R12, RZ, RZ, 0x2 ;  /* 0x00000002ff0c7424 */ /* 0x000fe400078e00ff */
[----:B------:R-:W-:-:S07]  /*1a410*/  IMAD.MOV.U32 R9, RZ, RZ, R14 ;  /* 0x000000ffff097224 */ /* 0x000fce00078e000e */
[----:B------:R-:W-:Y:S05]  /*1a420*/  WARPSYNC.COLLECTIVE R15, `(.L_x_697) ;  /* 0x000000000f087348 */ /* 0x000fea0003c00000 */
[----:B------:R0:W1:Y:S02]  /*1a430*/  SHFL.IDX P6, R14, R13, R12, R11 ;  /* 0x0000000c0d0e7389 */ /* 0x00006400000c000b */
[----:B01----:R-:W-:Y:S01]  /*1a440*/  ENDCOLLECTIVE ;  /* 0x000000000000791b */ /* 0x003fe20003800000 */
.L_x_697:
[----:B------:R-:W-:Y:S01]  /*1a450*/  @!P4 LEA R20, P1, R59, R9, 0x1 ;  /* 0x000000093b14c211 */ /* 0x000fe200078208ff */
[----:B------:R-:W-:-:S03]  /*1a460*/  @!P3 IMAD.MOV.U32 R9, RZ, RZ, R3 ;  /* 0x000000ffff09b224 */ /* 0x000fc600078e0003 */
[----:B------:R-:W-:Y:S01]  /*1a470*/  @!P4 LEA.HI.X R21, R59, R8, R58, 0x1, P1 ;  /* 0x000000083b15c211 */ /* 0x000fe200008f0c3a */
[----:B------:R-:W-:-:S05]  /*1a480*/  @!P3 IMAD.MOV.U32 R8, RZ, RZ, R32 ;  /* 0x000000ffff08b224 */ /* 0x000fca00078e0020 */
[----:B------:R0:W-:Y:S01]  /*1a490*/  @!P3 ST.E.128 desc[UR56][R8.64], R4 ;  /* 0x000000040800b985 */ /* 0x0001e2000c101d38 */
[----:B------:R-:W-:-:S03]  /*1a4a0*/  IMAD.MOV.U32 R13, RZ, RZ, R40 ;  /* 0x000000ffff0d7224 */ /* 0x000fc600078e0028 */
[----:B------:R0:W-:Y:S01]  /*1a4b0*/  @!P4 ST.E.128 desc[UR56][R20.64], R24 ;  /* 0x000000181400c985 */ /* 0x0001e2000c101d38 */
[----:B------:R-:W-:-:S07]  /*1a4c0*/  IMAD.MOV.U32 R10, RZ, RZ, R14 ;  /* 0x000000ffff0a7224 */ /* 0x000fce00078e000e */
[----:B0-----:R-:W-:Y:S05]  /*1a4d0*/  WARPSYNC.COLLECTIVE R15, `(.L_x_698) ;  /* 0x000000000f087348 */ /* 0x001fea0003c00000 */
[----:B------:R1:W2:Y:S02]  /*1a4e0*/  SHFL.IDX P6, R14, R13, R12, R11 ;  /* 0x0000000c0d0e7389 */ /* 0x0002a400000c000b */
[----:B012---:R-:W-:Y:S01]  /*1a4f0*/  ENDCOLLECTIVE ;  /* 0x000000000000791b */ /* 0x007fe20003800000 */
.L_x_698:
[----:B------:R-:W-:Y:S01]  /*1a500*/  MOV R13, R41 ;  /* 0x00000029000d7202 */ /* 0x000fe20000000f00 */
[----:B------:R-:W-:Y:S01]  /*1a510*/  IMAD.MOV.U32 R12, RZ, RZ, 0x3 ;  /* 0x00000003ff0c7424 */ /* 0x000fe200078e00ff */
[----:B------:R-:W-:-:S13]  /*1a520*/  @!P2 LEA R43, P5, R59, R14, 0x1 ;  /* 0x0000000e3b2ba211 */ /* 0x000fda00078a08ff */
[----:B------:R-:W-:Y:S05]  /*1a530*/  WARPSYNC.COLLECTIVE R15, `(.L_x_699) ;  /* 0x000000000f087348 */ /* 0x000fea0003c00000 */
[----:B------:R0:W1:Y:S02]  /*1a540*/  SHFL.IDX P6, R14, R13, R12, R11 ;  /* 0x0000000c0d0e7389 */ /* 0x00006400000c000b */
[----:B01----:R-:W-:Y:S01]  /*1a550*/  ENDCOLLECTIVE ;  /* 0x000000000000791b */ /* 0x003fe20003800000 */
.L_x_699:
[----:B------:R-:W-:Y:S01]  /*1a560*/  @!P2 LEA.HI.X R10, R59, R10, R58, 0x1, P5 ;  /* 0x0000000a3b0aa211 */ /* 0x000fe200028f0c3a */
[----:B------:R-:W-:-:S04]  /*1a570*/  @!P2 IMAD.MOV.U32 R4, RZ, RZ, R43 ;  /* 0x000000ffff04a224 */ /* 0x000fc800078e002b */
[----:B------:R-:W-:-:S05]  /*1a580*/  @!P2 IMAD.MOV.U32 R5, RZ, RZ, R10 ;  /* 0x000000ffff05a224 */ /* 0x000fca00078e000a */
[----:B------:R0:W-:Y:S01]  /*1a590*/  @!P2 ST.E.128 desc[UR56][R4.64], R28 ;  /* 0x0000001c0400a985 */ /* 0x0001e2000c101d38 */
[----:B------:R-:W-:Y:S02]  /*1a5a0*/  IMAD.MOV.U32 R13, RZ, RZ, R40 ;  /* 0x000000ffff0d7224 */ /* 0x000fe400078e0028 */
[----:B------:R-:W-:-:S07]  /*1a5b0*/  IMAD.MOV.U32 R0, RZ, RZ, R14 ;  /* 0x000000ffff007224 */ /* 0x000fce00078e000e */
[----:B0-----:R-:W-:Y:S05]  /*1a5c0*/  WARPSYNC.COLLECTIVE R15, `(.L_x_700) ;  /* 0x000000000f087348 */ /* 0x001fea0003c00000 */
[----:B------:R1:W2:Y:S02]  /*1a5d0*/  SHFL.IDX P6, R14, R13, R12, R11 ;  /* 0x0000000c0d0e7389 */ /* 0x0002a400000c000b */
[----:B012---:R-:W-:Y:S01]  /*1a5e0*/  ENDCOLLECTIVE ;  /* 0x000000000000791b */ /* 0x007fe20003800000 */
.L_x_700:
[----:B------:R-:W-:Y:S05]  /*1a5f0*/  BRA `(.L_x_701) ;  /* 0xffffff74004c7947 */ /* 0x000fea000383ffff */
.L_x_521:
[----:B------:R-:W-:Y:S01]  /*1a600*/  IMAD.MOV.U32 R13, RZ, RZ, R4 ;  /* 0x000000ffff0d7224 */ /* 0x000fe200078e0004 */
[----:B------:R-:W-:Y:S01]  /*1a610*/  MOV R11, 0x1c1f ;  /* 0x00001c1f000b7802 */ /* 0x000fe20000000f00 */
[----:B------:R-:W-:Y:S02]  /*1a620*/  IMAD.MOV.U32 R12, RZ, RZ, RZ ;  /* 0x000000ffff0c7224 */ /* 0x000fe400078e00ff */
[----:B------:R-:W-:-:S07]  /*1a630*/  IMAD.MOV.U32 R15, RZ, RZ, -0x1 ;  /* 0xffffffffff0f7424 */ /* 0x000fce00078e00ff */
[----:B------:R-:W-:Y:S05]  /*1a640*/  WARPSYNC.COLLECTIVE R15, `(.L_x_702) ;  /* 0x000000000f087348 */ /* 0x000fea0003c00000 */
[----:B------:R0:W1:Y:S02]  /*1a650*/  SHFL.IDX P6, R14, R13, R12, R11 ;  /* 0x0000000c0d0e7389 */ /* 0x00006400000c000b */
[----:B01----:R-:W-:Y:S01]  /*1a660*/  ENDCOLLECTIVE ;  /* 0x000000000000791b */ /* 0x003fe20003800000 */
.L_x_702:
[----:B------:R-:W-:Y:S02]  /*1a670*/  IMAD.MOV.U32 R13, RZ, RZ, R0 ;  /* 0x000000ffff0d7224 */ /* 0x000fe400078e0000 */
[----:B------:R-:W-:-:S07]  /*1a680*/  IMAD.MOV.U32 R3, RZ, RZ, R14 ;  /* 0x000000ffff037224 */ /* 0x000fce00078e000e */
[----:B------:R-:W-:Y:S05]  /*1a690*/  WARPSYNC.COLLECTIVE R15, `(.L_x_703) ;  /* 0x000000000f087348 */ /* 0x000fea0003c00000 */
[----:B------:R0:W1:Y:S02]  /*1a6a0*/  SHFL.IDX P6, R14, R13, R12, R11 ;  /* 0x0000000c0d0e7389 */ /* 0x00006400000c000b */
[----:B01----:R-:W-:Y:S01]  /*1a6b0*/  ENDCOLLECTIVE ;  /* 0x000000000000791b */ /* 0x003fe20003800000 */
.L_x_703:
[----:B------:R-:W-:Y:S05]  /*1a6c0*/  BRA `(.L_x_704) ;  /* 0xffffff7800387947 */ /* 0x000fea000383ffff */
.L_x_524:
[----:B------:R-:W-:Y:S01]  /*1a6d0*/  BSSY B1, `(.L_x_705) ;  /* 0x0000008000017945 */ /* 0x000fe20003800000 */
[----:B---3--:R-:W-:Y:S02]  /*1a6e0*/  IMAD.MOV.U32 R13, RZ, RZ, R4 ;  /* 0x000000ffff0d7224 */ /* 0x008fe400078e0004 */
[----:B------:R-:W-:Y:S02]  /*1a6f0*/  IMAD.MOV.U32 R12, RZ, RZ, 0x1 ;  /* 0x00000001ff0c7424 */ /* 0x000fe400078e00ff */
[----:B------:R-:W-:Y:S02]  /*1a700*/  IMAD.MOV.U32 R11, RZ, RZ, 0x1c1f ;  /* 0x00001c1fff0b7424 */ /* 0x000fe400078e00ff */
[----:B------:R-:W-:-:S07]  /*1a710*/  IMAD.MOV.U32 R15, RZ, RZ, -0x1 ;  /* 0xffffffffff0f7424 */ /* 0x000fce00078e00ff */
[----:B012---:R-:W-:Y:S05]  /*1a720*/  WARPSYNC.COLLECTIVE R15, `(.L_x_706) ;  /* 0x000000000f087348 */ /* 0x007fea0003c00000 */
[----:B--2---:R2:W3:Y:S02]  /*1a730*/  SHFL.IDX P6, R14, R13, R12, R11 ;  /* 0x0000000c0d0e7389 */ /* 0x0044e400000c000b */
[----:B0123--:R-:W-:Y:S01]  /*1a740*/  ENDCOLLECTIVE ;  /* 0x000000000000791b */ /* 0x00ffe20003800000 */
.L_x_706:
[----:B------:R-:W-:Y:S05]  /*1a750*/  BSYNC B1 ;  /* 0x0000000000017941 */ /* 0x000fea0003800000 */
.L_x_705:
[----:B------:R-:W-:Y:S01]  /*1a760*/  IMAD.MOV.U32 R13, RZ, RZ, R0 ;  /* 0x000000ffff0d7224 */ /* 0x000fe200078e0000 */
[----:B------:R-:W-:Y:S01]  /*1a770*/  MOV R3, R14 ;  /* 0x0000000e00037202 */ /* 0x000fe20000000f00 */
[----:B------:R-:W-:Y:S02]  /*1a780*/  IMAD.MOV.U32 R12, RZ, RZ, 0x1 ;  /* 0x00000001ff0c7424 */ /* 0x000fe400078e00ff */
[----:B------:R-:W-:Y:S02]  /*1a790*/  IMAD.MOV.U32 R11, RZ, RZ, 0x1c1f ;  /* 0x00001c1fff0b7424 */ /* 0x000fe400078e00ff */
[----:B------:R-:W-:-:S07]  /*1a7a0*/  IMAD.MOV.U32 R15, RZ, RZ, -0x1 ;  /* 0xffffffffff0f7424 */ /* 0x000fce00078e00ff */
[----:B------:R-:W-:Y:S05]  /*1a7b0*/  WARPSYNC.COLLECTIVE R15, `(.L_x_707) ;  /* 0x000000000f087348 */ /* 0x000fea0003c00000 */
[----:B------:R0:W1:Y:S02]  /*1a7c0*/  SHFL.IDX P6, R14, R13, R12, R11 ;  /* 0x0000000c0d0e7389 */ /* 0x00006400000c000b */
[----:B01----:R-:W-:Y:S01]  /*1a7d0*/  ENDCOLLECTIVE ;  /* 0x000000000000791b */ /* 0x003fe20003800000 */
.L_x_707:
[----:B------:R-:W-:Y:S05]  /*1a7e0*/  BRA `(.L_x_708) ;  /* 0xffffff7800947947 */ /* 0x000fea000383ffff */
.L_x_528:
[----:B------:R-:W-:Y:S01]  /*1a7f0*/  IMAD.MOV.U32 R13, RZ, RZ, R20 ;  /* 0x000000ffff0d7224 */ /* 0x000fe200078e0014 */
[----:B------:R-:W-:Y:S01]  /*1a800*/  MOV R15, 0xffffffff ;  /* 0xffffffff000f7802 */ /* 0x000fe20000000f00 */
[----:B------:R-:W-:Y:S02]  /*1a810*/  IMAD.MOV.U32 R12, RZ, RZ, RZ ;  /* 0x000000ffff0c7224 */ /* 0x000fe400078e00ff */
[----:B------:R-:W-:Y:S02]  /*1a820*/  IMAD.MOV.U32 R11, RZ, RZ, 0x181f ;  /* 0x0000181fff0b7424 */ /* 0x000fe400078e00ff */
[----:B------:R-:W-:Y:S02]  /*1a830*/  IMAD R24, R26, 0xc0, R60 ;  /* 0x000000c01a187824 */ /* 0x000fe400078e023c */
[----:B------:R-:W-:-:S07]  /*1a840*/  IMAD R21, R21, R10, RZ ;  /* 0x0000000a15157224 */ /* 0x000fce00078e02ff */
[----:B------:R-:W-:Y:S05]  /*1a850*/  WARPSYNC.COLLECTIVE R15, `(.L_x_709) ;  /* 0x000000000f087348 */ /* 0x000fea0003c00000 */
[----:B------:R0:W1:Y:S02]  /*1a860*/  SHFL.IDX P6, R14, R13, R12, R11 ;  /* 0x0000000c0d0e7389 */ /* 0x00006400000c000b */
[----:B01----:R-:W-:Y:S01]  /*1a870*/  ENDCOLLECTIVE ;  /* 0x000000000000791b */ /* 0x003fe20003800000 */
.L_x_709:
[C---:B------:R-:W-:Y:S01]  /*1a880*/  VIADD R8, R24.reuse, 0x30 ;  /* 0x0000003018087836 */ /* 0x040fe20000000000 */
[----:B------:R-:W-:-:S04]  /*1a890*/  ISETP.GE.OR P3, PT, R24, R21, P0 ;  /* 0x000000151800720c */ /* 0x000fc80000766670 */
[----:B------:R-:W-:Y:S01]  /*1a8a0*/  ISETP.GE.OR P4, PT, R8, R21, P0 ;  /* 0x000000150800720c */ /* 0x000fe20000786670 */
[----:B------:R-:W-:-:S05]  /*1a8b0*/  VIADD R8, R24, 0x60 ;  /* 0x0000006018087836 */ /* 0x000fca0000000000 */
[----:B------:R-:W-:Y:S01]  /*1a8c0*/  ISETP.GE.OR P2, PT, R8, R21, P0 ;  /* 0x000000150800720c */ /* 0x000fe20000746670 */
[----:B------:R-:W-:Y:S02]  /*1a8d0*/  IMAD.MOV.U32 R13, RZ, RZ, R7 ;  /* 0x000000ffff0d7224 */ /* 0x000fe400078e0007 */
[----:B------:R-:W-:-:S10]  /*1a8e0*/  IMAD.MOV.U32 R0, RZ, RZ, R14 ;  /* 0x000000ffff007224 */ /* 0x000fd400078e000e */
[----:B------:R-:W-:Y:S05]  /*1a8f0*/  WARPSYNC.COLLECTIVE R15, `(.L_x_710) ;  /* 0x000000000f087348 */ /* 0x000fea0003c00000 */
[----:B------:R0:W1:Y:S02]  /*1a900*/  SHFL.IDX P6, R14, R13, R12, R11 ;  /* 0x0000000c0d0e7389 */ /* 0x00006400000c000b */
[----:B01----:R-:W-:Y:S01]  /*1a910*/  ENDCOLLECTIVE ;  /* 0x000000000000791b */ /* 0x003fe20003800000 */
.L_x_710:
[----:B------:R-:W-:Y:S02]  /*1a920*/  IMAD.MOV.U32 R13, RZ, RZ, R20 ;  /* 0x000000ffff0d7224 */ /* 0x000fe400078e0014 */
[----:B------:R-:W-:Y:S02]  /*1a930*/  IMAD.MOV.U32 R12, RZ, RZ, 0x1 ;  /* 0x00000001ff0c7424 */ /* 0x000fe400078e00ff */
[----:B------:R-:W-:-:S07]  /*1a940*/  IMAD.MOV.U32 R3, RZ, RZ, R14 ;  /* 0x000000ffff037224 */ /* 0x000fce00078e000e */
[----:B------:R-:W-:Y:S05]  /*1a950*/  WARPSYNC.COLLECTIVE R15, `(.L_x_711) ;  /* 0x000000000f087348 */ /* 0x000fea0003c00000 */
[----:B------:R0:W1:Y:S02]  /*1a960*/  SHFL.IDX P6, R14, R13, R12, R11 ;  /* 0x0000000c0d0e7389 */ /* 0x00006400000c000b */
[----:B01----:R-:W-:Y:S01]  /*1a970*/  ENDCOLLECTIVE ;  /* 0x000000000000791b */ /* 0x003fe20003800000 */
.L_x_711:
[----:B------:R-:W-:-:S04]  /*1a980*/  @!P3 LEA R10, P5, R59, R3, 0x1 ;  /* 0x000000033b0ab211 */ /* 0x000fc800078a08ff */
[----:B------:R-:W-:Y:S01]  /*1a990*/  @!P3 LEA.HI.X R3, R59, R0, R58, 0x1, P5 ;  /* 0x000000003b03b211 */ /* 0x000fe200028f0c3a */
[----:B------:R-:W-:Y:S02]  /*1a9a0*/  IMAD.MOV.U32 R13, RZ, RZ, R7 ;  /* 0x000000ffff0d7224 */ /* 0x000fe400078e0007 */
[----:B------:R-:W-:-:S07]  /*1a9b0*/  IMAD.MOV.U32 R4, RZ, RZ, R14 ;  /* 0x000000ffff047224 */ /* 0x000fce00078e000e */
[----:B------:R-:W-:Y:S05]  /*1a9c0*/  WARPSYNC.COLLECTIVE R15, `(.L_x_712) ;  /* 0x000000000f087348 */ /* 0x000fea0003c00000 */
[----:B------:R0:W1:Y:S02]  /*1a9d0*/  SHFL.IDX P6, R14, R13, R12, R11 ;  /* 0x0000000c0d0e7389 */ /* 0x00006400000c000b */
[----:B01----:R-:W-:Y:S01]  /*1a9e0*/  ENDCOLLECTIVE ;  /* 0x000000000000791b */ /* 0x003fe20003800000 */
.L_x_712:
[----:B------:R-:W-:Y:S02]  /*1a9f0*/  IMAD.MOV.U32 R13, RZ, RZ, R20 ;  /* 0x000000ffff0d7224 */ /* 0x000fe400078e0014 */
[----:B------:R-:W-:Y:S01]  /*1aa00*/  IMAD.MOV.U32 R12, RZ, RZ, 0x2 ;  /* 0x00000002ff0c7424 */ /* 0x000fe200078e00ff */
[----:B------:R-:W-:-:S07]  /*1aa10*/  MOV R5, R14 ;  /* 0x0000000e00057202 */ /* 0x000fce0000000f00 */
[----:B------:R-:W-:Y:S05]  /*1aa20*/  WARPSYNC.COLLECTIVE R15, `(.L_x_713) ;  /* 0x000000000f087348 */ /* 0x000fea0003c00000 */
[----:B------:R0:W1:Y:S02]  /*1aa30*/  SHFL.IDX P6, R14, R13, R12, R11 ;  /* 0x0000000c0d0e7389 */ /* 0x00006400000c000b */
[----:B01----:R-:W-:Y:S01]  /*1aa40*/  ENDCOLLECTIVE ;  /* 0x000000000000791b */ /* 0x003fe20003800000 */
.L_x_713:
[----:B------:R-:W-:-:S04]  /*1aa50*/  @!P4 LEA R8, P1, R59, R5, 0x1 ;  /* 0x000000053b08c211 */ /* 0x000fc800078208ff */
[----:B------:R-:W-:Y:S01]  /*1aa60*/  @!P4 LEA.HI.X R9, R59, R4, R58, 0x1, P1 ;  /* 0x000000043b09c211 */ /* 0x000fe200008f0c3a */
[----:B------:R-:W-:Y:S02]  /*1aa70*/  IMAD.MOV.U32 R13, RZ, RZ, R7 ;  /* 0x000000ffff0d7224 */ /* 0x000fe400078e0007 */
[----:B------:R-:W-:-:S07]  /*1aa80*/  IMAD.MOV.U32 R6, RZ, RZ, R14 ;  /* 0x000000ffff067224 */ /* 0x000fce00078e000e */
[----:B------:R-:W-:Y:S05]  /*1aa90*/  WARPSYNC.COLLECTIVE R15, `(.L_x_714) ;  /* 0x000000000f087348 */ /* 0x000fea0003c00000 */
[----:B------:R0:W1:Y:S02]  /*1aaa0*/  SHFL.IDX P6, R14, R13, R12, R11 ;  /* 0x0000000c0d0e7389 */ /* 0x00006400000c000b */
[----:B01----:R-:W-:Y:S01]  /*1aab0*/  ENDCOLLECTIVE ;  /* 0x000000000000791b */ /* 0x003fe20003800000 */
.L_x_714:
[----:B------:R-:W-:Y:S01]  /*1aac0*/  @!P3 IMAD.MOV.U32 R11, RZ, RZ, R3 ;  /* 0x000000ffff0bb224 */ /* 0x000fe200078e0003 */
[----:B------:R-:W-:Y:S01]  /*1aad0*/  MOV R13, R20 ;  /* 0x00000014000d7202 */ /* 0x000fe20000000f00 */
[----:B------:R-:W-:-:S03]  /*1aae0*/  IMAD.MOV.U32 R12, RZ, RZ, 0x3 ;  /* 0x00000003ff0c7424 */ /* 0x000fc600078e00ff */
[----:B------:R0:W-:Y:S04]  /*1aaf0*/  @!P3 ST.E.128 desc[UR56][R10.64], RZ ;  /* 0x000000ff0a00b985 */ /* 0x0001e8000c101d38 */
[----:B------:R1:W-:Y:S01]  /*1ab00*/  @!P4 ST.E.128 desc[UR56][R8.64], RZ ;  /* 0x000000ff0800c985 */ /* 0x0003e2000c101d38 */
[----:B------:R-:W-:-:S04]  /*1ab10*/  @!P2 LEA R25, P5, R59, R14, 0x1 ;  /* 0x0000000e3b19a211 */ /* 0x000fc800078a08ff */
[----:B------:R-:W-:Y:S01]  /*1ab20*/  @!P2 LEA.HI.X R5, R59, R6, R58, 0x1, P5 ;  /* 0x000000063b05a211 */ /* 0x000fe200028f0c3a */
[----:B0-----:R-:W-:Y:S02]  /*1ab30*/  IMAD.MOV.U32 R11, RZ, RZ, 0x181f ;  /* 0x0000181fff0b7424 */ /* 0x001fe400078e00ff */
[----:B------:R-:W-:-:S07]  /*1ab40*/  @!P2 IMAD.MOV.U32 R4, RZ, RZ, R25 ;  /* 0x000000ffff04a224 */ /* 0x000fce00078e0019 */
[----:B-1----:R-:W-:Y:S05]  /*1ab50*/  WARPSYNC.COLLECTIVE R15, `(.L_x_715) ;  /* 0x000000000f087348 */ /* 0x002fea0003c00000 */
[----:B------:R0:W2:Y:S02]  /*1ab60*/  SHFL.IDX P6, R14, R13, R12, R11 ;  /* 0x0000000c0d0e7389 */ /* 0x0000a400000c000b */
[----:B012---:R-:W-:Y:S01]  /*1ab70*/  ENDCOLLECTIVE ;  /* 0x000000000000791b */ /* 0x007fe20003800000 */
.L_x_715:
[----:B------:R0:W-:Y:S01]  /*1ab80*/  @!P2 ST.E.128 desc[UR56][R4.64], RZ ;  /* 0x000000ff0400a985 */ /* 0x0001e2000c101d38 */
[----:B------:R-:W-:Y:S02]  /*1ab90*/  IMAD.MOV.U32 R13, RZ, RZ, R7 ;  /* 0x000000ffff0d7224 */ /* 0x000fe400078e0007 */
[----:B------:R-:W-:-:S07]  /*1aba0*/  IMAD.MOV.U32 R0, RZ, RZ, R14 ;  /* 0x000000ffff007224 */ /* 0x000fce00078e000e */
[----:B0-----:R-:W-:Y:S05]  /*1abb0*/  WARPSYNC.COLLECTIVE R15, `(.L_x_716) ;  /* 0x000000000f087348 */ /* 0x001fea0003c00000 */
[----:B------:R1:W2:Y:S02]  /*1abc0*/  SHFL.IDX P6, R14, R13, R12, R11 ;  /* 0x0000000c0d0e7389 */ /* 0x0002a400000c000b */
[----:B012---:R-:W-:Y:S01]  /*1abd0*/  ENDCOLLECTIVE ;  /* 0x000000000000791b */ /* 0x007fe20003800000 */
.L_x_716:
[----:B------:R-:W-:Y:S05]  /*1abe0*/  BRA `(.L_x_717) ;  /* 0xffffff80009c7947 */ /* 0x000fea000383ffff */
.L_x_545:
[----:B------:R-:W1:Y:S01]  /*1abf0*/  S2R R7, SR_TID.X ;  /* 0x0000000000077919 */ /* 0x000e620000002100 */
[----:B------:R-:W-:Y:S01]  /*1ac00*/  BSSY B1, `(.L_x_718) ;  /* 0x000000a000017945 */ /* 0x000fe20003800000 */
[----:B0-----:R-:W-:Y:S01]  /*1ac10*/  IMAD.MOV.U32 R12, RZ, RZ, RZ ;  /* 0x000000ffff0c7224 */ /* 0x001fe200078e00ff */
[----:B------:R-:W-:Y:S01]  /*1ac20*/  MOV R11, 0x1f ;  /* 0x0000001f000b7802 */ /* 0x000fe20000000f00 */
[----:B------:R-:W-:Y:S01]  /*1ac30*/  IMAD.MOV.U32 R15, RZ, RZ, -0x1 ;  /* 0xffffffffff0f7424 */ /* 0x000fe200078e00ff */
[----:B-1----:R-:W-:-:S04]  /*1ac40*/  SHF.R.U32.HI R7, RZ, 0x5, R7 ;  /* 0x00000005ff077819 */ /* 0x002fc80000011607 */
[----:B------:R-:W-:-:S05]  /*1ac50*/  LOP3.LUT R7, R7, 0x3, RZ, 0xc0, !PT ;  /* 0x0000000307077812 */ /* 0x000fca00078ec0ff */
[----:B------:R-:W-:-:S07]  /*1ac60*/  IMAD.MOV.U32 R13, RZ, RZ, R7 ;  /* 0x000000ffff0d7224 */ /* 0x000fce00078e0007 */
[----:B------:R-:W-:Y:S05]  /*1ac70*/  WARPSYNC.COLLECTIVE R15, `(.L_x_719) ;  /* 0x000000000f087348 */ /* 0x000fea0003c00000 */
[----:B------:R0:W1:Y:S02]  /*1ac80*/  SHFL.IDX P6, R14, R13, R12, R11 ;  /* 0x0000000c0d0e7389 */ /* 0x00006400000c000b */
[----:B01----:R-:W-:Y:S01]  /*1ac90*/  ENDCOLLECTIVE ;  /* 0x000000000000791b */ /* 0x003fe20003800000 */
.L_x_719:
[----:B------:R-:W-:Y:S05]  /*1aca0*/  BSYNC B1 ;  /* 0x0000000000017941 */ /* 0x000fea0003800000 */
.L_x_718:
[----:B------:R-:W-:Y:S05]  /*1acb0*/  BRA `(.L_x_720) ;  /* 0xffffff9800447947 */ /* 0x000fea000383ffff */
.L_x_547:
[----:B------:R-:W-:Y:S01]  /*1acc0*/  BSSY B1, `(.L_x_721) ;  /* 0x0000006000017945 */ /* 0x000fe20003800000 */
[----:B------:R-:W-:-:S07]  /*1acd0*/  IMAD.MOV.U32 R15, RZ, RZ, -0x1 ;  /* 0xffffffffff0f7424 */ /* 0x000fce00078e00ff */
[----:B01----:R-:W-:Y:S05]  /*1ace0*/  WARPSYNC.COLLECTIVE R15, `(.L_x_722) ;  /* 0x000000000f0c7348 */ /* 0x003fea0003c00000 */
[----:B------:R-:W-:Y:S02]  /*1acf0*/  ELECT P6, UR62, PT ;  /* 0x00000000003e782f */ /* 0x000fe400038c0000 */
[----:B------:R-:W-:Y:S01]  /*1ad00*/  MOV R14, UR62 ;  /* 0x0000003e000e7c02 */ /* 0x000fe20008000f00 */
[----:B01----:R-:W-:Y:S10]  /*1ad10*/  ENDCOLLECTIVE ;  /* 0x000000000000791b */ /* 0x003ff40003800000 */
.L_x_722:
[----:B------:R-:W-:Y:S05]  /*1ad20*/  BSYNC B1 ;  /* 0x0000000000017941 */ /* 0x000fea0003800000 */
.L_x_721:
[----:B------:R-:W-:Y:S05]  /*1ad30*/  BRA `(.L_x_546) ;  /* 0xffffff98003c7947 */ /* 0x000fea000383ffff */
.L_x_549:
[----:B-1----:R1:W2:Y:S02]  /*1ad40*/  SYNCS.PHASECHK.TRANS64.TRYWAIT P0, [R16+URZ+0x30820], R6 ;  /* 0x03082006100075a7 */ /* 0x0022a4000800017f */
[----:B--2---:R-:W-:Y:S05]  /*1ad50*/  @!P0 NANOSLEEP.SYNCS 0x989680 ;  /* 0x009896800000895d */ /* 0x004fea0003900000 */
[----:B------:R-:W2:Y:S02]  /*1ad60*/  @!P0 SYNCS.PHASECHK.TRANS64 P0, [R16+URZ+0x30820], R6 ;  /* 0x03082006100085a7 */ /* 0x000ea4000800007f */
[----:B--2---:R-:W-:Y:S05]  /*1ad70*/  @!P0 BRA `(.L_x_549) ;  /* 0xfffffffc00f08947 */ /* 0x004fea000383ffff */
[----:B------:R-:W-:Y:S05]  /*1ad80*/  BRA `(.L_x_723) ;  /* 0xffffff98004c7947 */ /* 0x000fea000383ffff */
.L_x_553:
[----:B-1----:R1:W2:Y:S02]  /*1ad90*/  SYNCS.PHASECHK.TRANS64.TRYWAIT P0, [R7+URZ+0x308a0], R6 ;  /* 0x0308a006070075a7 */ /* 0x0022a4000800017f */
[----:B--2---:R-:W-:Y:S05]  /*1ada0*/  @!P0 NANOSLEEP.SYNCS 0x989680 ;  /* 0x009896800000895d */ /* 0x004fea0003900000 */
[----:B------:R-:W2:Y:S02]  /*1adb0*/  @!P0 SYNCS.PHASECHK.TRANS64 P0, [R7+URZ+0x308a0], R6 ;  /* 0x0308a006070085a7 */ /* 0x000ea4000800007f */
[----:B--2---:R-:W-:Y:S05]  /*1adc0*/  @!P0 BRA `(.L_x_553) ;  /* 0xfffffffc00f08947 */ /* 0x004fea000383ffff */
[----:B------:R-:W-:Y:S05]  /*1add0*/  BRA `(.L_x_724) ;  /* 0xffffff9800687947 */ /* 0x000fea000383ffff */
.L_x_558:
[----:B0-----:R0:W2:Y:S02]  /*1ade0*/  SYNCS.PHASECHK.TRANS64.TRYWAIT P0, [R7+URZ+0x308c0], R6 ;  /* 0x0308c006070075a7 */ /* 0x0010a4000800017f */
[----:B--2---:R-:W-:Y:S05]  /*1adf0*/  @!P0 NANOSLEEP.SYNCS 0x989680 ;  /* 0x009896800000895d */ /* 0x004fea0003900000 */
[----:B------:R-:W2:Y:S02]  /*1ae00*/  @!P0 SYNCS.PHASECHK.TRANS64 P0, [R7+URZ+0x308c0], R6 ;  /* 0x0308c006070085a7 */ /* 0x000ea4000800007f */
[----:B--2---:R-:W-:Y:S05]  /*1ae10*/  @!P0 BRA `(.L_x_558) ;  /* 0xfffffffc00f08947 */ /* 0x004fea000383ffff */
[----:B------:R-:W-:Y:S05]  /*1ae20*/  BRA `(.L_x_725) ;  /* 0xffffff9800e47947 */ /* 0x000fea000383ffff */
.L_x_565:
[----:B--2---:R2:W3:Y:S02]  /*1ae30*/  SYNCS.PHASECHK.TRANS64.TRYWAIT P2, [R6+URZ+0x308a0], R7 ;  /* 0x0308a007060075a7 */ /* 0x0044e4000804017f */
[----:B---3--:R-:W-:Y:S05]  /*1ae40*/  @!P2 NANOSLEEP.SYNCS 0x989680 ;  /* 0x009896800000a95d */ /* 0x008fea0003900000 */
[----:B------:R-:W3:Y:S02]  /*1ae50*/  @!P2 SYNCS.PHASECHK.TRANS64 P2, [R6+URZ+0x308a0], R7 ;  /* 0x0308a0070600a5a7 */ /* 0x000ee4000804007f */
[----:B---3--:R-:W-:Y:S05]  /*1ae60*/  @!P2 BRA `(.L_x_565) ;  /* 0xfffffffc00f0a947 */ /* 0x008fea000383ffff */
[----:B------:R-:W-:Y:S05]  /*1ae70*/  BRA `(.L_x_726) ;  /* 0xffffff9c00ac7947 */ /* 0x000fea000383ffff */
.L_x_570:
[----:B0-----:R0:W1:Y:S02]  /*1ae80*/  SYNCS.PHASECHK.TRANS64.TRYWAIT P2, [R6+URZ+0x308c0], R7 ;  /* 0x0308c007060075a7 */ /* 0x001064000804017f */
[----:B-1----:R-:W-:Y:S05]  /*1ae90*/  @!P2 NANOSLEEP.SYNCS 0x989680 ;  /* 0x009896800000a95d */ /* 0x002fea0003900000 */
[----:B------:R-:W1:Y:S02]  /*1aea0*/  @!P2 SYNCS.PHASECHK.TRANS64 P2, [R6+URZ+0x308c0], R7 ;  /* 0x0308c0070600a5a7 */ /* 0x000e64000804007f */
[----:B-1----:R-:W-:Y:S05]  /*1aeb0*/  @!P2 BRA `(.L_x_570) ;  /* 0xfffffffc00f0a947 */ /* 0x002fea000383ffff */
[----:B------:R-:W-:Y:S05]  /*1aec0*/  BRA `(.L_x_727) ;  /* 0xffffffa000247947 */ /* 0x000fea000383ffff */
.L_x_585:
[----:B------:R-:W4:Y:S01]  /*1aed0*/  S2R R20, SR_TID.X ;  /* 0x0000000000147919 */ /* 0x000f220000002100 */
[----:B------:R-:W-:Y:S01]  /*1aee0*/  BSSY B0, `(.L_x_728) ;  /* 0x000000a000007945 */ /* 0x000fe20003800000 */
[----:B0-----:R-:W-:Y:S02]  /*1aef0*/  IMAD.MOV.U32 R12, RZ, RZ, RZ ;  /* 0x000000ffff0c7224 */ /* 0x001fe400078e00ff */
[----:B------:R-:W-:Y:S02]  /*1af00*/  IMAD.MOV.U32 R11, RZ, RZ, 0x1f ;  /* 0x0000001fff0b7424 */ /* 0x000fe400078e00ff */
[----:B------:R-:W-:Y:S01]  /*1af10*/  IMAD.MOV.U32 R15, RZ, RZ, -0x1 ;  /* 0xffffffffff0f7424 */ /* 0x000fe200078e00ff */
[----:B----4-:R-:W-:-:S04]  /*1af20*/  SHF.R.U32.HI R20, RZ, 0x5, R20 ;  /* 0x00000005ff147819 */ /* 0x010fc80000011614 */
[----:B------:R-:W-:-:S05]  /*1af30*/  LOP3.LUT R20, R20, 0x3, RZ, 0xc0, !PT ;  /* 0x0000000314147812 */ /* 0x000fca00078ec0ff */
[----:B------:R-:W-:-:S07]  /*1af40*/  IMAD.MOV.U32 R13, RZ, RZ, R20 ;  /* 0x000000ffff0d7224 */ /* 0x000fce00078e0014 */
[----:B-123--:R-:W-:Y:S05]  /*1af50*/  WARPSYNC.COLLECTIVE R15, `(.L_x_729) ;  /* 0x000000000f087348 */ /* 0x00efea0003c00000 */
[----:B------:R0:W4:Y:S02]  /*1af60*/  SHFL.IDX P6, R14, R13, R12, R11 ;  /* 0x0000000c0d0e7389 */ /* 0x00012400000c000b */
[----:B01234-:R-:W-:Y:S01]  /*1af70*/  ENDCOLLECTIVE ;  /* 0x000000000000791b */ /* 0x01ffe20003800000 */
.L_x_729:
[----:B------:R-:W-:Y:S05]  /*1af80*/  BSYNC B0 ;  /* 0x0000000000007941 */ /* 0x000fea0003800000 */
.L_x_728:
[----:B------:R-:W-:Y:S05]  /*1af90*/  BRA `(.L_x_730) ;  /* 0xffffffa800cc7947 */ /* 0x000fea000383ffff */
.L_x_587:
[----:B------:R-:W-:Y:S01]  /*1afa0*/  BSSY B0, `(.L_x_731) ;  /* 0x0000006000007945 */ /* 0x000fe20003800000 */
[----:B------:R-:W-:-:S07]  /*1afb0*/  IMAD.MOV.U32 R15, RZ, RZ, -0x1 ;  /* 0xffffffffff0f7424 */ /* 0x000fce00078e00ff */
[----:B0123--:R-:W-:Y:S05]  /*1afc0*/  WARPSYNC.COLLECTIVE R15, `(.L_x_732) ;  /* 0x000000000f0c7348 */ /* 0x00ffea0003c00000 */
[----:B------:R-:W-:Y:S02]  /*1afd0*/  ELECT P6, UR62, PT ;  /* 0x00000000003e782f */ /* 0x000fe400038c0000 */
[----:B------:R-:W-:Y:S01]  /*1afe0*/  MOV R14, UR62 ;  /* 0x0000003e000e7c02 */ /* 0x000fe20008000f00 */
[----:B0123--:R-:W-:Y:S10]  /*1aff0*/  ENDCOLLECTIVE ;  /* 0x000000000000791b */ /* 0x00fff40003800000 */
.L_x_732:
[----:B------:R-:W-:Y:S05]  /*1b000*/  BSYNC B0 ;  /* 0x0000000000007941 */ /* 0x000fea0003800000 */
.L_x_731:
[----:B------:R-:W-:Y:S05]  /*1b010*/  BRA `(.L_x_733) ;  /* 0xffffffa800d47947 */ /* 0x000fea000383ffff */
.L_x_589:
[----:B0-----:R0:W4:Y:S02]  /*1b020*/  SYNCS.PHASECHK.TRANS64.TRYWAIT P0, [R0+URZ+0x30840], R2 ;  /* 0x03084002000075a7 */ /* 0x001124000800017f */
[----:B----4-:R-:W-:Y:S05]  /*1b030*/  @!P0 NANOSLEEP.SYNCS 0x989680 ;  /* 0x009896800000895d */ /* 0x010fea0003900000 */
[----:B------:R-:W4:Y:S02]  /*1b040*/  @!P0 SYNCS.PHASECHK.TRANS64 P0, [R0+URZ+0x30840], R2 ;  /* 0x03084002000085a7 */ /* 0x000f24000800007f */
[----:B----4-:R-:W-:Y:S05]  /*1b050*/  @!P0 BRA `(.L_x_589) ;  /* 0xfffffffc00f08947 */ /* 0x010fea000383ffff */
[----:B------:R-:W-:Y:S05]  /*1b060*/  BRA `(.L_x_734) ;  /* 0xffffffac00287947 */ /* 0x000fea000383ffff */
.L_x_593:
[----:B------:R-:W2:Y:S01]  /*1b070*/  LDL.LU R11, [R1+0x3c] ;  /* 0x00003c00010b7983 */ /* 0x000ea20000300800 */
[----:B------:R-:W-:Y:S01]  /*1b080*/  MOV R13, R4 ;  /* 0x00000004000d7202 */ /* 0x000fe20000000f00 */
[----:B------:R-:W-:Y:S02]  /*1b090*/  IMAD.MOV.U32 R12, RZ, RZ, RZ ;  /* 0x000000ffff0c7224 */ /* 0x000fe400078e00ff */
[----:B------:R-:W-:Y:S02]  /*1b0a0*/  IMAD.MOV.U32 R15, RZ, RZ, -0x1 ;  /* 0xffffffffff0f7424 */ /* 0x000fe400078e00ff */
[----:B------:R-:W-:-:S05]  /*1b0b0*/  IMAD R25, R25, 0xc0, R21 ;  /* 0x000000c019197824 */ /* 0x000fca00078e0215 */
[----:B------:R-:W-:Y:S01]  /*1b0c0*/  IADD3 R8, R25, 0x10, RZ ;  /* 0x0000001019087810 */ /* 0x000fe20007ffe0ff */
[----:B--2---:R-:W-:Y:S02]  /*1b0d0*/  IMAD R3, R11, R9, RZ ;  /* 0x000000090b037224 */ /* 0x004fe400078e02ff */
[----:B------:R-:W-:-:S03]  /*1b0e0*/  IMAD.MOV.U32 R11, RZ, RZ, 0x181f ;  /* 0x0000181fff0b7424 */ /* 0x000fc600078e00ff */
[----:B------:R-:W-:-:S13]  /*1b0f0*/  ISETP.GE.AND P1, PT, R25, R3, PT ;  /* 0x000000031900720c */ /* 0x000fda0003f26270 */
[----:B-----5:R-:W-:Y:S05]  /*1b100*/  WARPSYNC.COLLECTIVE R15, `(.L_x_735) ;  /* 0x000000000f087348 */ /* 0x020fea0003c00000 */
[----:B------:R0:W1:Y:S02]  /*1b110*/  SHFL.IDX P6, R14, R13, R12, R11 ;  /* 0x0000000c0d0e7389 */ /* 0x00006400000c000b */
[----:B01---5:R-:W-:Y:S01]  /*1b120*/  ENDCOLLECTIVE ;  /* 0x000000000000791b */ /* 0x023fe20003800000 */
.L_x_735:
[----:B------:R-:W-:Y:S02]  /*1b130*/  IMAD.MOV.U32 R13, RZ, RZ, R0 ;  /* 0x000000ffff0d7224 */ /* 0x000fe400078e0000 */
[----:B------:R-:W-:-:S07]  /*1b140*/  IMAD.MOV.U32 R7, RZ, RZ, R14 ;  /* 0x000000ffff077224 */ /* 0x000fce00078e000e */
[----:B------:R-:W-:Y:S05]  /*1b150*/  WARPSYNC.COLLECTIVE R15, `(.L_x_736) ;  /* 0x000000000f087348 */ /* 0x000fea0003c00000 */
[----:B------:R0:W1:Y:S02]  /*1b160*/  SHFL.IDX P6, R14, R13, R12, R11 ;  /* 0x0000000c0d0e7389 */ /* 0x00006400000c000b */
[----:B01----:R-:W-:Y:S01]  /*1b170*/  ENDCOLLECTIVE ;  /* 0x000000000000791b */ /* 0x003fe20003800000 */
.L_x_736:
[----:B------:R-:W-:Y:S02]  /*1b180*/  IMAD.MOV.U32 R13, RZ, RZ, R4 ;  /* 0x000000ffff0d7224 */ /* 0x000fe400078e0004 */
[----:B------:R-:W-:Y:S02]  /*1b190*/  IMAD.MOV.U32 R12, RZ, RZ, 0x1 ;  /* 0x00000001ff0c7424 */ /* 0x000fe400078e00ff */
[----:B------:R-:W-:-:S07]  /*1b1a0*/  IMAD.MOV.U32 R6, RZ, RZ, R14 ;  /* 0x000000ffff067224 */ /* 0x000fce00078e000e */
[----:B------:R-:W-:Y:S05]  /*1b1b0*/  WARPSYNC.COLLECTIVE R15, `(.L_x_737) ;  /* 0x000000000f087348 */ /* 0x000fea0003c00000 */
[----:B------:R0:W1:Y:S02]  /*1b1c0*/  SHFL.IDX P6, R14, R13, R12, R11 ;  /* 0x0000000c0d0e7389 */ /* 0x00006400000c000b */
[----:B01----:R-:W-:Y:S01]  /*1b1d0*/  ENDCOLLECTIVE ;  /* 0x000000000000791b */ /* 0x003fe20003800000 */
.L_x_737:
[----:B------:R-:W-:-:S05]  /*1b1e0*/  @!P1 LEA R6, P2, R20, R6, 0x1 ;  /* 0x0000000614069211 */ /* 0x000fca00078408ff */
[----:B------:R-:W-:-:S05]  /*1b1f0*/  @!P1 IMAD.X R7, RZ, RZ, R7, P2 ;  /* 0x000000ffff079224 */ /* 0x000fca00010e0607 */
[----:B------:R-:W-:Y:S01]  /*1b200*/  @!PT LDS RZ, [RZ] ;  /* 0x00000000fffff984 */ /* 0x000fe20000000800 */
[----:B------:R-:W-:Y:S01]  /*1b210*/  @!PT LDS RZ, [RZ] ;  /* 0x00000000fffff984 */ /* 0x000fe20000000800 */
[----:B------:R-:W-:Y:S01]  /*1b220*/  @!PT LDS RZ, [RZ] ;  /* 0x00000000fffff984 */ /* 0x000fe20000000800 */
[----:B------:R0:W-:Y:S01]  /*1b230*/  @!P1 LDGSTS.E.BYPASS.LTC128B.128 [R10+0xc400], desc[UR56][R6.64], !P0 ;  /* 0x0c400000060a9fae */ /* 0x0001e2000c101d78 */
[----:B------:R-:W-:Y:S01]  /*1b240*/  IMAD.MOV.U32 R13, RZ, RZ, R0 ;  /* 0x000000ffff0d7224 */ /* 0x000fe200078e0000 */
[----:B------:R-:W-:Y:S01]  /*1b250*/  ISETP.GE.AND P1, PT, R8, R3, PT ;  /* 0x000000030800720c */ /* 0x000fe20003f26270 */
[----:B0-----:R-:W-:-:S12]  /*1b260*/  IMAD.MOV.U32 R6, RZ, RZ, R14 ;  /* 0x000000ffff067224 */ /* 0x001fd800078e000e */
[----:B------:R-:W-:Y:S05]  /*1b270*/  WARPSYNC.COLLECTIVE R15, `(.L_x_738) ;  /* 0x000000000f087348 */ /* 0x000fea0003c00000 */
[----:B------:R0:W1:Y:S02]  /*1b280*/  SHFL.IDX P6, R14, R13, R12, R11 ;  /* 0x0000000c0d0e7389 */ /* 0x00006400000c000b */
[----:B01----:R-:W-:Y:S01]  /*1b290*/  ENDCOLLECTIVE ;  /* 0x000000000000791b */ /* 0x003fe20003800000 */
.L_x_738:
[----:B------:R-:W-:Y:S01]  /*1b2a0*/  MOV R13, R4 ;  /* 0x00000004000d7202 */ /* 0x000fe20000000f00 */
[----:B------:R-:W-:Y:S02]  /*1b2b0*/  IMAD.MOV.U32 R12, RZ, RZ, 0x2 ;  /* 0x00000002ff0c7424 */ /* 0x000fe400078e00ff */
[----:B------:R-:W-:-:S07]  /*1b2c0*/  IMAD.MOV.U32 R7, RZ, RZ, R14 ;  /* 0x000000ffff077224 */ /* 0x000fce00078e000e */
[----:B------:R-:W-:Y:S05]  /*1b2d0*/  WARPSYNC.COLLECTIVE R15, `(.L_x_739) ;  /* 0x000000000f087348 */ /* 0x000fea0003c00000 */
[----:B------:R0:W1:Y:S02]  /*1b2e0*/  SHFL.IDX P6, R14, R13, R12, R11 ;  /* 0x0000000c0d0e7389 */ /* 0x00006400000c000b */
[----:B01----:R-:W-:Y:S01]  /*1b2f0*/  ENDCOLLECTIVE ;  /* 0x000000000000791b */ /* 0x003fe20003800000 */
.L_x_739:
        /* <DEDUP_REMOVED lines=16> */
.L_x_740:
[----:B------:R-:W-:Y:S01]  /*1b400*/  IMAD.MOV.U32 R13, RZ, RZ, R4 ;  /* 0x000000ffff0d7224 */ /* 0x000fe200078e0004 */
[----:B------:R-:W-:Y:S01]  /*1b410*/  MOV R12, 0x3 ;  /* 0x00000003000c7802 */ /* 0x000fe20000000f00 */
[----:B------:R-:W-:-:S07]  /*1b420*/  IMAD.MOV.U32 R7, RZ, RZ, R14 ;  /* 0x000000ffff077224 */ /* 0x000fce00078e000e */
[----:B------:R-:W-:Y:S05]  /*1b430*/  WARPSYNC.COLLECTIVE R15, `(.L_x_741) ;  /* 0x000000000f087348 */ /* 0x000fea0003c00000 */
[----:B------:R0:W1:Y:S02]  /*1b440*/  SHFL.IDX P6, R14, R13, R12, R11 ;  /* 0x0000000c0d0e7389 */ /* 0x00006400000c000b */
[----:B01----:R-:W-:Y:S01]  /*1b450*/  ENDCOLLECTIVE ;  /* 0x000000000000791b */ /* 0x003fe20003800000 */
.L_x_741:
        /* <DEDUP_REMOVED lines=16> */
.L_x_742:
[----:B------:R-:W-:Y:S02]  /*1b560*/  IMAD.MOV.U32 R13, RZ, RZ, R4 ;  /* 0x000000ffff0d7224 */ /* 0x000fe400078e0004 */
[----:B------:R-:W-:Y:S02]  /*1b570*/  IMAD.MOV.U32 R12, RZ, RZ, 0x4 ;  /* 0x00000004ff0c7424 */ /* 0x000fe400078e00ff */
[----:B------:R-:W-:-:S07]  /*1b580*/  IMAD.MOV.U32 R7, RZ, RZ, R14 ;  /* 0x000000ffff077224 */ /* 0x000fce00078e000e */
[----:B------:R-:W-:Y:S05]  /*1b590*/  WARPSYNC.COLLECTIVE R15, `(.L_x_743) ;  /* 0x000000000f087348 */ /* 0x000fea0003c00000 */
[----:B------:R0:W1:Y:S02]  /*1b5a0*/  SHFL.IDX P6, R14, R13, R12, R11 ;  /* 0x0000000c0d0e7389 */ /* 0x00006400000c000b */
[----:B01----:R-:W-:Y:S01]  /*1b5b0*/  ENDCOLLECTIVE ;  /* 0x000000000000791b */ /* 0x003fe20003800000 */
.L_x_743:
        /* <DEDUP_REMOVED lines=16> */
.L_x_744:
[----:B------:R-:W-:Y:S02]  /*1b6c0*/  IMAD.MOV.U32 R13, RZ, RZ, R4 ;  /* 0x000000ffff0d7224 */ /* 0x000fe400078e0004 */
[----:B------:R-:W-:Y:S02]  /*1b6d0*/  IMAD.MOV.U32 R12, RZ, RZ, 0x5 ;  /* 0x00000005ff0c7424 */ /* 0x000fe400078e00ff */
[----:B------:R-:W-:-:S07]  /*1b6e0*/  IMAD.MOV.U32 R7, RZ, RZ, R14 ;  /* 0x000000ffff077224 */ /* 0x000fce00078e000e */
[----:B------:R-:W-:Y:S05]  /*1b6f0*/  WARPSYNC.COLLECTIVE R15, `(.L_x_745) ;  /* 0x000000000f087348 */ /* 0x000fea0003c00000 */
[----:B------:R0:W1:Y:S02]  /*1b700*/  SHFL.IDX P6, R14, R13, R12, R11 ;  /* 0x0000000c0d0e7389 */ /* 0x00006400000c000b */
[----:B01----:R-:W-:Y:S01]  /*1b710*/  ENDCOLLECTIVE ;  /* 0x000000000000791b */ /* 0x003fe20003800000 */
.L_x_745:
        /* <DEDUP_REMOVED lines=16> */
.L_x_746:
[----:B------:R-:W-:Y:S02]  /*1b820*/  IMAD.MOV.U32 R13, RZ, RZ, R4 ;  /* 0x000000ffff0d7224 */ /* 0x000fe400078e0004 */
[----:B------:R-:W-:Y:S02]  /*1b830*/  IMAD.MOV.U32 R12, RZ, RZ, 0x6 ;  /* 0x00000006ff0c7424 */ /* 0x000fe400078e00ff */
[----:B------:R-:W-:-:S07]  /*1b840*/  IMAD.MOV.U32 R7, RZ, RZ, R14 ;  /* 0x000000ffff077224 */ /* 0x000fce00078e000e */
[----:B------:R-:W-:Y:S05]  /*1b850*/  WARPSYNC.COLLECTIVE R15, `(.L_x_747) ;  /* 0x000000000f087348 */ /* 0x000fea0003c00000 */
[----:B------:R0:W1:Y:S02]  /*1b860*/  SHFL.IDX P6, R14, R13, R12, R11 ;  /* 0x0000000c0d0e7389 */ /* 0x00006400000c000b */
[----:B01----:R-:W-:Y:S01]  /*1b870*/  ENDCOLLECTIVE ;  /* 0x000000000000791b */ /* 0x003fe20003800000 */
.L_x_747:
        /* <DEDUP_REMOVED lines=16> */
.L_x_748:
[----:B------:R-:W-:Y:S02]  /*1b980*/  IMAD.MOV.U32 R13, RZ, RZ, R4 ;  /* 0x000000ffff0d7224 */ /* 0x000fe400078e0004 */
[----:B------:R-:W-:Y:S01]  /*1b990*/  IMAD.MOV.U32 R12, RZ, RZ, 0x7 ;  /* 0x00000007ff0c7424 */ /* 0x000fe200078e00ff */
[----:B------:R-:W-:-:S07]  /*1b9a0*/  MOV R7, R14 ;  /* 0x0000000e00077202 */ /* 0x000fce0000000f00 */
[----:B------:R-:W-:Y:S05]  /*1b9b0*/  WARPSYNC.COLLECTIVE R15, `(.L_x_749) ;  /* 0x000000000f087348 */ /* 0x000fea0003c00000 */
[----:B------:R0:W1:Y:S02]  /*1b9c0*/  SHFL.IDX P6, R14, R13, R12, R11 ;  /* 0x0000000c0d0e7389 */ /* 0x00006400000c000b */
[----:B01----:R-:W-:Y:S01]  /*1b9d0*/  ENDCOLLECTIVE ;  /* 0x000000000000791b */ /* 0x003fe20003800000 */
.L_x_749:
[----:B------:R-:W-:-:S05]  /*1b9e0*/  @!P1 LEA R7, P2, R20, R7, 0x1 ;  /* 0x0000000714079211 */ /* 0x000fca00078408ff */
[----:B------:R-:W-:-:S05]  /*1b9f0*/  @!P1 IMAD.X R6, RZ, RZ, R6, P2 ;  /* 0x000000ffff069224 */ /* 0x000fca00010e0606 */
[----:B------:R-:W-:Y:S01]  /*1ba00*/  @!P1 LOP3.LUT R7, R7, R6, RZ, 0x3c, !PT ;  /* 0x0000000607079212 */ /* 0x000fe200078e3cff */
[----:B------:R-:W-:-:S03]  /*1ba10*/  IMAD.MOV.U32 R13, RZ, RZ, R0 ;  /* 0x000000ffff0d7224 */ /* 0x000fc600078e0000 */
[----:B------:R-:W-:Y:S01]  /*1ba20*/  @!P1 LOP3.LUT R6, R7, R6, RZ, 0x3c, !PT ;  /* 0x0000000607069212 */ /* 0x000fe200078e3cff */
[----:B------:R-:W-:-:S03]  /*1ba30*/  VIADD R0, R25, 0x70 ;  /* 0x0000007019007836 */ /* 0x000fc60000000000 */
[----:B------:R-:W-:Y:S01]  /*1ba40*/  @!P1 LOP3.LUT R7, R7, R6, RZ, 0x3c, !PT ;  /* 0x0000000607079212 */ /* 0x000fe200078e3cff */
[----:B------:R-:W-:-:S04]  /*1ba50*/  IMAD.MOV.U32 R4, RZ, RZ, R14 ;  /* 0x000000ffff047224 */ /* 0x000fc800078e000e */
[----:B------:R-:W-:Y:S01]  /*1ba60*/  @!PT LDS RZ, [RZ] ;  /* 0x00000000fffff984 */ /* 0x000fe20000000800 */
[----:B------:R-:W-:Y:S01]  /*1ba70*/  @!PT LDS RZ, [RZ] ;  /* 0x00000000fffff984 */ /* 0x000fe20000000800 */
[----:B------:R-:W-:Y:S01]  /*1ba80*/  @!PT LDS RZ, [RZ] ;  /* 0x00000000fffff984 */ /* 0x000fe20000000800 */
[----:B------:R0:W-:Y:S01]  /*1ba90*/  @!P1 LDGSTS.E.BYPASS.LTC128B.128 [R10+0xf400], desc[UR56][R6.64], !P0 ;  /* 0x0f400000060a9fae */ /* 0x0001e2000c101d78 */
[----:B------:R-:W-:Y:S01]  /*1baa0*/  ISETP.GE.AND P1, PT, R0, R3, PT ;  /* 0x000000030000720c */ /* 0x000fe20003f26270 */
[----:B------:R-:W-:-:S12]  /*1bab0*/  VIADD R0, R25, 0x80 ;  /* 0x0000008019007836 */ /* 0x000fd80000000000 */
[----:B0-----:R-:W-:Y:S05]  /*1bac0*/  WARPSYNC.COLLECTIVE R15, `(.L_x_750) ;  /* 0x000000000f087348 */ /* 0x001fea0003c00000 */
[----:B------:R1:W2:Y:S02]  /*1bad0*/  SHFL.IDX P6, R14, R13, R12, R11 ;  /* 0x0000000c0d0e7389 */ /* 0x0002a400000c000b */
[----:B012---:R-:W-:Y:S01]  /*1bae0*/  ENDCOLLECTIVE ;  /* 0x000000000000791b */ /* 0x007fe20003800000 */
.L_x_750:
[----:B------:R-:W-:Y:S01]  /*1baf0*/  ISETP.GE.AND P2, PT, R0, R3, PT ;  /* 0x000000030000720c */ /* 0x000fe20003f46270 */
[----:B------:R-:W-:Y:S02]  /*1bb00*/  IMAD.MOV.U32 R13, RZ, RZ, R2 ;  /* 0x000000ffff0d7224 */ /* 0x000fe400078e0002 */
[----:B------:R-:W-:Y:S02]  /*1bb10*/  IMAD.MOV.U32 R12, RZ, RZ, RZ ;  /* 0x000000ffff0c7224 */ /* 0x000fe400078e00ff */
[----:B------:R-:W-:-:S08]  /*1bb20*/  IMAD.MOV.U32 R6, RZ, RZ, R14 ;  /* 0x000000ffff067224 */ /* 0x000fd000078e000e */
[----:B------:R-:W-:Y:S05]  /*1bb30*/  WARPSYNC.COLLECTIVE R15, `(.L_x_751) ;  /* 0x000000000f087348 */ /* 0x000fea0003c00000 */
[----:B------:R0:W1:Y:S02]  /*1bb40*/  SHFL.IDX P6, R14, R13, R12, R11 ;  /* 0x0000000c0d0e7389 */ /* 0x00006400000c000b */
[----:B01----:R-:W-:Y:S01]  /*1bb50*/  ENDCOLLECTIVE ;  /* 0x000000000000791b */ /* 0x003fe20003800000 */
.L_x_751:
[----:B------:R-:W-:-:S04]  /*1bb60*/  @!P1 LEA R6, P3, R20, R6, 0x1 ;  /* 0x0000000614069211 */ /* 0x000fc800078608ff */
[----:B------:R-:W-:-:S05]  /*1bb70*/  @!P1 IADD3.X R4, RZ, R4, RZ, P3, !PT ;  /* 0x00000004ff049210 */ /* 0x000fca0001ffe4ff */
[----:B------:R-:W-:Y:S01]  /*1bb80*/  @!P1 IMAD.MOV.U32 R7, RZ, RZ, R4 ;  /* 0x000000ffff079224 */ /* 0x000fe200078e0004 */
[----:B------:R-:W-:Y:S01]  /*1bb90*/  IADD3 R4, R25, 0xa0, RZ ;  /* 0x000000a019047810 */ /* 0x000fe20007ffe0ff */
[----:B------:R-:W-:-:S03]  /*1bba0*/  IMAD.MOV.U32 R13, RZ, RZ, R5 ;  /* 0x000000ffff0d7224 */ /* 0x000fc600078e0005 */
        /* <DEDUP_REMOVED lines=8> */
.L_x_752:
[----:B------:R-:W-:Y:S02]  /*1bc30*/  IMAD.MOV.U32 R13, RZ, RZ, R2 ;  /* 0x000000ffff0d7224 */ /* 0x000fe400078e0002 */
[----:B------:R-:W-:Y:S02]  /*1bc40*/  IMAD.MOV.U32 R12, RZ, RZ, 0x1 ;  /* 0x00000001ff0c7424 */ /* 0x000fe400078e00ff */
[----:B------:R-:W-:-:S07]  /*1bc50*/  IMAD.MOV.U32 R0, RZ, RZ, R14 ;  /* 0x000000ffff007224 */ /* 0x000fce00078e000e */
[----:B------:R-:W-:Y:S05]  /*1bc60*/  WARPSYNC.COLLECTIVE R15, `(.L_x_753) ;  /* 0x000000000f087348 */ /* 0x000fea0003c00000 */
[----:B------:R0:W1:Y:S02]  /*1bc70*/  SHFL.IDX P6, R14, R13, R12, R11 ;  /* 0x0000000c0d0e7389 */ /* 0x00006400000c000b */
[----:B01----:R-:W-:Y:S01]  /*1bc80*/  ENDCOLLECTIVE ;  /* 0x000000000000791b */ /* 0x003fe20003800000 */
.L_x_753:
[----:B------:R-:W-:-:S04]  /*1bc90*/  @!P2 LEA R0, P1, R20, R0, 0x1 ;  /* 0x000000001400a211 */ /* 0x000fc800078208ff */
[----:B------:R-:W-:-:S05]  /*1bca0*/  @!P2 IADD3.X R6, RZ, R8, RZ, P1, !PT ;  /* 0x00000008ff06a210 */ /* 0x000fca0000ffe4ff */
[----:B------:R-:W-:Y:S02]  /*1bcb0*/  @!P2 IMAD.MOV.U32 R7, RZ, RZ, R6 ;  /* 0x000000ffff07a224 */ /* 0x000fe400078e0006 */
[----:B------:R-:W-:Y:S02]  /*1bcc0*/  @!P2 IMAD.MOV.U32 R6, RZ, RZ, R0 ;  /* 0x000000ffff06a224 */ /* 0x000fe400078e0000 */
[----:B------:R-:W-:Y:S02]  /*1bcd0*/  VIADD R0, R25, 0x90 ;  /* 0x0000009019007836 */ /* 0x000fe40000000000 */
[----:B------:R-:W-:Y:S01]  /*1bce0*/  IMAD.MOV.U32 R13, RZ, RZ, R5 ;  /* 0x000000ffff0d7224 */ /* 0x000fe200078e0005 */
[----:B------:R-:W-:Y:S01]  /*1bcf0*/  @!PT LDS RZ, [RZ] ;  /* 0x00000000fffff984 */ /* 0x000fe20000000800 */
[----:B------:R-:W-:Y:S01]  /*1bd00*/  @!PT LDS RZ, [RZ] ;  /* 0x00000000fffff984 */ /* 0x000fe20000000800 */
[----:B------:R-:W-:Y:S01]  /*1bd10*/  @!PT LDS RZ, [RZ] ;  /* 0x00000000fffff984 */ /* 0x000fe20000000800 */
[----:B------:R0:W-:Y:S02]  /*1bd20*/  @!P2 LDGSTS.E.BYPASS.LTC128B.128 [R10+0x10400], desc[UR56][R6.64], !P0 ;  /* 0x10400000060aafae */ /* 0x0001e4000c101d78 */
[----:B------:R-:W-:Y:S01]  /*1bd30*/  ISETP.GE.AND P1, PT, R0, R3, PT ;  /* 0x000000030000720c */ /* 0x000fe20003f26270 */
[----:B------:R-:W-:-:S12]  /*1bd40*/  IMAD.MOV.U32 R0, RZ, RZ, R14 ;  /* 0x000000ffff007224 */ /* 0x000fd800078e000e */
[----:B0-----:R-:W-:Y:S05]  /*1bd50*/  WARPSYNC.COLLECTIVE R15, `(.L_x_754) ;  /* 0x000000000f087348 */ /* 0x001fea0003c00000 */
[----:B------:R1:W2:Y:S02]  /*1bd60*/  SHFL.IDX P6, R14, R13, R12, R11 ;  /* 0x0000000c0d0e7389 */ /* 0x0002a400000c000b */
[----:B012---:R-:W-:Y:S01]  /*1bd70*/  ENDCOLLECTIVE ;  /* 0x000000000000791b */ /* 0x007fe20003800000 */
.L_x_754:
[----:B------:R-:W-:Y:S02]  /*1bd80*/  IMAD.MOV.U32 R13, RZ, RZ, R2 ;  /* 0x000000ffff0d7224 */ /* 0x000fe400078e0002 */
[----:B------:R-:W-:Y:S01]  /*1bd90*/  IMAD.MOV.U32 R12, RZ, RZ, 0x2 ;  /* 0x00000002ff0c7424 */ /* 0x000fe200078e00ff */
[----:B------:R-:W-:-:S07]  /*1bda0*/  MOV R6, R14 ;  /* 0x0000000e00067202 */ /* 0x000fce0000000f00 */
[----:B------:R-:W-:Y:S05]  /*1bdb0*/  WARPSYNC.COLLECTIVE R15, `(.L_x_755) ;  /* 0x000000000f087348 */ /* 0x000fea0003c00000 */
[----:B------:R0:W1:Y:S02]  /*1bdc0*/  SHFL.IDX P6, R14, R13, R12, R11 ;  /* 0x0000000c0d0e7389 */ /* 0x00006400000c000b */
[----:B01----:R-:W-:Y:S01]  /*1bdd0*/  ENDCOLLECTIVE ;  /* 0x000000000000791b */ /* 0x003fe20003800000 */
.L_x_755:
        /* <DEDUP_REMOVED lines=13> */
.L_x_756:
[----:B------:R-:W-:Y:S02]  /*1beb0*/  IMAD.MOV.U32 R13, RZ, RZ, R2 ;  /* 0x000000ffff0d7224 */ /* 0x000fe400078e0002 */
[----:B------:R-:W-:Y:S02]  /*1bec0*/  IMAD.MOV.U32 R12, RZ, RZ, 0x3 ;  /* 0x00000003ff0c7424 */ /* 0x000fe400078e00ff */
[----:B------:R-:W-:-:S07]  /*1bed0*/  IMAD.MOV.U32 R6, RZ, RZ, R14 ;  /* 0x000000ffff067224 */ /* 0x000fce00078e000e */
[----:B------:R-:W-:Y:S05]  /*1bee0*/  WARPSYNC.COLLECTIVE R15, `(.L_x_757) ;  /* 0x000000000f087348 */ /* 0x000fea0003c00000 */
[----:B------:R0:W1:Y:S02]  /*1bef0*/  SHFL.IDX P6, R14, R13, R12, R11 ;  /* 0x0000000c0d0e7389 */ /* 0x00006400000c000b */
[----:B01----:R-:W-:Y:S01]  /*1bf00*/  ENDCOLLECTIVE ;  /* 0x000000000000791b */ /* 0x003fe20003800000 */
.L_x_757:
        /* <DEDUP_REMOVED lines=12> */
.L_x_758:
[----:B------:R-:W-:Y:S01]  /*1bfd0*/  IMAD.MOV.U32 R2, RZ, RZ, R14 ;  /* 0x000000ffff027224 */ /* 0x000fe200078e000e */
[----:B------:R-:W-:Y:S06]  /*1bfe0*/  BRA `(.L_x_759) ;  /* 0xffffffac00347947 */ /* 0x000fec000383ffff */
.L_x_596:
[----:B0-----:R0:W1:Y:S02]  /*1bff0*/  SYNCS.PHASECHK.TRANS64.TRYWAIT P0, [R16+URZ+0x30820], R0 ;  /* 0x03082000100075a7 */ /* 0x001064000800017f */
[----:B-1----:R-:W-:Y:S05]  /*1c000*/  @!P0 NANOSLEEP.SYNCS 0x989680 ;  /* 0x009896800000895d */ /* 0x002fea0003900000 */
[----:B------:R-:W1:Y:S02]  /*1c010*/  @!P0 SYNCS.PHASECHK.TRANS64 P0, [R16+URZ+0x30820], R0 ;  /* 0x03082000100085a7 */ /* 0x000e64000800007f */
[----:B-1----:R-:W-:Y:S05]  /*1c020*/  @!P0 BRA `(.L_x_596) ;  /* 0xfffffffc00f08947 */ /* 0x002fea000383ffff */
[----:B------:R-:W-:Y:S05]  /*1c030*/  BRA `(.L_x_760) ;  /* 0xffffffac00947947 */ /* 0x000fea000383ffff */
.L_x_605:
[----:B-1----:R1:W2:Y:S02]  /*1c040*/  SYNCS.PHASECHK.TRANS64.TRYWAIT P0, [R2+URZ+0x30840], R3 ;  /* 0x03084003020075a7 */ /* 0x0022a4000800017f */
[----:B--2---:R-:W-:Y:S05]  /*1c050*/  @!P0 NANOSLEEP.SYNCS 0x989680 ;  /* 0x009896800000895d */ /* 0x004fea0003900000 */
[----:B------:R-:W2:Y:S02]  /*1c060*/  @!P0 SYNCS.PHASECHK.TRANS64 P0, [R2+URZ+0x30840], R3 ;  /* 0x03084003020085a7 */ /* 0x000ea4000800007f */
[----:B--2---:R-:W-:Y:S05]  /*1c070*/  @!P0 BRA `(.L_x_605) ;  /* 0xfffffffc00f08947 */ /* 0x004fea000383ffff */
[----:B------:R-:W-:Y:S05]  /*1c080*/  BRA `(.L_x_761) ;  /* 0xffffffb000687947 */ /* 0x000fea000383ffff */
.L_x_610:
[----:B0-----:R0:W1:Y:S02]  /*1c090*/  SYNCS.PHASECHK.TRANS64.TRYWAIT P0, [R3+URZ+0x60], R2 ;  /* 0x00006002030075a7 */ /* 0x001064000800017f */
[----:B-1----:R-:W-:Y:S05]  /*1c0a0*/  @!P0 NANOSLEEP.SYNCS 0x989680 ;  /* 0x009896800000895d */ /* 0x002fea0003900000 */
[----:B------:R-:W1:Y:S02]  /*1c0b0*/  @!P0 SYNCS.PHASECHK.TRANS64 P0, [R3+URZ+0x60], R2 ;  /* 0x00006002030085a7 */ /* 0x000e64000800007f */
[----:B-1----:R-:W-:Y:S05]  /*1c0c0*/  @!P0 BRA `(.L_x_610) ;  /* 0xfffffffc00f08947 */ /* 0x002fea000383ffff */
[----:B------:R-:W-:Y:S05]  /*1c0d0*/  BRA `(.L_x_762) ;  /* 0xffffffb000f47947 */ /* 0x000fea000383ffff */
.L_x_618:
[----:B-1----:R1:W2:Y:S02]  /*1c0e0*/  SYNCS.PHASECHK.TRANS64.TRYWAIT P0, [R2+URZ+0x30840], R3 ;  /* 0x03084003020075a7 */ /* 0x0022a4000800017f */
[----:B--2---:R-:W-:Y:S05]  /*1c0f0*/  @!P0 NANOSLEEP.SYNCS 0x989680 ;  /* 0x009896800000895d */ /* 0x004fea0003900000 */
[----:B------:R-:W2:Y:S02]  /*1c100*/  @!P0 SYNCS.PHASECHK.TRANS64 P0, [R2+URZ+0x30840], R3 ;  /* 0x03084003020085a7 */ /* 0x000ea4000800007f */
[----:B--2---:R-:W-:Y:S05]  /*1c110*/  @!P0 BRA `(.L_x_618) ;  /* 0xfffffffc00f08947 */ /* 0x004fea000383ffff */
[----:B------:R-:W-:Y:S05]  /*1c120*/  BRA `(.L_x_763) ;  /* 0xffffffb800387947 */ /* 0x000fea000383ffff */
.L_x_623:
[----:B0-----:R0:W1:Y:S02]  /*1c130*/  SYNCS.PHASECHK.TRANS64.TRYWAIT P0, [R10+URZ+0x60], R28 ;  /* 0x0000601c0a0075a7 */ /* 0x001064000800017f */
[----:B-1----:R-:W-:Y:S05]  /*1c140*/  @!P0 NANOSLEEP.SYNCS 0x989680 ;  /* 0x009896800000895d */ /* 0x002fea0003900000 */
[----:B------:R-:W1:Y:S02]  /*1c150*/  @!P0 SYNCS.PHASECHK.TRANS64 P0, [R10+URZ+0x60], R28 ;  /* 0x0000601c0a0085a7 */ /* 0x000e64000800007f */
[----:B-1----:R-:W-:Y:S05]  /*1c160*/  @!P0 BRA `(.L_x_623) ;  /* 0xfffffffc00f08947 */ /* 0x002fea000383ffff */
[----:B------:R-:W-:Y:S05]  /*1c170*/  BRA `(.L_x_764) ;  /* 0xffffffb800c47947 */ /* 0x000fea000383ffff */
.L_x_631:
[----:B-1----:R1:W2:Y:S02]  /*1c180*/  SYNCS.PHASECHK.TRANS64.TRYWAIT P0, [R2+URZ+0x30840], R3 ;  /* 0x03084003020075a7 */ /* 0x0022a4000800017f */
[----:B--2---:R-:W-:Y:S05]  /*1c190*/  @!P0 NANOSLEEP.SYNCS 0x989680 ;  /* 0x009896800000895d */ /* 0x004fea0003900000 */
[----:B------:R-:W2:Y:S02]  /*1c1a0*/  @!P0 SYNCS.PHASECHK.TRANS64 P0, [R2+URZ+0x30840], R3 ;  /* 0x03084003020085a7 */ /* 0x000ea4000800007f */
[----:B--2---:R-:W-:Y:S05]  /*1c1b0*/  @!P0 BRA `(.L_x_631) ;  /* 0xfffffffc00f08947 */ /* 0x004fea000383ffff */
[----:B------:R-:W-:Y:S05]  /*1c1c0*/  BRA `(.L_x_765) ;  /* 0xffffffbc00d87947 */ /* 0x000fea000383ffff */
.L_x_636:
[----:B0-----:R0:W1:Y:S02]  /*1c1d0*/  SYNCS.PHASECHK.TRANS64.TRYWAIT P0, [R3+URZ+0x60], R7 ;  /* 0x00006007030075a7 */ /* 0x001064000800017f */
[----:B-1----:R-:W-:Y:S05]  /*1c1e0*/  @!P0 NANOSLEEP.SYNCS 0x989680 ;  /* 0x009896800000895d */ /* 0x002fea0003900000 */
[----:B------:R-:W1:Y:S02]  /*1c1f0*/  @!P0 SYNCS.PHASECHK.TRANS64 P0, [R3+URZ+0x60], R7 ;  /* 0x00006007030085a7 */ /* 0x000e64000800007f */
[----:B-1----:R-:W-:Y:S05]  /*1c200*/  @!P0 BRA `(.L_x_636) ;  /* 0xfffffffc00f08947 */ /* 0x002fea000383ffff */
[----:B------:R-:W-:Y:S05]  /*1c210*/  BRA `(.L_x_766) ;  /* 0xffffffc000687947 */ /* 0x000fea000383ffff */
.L_x_646:
[----:B0-----:R0:W1:Y:S02]  /*1c220*/  SYNCS.PHASECHK.TRANS64.TRYWAIT P0, [R3+URZ+0x30860], R0 ;  /* 0x03086000030075a7 */ /* 0x001064000800017f */
[----:B-1----:R-:W-:Y:S05]  /*1c230*/  @!P0 NANOSLEEP.SYNCS 0x989680 ;  /* 0x009896800000895d */ /* 0x002fea0003900000 */
[----:B------:R-:W1:Y:S02]  /*1c240*/  @!P0 SYNCS.PHASECHK.TRANS64 P0, [R3+URZ+0x30860], R0 ;  /* 0x03086000030085a7 */ /* 0x000e64000800007f */
[----:B-1----:R-:W-:Y:S05]  /*1c250*/  @!P0 BRA `(.L_x_646) ;  /* 0xfffffffc00f08947 */ /* 0x002fea000383ffff */
[----:B------:R-:W-:Y:S05]  /*1c260*/  BRA `(.L_x_767) ;  /* 0xffffffc400687947 */ /* 0x000fea000383ffff */
.L_x_652:
[----:B------:R-:W-:Y:S01]  /*1c270*/  BSSY B0, `(.L_x_768) ;  /* 0x0000008000007945 */ /* 0x000fe20003800000 */
[----:B0-----:R-:W-:Y:S01]  /*1c280*/  MOV R13, R24 ;  /* 0x00000018000d7202 */ /* 0x001fe20000000f00 */
[----:B------:R-:W-:Y:S02]  /*1c290*/  IMAD.MOV.U32 R12, RZ, RZ, RZ ;  /* 0x000000ffff0c7224 */ /* 0x000fe400078e00ff */
[----:B------:R-:W-:Y:S02]  /*1c2a0*/  IMAD.MOV.U32 R11, RZ, RZ, 0x1f ;  /* 0x0000001fff0b7424 */ /* 0x000fe400078e00ff */
[----:B------:R-:W-:-:S07]  /*1c2b0*/  IMAD.MOV.U32 R15, RZ, RZ, -0x1 ;  /* 0xffffffffff0f7424 */ /* 0x000fce00078e00ff */
[----:B--2---:R-:W-:Y:S05]  /*1c2c0*/  WARPSYNC.COLLECTIVE R15, `(.L_x_769) ;  /* 0x000000000f087348 */ /* 0x004fea0003c00000 */
[----:B------:R0:W1:Y:S02]  /*1c2d0*/  SHFL.IDX P6, R14, R13, R12, R11 ;  /* 0x0000000c0d0e7389 */ /* 0x00006400000c000b */
[----:B012---:R-:W-:Y:S01]  /*1c2e0*/  ENDCOLLECTIVE ;  /* 0x000000000000791b */ /* 0x007fe20003800000 */
.L_x_769:
[----:B------:R-:W-:Y:S05]  /*1c2f0*/  BSYNC B0 ;  /* 0x0000000000007941 */ /* 0x000fea0003800000 */
.L_x_768:
[----:B------:R-:W-:Y:S01]  /*1c300*/  IMAD.MOV.U32 R13, RZ, RZ, R24 ;  /* 0x000000ffff0d7224 */ /* 0x000fe200078e0018 */
[----:B------:R-:W-:Y:S01]  /*1c310*/  MOV R15, 0xffffffff ;  /* 0xffffffff000f7802 */ /* 0x000fe20000000f00 */
[----:B------:R-:W-:Y:S02]  /*1c320*/  IMAD.MOV.U32 R12, RZ, RZ, 0x1 ;  /* 0x00000001ff0c7424 */ /* 0x000fe400078e00ff */
[----:B------:R-:W-:Y:S02]  /*1c330*/  IMAD.MOV.U32 R11, RZ, RZ, 0x1f ;  /* 0x0000001fff0b7424 */ /* 0x000fe400078e00ff */
[----:B------:R-:W-:Y:S02]  /*1c340*/  IMAD.IADD R7, R27, 0x1, R9 ;  /* 0x000000011b077824 */ /* 0x000fe400078e0209 */
[----:B------:R-:W-:-:S07]  /*1c350*/  IMAD.MOV.U32 R0, RZ, RZ, R14 ;  /* 0x000000ffff007224 */ /* 0x000fce00078e000e */
[----:B------:R-:W-:Y:S05]  /*1c360*/  WARPSYNC.COLLECTIVE R15, `(.L_x_770) ;  /* 0x000000000f087348 */ /* 0x000fea0003c00000 */
[----:B------:R0:W1:Y:S02]  /*1c370*/  SHFL.IDX P6, R14, R13, R12, R11 ;  /* 0x0000000c0d0e7389 */ /* 0x00006400000c000b */
[----:B01----:R-:W-:Y:S01]  /*1c380*/  ENDCOLLECTIVE ;  /* 0x000000000000791b */ /* 0x003fe20003800000 */
.L_x_770:
        /* <DEDUP_REMOVED lines=13> */
[C---:B------:R-:W-:Y:S02]  /*1c460*/  ISETP.GE.U32.AND P3, PT, R9.reuse, 0x4, PT ;  /* 0x000000040900780c */ /* 0x040fe40003f66070 */
[C---:B------:R-:W-:Y:S02]  /*1c470*/  ISETP.GE.U32.AND P4, PT, R9.reuse, 0x8, PT ;  /* 0x000000080900780c */ /* 0x040fe40003f86070 */
[----:B------:R-:W-:Y:S02]  /*1c480*/  ISETP.GE.U32.AND P5, PT, R9, 0x10, PT ;  /* 0x000000100900780c */ /* 0x000fe40003fa6070 */
[----:B------:R-:W-:Y:S01]  /*1c490*/  MOV R24, RZ ;  /* 0x000000ff00187202 */ /* 0x000fe20000000f00 */
[----:B--2---:R-:W-:-:S02]  /*1c4a0*/  @!P1 IMAD.MOV.U32 R7, RZ, RZ, R8 ;  /* 0x000000ffff079224 */ /* 0x004fc400078e0008 */
[----:B---3--:R-:W-:Y:S01]  /*1c4b0*/  @!P1 IMAD.MOV.U32 R4, RZ, RZ, R5 ;  /* 0x000000ffff049224 */ /* 0x008fe200078e0005 */
[----:B------:R-:W-:-:S03]  /*1c4c0*/  ISETP.NE.AND P1, PT, R9, RZ, PT ;  /* 0x000000ff0900720c */ /* 0x000fc60003f25270 */
[----:B------:R-:W-:-:S10]  /*1c4d0*/  IMAD R13, R4, R7, RZ ;  /* 0x00000007040d7224 */ /* 0x000fd400078e02ff */
[----:B------:R-:W-:Y:S05]  /*1c4e0*/  WARPSYNC.COLLECTIVE R15, `(.L_x_771) ;  /* 0x000000000f087348 */ /* 0x000fea0003c00000 */
[----:B------:R0:W1:Y:S02]  /*1c4f0*/  SHFL.UP P6, R14, R13, R12, R11 ;  /* 0x0400000c0d0e7389 */ /* 0x00006400000c000b */
[----:B01----:R-:W-:Y:S01]  /*1c500*/  ENDCOLLECTIVE ;  /* 0x000000000000791b */ /* 0x003fe20003800000 */
.L_x_771:
[----:B------:R-:W-:Y:S01]  /*1c510*/  IMAD.MOV.U32 R12, RZ, RZ, 0x2 ;  /* 0x00000002ff0c7424 */ /* 0x000fe200078e00ff */
[----:B------:R-:W-:-:S04]  /*1c520*/  SEL R14, R14, RZ, P1 ;  /* 0x000000ff0e0e7207 */ /* 0x000fc80000800000 */
[----:B------:R-:W-:-:S05]  /*1c530*/  IADD3 R5, R13, R14, RZ ;  /* 0x0000000e0d057210 */ /* 0x000fca0007ffe0ff */
[----:B------:R-:W-:-:S07]  /*1c540*/  IMAD.MOV.U32 R13, RZ, RZ, R5 ;  /* 0x000000ffff0d7224 */ /* 0x000fce00078e0005 */
[----:B------:R-:W-:Y:S05]  /*1c550*/  WARPSYNC.COLLECTIVE R15, `(.L_x_772) ;  /* 0x000000000f087348 */ /* 0x000fea0003c00000 */
[----:B------:R0:W1:Y:S02]  /*1c560*/  SHFL.UP P6, R14, R13, R12, R11 ;  /* 0x0400000c0d0e7389 */ /* 0x00006400000c000b */
[----:B01----:R-:W-:Y:S01]  /*1c570*/  ENDCOLLECTIVE ;  /* 0x000000000000791b */ /* 0x003fe20003800000 */
.L_x_772:
[----:B------:R-:W-:Y:S01]  /*1c580*/  IMAD.MOV.U32 R12, RZ, RZ, 0x4 ;  /* 0x00000004ff0c7424 */ /* 0x000fe200078e00ff */
[----:B------:R-:W-:-:S05]  /*1c590*/  SEL R2, R14, RZ, P2 ;  /* 0x000000ff0e027207 */ /* 0x000fca0001000000 */
[----:B------:R-:W-:-:S04]  /*1c5a0*/  IMAD.IADD R2, R5, 0x1, R2 ;  /* 0x0000000105027824 */ /* 0x000fc800078e0202 */
[----:B------:R-:W-:-:S07]  /*1c5b0*/  IMAD.MOV.U32 R13, RZ, RZ, R2 ;  /* 0x000000ffff0d7224 */ /* 0x000fce00078e0002 */
[----:B------:R-:W-:Y:S05]  /*1c5c0*/  WARPSYNC.COLLECTIVE R15, `(.L_x_773) ;  /* 0x000000000f087348 */ /* 0x000fea0003c00000 */
[----:B------:R0:W1:Y:S02]  /*1c5d0*/  SHFL.UP P6, R14, R13, R12, R11 ;  /* 0x0400000c0d0e7389 */ /* 0x00006400000c000b */
[----:B01----:R-:W-:Y:S01]  /*1c5e0*/  ENDCOLLECTIVE ;  /* 0x000000000000791b */ /* 0x003fe20003800000 */
.L_x_773:
[----:B------:R-:W-:Y:S02]  /*1c5f0*/  MOV R12, 0x8 ;  /* 0x00000008000c7802 */ /* 0x000fe40000000f00 */
[----:B------:R-:W-:-:S05]  /*1c600*/  SEL R3, R14, RZ, P3 ;  /* 0x000000ff0e037207 */ /* 0x000fca0001800000 */
[----:B------:R-:W-:-:S04]  /*1c610*/  IMAD.IADD R8, R2, 0x1, R3 ;  /* 0x0000000102087824 */ /* 0x000fc800078e0203 */
[----:B------:R-:W-:-:S07]  /*1c620*/  IMAD.MOV.U32 R13, RZ, RZ, R8 ;  /* 0x000000ffff0d7224 */ /* 0x000fce00078e0008 */
[----:B------:R-:W-:Y:S05]  /*1c630*/  WARPSYNC.COLLECTIVE R15, `(.L_x_774) ;  /* 0x000000000f087348 */ /* 0x000fea0003c00000 */
[----:B------:R0:W1:Y:S02]  /*1c640*/  SHFL.UP P6, R14, R13, R12, R11 ;  /* 0x0400000c0d0e7389 */ /* 0x00006400000c000b */
[----:B01----:R-:W-:Y:S01]  /*1c650*/  ENDCOLLECTIVE ;  /* 0x000000000000791b */ /* 0x003fe20003800000 */
.L_x_774:
[----:B------:R-:W-:Y:S01]  /*1c660*/  IMAD.MOV.U32 R12, RZ, RZ, 0x10 ;  /* 0x00000010ff0c7424 */ /* 0x000fe200078e00ff */
[----:B------:R-:W-:-:S05]  /*1c670*/  SEL R5, R14, RZ, P4 ;  /* 0x000000ff0e057207 */ /* 0x000fca0002000000 */
[----:B------:R-:W-:-:S04]  /*1c680*/  IMAD.IADD R5, R8, 0x1, R5 ;  /* 0x0000000108057824 */ /* 0x000fc800078e0205 */
[----:B------:R-:W-:-:S07]  /*1c690*/  IMAD.MOV.U32 R13, RZ, RZ, R5 ;  /* 0x000000ffff0d7224 */ /* 0x000fce00078e0005 */
[----:B------:R-:W-:Y:S05]  /*1c6a0*/  WARPSYNC.COLLECTIVE R15, `(.L_x_775) ;  /* 0x000000000f087348 */ /* 0x000fea0003c00000 */
[----:B------:R0:W1:Y:S02]  /*1c6b0*/  SHFL.UP P6, R14, R13, R12, R11 ;  /* 0x0400000c0d0e7389 */ /* 0x00006400000c000b */
[----:B01----:R-:W-:Y:S01]  /*1c6c0*/  ENDCOLLECTIVE ;  /* 0x000000000000791b */ /* 0x003fe20003800000 */
.L_x_775:
        /* <DEDUP_REMOVED lines=8> */
.L_x_776:
[----:B------:R-:W-:Y:S05]  /*1c750*/  BRA `(.L_x_777) ;  /* 0xffffffc400a07947 */ /* 0x000fea000383ffff */
.L_x_655:
[----:B------:R-:W-:Y:S01]  /*1c760*/  BSSY B0, `(.L_x_778) ;  /* 0x0000007000007945 */ /* 0x000fe20003800000 */
[----:B------:R-:W-:Y:S02]  /*1c770*/  IMAD.MOV.U32 R12, RZ, RZ, 0x1 ;  /* 0x00000001ff0c7424 */ /* 0x000fe400078e00ff */
[----:B------:R-:W-:Y:S02]  /*1c780*/  IMAD.MOV.U32 R11, RZ, RZ, RZ ;  /* 0x000000ffff0b7224 */ /* 0x000fe400078e00ff */
[----:B------:R-:W-:-:S07]  /*1c790*/  IMAD.MOV.U32 R15, RZ, RZ, -0x1 ;  /* 0xffffffffff0f7424 */ /* 0x000fce00078e00ff */
[----:B------:R-:W-:Y:S05]  /*1c7a0*/  WARPSYNC.COLLECTIVE R15, `(.L_x_779) ;  /* 0x000000000f087348 */ /* 0x000fea0003c00000 */
[----:B------:R0:W1:Y:S02]  /*1c7b0*/  SHFL.UP P6, R14, R13, R12, R11 ;  /* 0x0400000c0d0e7389 */ /* 0x00006400000c000b */
[----:B01----:R-:W-:Y:S01]  /*1c7c0*/  ENDCOLLECTIVE ;  /* 0x000000000000791b */ /* 0x003fe20003800000 */
.L_x_779:
[----:B------:R-:W-:Y:S05]  /*1c7d0*/  BSYNC B0 ;  /* 0x0000000000007941 */ /* 0x000fea0003800000 */
.L_x_778:
[----:B------:R-:W-:Y:S01]  /*1c7e0*/  SEL R14, R14, RZ, P1 ;  /* 0x000000ff0e0e7207 */ /* 0x000fe20000800000 */
[----:B------:R-:W-:Y:S02]  /*1c7f0*/  IMAD.MOV.U32 R12, RZ, RZ, 0x2 ;  /* 0x00000002ff0c7424 */ /* 0x000fe400078e00ff */
[----:B------:R-:W-:Y:S02]  /*1c800*/  IMAD.MOV.U32 R11, RZ, RZ, RZ ;  /* 0x000000ffff0b7224 */ /* 0x000fe400078e00ff */
[----:B------:R-:W-:Y:S02]  /*1c810*/  IMAD.IADD R13, R13, 0x1, R14 ;  /* 0x000000010d0d7824 */ /* 0x000fe400078e020e */
[----:B------:R-:W-:-:S07]  /*1c820*/  IMAD.MOV.U32 R15, RZ, RZ, -0x1 ;  /* 0xffffffffff0f7424 */ /* 0x000fce00078e00ff */
[----:B------:R-:W-:Y:S05]  /*1c830*/  WARPSYNC.COLLECTIVE R15, `(.L_x_780) ;  /* 0x000000000f087348 */ /* 0x000fea0003c00000 */
[----:B------:R0:W1:Y:S02]  /*1c840*/  SHFL.UP P6, R14, R13, R12, R11 ;  /* 0x0400000c0d0e7389 */ /* 0x00006400000c000b */
[----:B01----:R-:W-:Y:S01]  /*1c850*/  ENDCOLLECTIVE ;  /* 0x000000000000791b */ /* 0x003fe20003800000 */
.L_x_780:
[----:B------:R-:W-:Y:S01]  /*1c860*/  IMAD.MOV.U32 R12, RZ, RZ, 0x4 ;  /* 0x00000004ff0c7424 */ /* 0x000fe200078e00ff */
[----:B------:R-:W-:-:S04]  /*1c870*/  SEL R2, R14, RZ, P2 ;  /* 0x000000ff0e027207 */ /* 0x000fc80001000000 */
[----:B------:R-:W-:-:S05]  /*1c880*/  IADD3 R2, R13, R2, RZ ;  /* 0x000000020d027210 */ /* 0x000fca0007ffe0ff */
[----:B------:R-:W-:-:S07]  /*1c890*/  IMAD.MOV.U32 R13, RZ, RZ, R2 ;  /* 0x000000ffff0d7224 */ /* 0x000fce00078e0002 */
[----:B------:R-:W-:Y:S05]  /*1c8a0*/  WARPSYNC.COLLECTIVE R15, `(.L_x_781) ;  /* 0x000000000f087348 */ /* 0x000fea0003c00000 */
[----:B------:R0:W1:Y:S02]  /*1c8b0*/  SHFL.UP P6, R14, R13, R12, R11 ;  /* 0x0400000c0d0e7389 */ /* 0x00006400000c000b */
[----:B01----:R-:W-:Y:S01]  /*1c8c0*/  ENDCOLLECTIVE ;  /* 0x000000000000791b */ /* 0x003fe20003800000 */
.L_x_781:
[----:B------:R-:W-:Y:S01]  /*1c8d0*/  IMAD.MOV.U32 R12, RZ, RZ, 0x8 ;  /* 0x00000008ff0c7424 */ /* 0x000fe200078e00ff */
[----:B------:R-:W-:-:S05]  /*1c8e0*/  SEL R3, R14, RZ, P3 ;  /* 0x000000ff0e037207 */ /* 0x000fca0001800000 */
[----:B------:R-:W-:-:S04]  /*1c8f0*/  IMAD.IADD R3, R2, 0x1, R3 ;  /* 0x0000000102037824 */ /* 0x000fc800078e0203 */
[----:B------:R-:W-:-:S07]  /*1c900*/  IMAD.MOV.U32 R13, RZ, RZ, R3 ;  /* 0x000000ffff0d7224 */ /* 0x000fce00078e0003 */
[----:B------:R-:W-:Y:S05]  /*1c910*/  WARPSYNC.COLLECTIVE R15, `(.L_x_782) ;  /* 0x000000000f087348 */ /* 0x000fea0003c00000 */
[----:B------:R0:W1:Y:S02]  /*1c920*/  SHFL.UP P6, R14, R13, R12, R11 ;  /* 0x0400000c0d0e7389 */ /* 0x00006400000c000b */
[----:B01----:R-:W-:Y:S01]  /*1c930*/  ENDCOLLECTIVE ;  /* 0x000000000000791b */ /* 0x003fe20003800000 */
.L_x_782:
[----:B------:R-:W-:Y:S02]  /*1c940*/  MOV R12, 0x10 ;  /* 0x00000010000c7802 */ /* 0x000fe40000000f00 */
[----:B------:R-:W-:-:S05]  /*1c950*/  SEL R14, R14, RZ, P4 ;  /* 0x000000ff0e0e7207 */ /* 0x000fca0002000000 */
[----:B------:R-:W-:-:S04]  /*1c960*/  IMAD.IADD R5, R3, 0x1, R14 ;  /* 0x0000000103057824 */ /* 0x000fc800078e020e */
[----:B------:R-:W-:-:S07]  /*1c970*/  IMAD.MOV.U32 R13, RZ, RZ, R5 ;  /* 0x000000ffff0d7224 */ /* 0x000fce00078e0005 */
[----:B------:R-:W-:Y:S05]  /*1c980*/  WARPSYNC.COLLECTIVE R15, `(.L_x_783) ;  /* 0x000000000f087348 */ /* 0x000fea0003c00000 */
[----:B------:R0:W1:Y:S02]  /*1c990*/  SHFL.UP P6, R14, R13, R12, R11 ;  /* 0x0400000c0d0e7389 */ /* 0x00006400000c000b */
[----:B01----:R-:W-:Y:S01]  /*1c9a0*/  ENDCOLLECTIVE ;  /* 0x000000000000791b */ /* 0x003fe20003800000 */
.L_x_783:
        /* <DEDUP_REMOVED lines=8> */
.L_x_784:
[----:B------:R-:W-:Y:S05]  /*1ca30*/  BRA `(.L_x_785) ;  /* 0xffffffc4008c7947 */ /* 0x000fea000383ffff */
.L_x_657:
[----:B------:R-:W-:Y:S01]  /*1ca40*/  BSSY B0, `(.L_x_786) ;  /* 0x0000006000007945 */ /* 0x000fe20003800000 */
[----:B------:R-:W-:Y:S01]  /*1ca50*/  PLOP3.LUT P6, PT, P6, PT, PT, 0x8, 0x0 ;  /* 0x000000000000781c */ /* 0x000fe200037ce170 */
[----:B------:R-:W-:-:S12]  /*1ca60*/  IMAD.MOV.U32 R15, RZ, RZ, -0x1 ;  /* 0xffffffffff0f7424 */ /* 0x000fd800078e00ff */
[----:B0-----:R-:W-:Y:S05]  /*1ca70*/  WARPSYNC.COLLECTIVE R15, `(.L_x_787) ;  /* 0x000000000f087348 */ /* 0x001fea0003c00000 */
[----:B------:R-:W-:Y:S01]  /*1ca80*/  VOTE.ANY R14, PT, P6 ;  /* 0x00000000000e7806 */ /* 0x000fe200030e0100 */
[----:B0-----:R-:W-:Y:S06]  /*1ca90*/  ENDCOLLECTIVE ;  /* 0x000000000000791b */ /* 0x001fec0003800000 */
.L_x_787:
[----:B------:R-:W-:Y:S05]  /*1caa0*/  BSYNC B0 ;  /* 0x0000000000007941 */ /* 0x000fea0003800000 */
.L_x_786:
[----:B------:R-:W-:Y:S02]  /*1cab0*/  IMAD.MOV.U32 R8, RZ, RZ, R14 ;  /* 0x000000ffff087224 */ /* 0x000fe400078e000e */
[----:B------:R-:W-:Y:S02]  /*1cac0*/  IMAD.MOV.U32 R13, RZ, RZ, R7 ;  /* 0x000000ffff0d7224 */ /* 0x000fe400078e0007 */
[----:B------:R-:W0:Y:S01]  /*1cad0*/  POPC R5, R8 ;  /* 0x0000000800057309 */ /* 0x000e220000000000 */
[----:B------:R-:W-:Y:S02]  /*1cae0*/  IMAD.MOV.U32 R11, RZ, RZ, 0x1f ;  /* 0x0000001fff0b7424 */ /* 0x000fe400078e00ff */
[----:B------:R-:W-:Y:S01]  /*1caf0*/  IMAD.MOV.U32 R15, RZ, RZ, -0x1 ;  /* 0xffffffffff0f7424 */ /* 0x000fe200078e00ff */
[----:B0-----:R-:W-:-:S07]  /*1cb00*/  MOV R12, R5 ;  /* 0x00000005000c7202 */ /* 0x001fce0000000f00 */
[----:B------:R-:W-:Y:S05]  /*1cb10*/  WARPSYNC.COLLECTIVE R15, `(.L_x_788) ;  /* 0x000000000f087348 */ /* 0x000fea0003c00000 */
[----:B------:R0:W1:Y:S02]  /*1cb20*/  SHFL.IDX P6, R14, R13, R12, R11 ;  /* 0x0000000c0d0e7389 */ /* 0x00006400000c000b */
[----:B01----:R-:W-:Y:S01]  /*1cb30*/  ENDCOLLECTIVE ;  /* 0x000000000000791b */ /* 0x003fe20003800000 */
.L_x_788:
[----:B------:R-:W-:Y:S02]  /*1cb40*/  IMAD.MOV.U32 R13, RZ, RZ, R4 ;  /* 0x000000ffff0d7224 */ /* 0x000fe400078e0004 */
[----:B------:R-:W-:-:S07]  /*1cb50*/  IMAD.MOV.U32 R7, RZ, RZ, R14 ;  /* 0x000000ffff077224 */ /* 0x000fce00078e000e */
[----:B------:R-:W-:Y:S05]  /*1cb60*/  WARPSYNC.COLLECTIVE R15, `(.L_x_789) ;  /* 0x000000000f087348 */ /* 0x000fea0003c00000 */
[----:B------:R0:W1:Y:S02]  /*1cb70*/  SHFL.IDX P6, R14, R13, R12, R11 ;  /* 0x0000000c0d0e7389 */ /* 0x00006400000c000b */
[----:B01----:R-:W-:Y:S01]  /*1cb80*/  ENDCOLLECTIVE ;  /* 0x000000000000791b */ /* 0x003fe20003800000 */
.L_x_789:
[----:B------:R-:W-:Y:S01]  /*1cb90*/  IMAD.MOV.U32 R4, RZ, RZ, R14 ;  /* 0x000000ffff047224 */ /* 0x000fe200078e000e */
[----:B------:R-:W-:Y:S06]  /*1cba0*/  BRA `(.L_x_790) ;  /* 0xffffffc4006c7947 */ /* 0x000fec000383ffff */
.L_x_659:
[----:B------:R-:W-:Y:S01]  /*1cbb0*/  BSSY B0, `(.L_x_791) ;  /* 0x0000007000007945 */ /* 0x000fe20003800000 */
[----:B------:R-:W-:Y:S01]  /*1cbc0*/  IMAD.MOV.U32 R13, RZ, RZ, R3 ;  /* 0x000000ffff0d7224 */ /* 0x000fe200078e0003 */
[----:B------:R-:W-:Y:S01]  /*1cbd0*/  MOV R15, 0xffffffff ;  /* 0xffffffff000f7802 */ /* 0x000fe20000000f00 */
[----:B------:R-:W-:-:S07]  /*1cbe0*/  IMAD.MOV.U32 R11, RZ, RZ, 0x1f ;  /* 0x0000001fff0b7424 */ /* 0x000fce00078e00ff */
[----:B0123--:R-:W-:Y:S05]  /*1cbf0*/  WARPSYNC.COLLECTIVE R15, `(.L_x_792) ;  /* 0x000000000f087348 */ /* 0x00ffea0003c00000 */
[----:B------:R4:W0:Y:S02]  /*1cc00*/  SHFL.IDX P6, R14, R13, R12, R11 ;  /* 0x0000000c0d0e7389 */ /* 0x00082400000c000b */
[----:B01234-:R-:W-:Y:S01]  /*1cc10*/  ENDCOLLECTIVE ;  /* 0x000000000000791b */ /* 0x01ffe20003800000 */
.L_x_792:
[----:B------:R-:W-:Y:S05]  /*1cc20*/  BSYNC B0 ;  /* 0x0000000000007941 */ /* 0x000fea0003800000 */
.L_x_791:
[----:B------:R-:W-:Y:S01]  /*1cc30*/  IMAD.MOV.U32 R24, RZ, RZ, R14 ;  /* 0x000000ffff187224 */ /* 0x000fe200078e000e */
[----:B------:R-:W-:Y:S06]  /*1cc40*/  BRA `(.L_x_658) ;  /* 0xffffffc4005c7947 */ /* 0x000fec000383ffff */
.L_x_663:
[----:B0-----:R0:W1:Y:S02]  /*1cc50*/  SYNCS.PHASECHK.TRANS64.TRYWAIT P0, [R9+URZ+0x30820], R0 ;  /* 0x03082000090075a7 */ /* 0x001064000800017f */
[----:B-1----:R-:W-:Y:S05]  /*1cc60*/  @!P0 NANOSLEEP.SYNCS 0x989680 ;  /* 0x009896800000895d */ /* 0x002fea0003900000 */
[----:B------:R-:W1:Y:S02]  /*1cc70*/  @!P0 SYNCS.PHASECHK.TRANS64 P0, [R9+URZ+0x30820], R0 ;  /* 0x03082000090085a7 */ /* 0x000e64000800007f */
[----:B-1----:R-:W-:Y:S05]  /*1cc80*/  @!P0 BRA `(.L_x_663) ;  /* 0xfffffffc00f08947 */ /* 0x002fea000383ffff */
[----:B------:R-:W-:Y:S05]  /*1cc90*/  BRA `(.L_x_793) ;  /* 0xffffffc800b47947 */ /* 0x000fea000383ffff */
.L_x_664:
[----:B------:R-:W1:Y:S01]  /*1cca0*/  S2R R2, SR_TID.X ;  /* 0x0000000000027919 */ /* 0x000e620000002100 */
[----:B------:R-:W-:Y:S01]  /*1ccb0*/  BSSY B0, `(.L_x_794) ;  /* 0x000000a000007945 */ /* 0x000fe20003800000 */
[----:B------:R-:W-:Y:S02]  /*1ccc0*/  IMAD.MOV.U32 R12, RZ, RZ, RZ ;  /* 0x000000ffff0c7224 */ /* 0x000fe400078e00ff */
[----:B------:R-:W-:Y:S02]  /*1ccd0*/  IMAD.MOV.U32 R11, RZ, RZ, 0x1f ;  /* 0x0000001fff0b7424 */ /* 0x000fe400078e00ff */
[----:B------:R-:W-:Y:S01]  /*1cce0*/  IMAD.MOV.U32 R15, RZ, RZ, -0x1 ;  /* 0xffffffffff0f7424 */ /* 0x000fe200078e00ff */
[----:B-1----:R-:W-:-:S04]  /*1ccf0*/  SHF.R.U32.HI R2, RZ, 0x5, R2 ;  /* 0x00000005ff027819 */ /* 0x002fc80000011602 */
[----:B------:R-:W-:-:S05]  /*1cd00*/  LOP3.LUT R2, R2, 0x3, RZ, 0xc0, !PT ;  /* 0x0000000302027812 */ /* 0x000fca00078ec0ff */
[----:B------:R-:W-:-:S07]  /*1cd10*/  IMAD.MOV.U32 R13, RZ, RZ, R2 ;  /* 0x000000ffff0d7224 */ /* 0x000fce00078e0002 */
[----:B0--3--:R-:W-:Y:S05]  /*1cd20*/  WARPSYNC.COLLECTIVE R15, `(.L_x_795) ;  /* 0x000000000f087348 */ /* 0x009fea0003c00000 */
[----:B------:R1:W2:Y:S02]  /*1cd30*/  SHFL.IDX P6, R14, R13, R12, R11 ;  /* 0x0000000c0d0e7389 */ /* 0x0002a400000c000b */
[----:B0123--:R-:W-:Y:S01]  /*1cd40*/  ENDCOLLECTIVE ;  /* 0x000000000000791b */ /* 0x00ffe20003800000 */
.L_x_795:
[----:B------:R-:W-:Y:S05]  /*1cd50*/  BSYNC B0 ;  /* 0x0000000000007941 */ /* 0x000fea0003800000 */
.L_x_794:
[----:B------:R-:W-:Y:S05]  /*1cd60*/  BRA `(.L_x_796) ;  /* 0xffffffc8009c7947 */ /* 0x000fea000383ffff */
.L_x_665:
[----:B------:R-:W-:Y:S01]  /*1cd70*/  BSSY B0, `(.L_x_797) ;  /* 0x0000006000007945 */ /* 0x000fe20003800000 */
[----:B------:R-:W-:-:S07]  /*1cd80*/  IMAD.MOV.U32 R15, RZ, RZ, -0x1 ;  /* 0xffffffffff0f7424 */ /* 0x000fce00078e00ff */
[----:B0--3--:R-:W-:Y:S05]  /*1cd90*/  WARPSYNC.COLLECTIVE R15, `(.L_x_798) ;  /* 0x000000000f0c7348 */ /* 0x009fea0003c00000 */
[----:B------:R-:W-:Y:S02]  /*1cda0*/  ELECT P6, UR62, PT ;  /* 0x00000000003e782f */ /* 0x000fe400038c0000 */
[----:B------:R-:W-:Y:S01]  /*1cdb0*/  MOV R14, UR62 ;  /* 0x0000003e000e7c02 */ /* 0x000fe20008000f00 */
[----:B0--3--:R-:W-:Y:S10]  /*1cdc0*/  ENDCOLLECTIVE ;  /* 0x000000000000791b */ /* 0x009ff40003800000 */
.L_x_798:
[----:B------:R-:W-:Y:S05]  /*1cdd0*/  BSYNC B0 ;  /* 0x0000000000007941 */ /* 0x000fea0003800000 */
.L_x_797:
[----:B------:R-:W-:Y:S05]  /*1cde0*/  BRA `(.L_x_799) ;  /* 0xffffffc800907947 */ /* 0x000fea000383ffff */
.L_x_667:
[----:B0-----:R0:W1:Y:S02]  /*1cdf0*/  SYNCS.PHASECHK.TRANS64.TRYWAIT P0, [R7+URZ], R2 ;  /* 0x00000002070075a7 */ /* 0x001064000800017f */
[----:B-1----:R-:W-:Y:S05]  /*1ce00*/  @!P0 NANOSLEEP.SYNCS 0x989680 ;  /* 0x009896800000895d */ /* 0x002fea0003900000 */
[----:B------:R-:W1:Y:S02]  /*1ce10*/  @!P0 SYNCS.PHASECHK.TRANS64 P0, [R7+URZ], R2 ;  /* 0x00000002070085a7 */ /* 0x000e64000800007f */
[----:B-1----:R-:W-:Y:S05]  /*1ce20*/  @!P0 BRA `(.L_x_667) ;  /* 0xfffffffc00f08947 */ /* 0x002fea000383ffff */
[----:B------:R-:W-:Y:S05]  /*1ce30*/  BRA `(.L_x_800) ;  /* 0xffffffc800c47947 */ /* 0x000fea000383ffff */
.L_x_668:
[----:B-1----:R1:W2:Y:S02]  /*1ce40*/  SYNCS.PHASECHK.TRANS64.TRYWAIT P0, [R3+URZ], R0 ;  /* 0x00000000030075a7 */ /* 0x0022a4000800017f */
[----:B--2---:R-:W-:Y:S05]  /*1ce50*/  @!P0 NANOSLEEP.SYNCS 0x989680 ;  /* 0x009896800000895d */ /* 0x004fea0003900000 */
[----:B------:R-:W2:Y:S02]  /*1ce60*/  @!P0 SYNCS.PHASECHK.TRANS64 P0, [R3+URZ], R0 ;  /* 0x00000000030085a7 */ /* 0x000ea4000800007f */
[----:B--2---:R-:W-:Y:S05]  /*1ce70*/  @!P0 BRA `(.L_x_668) ;  /* 0xfffffffc00f08947 */ /* 0x004fea000383ffff */
[----:B------:R-:W-:Y:S05]  /*1ce80*/  BRA `(.L_x_801) ;  /* 0xffffffc800b87947 */ /* 0x000fea000383ffff */
.L_x_670:
[----:B-1----:R1:W2:Y:S02]  /*1ce90*/  SYNCS.PHASECHK.TRANS64.TRYWAIT P0, [R5+URZ], R2 ;  /* 0x00000002050075a7 */ /* 0x0022a4000800017f */
[----:B--2---:R-:W-:Y:S05]  /*1cea0*/  @!P0 NANOSLEEP.SYNCS 0x989680 ;  /* 0x009896800000895d */ /* 0x004fea0003900000 */
[----:B------:R-:W2:Y:S02]  /*1ceb0*/  @!P0 SYNCS.PHASECHK.TRANS64 P0, [R5+URZ], R2 ;  /* 0x00000002050085a7 */ /* 0x000ea4000800007f */
[----:B--2---:R-:W-:Y:S05]  /*1cec0*/  @!P0 BRA `(.L_x_670) ;  /* 0xfffffffc00f08947 */ /* 0x004fea000383ffff */
[----:B------:R-:W-:Y:S05]  /*1ced0*/  BRA `(.L_x_802) ;  /* 0xffffffc800bc7947 */ /* 0x000fea000383ffff */
.L_x_803:
        /* <DEDUP_REMOVED lines=10> */
.L_x_2703:


//--------------------- .text._ZN7cutlass13device_kernelIN5flash11enable_sm90INS1_16FlashAttnFwdSm90INS1_25CollectiveMainloopFwdSm90ILi2EN4cute5tupleIJNS5_1CILi1EEES8_S8_EEENS6_IJNS7_ILi192EEENS7_ILi128EEENS7_ILi64EEEEEELi64ENS_10bfloat16_tEfNS_4arch4Sm90ELb0ELb1ELb1ELb0ELb0ELb0ELb0ELb1ELb1ELb1ELb1ELb0EEENS1_21CollectiveEpilogueFwdINS6_IJSA_SC_SB_EEES9_SE_SG_Li384ELb0ELb1ELb1ELb0EEENS1_19SingleTileSchedulerILb0ELb1ELb1ELi192EEEEEEEEEvNT_6ParamsE --------------------------
	.section	.text._ZN7cutlass13device_kernelIN5flash11enable_sm90INS1_16FlashAttnFwdSm90INS1_25CollectiveMainloopFwdSm90ILi2EN4cute5tupleIJNS5_1CILi1EEES8_S8_EEENS6_IJNS7_ILi192EEENS7_ILi128EEENS7_ILi64EEEEEELi64ENS_10bfloat16_tEfNS_4arch4Sm90ELb0ELb1ELb1ELb0ELb0ELb0ELb0ELb1ELb1ELb1ELb1ELb0EEENS1_21CollectiveEpilogueFwdINS6_IJSA_SC_SB_EEES9_SE_SG_Li384ELb0ELb1ELb1ELb0EEENS1_19SingleTileSchedulerILb0ELb1ELb1ELi192EEEEEEEEEvNT_6ParamsE,"ax",@progbits
	.align	128
.text._ZN7cutlass13device_kernelIN5flash11enable_sm90INS1_16FlashAttnFwdSm90INS1_25CollectiveMainloopFwdSm90ILi2EN4cute5tupleIJNS5_1CILi1EEES8_S8_EEENS6_IJNS7_ILi192EEENS7_ILi128EEENS7_ILi64EEEEEELi64ENS_10bfloat16_tEfNS_4arch4Sm90ELb0ELb1ELb1ELb0ELb0ELb0ELb0ELb1ELb1ELb1ELb1ELb0EEENS1_21CollectiveEpilogueFwdINS6_IJSA_SC_SB_EEES9_SE_SG_Li384ELb0ELb1ELb1ELb0EEENS1_19SingleTileSchedulerILb0ELb1ELb1ELi192EEEEEEEEEvNT_6ParamsE:
        .type           _ZN7cutlass13device_kernelIN5flash11enable_sm90INS1_16FlashAttnFwdSm90INS1_25CollectiveMainloopFwdSm90ILi2EN4cute5tupleIJNS5_1CILi1EEES8_S8_EEENS6_IJNS7_ILi192EEENS7_ILi128EEENS7_ILi64EEEEEELi64ENS_10bfloat16_tEfNS_4arch4Sm90ELb0ELb1ELb1ELb0ELb0ELb0ELb0ELb1ELb1ELb1ELb1ELb0EEENS1_21CollectiveEpilogueFwdINS6_IJSA_SC_SB_EEES9_SE_SG_Li384ELb0ELb1ELb1ELb0EEENS1_19SingleTileSchedulerILb0ELb1ELb1ELi192EEEEEEEEEvNT_6ParamsE,@function
        .size           _ZN7cutlass13device_kernelIN5flash11enable_sm90INS1_16FlashAttnFwdSm90INS1_25CollectiveMainloopFwdSm90ILi2EN4cute5tupleIJNS5_1CILi1EEES8_S8_EEENS6_IJNS7_ILi192EEENS7_ILi128EEENS7_ILi64EEEEEELi64ENS_10bfloat16_tEfNS_4arch4Sm90ELb0ELb1ELb1ELb0ELb0ELb0ELb0ELb1ELb1ELb1ELb1ELb0EEENS1_21CollectiveEpilogueFwdINS6_IJSA_SC_SB_EEES9_SE_SG_Li384ELb0ELb1ELb1ELb0EEENS1_19SingleTileSchedulerILb0ELb1ELb1ELi192EEEEEEEEEvNT_6ParamsE,(.L_x_2704 - _ZN7cutlass13device_kernelIN5flash11enable_sm90INS1_16FlashAttnFwdSm90INS1_25CollectiveMainloopFwdSm90ILi2EN4cute5tupleIJNS5_1CILi1EEES8_S8_EEENS6_IJNS7_ILi192EEENS7_ILi128EEENS7_ILi64EEEEEELi64ENS_10bfloat16_tEfNS_4arch4Sm90ELb0ELb1ELb1ELb0ELb0ELb0ELb0ELb1ELb1ELb1ELb1ELb0EEENS1_21CollectiveEpilogueFwdINS6_IJSA_SC_SB_EEES9_SE_SG_Li384ELb0ELb1ELb1ELb0EEENS1_19SingleTileSchedulerILb0ELb1ELb1ELi192EEEEEEEEEvNT_6ParamsE)
        .other          _ZN7cutlass13device_kernelIN5flash11enable_sm90INS1_16FlashAttnFwdSm90INS1_25CollectiveMainloopFwdSm90ILi2EN4cute5tupleIJNS5_1CILi1EEES8_S8_EEENS6_IJNS7_ILi192EEENS7_ILi128EEENS7_ILi64EEEEEELi64ENS_10bfloat16_tEfNS_4arch4Sm90ELb0ELb1ELb1ELb0ELb0ELb0ELb0ELb1ELb1ELb1ELb1ELb0EEENS1_21CollectiveEpilogueFwdINS6_IJSA_SC_SB_EEES9_SE_SG_Li384ELb0ELb1ELb1ELb0EEENS1_19SingleTileSchedulerILb0ELb1ELb1ELi192EEEEEEEEEvNT_6ParamsE,@"STO_CUDA_ENTRY STV_DEFAULT"
_ZN7cutlass13device_kernelIN5flash11enable_sm90INS1_16FlashAttnFwdSm90INS1_25CollectiveMainloopFwdSm90ILi2EN4cute5tupleIJNS5_1CILi1EEES8_S8_EEENS6_IJNS7_ILi192EEENS7_ILi128EEENS7_ILi64EEEEEELi64ENS_10bfloat16_tEfNS_4arch4Sm90ELb0ELb1ELb1ELb0ELb0ELb0ELb0ELb1ELb1ELb1ELb1ELb0EEENS1_21CollectiveEpilogueFwdINS6_IJSA_SC_SB_EEES9_SE_SG_Li384ELb0ELb1ELb1ELb0EEENS1_19SingleTileSchedulerILb0ELb1ELb1ELi192EEEEEEEEEvNT_6ParamsE:
[----:B------:R-:W0:Y:S01]  /*0000*/  LDC R1, c[0x0][0x28] ;  /* 0x00000a00ff017b82 */ /* 0x000e220000000800 */
[----:B------:R-:W1:Y:S01]  /*0010*/  S2R R2, SR_TID.X ;  /* 0x0000000000027919 */ /* 0x000e620000002100 */
[----:B------:R-:W-:Y:S01]  /*0020*/  ELECT P0, URZ, PT ;  /* 0x00000000003f782f */ /* 0x000fe20003800000 */
[----:B------:R-:W-:Y:S01]  /*0030*/  BSSY B0, `(.L_x_804) ;  /* 0x000000e000007945 */ /* 0x000fe20003800000 */
[--C-:B-1----:R-:W-:Y:S02]  /*0040*/  SHF.R.U32.HI R16, RZ, 0x5, R2.reuse ;  /* 0x00000005ff107819 */ /* 0x102fe40000011602 */
[----:B------:R-:W-:-:S03]  /*0050*/  SHF.R.U32.HI R17, RZ, 0x7, R2 ;  /* 0x00000007ff117819 */ /* 0x000fc60000011602 */
[----:B------:R-:W1:Y:S02]  /*0060*/  SHFL.IDX PT, R0, R16, RZ, 0x1f ;  /* 0x00001fff10007589 */ /* 0x000e6400000e0000 */
[----:B-1----:R-:W-:-:S13]  /*0070*/  ISETP.EQ.AND P0, PT, R0, RZ, P0 ;  /* 0x000000ff0000720c */ /* 0x002fda0000702270 */
[----:B0-----:R-:W-:Y:S05]  /*0080*/  @!P0 BRA `(.L_x_805) ;  /* 0x0000000000208947 */ /* 0x001fea0003800000 */
        /* <DEDUP_REMOVED lines=8> */
.L_x_805:
[----:B------:R-:W-:Y:S05]  /*0110*/  BSYNC B0 ;  /* 0x0000000000007941 */ /* 0x000fea0003800000 */
.L_x_804:
[----:B------:R-:W-:Y:S01]  /*0120*/  VOTEU.ANY UP0, P0 ;  /* 0x00000000003f7886 */ /* 0x000fe20000000100 */
[----:B------:R-:W0:Y:S01]  /*0130*/  SHFL.IDX PT, R3, R17, RZ, 0x1f ;  /* 0x00001fff11037589 */ /* 0x000e2200000e0000 */
[----:B------:R-:W-:Y:S01]  /*0140*/  UMOV UR4, 0x80 ;  /* 0x0000008000047882 */ /* 0x000fe20000000000 */
[----:B------:R-:W-:Y:S01]  /*0150*/  UMOV UR7, 0x180 ;  /* 0x0000018000077882 */ /* 0x000fe20000000000 */
[----:B------:R-:W-:Y:S01]  /*0160*/  VOTEU.ANY UP1, P0 ;  /* 0x00000000003f7886 */ /* 0x000fe20000020100 */
[----:B------:R-:W1:Y:S01]  /*0170*/  @UP0 S2UR UR8, SR_CgaCtaId ;  /* 0x00000000000809c3 */ /* 0x000e620000008800 */
[----:B------:R-:W2:Y:S01]  /*0180*/  SHFL.IDX PT, R0, R16, RZ, 0x1f ;  /* 0x00001fff10007589 */ /* 0x000ea200000e0000 */
[----:B------:R-:W-:Y:S01]  /*0190*/  @UP0 UMOV UR6, 0x400 ;  /* 0x0000040000060882 */ /* 0x000fe20000000000 */
[----:B------:R-:W-:-:S04]  /*01a0*/  @UP0 UIADD3 UR4, -UR4, 0x100000, URZ ;  /* 0x0010000004040890 */ /* 0x000fc8000fffe13f */
[----:B------:R-:W-:Y:S02]  /*01b0*/  @UP0 USHF.L.U32 UR5, UR4, 0xb, URZ ;  /* 0x0000000b04050899 */ /* 0x000fe4000800063f */
[----:B------:R-:W-:Y:S01]  /*01c0*/  @UP0 USHF.L.U32 UR4, UR4, 0x1, URZ ;  /* 0x0000000104040899 */ /* 0x000fe2000800063f */
[----:B------:R-:W-:Y:S01]  /*01d0*/  VOTEU.ANY UP2, P0 ;  /* 0x00000000003f7886 */ /* 0x000fe20000040100 */
[----:B0-----:R-:W-:Y:S01]  /*01e0*/  R2UR UR9, R3 ;  /* 0x00000000030972ca */ /* 0x001fe200000e0000 */
[----:B-1----:R-:W-:Y:S01]  /*01f0*/  @UP0 ULEA UR8, UR8, UR6, 0x18 ;  /* 0x0000000608080291 */ /* 0x002fe2000f8ec03f */
[----:B--2---:R-:W-:Y:S01]  /*0200*/  ISETP.NE.AND P1, PT, R0, RZ, PT ;  /* 0x000000ff0000720c */ /* 0x004fe20003f25270 */
[----:B------:R-:W-:-:S04]  /*0210*/  @UP0 UIADD3 UR6, -UR7, 0x100000, URZ ;  /* 0x0010000007060890 */ /* 0x000fc8000fffe13f */
[----:B------:R-:W-:Y:S02]  /*0220*/  @UP0 USHF.L.U32 UR7, UR6, 0xb, URZ ;  /* 0x0000000b06070899 */ /* 0x000fe4000800063f */
[----:B------:R-:W-:-:S04]  /*0230*/  @UP0 USHF.L.U32 UR6, UR6, 0x1, URZ ;  /* 0x0000000106060899 */ /* 0x000fc8000800063f */
[----:B------:R-:W-:Y:S01]  /*0240*/  UISETP.NE.AND UP0, UPT, UR9, URZ, UPT ;  /* 0x0000003f0900728c */ /* 0x000fe2000bf05270 */
[----:B------:R-:W0:Y:S02]  /*0250*/  FENCE.VIEW.ASYNC.S ;  /* 0x00000000000073c6 */ /* 0x000e240000000000 */
[----:B0-----:R0:W1:Y:S05]  /*0260*/  @UP1 SYNCS.EXCH.64 URZ, [UR8+0x16800], UR4 ;  /* 0x01680004083f15b2 */ /* 0x00106a0008000100 */
[----:B------:R0:W2:Y:S01]  /*0270*/  @UP2 SYNCS.EXCH.64 URZ, [UR8+0x16820], UR6 ;  /* 0x01682006083f25b2 */ /* 0x0000a20008000100 */
        /* <DEDUP_REMOVED lines=17> */
[----:B------:R3:W0:Y:S02]  /*0390*/  SYNCS.EXCH.64 URZ, [UR8+0x16848], UR6 ;  /* 0x01684806083f75b2 */ /* 0x0006240008000100 */
[----:B---3--:R-:W-:Y:S01]  /*03a0*/  NOP ;  /* 0x0000000000007918 */ /* 0x008fe20000000000 */
.L_x_806:
[----:B------:R-:W3:Y:S01]  /*03b0*/  SHFL.IDX PT, R0, R16, RZ, 0x1f ;  /* 0x00001fff10007589 */ /* 0x000ee200000e0000 */
[----:B------:R-:W-:Y:S01]  /*03c0*/  NOP ;  /* 0x0000000000007918 */ /* 0x000fe20000000000 */
[----:B---3--:R-:W-:-:S13]  /*03d0*/  ISETP.NE.AND P0, PT, R0, RZ, PT ;  /* 0x000000ff0000720c */ /* 0x008fda0003f05270 */
        /* <DEDUP_REMOVED lines=17> */
[----:B------:R3:W0:Y:S02]  /*04f0*/  SYNCS.EXCH.64 URZ, [UR8+0x16868], UR6 ;  /* 0x01686806083f75b2 */ /* 0x0006240008000100 */
[----:B---3--:R-:W-:Y:S01]  /*0500*/  NOP ;  /* 0x0000000000007918 */ /* 0x008fe20000000000 */
.L_x_807:
[----:B------:R-:W3:Y:S01]  /*0510*/  SHFL.IDX PT, R0, R16, RZ, 0x1f ;  /* 0x00001fff10007589 */ /* 0x000ee200000e0000 */
[----:B------:R-:W-:Y:S01]  /*0520*/  NOP ;  /* 0x0000000000007918 */ /* 0x000fe20000000000 */
[----:B---3--:R-:W-:-:S13]  /*0530*/  ISETP.NE.AND P0, PT, R0, RZ, PT ;  /* 0x000000ff0000720c */ /* 0x008fda0003f05270 */
        /* <DEDUP_REMOVED lines=13> */
[----:B------:R3:W0:Y:S02]  /*0610*/  SYNCS.EXCH.64 URZ, [UR6+0x16888], UR4 ;  /* 0x01688804063f75b2 */ /* 0x0006240008000100 */
[----:B---3--:R-:W-:Y:S01]  /*0620*/  NOP ;  /* 0x0000000000007918 */ /* 0x008fe20000000000 */
.L_x_808:
        /* <DEDUP_REMOVED lines=22> */
.L_x_809:
        /* <DEDUP_REMOVED lines=22> */
.L_x_810:
[----:B------:R-:W-:Y:S01]  /*08f0*/  PLOP3.LUT P0, PT, PT, PT, UP0, 0x80, 0x0 ;  /* 0x000000000000781c */ /* 0x000fe20003f0f008 */
[----:B------:R-:W-:Y:S01]  /*0900*/  UMOV UR45, 0x1 ;  /* 0x00000001002d7882 */ /* 0x000fe20000000000 */
[----:B------:R-:W-:Y:S01]  /*0910*/  NOP ;  /* 0x0000000000007918 */ /* 0x000fe20000000000 */
[----:B------:R-:W-:Y:S01]  /*0920*/  USEL UR45, UR45, 0x2, !UP0 ;  /* 0x000000022d2d7887 */ /* 0x000fe2000c000000 */
[----:B------:R-:W-:Y:S01]  /*0930*/  BSSY B6, `(.L_x_811) ;  /* 0x00012fc000067945 */ /* 0x000fe20003800000 */
[----:B------:R-:W-:Y:S01]  /*0940*/  ULDC.64 UR48, c[0x0][0x208] ;  /* 0x0000820000307ab9 */ /* 0x000fe20000000a00 */
[----:B------:R-:W-:Y:S01]  /*0950*/  LOP3.LUT R19, R2, 0x7f, RZ, 0xc0, !PT ;  /* 0x0000007f02137812 */ /* 0x000fe200078ec0ff */
[----:B012-4-:R-:W-:Y:S06]  /*0960*/  BAR.SYNC.DEFER_BLOCKING 0x0 ;  /* 0x0000000000007b1d */ /* 0x017fec0000010000 */
[----:B------:R-:W-:Y:S05]  /*0970*/  @!P0 BRA `(.L_x_812) ;  /* 0x000000f400a08947 */ /* 0x000fea0003800000 */
.L_x_813:
[----:B------:R-:W-:-:S08]  /*0980*/  NOP ;  /* 0x0000000000007918 */ /* 0x000fd00000000000 */
[----:B------:R-:W0:Y:S02]  /*0990*/  USETMAXREG.TRY_ALLOC.CTAPOOL UP0, 0xa0 ;  /* 0x000000a0000079c8 */ /* 0x000e240008000600 */
[----:B0-----:R-:W-:-:S13]  /*09a0*/  PLOP3.LUT P0, PT, PT, PT, UP0, 0x80, 0x0 ;  /* 0x000000000000781c */ /* 0x001fda0003f0f008 */
[----:B------:R-:W-:Y:S05]  /*09b0*/  @!P0 BRA `(.L_x_813) ;  /* 0xfffffffc00f08947 */ /* 0x000fea000383ffff */
[----:B------:R-:W0:Y:S01]  /*09c0*/  S2UR UR6, SR_CTAID.Y ;  /* 0x00000000000679c3 */ /* 0x000e220000002600 */
[----:B------:R-:W-:Y:S01]  /*09d0*/  LOP3.LUT R0, R2, 0xffffff80, RZ, 0xc0, !PT ;  /* 0xffffff8002007812 */ /* 0x000fe200078ec0ff */
[----:B------:R-:W-:Y:S02]  /*09e0*/  ULDC UR7, c[0x0][0xc50] ;  /* 0x0003140000077ab9 */ /* 0x000fe40000000800 */
[----:B------:R-:W-:-:S04]  /*09f0*/  UISETP.NE.AND UP0, UPT, UR7, 0x1, UPT ;  /* 0x000000010700788c */ /* 0x000fc8000bf05270 */
[----:B------:R-:W-:Y:S08]  /*0a00*/  BAR.ARV 0x8, 0x200 ;  /* 0x0208000000007b1d */ /* 0x000ff00000002000 */
[----:B------:R-:W1:Y:S01]  /*0a10*/  S2UR UR8, SR_CTAID.Z ;  /* 0x00000000000879c3 */ /* 0x000e620000002700 */
[----:B------:R-:W-:Y:S01]  /*0a20*/  ISETP.NE.AND P0, PT, R0, 0x80, PT ;  /* 0x000000800000780c */ /* 0x000fe20003f05270 */
[----:B------:R-:W-:Y:S01]  /*0a30*/  @UP0 ULDC UR4, c[0x0][0xc54] ;  /* 0x0003150000040ab9 */ /* 0x000fe20000000800 */
[----:B------:R-:W-:Y:S01]  /*0a40*/  @UP0 ULDC UR9, c[0x0][0xc58] ;  /* 0x0003160000090ab9 */ /* 0x000fe20000000800 */
[----:B0-----:R-:W-:-:S10]  /*0a50*/  UIMAD.WIDE.U32 UR4, UR6, UR4, URZ ;  /* 0x00000004060472a5 */ /* 0x001fd4000f8e003f */
[----:B------:R-:W-:Y:S06]  /*0a60*/  @!P0 BAR.ARV 0x9, 0x100 ;  /* 0x0244000000008b1d */ /* 0x000fec0000002000 */
[----:B------:R-:W-:Y:S01]  /*0a70*/  UMOV UR36, UR6 ;  /* 0x0000000600247c82 */ /* 0x000fe20008000000 */
[----:B------:R-:W-:Y:S01]  /*0a80*/  @UP0 USHF.R.U32.HI UR36, URZ, UR9, UR5 ;  /* 0x000000093f240299 */ /* 0x000fe20008011605 */
[----:B-1----:R-:W-:-:S03]  /*0a90*/  ISETP.LE.AND P0, PT, RZ, UR8, PT ;  /* 0x00000008ff007c0c */ /* 0x002fc6000bf03270 */
[----:B------:R-:W-:-:S04]  /*0aa0*/  UIADD3 UR4, -UR36, URZ, URZ ;  /* 0x0000003f24047290 */ /* 0x000fc8000fffe13f */
[----:B------:R-:W-:-:S06]  /*0ab0*/  UIMAD UR6, UR7, UR4, UR6 ;  /* 0x00000004070672a4 */ /* 0x000fcc000f8e0206 */
[----:B------:R-:W-:Y:S06]  /*0ac0*/  @!P0 BRA `(.L_x_814) ;  /* 0x0000012c00888947 */ /* 0x000fec0003800000 */
[----:B------:R-:W0:Y:S01]  /*0ad0*/  LDC.64 R6, c[0x0][0x418] ;  /* 0x00010600ff067b82 */ /* 0x000e220000000a00 */
[----:B------:R-:W-:Y:S01]  /*0ae0*/  ULDC UR4, c[0x0][0x448] ;  /* 0x0001120000047ab9 */ /* 0x000fe20000000800 */
[----:B------:R-:W-:Y:S01]  /*0af0*/  VIADD R18, R2, 0xffffff80 ;  /* 0xffffff8002127836 */ /* 0x000fe20000000000 */
[----:B------:R-:W-:-:S03]  /*0b00*/  UISETP.NE.AND UP0, UPT, UR4, 0x1, UPT ;  /* 0x000000010400788c */ /* 0x000fc6000bf05270 */
[----:B------:R-:W-:Y:S02]  /*0b10*/  ULDC.64 UR4, c[0x0][0x9e0] ;  /* 0x0002780000047ab9 */ /* 0x000fe40000000a00 */
[----:B------:R-:W1:Y:S01]  /*0b20*/  LDC R23, c[0x0][0x288] ;  /* 0x0000a200ff177b82 */ /* 0x000e620000000800 */
[----:B------:R-:W-:-:S05]  /*0b30*/  UISETP.GE.AND UP1, UPT, UR5, 0x1, UPT ;  /* 0x000000010500788c */ /* 0x000fca000bf26270 */
[----:B------:R-:W-:Y:S01]  /*0b40*/  @UP0 ULDC UR9, c[0x0][0x44c] ;  /* 0x0001130000090ab9 */ /* 0x000fe20000000800 */
[----:B------:R-:W-:Y:S01]  /*0b50*/  @UP0 ULDC UR11, c[0x0][0x450] ;  /* 0x00011400000b0ab9 */ /* 0x000fe20000000800 */
[----:B------:R-:W2:Y:S01]  /*0b60*/  LDC R16, c[0x0][0x424] ;  /* 0x00010900ff107b82 */ /* 0x000ea20000000800 */
[----:B------:R-:W-:-:S07]  /*0b70*/  PLOP3.LUT P1, PT, PT, PT, UP1, 0x80, 0x0 ;  /* 0x000000000000781c */ /* 0x000fce0003f2f018 */
[----:B------:R-:W3:Y:S01]  /*0b80*/  LDC R5, c[0x0][0x2f0] ;  /* 0x0000bc00ff057b82 */ /* 0x000ee20000000800 */
[----:B0-----:R-:W-:-:S04]  /*0b90*/  ISETP.NE.U32.AND P0, PT, R6, RZ, PT ;  /* 0x000000ff0600720c */ /* 0x001fc80003f05070 */
[----:B------:R-:W-:-:S03]  /*0ba0*/  ISETP.NE.AND.EX P0, PT, R7, RZ, PT, P0 ;  /* 0x000000ff0700720c */ /* 0x000fc60003f05300 */
[----:B------:R-:W0:Y:S01]  /*0bb0*/  S2UR UR40, SR_CTAID.X ;  /* 0x00000000002879c3 */ /* 0x000e220000002500 */
[----:B-1----:R-:W-:Y:S02]  /*0bc0*/  IADD3 R3, -R23, 0x1, RZ ;  /* 0x0000000117037810 */ /* 0x002fe40007ffe1ff */
[----:B--2---:R-:W-:-:S05]  /*0bd0*/  SEL R16, R16, 0x1, P0 ;  /* 0x0000000110107807 */ /* 0x004fca0000000000 */
[----:B---3--:R-:W-:-:S05]  /*0be0*/  IMAD R3, R16, R5, R3 ;  /* 0x0000000510037224 */ /* 0x008fca00078e0203 */
[----:B------:R-:W-:Y:S01]  /*0bf0*/  R2UR UR10, R3 ;  /* 0x00000000030a72ca */ /* 0x000fe200000e0000 */
[----:B0-----:R-:W-:-:S04]  /*0c00*/  UIMAD UR40, UR40, 0xc0, URZ ;  /* 0x000000c0282878a4 */ /* 0x001fc8000f8e023f */
[----:B------:R-:W-:Y:S02]  /*0c10*/  @UP0 UIADD3 UR8, UR40, 0xbf, URZ ;  /* 0x000000bf28080890 */ /* 0x000fe4000fffe03f */
[----:B------:R-:W-:Y:S02]  /*0c20*/  UIADD3 UR7, UR40, 0xbf, URZ ;  /* 0x000000bf28077890 */ /* 0x000fe4000fffe03f */
[----:B------:R-:W-:-:S04]  /*0c30*/  UIMAD.WIDE.U32 UR8, UR8, UR9, URZ ;  /* 0x00000009080872a5 */ /* 0x000fc8000f8e003f */
[----:B------:R-:W-:-:S04]  /*0c40*/  @UP0 USHF.R.U32.HI UR7, URZ, UR11, UR9 ;  /* 0x0000000b3f070299 */ /* 0x000fc80008011609 */
[----:B------:R-:W-:-:S04]  /*0c50*/  UIADD3 UR7, UR10, UR7, URZ ;  /* 0x000000070a077290 */ /* 0x000fc8000fffe03f */
[----:B------:R-:W-:-:S06]  /*0c60*/  UIADD3 UR4, UR7, UR4, URZ ;  /* 0x0000000407047290 */ /* 0x000fcc000fffe03f */
[----:B------:R-:W-:Y:S01]  /*0c70*/  IMAD.U32 R0, RZ, RZ, UR4 ;  /* 0x00000004ff007e24 */ /* 0x000fe2000f8e00ff */
[----:B------:R-:W-:Y:S06]  /*0c80*/  @!P1 BRA `(.L_x_815) ;  /* 0x0000000000409947 */ /* 0x000fec0003800000 */
[----:B------:R-:W-:Y:S01]  /*0c90*/  ISETP.LT.AND P0, PT, RZ, UR7, PT ;  /* 0x00000007ff007c0c */ /* 0x000fe2000bf01270 */
[----:B------:R-:W-:-:S12]  /*0ca0*/  UIADD3 UR4, UR7, -0x1, URZ ;  /* 0xffffffff07047890 */ /* 0x000fd8000fffe03f */
[----:B------:R-:W-:Y:S05]  /*0cb0*/  @P0 BRA `(.L_x_816) ;  /* 0x00000000001c0947 */ /* 0x000fea0003800000 */
[----:B------:R-:W-:Y:S02]  /*0cc0*/  UISETP.NE.AND UP1, UPT, UR5, 0x1, UPT ;  /* 0x000000010500788c */ /* 0x000fe4000bf25270 */
[----:B------:R-:W-:-:S09]  /*0cd0*/  UIADD3 UR4, -UR7, URZ, URZ ;  /* 0x0000003f07047290 */ /* 0x000fd2000fffe13f */
[----:B------:R-:W-:Y:S02]  /*0ce0*/  @UP1 ULDC.64 UR10, c[0x0][0x9e8] ;  /* 0x00027a00000a1ab9 */ /* 0x000fe40000000a00 */
[----:B------:R-:W-:-:S04]  /*0cf0*/  UIMAD.WIDE.U32 UR8, UR4, UR10, URZ ;  /* 0x0000000a040872a5 */ /* 0x000fc8000f8e003f */
[----:B------:R-:W-:-:S04]  /*0d00*/  @UP1 USHF.R.U32.HI UR4, URZ, UR11, UR9 ;  /* 0x0000000b3f041299 */ /* 0x000fc80008011609 */
[----:B------:R-:W-:Y:S01]  /*0d10*/  ULOP3.LUT UR4, URZ, UR4, URZ, 0x33, !UPT ;  /* 0x000000043f047292 */ /* 0x000fe2000f8e333f */
[----:B------:R-:W-:Y:S11]  /*0d20*/  BRA `(.L_x_817) ;  /* 0x0000000000107947 */ /* 0x000ff60003800000 */
.L_x_816:
[----:B------:R-:W-:-:S11]  /*0d30*/  UISETP.NE.AND UP1, UPT, UR5, 0x1, UPT ;  /* 0x000000010500788c */ /* 0x000fd6000bf25270 */
[----:B------:R-:W-:Y:S02]  /*0d40*/  @UP1 ULDC.64 UR10, c[0x0][0x9e8] ;  /* 0x00027a00000a1ab9 */ /* 0x000fe40000000a00 */
[----:B------:R-:W-:-:S04]  /*0d50*/  UIMAD.WIDE.U32 UR8, UR4, UR10, URZ ;  /* 0x0000000a040872a5 */ /* 0x000fc8000f8e003f */
[----:B------:R-:W-:-:S12]  /*0d60*/  @UP1 USHF.R.U32.HI UR4, URZ, UR11, UR9 ;  /* 0x0000000b3f041299 */ /* 0x000fd80008011609 */
.L_x_817:
[----:B------:R-:W-:-:S06]  /*0d70*/  UIMAD UR4, UR4, UR5, UR5 ;  /* 0x00000005040472a4 */ /* 0x000fcc000f8e0205 */
[----:B------:R-:W-:-:S07]  /*0d80*/  VIMNMX R0, R0, UR4, PT ;  /* 0x0000000400007c48 */ /* 0x000fce000bfe0100 */
.L_x_815:
[-C--:B------:R-:W-:Y:S01]  /*0d90*/  IMAD R23, R16, R5.reuse, -R23 ;  /* 0x0000000510177224 */ /* 0x080fe200078e0a17 */
[----:B------:R-:W-:Y:S01]  /*0da0*/  @UP0 ULDC UR8, c[0x0][0x44c] ;  /* 0x0001130000080ab9 */ /* 0x000fe20000000800 */
[----:B------:R-:W-:Y:S01]  /*0db0*/  VIADD R4, R0, 0x7f ;  /* 0x0000007f00047836 */ /* 0x000fe20000000000 */
[----:B------:R-:W-:Y:S01]  /*0dc0*/  UIMAD.WIDE.U32 UR8, UR40, UR8, URZ ;  /* 0x00000008280872a5 */ /* 0x000fe2000f8e003f */
[----:B------:R-:W-:Y:S01]  /*0dd0*/  IMAD R0, R16, R5, 0x7f ;  /* 0x0000007f10007424 */ /* 0x000fe200078e0205 */
[----:B------:R-:W-:Y:S01]  /*0de0*/  R2UR UR7, R23 ;  /* 0x00000000170772ca */ /* 0x000fe200000e0000 */
[----:B------:R-:W-:Y:S01]  /*0df0*/  @UP0 ULDC UR10, c[0x0][0x450] ;  /* 0x00011400000a0ab9 */ /* 0x000fe20000000800 */
[----:B------:R-:W-:Y:S01]  /*0e00*/  UMOV UR4, UR40 ;  /* 0x0000002800047c82 */ /* 0x000fe20008000000 */
[----:B------:R-:W-:Y:S01]  /*0e10*/  SHF.R.S32.HI R5, RZ, 0x1f, R4 ;  /* 0x0000001fff057819 */ /* 0x000fe20000011404 */
[----:B------:R-:W-:Y:S01]  /*0e20*/  @UP0 USHF.R.U32.HI UR4, URZ, UR10, UR9 ;  /* 0x0000000a3f040299 */ /* 0x000fe20008011609 */
[----:B------:R-:W-:-:S02]  /*0e30*/  SHF.R.S32.HI R3, RZ, 0x1f, R0 ;  /* 0x0000001fff037819 */ /* 0x000fc40000011400 */
[----:B------:R-:W-:Y:S02]  /*0e40*/  LEA.HI R5, R5, R4, RZ, 0x7 ;  /* 0x0000000405057211 */ /* 0x000fe400078f38ff */
[----:B------:R-:W-:Y:S02]  /*0e50*/  LEA.HI R3, R3, R0, RZ, 0x7 ;  /* 0x0000000003037211 */ /* 0x000fe400078f38ff */
[----:B------:R-:W-:Y:S02]  /*0e60*/  SHF.R.S32.HI R0, RZ, 0x7, R5 ;  /* 0x00000007ff007819 */ /* 0x000fe40000011405 */
[----:B------:R-:W-:Y:S01]  /*0e70*/  UIADD3 UR4, UR7, UR4, URZ ;  /* 0x0000000407047290 */ /* 0x000fe2000fffe03f */
[----:B------:R-:W-:Y:S02]  /*0e80*/  SHF.R.S32.HI R3, RZ, 0x7, R3 ;  /* 0x00000007ff037819 */ /* 0x000fe40000011403 */
[----:B------:R-:W-:Y:S02]  /*0e90*/  ULDC UR7, c[0x0][0x9dc] ;  /* 0x0002770000077ab9 */ /* 0x000fe40000000800 */
[----:B------:R-:W-:Y:S01]  /*0ea0*/  UIADD3 UR7, UR4, -UR7, URZ ;  /* 0x8000000704077290 */ /* 0x000fe2000fffe03f */
[----:B------:R-:W-:Y:S01]  /*0eb0*/  VIMNMX R22, R3, R0, PT ;  /* 0x0000000003167248 */ /* 0x000fe20003fe0100 */
[----:B------:R-:W-:Y:S10]  /*0ec0*/  @!P1 BRA `(.L_x_818) ;  /* 0x0000000000449947 */ /* 0x000ff40003800000 */
[----:B------:R-:W-:-:S06]  /*0ed0*/  UISETP.GT.AND UP0, UPT, UR4, -0x1, UPT ;  /* 0xffffffff0400788c */ /* 0x000fcc000bf04270 */
[----:B------:R-:W-:-:S13]  /*0ee0*/  PLOP3.LUT P0, PT, PT, PT, UP0, 0x80, 0x0 ;  /* 0x000000000000781c */ /* 0x000fda0003f0f008 */
[----:B------:R-:W-:Y:S05]  /*0ef0*/  @P0 BRA `(.L_x_819) ;  /* 0x00000000001c0947 */ /* 0x000fea0003800000 */
[----:B------:R-:W-:Y:S02]  /*0f00*/  UISETP.NE.AND UP0, UPT, UR5, 0x1, UPT ;  /* 0x000000010500788c */ /* 0x000fe4000bf05270 */
[----:B------:R-:W-:-:S09]  /*0f10*/  ULOP3.LUT UR4, URZ, UR4, URZ, 0x33, !UPT ;  /* 0x000000043f047292 */ /* 0x000fd2000f8e333f */
[----:B------:R-:W-:Y:S02]  /*0f20*/  @UP0 ULDC.64 UR10, c[0x0][0x9e8] ;  /* 0x00027a00000a0ab9 */ /* 0x000fe40000000a00 */
[----:B------:R-:W-:-:S04]  /*0f30*/  UIMAD.WIDE.U32 UR8, UR4, UR10, URZ ;  /* 0x0000000a040872a5 */ /* 0x000fc8000f8e003f */
[----:B------:R-:W-:-:S04]  /*0f40*/  @UP0 USHF.R.U32.HI UR4, URZ, UR11, UR9 ;  /* 0x0000000b3f040299 */ /* 0x000fc80008011609 */
[----:B------:R-:W-:Y:S01]  /*0f50*/  ULOP3.LUT UR4, URZ, UR4, URZ, 0x33, !UPT ;  /* 0x000000043f047292 */ /* 0x000fe2000f8e333f */
[----:B------:R-:W-:Y:S11]  /*0f60*/  BRA `(.L_x_820) ;  /* 0x0000000000107947 */ /* 0x000ff60003800000 */
.L_x_819:
[----:B------:R-:W-:-:S11]  /*0f70*/  UISETP.NE.AND UP0, UPT, UR5, 0x1, UPT ;  /* 0x000000010500788c */ /* 0x000fd6000bf05270 */
[----:B------:R-:W-:Y:S02]  /*0f80*/  @UP0 ULDC.64 UR10, c[0x0][0x9e8] ;  /* 0x00027a00000a0ab9 */ /* 0x000fe40000000a00 */
[----:B------:R-:W-:-:S04]  /*0f90*/  UIMAD.WIDE.U32 UR8, UR4, UR10, URZ ;  /* 0x0000000a040872a5 */ /* 0x000fc8000f8e003f */
[----:B------:R-:W-:-:S12]  /*0fa0*/  @UP0 USHF.R.U32.HI UR4, URZ, UR11, UR9 ;  /* 0x0000000b3f040299 */ /* 0x000fd80008011609 */
.L_x_820:
[----:B------:R-:W-:-:S04]  /*0fb0*/  UIMAD UR4, UR4, UR5, URZ ;  /* 0x00000005040472a4 */ /* 0x000fc8000f8e023f */
[----:B------:R-:W-:-:S04]  /*0fc0*/  UISETP.LT.AND UP0, UPT, UR7, UR4, UPT ;  /* 0x000000040700728c */ /* 0x000fc8000bf01270 */
[----:B------:R-:W-:-:S12]  /*0fd0*/  USEL UR7, UR7, UR4, !UP0 ;  /* 0x0000000407077287 */ /* 0x000fd8000c000000 */
.L_x_818:
[----:B------:R-:W-:Y:S02]  /*0fe0*/  USHF.R.S32.HI UR4, URZ, 0x1f, UR7 ;  /* 0x0000001f3f047899 */ /* 0x000fe40008011407 */
[----:B------:R-:W-:Y:S02]  /*0ff0*/  USHF.R.U32.HI UR10, URZ, 0x10, UR6 ;  /* 0x000000103f0a7899 */ /* 0x000fe40008011606 */
[----:B------:R-:W-:Y:S02]  /*1000*/  ULEA.HI UR4, UR4, UR7, URZ, 0x7 ;  /* 0x0000000704047291 */ /* 0x000fe4000f8f383f */
[----:B------:R-:W-:Y:S02]  /*1010*/  ULOP3.LUT UR37, UR6, 0xffff, URZ, 0xc0, !UPT ;  /* 0x0000ffff06257892 */ /* 0x000fe4000f8ec03f */
[----:B------:R-:W-:-:S04]  /*1020*/  USHF.R.S32.HI UR4, URZ, 0x7, UR4 ;  /* 0x000000073f047899 */ /* 0x000fc80008011404 */
[----:B------:R-:W-:-:S04]  /*1030*/  UISETP.LT.AND UP0, UPT, URZ, UR4, UPT ;  /* 0x000000043f00728c */ /* 0x000fc8000bf01270 */
[----:B------:R-:W-:Y:S02]  /*1040*/  USEL UR9, URZ, UR4, !UP0 ;  /* 0x000000043f097287 */ /* 0x000fe4000c000000 */
[----:B------:R-:W-:Y:S01]  /*1050*/  UISETP.NE.AND UP0, UPT, UR10, URZ, UPT ;  /* 0x0000003f0a00728c */ /* 0x000fe2000bf05270 */
[----:B------:R-:W-:-:S03]  /*1060*/  UMOV UR4, URZ ;  /* 0x0000003f00047c82 */ /* 0x000fc60008000000 */
[----:B------:R-:W-:-:S07]  /*1070*/  ISETP.GT.AND P0, PT, R22, UR9, PT ;  /* 0x0000000916007c0c */ /* 0x000fce000bf04270 */
[----:B------:R-:W-:-:S06]  /*1080*/  @!UP0 ULDC UR10, c[0x0][0x9f0] ;  /* 0x00027c00000a8ab9 */ /* 0x000fcc0000000800 */
[----:B------:R-:W-:Y:S05]  /*1090*/  @!P0 BRA `(.L_x_821) ;  /* 0x00000000008c8947 */ /* 0x000fea0003800000 */
[----:B------:R-:W-:Y:S01]  /*10a0*/  IMAD.U32 R5, RZ, RZ, UR10 ;  /* 0x0000000aff057e24 */ /* 0x000fe2000f8e00ff */
[----:B------:R-:W-:-:S04]  /*10b0*/  UMOV UR4, URZ ;  /* 0x0000003f00047c82 */ /* 0x000fc80008000000 */
[----:B------:R-:W-:-:S04]  /*10c0*/  IABS R0, R5 ;  /* 0x0000000500007213 */ /* 0x000fc80000000000 */
[----:B------:R-:W-:Y:S02]  /*10d0*/  R2UR UR11, R0 ;  /* 0x00000000000b72ca */ /* 0x000fe400000e0000 */
[----:B------:R-:W-:Y:S02]  /*10e0*/  IADD3 R0, R5, -0x1, R22 ;  /* 0xffffffff05007810 */ /* 0x000fe40007ffe016 */
[----:B------:R-:W-:Y:S02]  /*10f0*/  IABS R5, R5 ;  /* 0x0000000500057213 */ /* 0x000fe40000000000 */
[----:B------:R-:W-:-:S03]  /*1100*/  R2UR UR6, R0 ;  /* 0x00000000000672ca */ /* 0x000fc600000e0000 */
[----:B------:R-:W-:-:S04]  /*1110*/  IMAD.MOV R5, RZ, RZ, -R5 ;  /* 0x000000ffff057224 */ /* 0x000fc800078e0a05 */
[----:B------:R-:W0:Y:S06]  /*1120*/  I2F.RP R3, UR11 ;  /* 0x0000000b00037d06 */ /* 0x000e2c0008209400 */
[----:B------:R-:W-:-:S06]  /*1130*/  UIADD3 UR6, -UR9, UR6, URZ ;  /* 0x0000000609067290 */ /* 0x000fcc000fffe13f */
[----:B------:R-:W-:Y:S01]  /*1140*/  IMAD.U32 R0, RZ, RZ, UR6 ;  /* 0x00000006ff007e24 */ /* 0x000fe2000f8e00ff */
[----:B------:R-:W-:Y:S01]  /*1150*/  ULOP3.LUT UR6, UR6, UR10, URZ, 0x3c, !UPT ;  /* 0x0000000a06067292 */ /* 0x000fe2000f8e3c3f */
[----:B0-----:R-:W0:Y:S03]  /*1160*/  MUFU.RCP R3, R3 ;  /* 0x0000000300037308 */ /* 0x001e260000001000 */
[----:B------:R-:W-:-:S04]  /*1170*/  IABS R0, R0 ;  /* 0x0000000000007213 */ /* 0x000fc80000000000 */
[----:B------:R-:W-:Y:S01]  /*1180*/  R2UR UR8, R0 ;  /* 0x00000000000872ca */ /* 0x000fe200000e0000 */
[----:B------:R-:W-:Y:S02]  /*1190*/  IMAD.MOV.U32 R0, RZ, RZ, R5 ;  /* 0x000000ffff007224 */ /* 0x000fe400078e0005 */
[----:B0-----:R-:W-:-:S06]  /*11a0*/  VIADD R4, R3, 0xffffffe ;  /* 0x0ffffffe03047836 */ /* 0x001fcc0000000000 */
[----:B------:R-:W0:Y:S02]  /*11b0*/  F2I.FTZ.U32.TRUNC.NTZ R4, R4 ;  /* 0x0000000400047305 */ /* 0x000e24000021f000 */
[----:B0-----:R-:W-:-:S13]  /*11c0*/  R2UR UR5, R4 ;  /* 0x00000000040572ca */ /* 0x001fda00000e0000 */
[----:B------:R-:W-:-:S04]  /*11d0*/  UIADD3 UR7, URZ, -UR5, URZ ;  /* 0x800000053f077290 */ /* 0x000fc8000fffe03f */
[----:B------:R-:W-:-:S04]  /*11e0*/  UIMAD UR7, UR7, UR11, URZ ;  /* 0x0000000b070772a4 */ /* 0x000fc8000f8e023f */
[----:B------:R-:W-:-:S03]  /*11f0*/  UIMAD.WIDE.U32 UR4, UR5, UR7, UR4 ;  /* 0x00000007050472a5 */ /* 0x000fc6000f8e0004 */
[----:B------:R-:W-:Y:S01]  /*1200*/  R2UR UR7, R0 ;  /* 0x00000000000772ca */ /* 0x000fe200000e0000 */
[----:B------:R-:W-:-:S12]  /*1210*/  UIMAD.WIDE.U32 UR4, UR5, UR8, URZ ;  /* 0x00000008050472a5 */ /* 0x000fd8000f8e003f */
[----:B------:R-:W-:-:S04]  /*1220*/  UIMAD UR4, UR5, UR7, UR8 ;  /* 0x00000007050472a4 */ /* 0x000fc8000f8e0208 */
[----:B------:R-:W-:-:S11]  /*1230*/  UISETP.GT.U32.AND UP1, UPT, UR11, UR4, UPT ;  /* 0x000000040b00728c */ /* 0x000fd6000bf24070 */
[----:B------:R-:W-:Y:S02]  /*1240*/  @!UP1 UIADD3 UR4, UR4, -UR11, URZ ;  /* 0x8000000b04049290 */ /* 0x000fe4000fffe03f */
[----:B------:R-:W-:Y:S02]  /*1250*/  @!UP1 UIADD3 UR5, UR5, 0x1, URZ ;  /* 0x0000000105059890 */ /* 0x000fe4000fffe03f */
[----:B------:R-:W-:Y:S02]  /*1260*/  UISETP.GE.U32.AND UP0, UPT, UR4, UR11, UPT ;  /* 0x0000000b0400728c */ /* 0x000fe4000bf06070 */
[----:B------:R-:W-:-:S09]  /*1270*/  UISETP.GE.AND UP1, UPT, UR6, URZ, UPT ;  /* 0x0000003f0600728c */ /* 0x000fd2000bf26270 */
[----:B------:R-:W-:Y:S02]  /*1280*/  @UP0 UIADD3 UR5, UR5, 0x1, URZ ;  /* 0x0000000105050890 */ /* 0x000fe4000fffe03f */
[----:B------:R-:W-:-:S05]  /*1290*/  UISETP.NE.AND UP0, UPT, UR10, URZ, UPT ;  /* 0x0000003f0a00728c */ /* 0x000fca000bf05270 */
[----:B------:R-:W-:Y:S02]  /*12a0*/  UMOV UR4, UR5 ;  /* 0x0000000500047c82 */ /* 0x000fe40008000000 */
[----:B------:R-:W-:-:S04]  /*12b0*/  @!UP1 UIADD3 UR4, -UR4, URZ, URZ ;  /* 0x0000003f04049290 */ /* 0x000fc8000fffe13f */
[----:B------:R-:W-:-:S12]  /*12c0*/  @!UP0 ULOP3.LUT UR4, URZ, UR10, URZ, 0x33, !UPT ;  /* 0x0000000a3f048292 */ /* 0x000fd8000f8e333f */
.L_x_821:
[----:B------:R-:W-:Y:S02]  /*12d0*/  UIMAD UR37, UR37, UR4, UR9 ;  /* 0x00000004252572a4 */ /* 0x000fe4000f8e0209 */
[----:B------:R-:W-:Y:S01]  /*12e0*/  IMAD.U32 R3, RZ, RZ, UR4 ;  /* 0x00000004ff037e24 */ /* 0x000fe2000f8e00ff */
[----:B------:R-:W-:Y:S01]  /*12f0*/  PLOP3.LUT P0, PT, PT, PT, PT, 0x80, 0x0 ;  /* 0x000000000000781c */ /* 0x000fe20003f0f070 */
[----:B------:R-:W-:Y:S01]  /*1300*/  IMAD.MOV.U32 R0, RZ, RZ, RZ ;  /* 0x000000ffff007224 */ /* 0x000fe200078e00ff */
[----:B------:R-:W-:Y:S02]  /*1310*/  CS2R R118, SRZ ;  /* 0x0000000000767805 */ /* 0x000fe4000001ff00 */
[----:B------:R-:W-:Y:S02]  /*1320*/  CS2R R116, SRZ ;  /* 0x0000000000747805 */ /* 0x000fe4000001ff00 */
[----:B------:R-:W-:Y:S01]  /*1330*/  VIADDMNMX R22, R3, UR37, R22, PT ;  /* 0x0000002503167c46 */ /* 0x000fe2000b800116 */
[----:B------:R-:W-:Y:S01]  /*1340*/  IMAD.MOV.U32 R3, RZ, RZ, RZ ;  /* 0x000000ffff037224 */ /* 0x000fe200078e00ff */
[----:B------:R-:W-:-:S02]  /*1350*/  CS2R R114, SRZ ;  /* 0x0000000000727805 */ /* 0x000fc4000001ff00 */
[----:B------:R-:W-:Y:S02]  /*1360*/  CS2R R112, SRZ ;  /* 0x0000000000707805 */ /* 0x000fe4000001ff00 */
[----:B------:R-:W-:Y:S02]  /*1370*/  ISETP.GT.AND P1, PT, R22, UR37, PT ;  /* 0x0000002516007c0c */ /* 0x000fe4000bf24270 */
        /* <DEDUP_REMOVED lines=12> */
[----:B------:R-:W-:Y:S06]  /*1440*/  @!P1 BRA `(.L_x_822) ;  /* 0x000000d800349947 */ /* 0x000fec0003800000 */
[----:B------:R-:W-:Y:S01]  /*1450*/  SHF.R.S32.HI R91, RZ, 0x1f, R18 ;  /* 0x0000001fff5b7819 */ /* 0x000fe20000011412 */
[----:B------:R-:W0:Y:S01]  /*1460*/  S2UR UR6, SR_CgaCtaId ;  /* 0x00000000000679c3 */ /* 0x000e220000008800 */
[----:B------:R-:W-:Y:S02]  /*1470*/  UMOV UR38, 0x400 ;  /* 0x0000040000267882 */ /* 0x000fe40000000000 */
[----:B------:R-:W-:-:S04]  /*1480*/  LEA.HI R89, R91, R18, RZ, 0x7 ;  /* 0x000000125b597211 */ /* 0x000fc800078f38ff */
[----:B------:R-:W-:-:S05]  /*1490*/  SHF.R.S32.HI R88, RZ, 0x7, R89 ;  /* 0x00000007ff587819 */ /* 0x000fca0000011459 */
[----:B------:R-:W1:Y:S01]  /*14a0*/  SHFL.IDX PT, R0, R88, RZ, 0x1f ;  /* 0x00001fff58007589 */ /* 0x000e6200000e0000 */
[----:B0-----:R-:W-:Y:S01]  /*14b0*/  ULEA UR38, UR6, UR38, 0x18 ;  /* 0x0000002606267291 */ /* 0x001fe2000f8ec03f */
[----:B-1----:R-:W-:-:S13]  /*14c0*/  R2UR UR39, R0 ;  /* 0x00000000002772ca */ /* 0x002fda00000e0000 */
[----:B------:R-:W-:Y:S02]  /*14d0*/  UIMAD.WIDE UR4, UR39, 0x55555556, URZ ;  /* 0x55555556270478a5 */ /* 0x000fe4000f8e023f */
[----:B------:R-:W-:Y:S02]  /*14e0*/  UIADD3 UR4, UR38, 0x8400, URZ ;  /* 0x0000840026047890 */ /* 0x000fe4000fffe03f */
[----:B------:R-:W-:Y:S02]  /*14f0*/  ULEA.HI UR5, UR5, UR5, URZ, 0x1 ;  /* 0x0000000505057291 */ /* 0x000fe4000f8f083f */
[----:B------:R-:W-:Y:S02]  /*1500*/  ULOP3.LUT UP0, URZ, UR4, 0x3ff, URZ, 0xc0, !UPT ;  /* 0x000003ff043f7892 */ /* 0x000fe4000f80c03f */
[----:B------:R-:W-:-:S04]  /*1510*/  UIMAD UR5, UR5, -0x3, UR39 ;  /* 0xfffffffd050578a4 */ /* 0x000fc8000f8e0227 */
[----:B------:R-:W-:Y:S01]  /*1520*/  PLOP3.LUT P0, PT, PT, PT, UP0, 0x80, 0x0 ;  /* 0x000000000000781c */ /* 0x000fe20003f0f008 */
[----:B------:R-:W-:-:S04]  /*1530*/  ULEA UR5, UR5, UR4, 0xd ;  /* 0x0000000405057291 */ /* 0x000fc8000f8e683f */
[----:B------:R-:W-:-:S04]  /*1540*/  USHF.R.U32.HI UR5, URZ, 0x4, UR5 ;  /* 0x000000043f057899 */ /* 0x000fc80008011605 */
[----:B------:R-:W-:-:S04]  /*1550*/  ULOP3.LUT UR41, UR5, 0x3fff, URZ, 0xc0, !UPT ;  /* 0x00003fff05297892 */ /* 0x000fc8000f8ec03f */
[----:B------:R-:W-:Y:S08]  /*1560*/  @!P0 BRA `(.L_x_823) ;  /* 0x0000000000408947 */ /* 0x000ff00003800000 */
[----:B------:R-:W-:Y:S01]  /*1570*/  MOV R0, 0x0 ;  /* 0x0000000000007802 */ /* 0x000fe20000000f00 */
[----:B------:R-:W-:Y:S01]  /*1580*/  ULDC.64 UR4, c[0x4][0xa8] ;  /* 0x01002a0000047ab9 */ /* 0x000fe20000000a00 */
[----:B------:R-:W-:Y:S01]  /*1590*/  ULDC.64 UR6, c[0x4][0x28] ;  /* 0x01000a0000067ab9 */ /* 0x000fe20000000a00 */
[----:B------:R-:W-:Y:S01]  /*15a0*/  IMAD.U32 R4, RZ, RZ, UR4 ;  /* 0x00000004ff047e24 */ /* 0x000fe2000f8e00ff */
[----:B------:R0:W1:Y:S01]  /*15b0*/  LDC.64 R14, c[0x4][R0] ;  /* 0x01000000000e7b82 */ /* 0x0000620000000a00 */
[----:B------:R-:W-:Y:S01]  /*15c0*/  IMAD.U32 R5, RZ, RZ, UR5 ;  /* 0x00000005ff057e24 */ /* 0x000fe2000f8e00ff */
        /* <DEDUP_REMOVED lines=10> */
.L_x_823:
[----:B------:R-:W-:-:S04]  /*1670*/  SHF.L.U32 R0, RZ, 0x1f, RZ ;  /* 0x0000001fff007819 */ /* 0x000fc800000006ff */
[----:B------:R-:W0:Y:S02]  /*1680*/  SYNCS.PHASECHK.TRANS64.TRYWAIT P0, [UR38+0x16800], R0 ;  /* 0x01680000ff0075a7 */ /* 0x000e240008000166 */
[----:B0-----:R-:W-:Y:S05]  /*1690*/  @!P0 BRA `(.L_x_824) ;  /* 0x00000120009c8947 */ /* 0x001fea0003800000 */
.L_x_975:
[----:B------:R-:W-:-:S06]  /*16a0*/  ULOP3.LUT UR4, UR45, 0x1, URZ, 0xfc, !UPT ;  /* 0x000000012d047892 */ /* 0x000fcc000f8efc3f */
[----:B0-----:R-:W-:-:S05]  /*16b0*/  IMAD.U32 R3, RZ, RZ, UR4 ;  /* 0x00000004ff037e24 */ /* 0x001fca000f8e00ff */
[----:B------:R-:W-:-:S13]  /*16c0*/  ISETP.NE.AND P0, PT, R3, 0x3, PT ;  /* 0x000000030300780c */ /* 0x000fda0003f05270 */
[----:B------:R-:W-:Y:S05]  /*16d0*/  @!P0 BRA `(.L_x_825) ;  /* 0x0000000000048947 */ /* 0x000fea0003800000 */
[----:B------:R-:W-:Y:S01]  /*16e0*/  BPT.TRAP 0x1 ;  /* 0x000000040000795c */ /* 0x000fe20000300000 */
.L_x_825:
[----:B------:R0:W1:Y:S01]  /*16f0*/  SYNCS.PHASECHK.TRANS64.TRYWAIT P2, [UR38+0x16830], R0 ;  /* 0x01683000ff0075a7 */ /* 0x0000620008040166 */
[----:B------:R-:W-:Y:S05]  /*1700*/  @!P0 BRA `(.L_x_826) ;  /* 0x0000000000048947 */ /* 0x000fea0003800000 */
[----:B------:R-:W-:Y:S01]  /*1710*/  BPT.TRAP 0x1 ;  /* 0x000000040000795c */ /* 0x000fe20000300000 */
.L_x_826:
[----:B------:R-:W-:Y:S01]  /*1720*/  IMAD.U32 R8, RZ, RZ, UR41 ;  /* 0x00000029ff087e24 */ /* 0x000fe2000f8e00ff */
[----:B------:R-:W-:-:S04]  /*1730*/  ISETP.NE.AND P1, PT, R19, RZ, PT ;  /* 0x000000ff1300720c */ /* 0x000fc80003f25270 */
[----:B------:R-:W-:Y:S01]  /*1740*/  LOP3.LUT R8, R8, 0x10000, RZ, 0xfc, !PT ;  /* 0x0001000008087812 */ /* 0x000fe200078efcff */
[----:B-1----:R-:W-:Y:S08]  /*1750*/  @P2 BRA `(.L_x_827) ;  /* 0x0000000000082947 */ /* 0x002ff00003800000 */
[----:B------:R-:W1:Y:S02]  /*1760*/  SYNCS.PHASECHK.TRANS64.TRYWAIT P2, [UR38+0x16830], R0 ;  /* 0x01683000ff0075a7 */ /* 0x000e640008040166 */
[----:B-1----:R-:W-:Y:S05]  /*1770*/  @!P2 BRA `(.L_x_828) ;  /* 0x00000120007ca947 */ /* 0x002fea0003800000 */
.L_x_827:
[----:B------:R-:W-:Y:S05]  /*1780*/  WARPSYNC.ALL ;  /* 0x0000000000007948 */ /* 0x000fea0003800000 */
[----:B------:R-:W-:Y:S01]  /*1790*/  IMAD.MOV.U32 R9, RZ, RZ, 0x40000040 ;  /* 0x40000040ff097424 */ /* 0x000fe200078e00ff */
[----:B------:R-:W-:Y:S01]  /*17a0*/  UIADD3 UR4, UR38, 0xe400, URZ ;  /* 0x0000e40026047890 */ /* 0x000fe2000fffe03f */
[----:B------:R-:W-:Y:S01]  /*17b0*/  R2UR UR8, R8 ;  /* 0x00000000080872ca */ /* 0x000fe200000e0000 */
[----:B------:R-:W-:Y:S02]  /*17c0*/  WARPGROUP.ARRIVE ;  /* 0x00000000000079c5 */ /* 0x000fe40000000000 */
[----:B------:R-:W-:Y:S01]  /*17d0*/  R2UR UR9, R9 ;  /* 0x00000000090972ca */ /* 0x000fe200000e0000 */
[----:B------:R-:W-:Y:S01]  /*17e0*/  USHF.R.U32.HI UR4, URZ, 0x4, UR4 ;  /* 0x000000043f047899 */ /* 0x000fe20008011604 */
[----:B------:R-:W-:Y:S01]  /*17f0*/  LOP3.LUT R89, R89, 0xffffff80, RZ, 0xc0, !PT ;  /* 0xffffff8059597812 */ /* 0x000fe200078ec0ff */
[----:B------:R-:W-:Y:S01]  /*1800*/  UMOV UR11, 0x40000040 ;  /* 0x40000040000b7882 */ /* 0x000fe20000000000 */
[----:B------:R-:W-:Y:S01]  /*1810*/  UMOV UR13, 0x40000040 ;  /* 0x40000040000d7882 */ /* 0x000fe20000000000 */
[----:B------:R-:W-:Y:S01]  /*1820*/  ULOP3.LUT UR4, UR4, 0x3fff, URZ, 0xc0, !UPT ;  /* 0x00003fff04047892 */ /* 0x000fe2000f8ec03f */
[----:B------:R-:W-:Y:S01]  /*1830*/  LEA.HI R91, R91, R18, RZ, 0x2 ;  /* 0x000000125b5b7211 */ /* 0x000fe200078f10ff */
[----:B------:R-:W-:Y:S01]  /*1840*/  UMOV UR15, 0x40000040 ;  /* 0x40000040000f7882 */ /* 0x000fe20000000000 */
[----:B------:R-:W-:Y:S01]  /*1850*/  UMOV UR17, 0x40000040 ;  /* 0x4000004000117882 */ /* 0x000fe20000000000 */
[----:B------:R-:W-:Y:S01]  /*1860*/  ULOP3.LUT UR24, UR4, 0x10000, URZ, 0xfc, !UPT ;  /* 0x0001000004187892 */ /* 0x000fe2000f8efc3f */
[----:B------:R-:W-:Y:S01]  /*1870*/  IMAD.IADD R89, R18, 0x1, -R89 ;  /* 0x0000000112597824 */ /* 0x000fe200078e0a59 */
[----:B------:R-:W-:Y:S01]  /*1880*/  UMOV UR19, 0x40000040 ;  /* 0x4000004000137882 */ /* 0x000fe20000000000 */
[----:B------:R-:W-:Y:S01]  /*1890*/  LOP3.LUT R91, R91, 0xfffffffc, RZ, 0xc0, !PT ;  /* 0xfffffffc5b5b7812 */ /* 0x000fe200078ec0ff */
[----:B------:R-:W-:Y:S01]  /*18a0*/  UIADD3 UR14, UR24, 0x2, URZ ;  /* 0x00000002180e7890 */ /* 0x000fe2000fffe03f */
[----:B-1----:R-:W-:Y:S01]  /*18b0*/  IMAD.HI R3, R88, 0x55555556, RZ ;  /* 0x5555555658037827 */ /* 0x002fe200078e02ff */
[----:B------:R-:W-:Y:S01]  /*18c0*/  UIADD3 UR18, UR24, 0x4, URZ ;  /* 0x0000000418127890 */ /* 0x000fe2000fffe03f */
[----:B0-----:R-:W-:Y:S01]  /*18d0*/  SHF.R.S32.HI R0, RZ, 0x1f, R89 ;  /* 0x0000001fff007819 */ /* 0x001fe20000011459 */
[----:B------:R-:W-:Y:S01]  /*18e0*/  UMOV UR10, UR24 ;  /* 0x00000018000a7c82 */ /* 0x000fe20008000000 */
[----:B------:R-:W-:Y:S01]  /*18f0*/  ULDC UR6, c[0x0][0x9d8] ;  /* 0x0002760000067ab9 */ /* 0x000fe20000000800 */
[----:B------:R-:W-:Y:S01]  /*1900*/  HGMMA.64x128x16.F32.BF16 R24, gdesc[UR8], RZ, !UPT, gsb0 ;  /* 0x01e00000081879f0 */ /* 0x000fe2000c0018ff */
[----:B------:R-:W-:Y:S01]  /*1910*/  R2UR UR8, R8 ;  /* 0x00000000080872ca */ /* 0x000fe200000e0000 */
[----:B------:R-:W-:Y:S01]  /*1920*/  UIADD3 UR10, UR24, 0x6, URZ ;  /* 0x00000006180a7890 */ /* 0x000fe2000fffe03f */
[----:B------:R-:W-:Y:S01]  /*1930*/  IMAD.IADD R91, R18, 0x1, -R91 ;  /* 0x00000001125b7824 */ /* 0x000fe200078e0a5b */
[----:B------:R-:W-:Y:S01]  /*1940*/  UMOV UR9, 0x40000040 ;  /* 0x4000004000097882 */ /* 0x000fe20000000000 */
[----:B------:R-:W-:Y:S01]  /*1950*/  UMOV UR11, 0x40000040 ;  /* 0x40000040000b7882 */ /* 0x000fe20000000000 */
[----:B------:R-:W-:Y:S01]  /*1960*/  LEA.HI R18, R0, R89, RZ, 0x2 ;  /* 0x0000005900127211 */ /* 0x000fe200078f10ff */
[----:B------:R-:W-:Y:S01]  /*1970*/  ULDC UR4, c[0x0][0x448] ;  /* 0x0001120000047ab9 */ /* 0x000fe20000000800 */
[----:B------:R-:W-:Y:S01]  /*1980*/  ULDC UR27, c[0x0][0x2f0] ;  /* 0x0000bc00001b7ab9 */ /* 0x000fe20000000800 */
[----:B------:R-:W-:Y:S01]  /*1990*/  UISETP.NE.AND UP0, UPT, UR4, 0x1, UPT ;  /* 0x000000010400788c */ /* 0x000fe2000bf05270 */
[----:B------:R-:W-:Y:S01]  /*19a0*/  ULDC UR7, c[0x0][0x288] ;  /* 0x0000a20000077ab9 */ /* 0x000fe20000000800 */
[----:B------:R-:W-:-:S03]  /*19b0*/  ULDC UR25, c[0x0][0x9dc] ;  /* 0x0002770000197ab9 */ /* 0x000fc60000000800 */
[----:B------:R-:W-:Y:S01]  /*19c0*/  UIADD3 UR12, UR8, 0x2, URZ ;  /* 0x00000002080c7890 */ /* 0x000fe2000fffe03f */
[----:B------:R-:W-:Y:S01]  /*19d0*/  PLOP3.LUT P2, PT, PT, PT, UP0, 0x80, 0x0 ;  /* 0x000000000000781c */ /* 0x000fe20003f4f008 */
[----:B------:R-:W-:Y:S01]  /*19e0*/  UIADD3 UR16, UR8, 0x4, URZ ;  /* 0x0000000408107890 */ /* 0x000fe2000fffe03f */
[----:B------:R-:W-:Y:S01]  /*19f0*/  PLOP3.LUT P3, PT, PT, PT, UP0, 0x80, 0x0 ;  /* 0x000000000000781c */ /* 0x000fe20003f6f008 */
[----:B------:R-:W-:Y:S02]  /*1a00*/  UIADD3 UR8, UR8, 0x6, URZ ;  /* 0x0000000608087890 */ /* 0x000fe4000fffe03f */
[----:B------:R-:W-:Y:S01]  /*1a10*/  @UP0 ULDC UR4, c[0x0][0x44c] ;  /* 0x0001130000040ab9 */ /* 0x000fe20000000800 */
[----:B------:R-:W-:Y:S01]  /*1a20*/  ULOP3.LUT UR25, URZ, UR25, URZ, 0x33, !UPT ;  /* 0x000000193f197292 */ /* 0x000fe2000f8e333f */
[----:B------:R-:W-:Y:S02]  /*1a30*/  WARPGROUP.DEPBAR.LE gsb0, 0x0 ;  /* 0x00008000000079c5 */ /* 0x000fe40000010000 */
[----:B------:R-:W-:-:S06]  /*1a40*/  WARPGROUP.ARRIVE ;  /* 0x00000000000079c5 */ /* 0x000fcc0000000000 */
[----:B------:R-:W-:Y:S03]  /*1a50*/  HGMMA.64x128x16.F32.BF16 R24, gdesc[UR12], R24, gsb0 ;  /* 0x01e000000c1879f0 */ /* 0x000fe60008001818 */
[----:B------:R-:W-:Y:S02]  /*1a60*/  WARPGROUP.DEPBAR.LE gsb0, 0x0 ;  /* 0x00008000000079c5 */ /* 0x000fe40000010000 */
[----:B------:R-:W-:-:S07]  /*1a70*/  WARPGROUP.ARRIVE ;  /* 0x00000000000079c5 */ /* 0x000fce0000000000 */
[----:B------:R-:W-:Y:S03]  /*1a80*/  HGMMA.64x128x16.F32.BF16 R24, gdesc[UR16], R24, gsb0 ;  /* 0x01e00000101879f0 */ /* 0x000fe60008001818 */
[----:B------:R-:W-:Y:S02]  /*1a90*/  WARPGROUP.DEPBAR.LE gsb0, 0x0 ;  /* 0x00008000000079c5 */ /* 0x000fe40000010000 */
[----:B------:R-:W-:-:S07]  /*1aa0*/  WARPGROUP.ARRIVE ;  /* 0x00000000000079c5 */ /* 0x000fce0000000000 */
[----:B------:R-:W-:Y:S03]  /*1ab0*/  HGMMA.64x128x16.F32.BF16 R24, gdesc[UR8], R24, gsb0 ;  /* 0x01e00000081879f0 */ /* 0x000fe60008001818 */
[----:B------:R-:W-:Y:S02]  /*1ac0*/  WARPGROUP.DEPBAR.LE gsb0, 0x0 ;  /* 0x00008000000079c5 */ /* 0x000fe40000010000 */
[----:B------:R-:W-:Y:S01]  /*1ad0*/  FMUL.FTZ R93, R29, UR6 ;  /* 0x000000061d5d7c20 */ /* 0x000fe20008410000 */
[----:B------:R-:W-:Y:S01]  /*1ae0*/  LEA.HI R29, R3, R3, RZ, 0x1 ;  /* 0x00000003031d7211 */ /* 0x000fe200078f08ff */
[----:B------:R-:W-:Y:S01]  /*1af0*/  FMUL.FTZ R90, R25, UR6 ;  /* 0x00000006195a7c20 */ /* 0x000fe20008410000 */
[----:B------:R-:W-:Y:S01]  /*1b00*/  LEA.HI R3, R0, R89, RZ, 0x5 ;  /* 0x0000005900037211 */ /* 0x000fe200078f28ff */
[----:B------:R-:W-:Y:S01]  /*1b10*/  FMUL.FTZ R10, R30, UR6 ;  /* 0x000000061e0a7c20 */ /* 0x000fe20008410000 */
[--C-:B------:R-:W-:Y:S01]  /*1b20*/  SHF.R.S32.HI R0, RZ, 0x2, R18.reuse ;  /* 0x00000002ff007819 */ /* 0x100fe20000011412 */
[----:B------:R-:W-:Y:S01]  /*1b30*/  FMUL.FTZ R19, R42, UR6 ;  /* 0x000000062a137c20 */ /* 0x000fe20008410000 */
[----:B------:R-:W-:Y:S01]  /*1b40*/  SHF.R.S32.HI R25, RZ, 0x1f, R18 ;  /* 0x0000001fff197819 */ /* 0x000fe20000011412 */
[----:B------:R-:W-:Y:S01]  /*1b50*/  FMUL.FTZ R42, R44, UR6 ;  /* 0x000000062c2a7c20 */ /* 0x000fe20008410000 */
[----:B------:R-:W-:Y:S01]  /*1b60*/  SHF.R.S32.HI R3, RZ, 0x5, R3 ;  /* 0x00000005ff037819 */ /* 0x000fe20000011403 */
[----:B------:R-:W-:Y:S01]  /*1b70*/  IMAD R29, R29, -0x3, R88 ;  /* 0xfffffffd1d1d7824 */ /* 0x000fe200078e0258 */
[-C--:B------:R-:W-:Y:S01]  /*1b80*/  LEA.HI R25, R25, R0.reuse, RZ, 0x3 ;  /* 0x0000000019197211 */ /* 0x080fe200078f18ff */
[----:B------:R-:W-:Y:S01]  /*1b90*/  FMUL.FTZ R14, R38, UR6 ;  /* 0x00000006260e7c20 */ /* 0x000fe20008410000 */
[----:B------:R-:W-:Y:S01]  /*1ba0*/  LEA.HI R30, R91, R91, RZ, 0x1 ;  /* 0x0000005b5b1e7211 */ /* 0x000fe200078f08ff */
[----:B------:R-:W-:Y:S01]  /*1bb0*/  FMUL.FTZ R6, R27, UR6 ;  /* 0x000000061b067c20 */ /* 0x000fe20008410000 */
[----:B------:R-:W-:Y:S01]  /*1bc0*/  LEA R3, R3, UR40, 0x4 ;  /* 0x0000002803037c11 */ /* 0x000fe2000f8e20ff */
[----:B------:R-:W-:Y:S01]  /*1bd0*/  FMUL.FTZ R38, R40, UR6 ;  /* 0x0000000628267c20 */ /* 0x000fe20008410000 */
[----:B------:R-:W-:Y:S01]  /*1be0*/  LOP3.LUT R25, R25, 0xfffffff8, RZ, 0xc0, !PT ;  /* 0xfffffff819197812 */ /* 0x000fe200078ec0ff */
[----:B------:R-:W-:Y:S01]  /*1bf0*/  FMUL.FTZ R40, R41, UR6 ;  /* 0x0000000629287c20 */ /* 0x000fe20008410000 */
[----:B------:R-:W-:Y:S01]  /*1c00*/  LOP3.LUT R30, R30, 0x1ffffffe, RZ, 0xc0, !PT ;  /* 0x1ffffffe1e1e7812 */ /* 0x000fe200078ec0ff */
[----:B------:R-:W-:Y:S01]  /*1c10*/  FMUL.FTZ R27, R50, UR6 ;  /* 0x00000006321b7c20 */ /* 0x000fe20008410000 */
[----:B------:R-:W-:Y:S01]  /*1c20*/  IADD3 R44, R3, R0, -R25 ;  /* 0x00000000032c7210 */ /* 0x000fe20007ffe819 */
[----:B------:R-:W-:-:S02]  /*1c30*/  IMAD.U32 R3, RZ, RZ, UR38 ;  /* 0x00000026ff037e24 */ /* 0x000fc4000f8e00ff */
[----:B------:R-:W-:Y:S01]  /*1c40*/  FMUL.FTZ R41, R63, UR6 ;  /* 0x000000063f297c20 */ /* 0x000fe20008410000 */
[----:B------:R-:W-:Y:S02]  /*1c50*/  IMAD.IADD R0, R91, 0x1, -R30 ;  /* 0x000000015b007824 */ /* 0x000fe400078e0a1e */
[----:B------:R-:W-:Y:S01]  /*1c60*/  FMUL.FTZ R50, R71, UR6 ;  /* 0x0000000647327c20 */ /* 0x000fe20008410000 */
[----:B------:R-:W-:Y:S02]  /*1c70*/  IMAD R29, R29, 0x40, R44 ;  /* 0x000000401d1d7824 */ /* 0x000fe400078e022c */
[----:B------:R-:W-:Y:S01]  /*1c80*/  FMUL.FTZ R63, R69, UR6 ;  /* 0x00000006453f7c20 */ /* 0x000fe20008410000 */
[----:B------:R-:W-:Y:S02]  /*1c90*/  @!P1 VIADD R3, R3, 0x16840 ;  /* 0x0001684003039836 */ /* 0x000fe40000000000 */
[----:B------:R-:W-:Y:S01]  /*1ca0*/  FMUL.FTZ R7, R31, UR6 ;  /* 0x000000061f077c20 */ /* 0x000fe20008410000 */
[----:B------:R-:W-:-:S02]  /*1cb0*/  IMAD R0, R0, 0x8, R29 ;  /* 0x0000000800007824 */ /* 0x000fc400078e021d */
[----:B------:R-:W-:Y:S01]  /*1cc0*/  FMUL.FTZ R21, R46, UR6 ;  /* 0x000000062e157c20 */ /* 0x000fe20008410000 */
[----:B------:R-:W-:Y:S02]  /*1cd0*/  IMAD.MOV.U32 R69, RZ, RZ, -0x80 ;  /* 0xffffff80ff457424 */ /* 0x000fe400078e00ff */
[----:B------:R-:W-:Y:S01]  /*1ce0*/  FMUL.FTZ R31, R54, UR6 ;  /* 0x00000006361f7c20 */ /* 0x000fe20008410000 */
[----:B------:R-:W-:Y:S01]  /*1cf0*/  @P2 IMAD.HI.U32 R29, R0, UR4, RZ ;  /* 0x00000004001d2c27 */ /* 0x000fe2000f8e00ff */
[----:B------:R-:W-:Y:S01]  /*1d00*/  @UP0 ULDC UR4, c[0x0][0x450] ;  /* 0x0001140000040ab9 */ /* 0x000fe20000000800 */
[----:B------:R-:W-:Y:S02]  /*1d10*/  LOP3.LUT R30, R18, 0x7ffffffc, RZ, 0xc0, !PT ;  /* 0x7ffffffc121e7812 */ /* 0x000fe400078ec0ff */
[----:B------:R-:W-:Y:S01]  /*1d20*/  FMUL.FTZ R46, R67, UR6 ;  /* 0x00000006432e7c20 */ /* 0x000fe20008410000 */
[----:B------:R-:W-:Y:S01]  /*1d30*/  IMAD.MOV.U32 R71, RZ, RZ, R0 ;  /* 0x000000ffff477224 */ /* 0x000fe200078e0000 */
[----:B------:R-:W-:Y:S01]  /*1d40*/  @P3 SHF.R.U32.HI R71, RZ, UR4, R29 ;  /* 0x00000004ff473c19 */ /* 0x000fe2000801161d */
[----:B------:R-:W-:Y:S01]  /*1d50*/  FMUL.FTZ R54, R75, UR6 ;  /* 0x000000064b367c20 */ /* 0x000fe20008410000 */
[----:B------:R-:W-:Y:S01]  /*1d60*/  @!P1 PRMT R18, RZ, 0x654, R3 ;  /* 0x00000654ff129816 */ /* 0x000fe20000000003 */
[----:B------:R-:W-:Y:S01]  /*1d70*/  FMUL.FTZ R67, R77, UR6 ;  /* 0x000000064d437c20 */ /* 0x000fe20008410000 */
[----:B------:R-:W-:-:S02]  /*1d80*/  IMAD R75, R22, R69, 0x80 ;  /* 0x00000080164b7424 */ /* 0x000fc400078e0245 */
[----:B------:R-:W-:Y:S01]  /*1d90*/  FMUL.FTZ R12, R34, UR6 ;  /* 0x00000006220c7c20 */ /* 0x000fe20008410000 */
[----:B------:R-:W0:Y:S01]  /*1da0*/  SHFL.IDX PT, R77, R71, RZ, 0x1c1f ;  /* 0x001c1fff474d7589 */ /* 0x000e2200000e0000 */
[----:B------:R-:W-:Y:S01]  /*1db0*/  FMUL.FTZ R34, R36, UR6 ;  /* 0x0000000624227c20 */ /* 0x000fe20008410000 */
[----:B------:R-:W-:Y:S01]  /*1dc0*/  ULDC.64 UR4, c[0x0][0x9e0] ;  /* 0x0002780000047ab9 */ /* 0x000fe20000000a00 */
[----:B------:R-:W-:Y:S01]  /*1dd0*/  FMUL.FTZ R11, R35, UR6 ;  /* 0x00000006230b7c20 */ /* 0x000fe20008410000 */
[----:B------:R-:W-:Y:S01]  /*1de0*/  FMUL.FTZ R36, R37, UR6 ;  /* 0x0000000625247c20 */ /* 0x000fe20008410000 */
[----:B------:R1:W-:Y:S01]  /*1df0*/  @!P1 SYNCS.ARRIVE.TRANS64.RED.A1T0 RZ, [R18+URZ], RZ ;  /* 0x000000ff12ff99a7 */ /* 0x0003e2000810043f */
[----:B------:R-:W-:Y:S01]  /*1e00*/  FMUL.FTZ R4, R26, UR6 ;  /* 0x000000061a047c20 */ /* 0x000fe20008410000 */
[----:B------:R-:W-:Y:S01]  /*1e10*/  FMUL.FTZ R94, R32, UR6 ;  /* 0x00000006205e7c20 */ /* 0x000fe20008410000 */
[----:B------:R-:W-:Y:S01]  /*1e20*/  FMUL.FTZ R13, R39, UR6 ;  /* 0x00000006270d7c20 */ /* 0x000fe20008410000 */
[----:B------:R-:W-:Y:S01]  /*1e30*/  FMUL.FTZ R20, R47, UR6 ;  /* 0x000000062f147c20 */ /* 0x000fe20008410000 */
[----:B------:R-:W-:Y:S01]  /*1e40*/  FMUL.FTZ R35, R58, UR6 ;  /* 0x000000063a237c20 */ /* 0x000fe20008410000 */
[----:B------:R-:W-:Y:S01]  /*1e50*/  FMUL.FTZ R37, R59, UR6 ;  /* 0x000000063b257c20 */ /* 0x000fe20008410000 */
[----:B------:R-:W-:Y:S01]  /*1e60*/  IMAD.IADD R3, R89, 0x1, -R30 ;  /* 0x0000000159037824 */ /* 0x000fe200078e0a1e */
[----:B------:R-:W-:Y:S01]  /*1e70*/  UISETP.GE.AND UP1, UPT, UR5, 0x1, UPT ;  /* 0x000000010500788c */ /* 0x000fe2000bf26270 */
[----:B-1----:R-:W-:-:S02]  /*1e80*/  VIADD R18, R75, 0x1 ;  /* 0x000000014b127836 */ /* 0x002fc40000000000 */
[----:B------:R-:W-:Y:S01]  /*1e90*/  FMUL.FTZ R15, R43, UR6 ;  /* 0x000000062b0f7c20 */ /* 0x000fe20008410000 */
        /* <DEDUP_REMOVED lines=34> */
[----:B------:R-:W-:Y:S01]  /*20c0*/  IMAD R69, R3, -0x2, R18 ;  /* 0xfffffffe03457824 */ /* 0x000fe200078e0212 */
[----:B------:R-:W-:Y:S01]  /*20d0*/  PLOP3.LUT P2, PT, PT, PT, UP1, 0x40, 0x0 ;  /* 0x000000000000781c */ /* 0x000fe20003f4e818 */
[----:B------:R-:W-:Y:S01]  /*20e0*/  IMAD.U32 R44, RZ, RZ, UR7 ;  /* 0x00000007ff2c7e24 */ /* 0x000fe2000f8e00ff */
[----:B------:R-:W1:Y:S01]  /*20f0*/  MUFU.TANH R5, R5 ;  /* 0x0000000500057308 */ /* 0x000e620000002400 */
[----:B------:R-:W-:Y:S01]  /*2100*/  IMAD R69, R16, UR27, R69 ;  /* 0x0000001b10457c24 */ /* 0x000fe2000f8e0245 */
[----:B------:R-:W-:Y:S01]  /*2110*/  LEA R74, R22, 0xffffff80, 0x7 ;  /* 0xffffff80164a7811 */ /* 0x000fe200078e38ff */
[----:B------:R-:W-:-:S02]  /*2120*/  IMAD R18, R16, UR27, R75 ;  /* 0x0000001b10127c24 */ /* 0x000fc4000f8e024b */
[----:B------:R-:W-:Y:S02]  /*2130*/  IMAD.IADD R69, R69, 0x1, -R44 ;  /* 0x0000000145457824 */ /* 0x000fe400078e0a2c */
[----:B------:R-:W-:Y:S01]  /*2140*/  IMAD R76, R3, -0x2, R18 ;  /* 0xfffffffe034c7824 */ /* 0x000fe200078e0212 */
[----:B------:R-:W2:Y:S01]  /*2150*/  MUFU.TANH R90, R90 ;  /* 0x0000005a005a7308 */ /* 0x000ea20000002400 */
[C---:B------:R-:W-:Y:S02]  /*2160*/  VIADD R79, R69.reuse, UR4 ;  /* 0x00000004454f7c36 */ /* 0x040fe40008000000 */
[----:B------:R-:W-:-:S03]  /*2170*/  VIADD R78, R69, UR25 ;  /* 0x00000019454e7c36 */ /* 0x000fc60008000000 */
[----:B0-----:R-:W-:Y:S01]  /*2180*/  VIADDMNMX R72, R77, R79, R76, PT ;  /* 0x0000004f4d487246 */ /* 0x001fe2000380014c */
[----:B------:R-:W-:Y:S01]  /*2190*/  IMAD.IADD R73, R78, 0x1, R77 ;  /* 0x000000014e497824 */ /* 0x000fe200078e024d */
[----:B------:R-:W0:Y:S08]  /*21a0*/  MUFU.TANH R4, R4 ;  /* 0x0000000400047308 */ /* 0x000e300000002400 */
[----:B------:R-:W3:Y:S08]  /*21b0*/  MUFU.TANH R6, R6 ;  /* 0x0000000600067308 */ /* 0x000ef00000002400 */
[----:B------:R-:W4:Y:S08]  /*21c0*/  MUFU.TANH R92, R92 ;  /* 0x0000005c005c7308 */ /* 0x000f300000002400 */
[----:B------:R-:W0:Y:S08]  /*21d0*/  MUFU.TANH R93, R93 ;  /* 0x0000005d005d7308 */ /* 0x000e300000002400 */
        /* <DEDUP_REMOVED lines=57> */
[----:B------:R-:W0:Y:S01]  /*2570*/  MUFU.TANH R29, R29 ;  /* 0x0000001d001d7308 */ /* 0x000e220000002400 */
[----:B-1234-:R-:W-:Y:S05]  /*2580*/  @P2 BRA `(.L_x_829) ;  /* 0x00000000005c2947 */ /* 0x01efea0003800000 */
[----:B------:R-:W-:Y:S01]  /*2590*/  IMAD R69, R16, UR27, R77 ;  /* 0x0000001b10457c24 */ /* 0x000fe2000f8e024d */
[----:B------:R-:W-:Y:S03]  /*25a0*/  BSSY B0, `(.L_x_830) ;  /* 0x0000011000007945 */ /* 0x000fe60003800000 */
[----:B------:R-:W-:-:S05]  /*25b0*/  IMAD.IADD R69, R69, 0x1, -R44 ;  /* 0x0000000145457824 */ /* 0x000fca00078e0a2c */
[----:B------:R-:W-:-:S13]  /*25c0*/  ISETP.GT.AND P2, PT, R69, -0x1, PT ;  /* 0xffffffff4500780c */ /* 0x000fda0003f44270 */
[----:B------:R-:W-:Y:S05]  /*25d0*/  @P2 BRA `(.L_x_831) ;  /* 0x0000000000202947 */ /* 0x000fea0003800000 */
[----:B------:R-:W-:Y:S01]  /*25e0*/  UISETP.NE.AND UP2, UPT, UR5, 0x1, UPT ;  /* 0x000000010500788c */ /* 0x000fe2000bf45270 */
[----:B------:R-:W-:-:S05]  /*25f0*/  LOP3.LUT R69, RZ, R69, RZ, 0x33, !PT ;  /* 0x00000045ff457212 */ /* 0x000fca00078e33ff */
[----:B------:R-:W-:-:S05]  /*2600*/  PLOP3.LUT P2, PT, PT, PT, UP2, 0x80, 0x0 ;  /* 0x000000000000781c */ /* 0x000fca0003f4f028 */
[----:B------:R-:W-:-:S08]  /*2610*/  @UP2 ULDC.64 UR6, c[0x0][0x9e8] ;  /* 0x00027a0000062ab9 */ /* 0x000fd00000000a00 */
[----:B------:R-:W-:-:S05]  /*2620*/  @P2 IMAD.HI.U32 R18, R69, UR6, RZ ;  /* 0x0000000645122c27 */ /* 0x000fca000f8e00ff */
[----:B------:R-:W-:-:S04]  /*2630*/  @P2 SHF.R.U32.HI R69, RZ, UR7, R18 ;  /* 0x00000007ff452c19 */ /* 0x000fc80008011612 */
[----:B------:R-:W-:Y:S01]  /*2640*/  LOP3.LUT R69, RZ, R69, RZ, 0x33, !PT ;  /* 0x00000045ff457212 */ /* 0x000fe200078e33ff */
[----:B------:R-:W-:Y:S06]  /*2650*/  BRA `(.L_x_832) ;  /* 0x0000000000147947 */ /* 0x000fec0003800000 */
.L_x_831:
[----:B------:R-:W-:-:S06]  /*2660*/  UISETP.NE.AND UP2, UPT, UR5, 0x1, UPT ;  /* 0x000000010500788c */ /* 0x000fcc000bf45270 */
[----:B------:R-:W-:-:S05]  /*2670*/  PLOP3.LUT P2, PT, PT, PT, UP2, 0x80, 0x0 ;  /* 0x000000000000781c */ /* 0x000fca0003f4f028 */
[----:B------:R-:W-:-:S08]  /*2680*/  @UP2 ULDC.64 UR6, c[0x0][0x9e8] ;  /* 0x00027a0000062ab9 */ /* 0x000fd00000000a00 */
[----:B------:R-:W-:-:S05]  /*2690*/  @P2 IMAD.HI.U32 R18, R69, UR6, RZ ;  /* 0x0000000645122c27 */ /* 0x000fca000f8e00ff */
[----:B------:R-:W-:-:S07]  /*26a0*/  @P2 SHF.R.U32.HI R69, RZ, UR7, R18 ;  /* 0x00000007ff452c19 */ /* 0x000fce0008011612 */
.L_x_832:
[----:B------:R-:W-:Y:S05]  /*26b0*/  BSYNC B0 ;  /* 0x0000000000007941 */ /* 0x000fea0003800000 */
.L_x_830:
[----:B------:R-:W-:-:S04]  /*26c0*/  IMAD R18, R69, UR5, -R74 ;  /* 0x0000000545127c24 */ /* 0x000fc8000f8e0a4a */
[----:B------:R-:W-:-:S05]  /*26d0*/  IMAD R18, R3, -0x2, R18 ;  /* 0xfffffffe03127824 */ /* 0x000fca00078e0212 */
[----:B------:R-:W-:Y:S02]  /*26e0*/  VIMNMX R73, R73, R18, !PT ;  /* 0x0000001249497248 */ /* 0x000fe40007fe0100 */
[----:B------:R-:W-:-:S07]  /*26f0*/  VIADDMNMX R72, R18, UR5, R72, PT ;  /* 0x0000000512487c46 */ /* 0x000fce000b800148 */
.L_x_829:
[C---:B------:R-:W-:Y:S01]  /*2700*/  ISETP.GE.AND P4, PT, R75.reuse, 0x9, PT ;  /* 0x000000094b00780c */ /* 0x040fe20003f86270 */
[----:B------:R-:W1:Y:S01]  /*2710*/  SHFL.IDX PT, R71, R71, 0x1, 0x1c1f ;  /* 0x003c1f0047477f89 */ /* 0x000e6200000e0000 */
[C---:B------:R-:W-:Y:S02]  /*2720*/  ISETP.GE.AND P2, PT, R75.reuse, 0x2, PT ;  /* 0x000000024b00780c */ /* 0x040fe40003f46270 */
[----:B------:R-:W-:Y:S02]  /*2730*/  ISETP.GE.AND P5, PT, R75, 0xa, PT ;  /* 0x0000000a4b00780c */ /* 0x000fe40003fa6270 */
[----:B------:R-:W-:Y:S02]  /*2740*/  LOP3.LUT R18, R18, 0xfffffffd, RZ, 0xc0, !PT ;  /* 0xfffffffd12127812 */ /* 0x000fe400078ec0ff */
[----:B------:R-:W-:-:S04]  /*2750*/  ISETP.GT.AND P3, PT, R73, 0x1, !P2 ;  /* 0x000000014900780c */ /* 0x000fc80005764270 */
[----:B------:R-:W-:Y:S02]  /*2760*/  ISETP.LT.OR P3, PT, R72, 0x2, P3 ;  /* 0x000000024800780c */ /* 0x000fe40001f61670 */
[----:B------:R-:W-:Y:S02]  /*2770*/  @P4 LOP3.LUT R18, R18, 0x2, RZ, 0xfc, !PT ;  /* 0x0000000212124812 */ /* 0x000fe400078efcff */
[----:B------:R-:W-:Y:S02]  /*2780*/  FSEL R131, R90, -INF , !P3 ;  /* 0xff8000005a837808 */ /* 0x000fe40005800000 */
[----:B------:R-:W-:Y:S02]  /*2790*/  LOP3.LUT R18, R18, 0xfffffffb, RZ, 0xc0, !PT ;  /* 0xfffffffb12127812 */ /* 0x000fe400078ec0ff */
[----:B------:R-:W-:Y:S02]  /*27a0*/  ISETP.GT.AND P4, PT, R73, 0x8, !P4 ;  /* 0x000000084900780c */ /* 0x000fe40006784270 */
[----:B------:R-:W-:-:S02]  /*27b0*/  @P5 LOP3.LUT R18, R18, 0x4, RZ, 0xfc, !PT ;  /* 0x0000000412125812 */ /* 0x000fc400078efcff */
[----:B------:R-:W-:Y:S02]  /*27c0*/  ISETP.GT.AND P3, PT, R73, 0x9, !P5 ;  /* 0x000000094900780c */ /* 0x000fe40006f64270 */
[C---:B------:R-:W-:Y:S02]  /*27d0*/  ISETP.GE.AND P5, PT, R75.reuse, 0x11, PT ;  /* 0x000000114b00780c */ /* 0x040fe40003fa6270 */
[C---:B------:R-:W-:Y:S02]  /*27e0*/  ISETP.LT.OR P4, PT, R72.reuse, 0x9, P4 ;  /* 0x000000094800780c */ /* 0x040fe40002781670 */
[----:B------:R-:W-:Y:S02]  /*27f0*/  ISETP.LT.OR P3, PT, R72, 0xa, P3 ;  /* 0x0000000a4800780c */ /* 0x000fe40001f61670 */
[----:B------:R-:W-:Y:S02]  /*2800*/  FSEL R127, R92, -INF , !P4 ;  /* 0xff8000005c7f7808 */ /* 0x000fe40006000000 */
[----:B------:R-:W-:-:S02]  /*2810*/  ISETP.GE.AND P4, PT, R75, 0x12, PT ;  /* 0x000000124b00780c */ /* 0x000fc40003f86270 */
[----:B------:R-:W-:Y:S02]  /*2820*/  LOP3.LUT R18, R18, 0xfffffff7, RZ, 0xc0, !PT ;  /* 0xfffffff712127812 */ /* 0x000fe400078ec0ff */
[----:B0-----:R-:W-:Y:S02]  /*2830*/  FSEL R129, R93, -INF , !P3 ;  /* 0xff8000005d817808 */ /* 0x001fe40005800000 */
[----:B------:R-:W-:Y:S02]  /*2840*/  ISETP.GT.AND P3, PT, R73, 0x10, !P5 ;  /* 0x000000104900780c */ /* 0x000fe40006f64270 */
[----:B------:R-:W-:Y:S02]  /*2850*/  @P5 LOP3.LUT R18, R18, 0x8, RZ, 0xfc, !PT ;  /* 0x0000000812125812 */ /* 0x000fe400078efcff */
[----:B------:R-:W-:Y:S02]  /*2860*/  ISETP.LT.OR P3, PT, R72, 0x11, P3 ;  /* 0x000000114800780c */ /* 0x000fe40001f61670 */
[----:B------:R-:W-:-:S02]  /*2870*/  LOP3.LUT R18, R18, 0xfdffffff, RZ, 0xc0, !PT ;  /* 0xfdffffff12127812 */ /* 0x000fc400078ec0ff */
[----:B------:R-:W-:Y:S02]  /*2880*/  FSEL R125, R94, -INF , !P3 ;  /* 0xff8000005e7d7808 */ /* 0x000fe40005800000 */
[----:B------:R-:W-:Y:S02]  /*2890*/  @P4 LOP3.LUT R18, R18, 0x2000000, RZ, 0xfc, !PT ;  /* 0x0200000012124812 */ /* 0x000fe400078efcff */
[----:B------:R-:W-:Y:S02]  /*28a0*/  ISETP.GT.AND P3, PT, R73, 0x11, !P4 ;  /* 0x000000114900780c */ /* 0x000fe40006764270 */
[----:B------:R-:W-:Y:S02]  /*28b0*/  ISETP.GE.AND P4, PT, R75, 0x19, PT ;  /* 0x000000194b00780c */ /* 0x000fe40003f86270 */
[----:B------:R-:W-:Y:S02]  /*28c0*/  ISETP.LT.OR P3, PT, R72, 0x12, P3 ;  /* 0x000000124800780c */ /* 0x000fe40001f61670 */
[----:B------:R-:W-:-:S02]  /*28d0*/  LOP3.LUT R18, R18, 0xfeffffff, RZ, 0xc0, !PT ;  /* 0xfeffffff12127812 */ /* 0x000fc400078ec0ff */
[----:B------:R-:W-:Y:S02]  /*28e0*/  FSEL R123, R33, -INF , !P3 ;  /* 0xff800000217b7808 */ /* 0x000fe40005800000 */
[----:B------:R-:W-:-:S04]  /*28f0*/  ISETP.GT.AND P3, PT, R73, 0x18, !P4 ;  /* 0x000000184900780c */ /* 0x000fc80006764270 */
[----:B------:R-:W-:Y:S02]  /*2900*/  ISETP.LT.OR P3, PT, R72, 0x19, P3 ;  /* 0x000000194800780c */ /* 0x000fe40001f61670 */
[----:B------:R-:W-:Y:S02]  /*2910*/  @P4 LOP3.LUT R18, R18, 0x1000000, RZ, 0xfc, !PT ;  /* 0x0100000012124812 */ /* 0x000fe400078efcff */
[----:B------:R-:W-:Y:S02]  /*2920*/  ISETP.GE.AND P4, PT, R75, 0x1a, PT ;  /* 0x0000001a4b00780c */ /* 0x000fe40003f86270 */
[----:B------:R-:W-:Y:S02]  /*2930*/  LOP3.LUT R18, R18, 0xff7fffff, RZ, 0xc0, !PT ;  /* 0xff7fffff12127812 */ /* 0x000fe400078ec0ff */
[----:B------:R-:W-:Y:S02]  /*2940*/  FSEL R119, R34, -INF , !P3 ;  /* 0xff80000022777808 */ /* 0x000fe40005800000 */
[----:B------:R-:W-:-:S02]  /*2950*/  ISETP.GT.AND P3, PT, R73, 0x19, !P4 ;  /* 0x000000194900780c */ /* 0x000fc40006764270 */
[----:B-1----:R-:W-:Y:S02]  /*2960*/  VIADDMNMX R34, R71, R79, R76, PT ;  /* 0x0000004f47227246 */ /* 0x002fe4000380014c */
[----:B------:R-:W-:-:S03]  /*2970*/  ISETP.LT.OR P3, PT, R72, 0x1a, P3 ;  /* 0x0000001a4800780c */ /* 0x000fc60001f61670 */
[----:B------:R-:W-:Y:S02]  /*2980*/  @P4 LOP3.LUT R18, R18, 0x800000, RZ, 0xfc, !PT ;  /* 0x0080000012124812 */ /* 0x000fe400078efcff */
[----:B------:R-:W-:Y:S02]  /*2990*/  ISETP.GE.AND P4, PT, R75, 0x21, PT ;  /* 0x000000214b00780c */ /* 0x000fe40003f86270 */
[----:B------:R-:W-:Y:S02]  /*29a0*/  LOP3.LUT R18, R18, 0xffbfffff, RZ, 0xc0, !PT ;  /* 0xffbfffff12127812 */ /* 0x000fe400078ec0ff */
[----:B------:R-:W-:Y:S01]  /*29b0*/  FSEL R95, R36, -INF , !P3 ;  /* 0xff800000245f7808 */ /* 0x000fe20005800000 */
[----:B------:R-:W-:Y:S01]  /*29c0*/  IMAD.IADD R36, R78, 0x1, R71 ;  /* 0x000000014e247824 */ /* 0x000fe200078e0247 */
[----:B------:R-:W-:-:S04]  /*29d0*/  ISETP.GT.AND P3, PT, R73, 0x20, !P4 ;  /* 0x000000204900780c */ /* 0x000fc80006764270 */
[----:B------:R-:W-:-:S03]  /*29e0*/  ISETP.LT.OR P3, PT, R72, 0x21, P3 ;  /* 0x000000214800780c */ /* 0x000fc60001f61670 */
[----:B------:R-:W-:Y:S02]  /*29f0*/  @P4 LOP3.LUT R18, R18, 0x400000, RZ, 0xfc, !PT ;  /* 0x0040000012124812 */ /* 0x000fe400078efcff */
[----:B------:R-:W-:Y:S02]  /*2a00*/  ISETP.GE.AND P4, PT, R75, 0x22, PT ;  /* 0x000000224b00780c */ /* 0x000fe40003f86270 */
[----:B------:R-:W-:Y:S02]  /*2a10*/  LOP3.LUT R18, R18, 0xffdfffff, RZ, 0xc0, !PT ;  /* 0xffdfffff12127812 */ /* 0x000fe400078ec0ff */
[----:B------:R-:W-:Y:S02]  /*2a20*/  FSEL R111, R38, -INF , !P3 ;  /* 0xff800000266f7808 */ /* 0x000fe40005800000 */
        /* <DEDUP_REMOVED lines=100> */
[----:B------:R-:W-:Y:S02]  /*3070*/  FSEL R65, R65, -INF , !P3 ;  /* 0xff80000041417808 */ /* 0x000fe40005800000 */
[----:B------:R-:W-:Y:S02]  /*3080*/  LOP3.LUT R18, R18, 0xffffffef, RZ, 0xc0, !PT ;  /* 0xffffffef12127812 */ /* 0x000fe400078ec0ff */
[----:B------:R-:W-:-:S04]  /*3090*/  ISETP.GT.AND P3, PT, R73, 0x68, !P4 ;  /* 0x000000684900780c */ /* 0x000fc80006764270 */
[----:B------:R-:W-:-:S03]  /*30a0*/  ISETP.LT.OR P3, PT, R72, 0x69, P3 ;  /* 0x000000694800780c */ /* 0x000fc60001f61670 */
[----:B------:R-:W-:Y:S02]  /*30b0*/  @P4 LOP3.LUT R18, R18, 0x10, RZ, 0xfc, !PT ;  /* 0x0000001012124812 */ /* 0x000fe400078efcff */
[----:B------:R-:W-:Y:S02]  /*30c0*/  ISETP.GE.AND P4, PT, R75, 0x6a, PT ;  /* 0x0000006a4b00780c */ /* 0x000fe40003f86270 */
[----:B------:R-:W-:Y:S02]  /*30d0*/  FSEL R49, R66, -INF , !P3 ;  /* 0xff80000042317808 */ /* 0x000fe40005800000 */
[----:B------:R-:W-:Y:S02]  /*30e0*/  ISETP.GT.AND P3, PT, R73, 0x69, !P4 ;  /* 0x000000694900780c */ /* 0x000fe40006764270 */
[----:B------:R-:W-:Y:S02]  /*30f0*/  LOP3.LUT R18, R18, 0xfbffffff, RZ, 0xc0, !PT ;  /* 0xfbffffff12127812 */ /* 0x000fe400078ec0ff */
[----:B------:R-:W-:-:S04]  /*3100*/  ISETP.LT.OR P3, PT, R72, 0x6a, P3 ;  /* 0x0000006a4800780c */ /* 0x000fc80001f61670 */
[----:B------:R-:W-:Y:S02]  /*3110*/  FSEL R67, R67, -INF , !P3 ;  /* 0xff80000043437808 */ /* 0x000fe40005800000 */
[----:B------:R-:W-:Y:S02]  /*3120*/  ISETP.GE.AND P3, PT, R75, 0x71, PT ;  /* 0x000000714b00780c */ /* 0x000fe40003f66270 */
[----:B------:R-:W-:Y:S02]  /*3130*/  @P4 LOP3.LUT R18, R18, 0x4000000, RZ, 0xfc, !PT ;  /* 0x0400000012124812 */ /* 0x000fe400078efcff */
[----:B------:R-:W-:Y:S02]  /*3140*/  ISETP.GT.AND P4, PT, R73, 0x70, !P3 ;  /* 0x000000704900780c */ /* 0x000fe40005f84270 */
[----:B------:R-:W-:Y:S02]  /*3150*/  LOP3.LUT R18, R18, 0xfffffffe, RZ, 0xc0, !PT ;  /* 0xfffffffe12127812 */ /* 0x000fe400078ec0ff */
[----:B------:R-:W-:-:S04]  /*3160*/  ISETP.LT.OR P4, PT, R72, 0x71, P4 ;  /* 0x000000714800780c */ /* 0x000fc80002781670 */
[----:B------:R-:W-:Y:S02]  /*3170*/  FSEL R51, R68, -INF , !P4 ;  /* 0xff80000044337808 */ /* 0x000fe40006000000 */
[----:B------:R-:W-:-:S04]  /*3180*/  ISETP.GE.AND P4, PT, R75, 0x72, PT ;  /* 0x000000724b00780c */ /* 0x000fc80003f86270 */
[----:B------:R-:W-:-:S04]  /*3190*/  ISETP.GT.AND P5, PT, R73, 0x71, !P4 ;  /* 0x000000714900780c */ /* 0x000fc800067a4270 */
[----:B------:R-:W-:-:S04]  /*31a0*/  ISETP.LT.OR P5, PT, R72, 0x72, P5 ;  /* 0x000000724800780c */ /* 0x000fc80002fa1670 */
[----:B------:R-:W-:Y:S02]  /*31b0*/  FSEL R57, R70, -INF , !P5 ;  /* 0xff80000046397808 */ /* 0x000fe40006800000 */
[----:B------:R-:W-:-:S04]  /*31c0*/  ISETP.GE.AND P5, PT, R75, 0x79, PT ;  /* 0x000000794b00780c */ /* 0x000fc80003fa6270 */
[----:B------:R-:W-:-:S04]  /*31d0*/  ISETP.GT.AND P6, PT, R73, 0x78, !P5 ;  /* 0x000000784900780c */ /* 0x000fc80006fc4270 */
[----:B------:R-:W-:-:S04]  /*31e0*/  ISETP.LT.OR P6, PT, R72, 0x79, P6 ;  /* 0x000000794800780c */ /* 0x000fc800037c1670 */
[----:B------:R-:W-:Y:S02]  /*31f0*/  FSEL R33, R84, -INF , !P6 ;  /* 0xff80000054217808 */ /* 0x000fe40007000000 */
[----:B------:R-:W-:-:S13]  /*3200*/  ISETP.GE.AND P6, PT, R75, 0x1, PT ;  /* 0x000000014b00780c */ /* 0x000fda0003fc6270 */
[----:B------:R-:W-:Y:S02]  /*3210*/  @P6 LOP3.LUT R18, R18, 0x1, RZ, 0xfc, !PT ;  /* 0x0000000112126812 */ /* 0x000fe400078efcff */
[----:B------:R-:W-:Y:S02]  /*3220*/  ISETP.GT.AND P6, PT, R73, RZ, !P6 ;  /* 0x000000ff4900720c */ /* 0x000fe400077c4270 */
[----:B------:R-:W-:Y:S02]  /*3230*/  LOP3.LUT R18, R18, 0xf7ffffff, RZ, 0xc0, !PT ;  /* 0xf7ffffff12127812 */ /* 0x000fe400078ec0ff */
[----:B------:R-:W-:-:S04]  /*3240*/  ISETP.LT.OR P6, PT, R72, 0x1, P6 ;  /* 0x000000014800780c */ /* 0x000fc800037c1670 */
[----:B------:R-:W-:Y:S02]  /*3250*/  FSEL R133, R5, -INF , !P6 ;  /* 0xff80000005857808 */ /* 0x000fe40007000000 */
[----:B------:R-:W-:-:S13]  /*3260*/  ISETP.GE.AND P6, PT, R75, 0x7a, PT ;  /* 0x0000007a4b00780c */ /* 0x000fda0003fc6270 */
[----:B------:R-:W-:Y:S02]  /*3270*/  @P6 LOP3.LUT R18, R18, 0x8000000, RZ, 0xfc, !PT ;  /* 0x0800000012126812 */ /* 0x000fe400078efcff */
[----:B------:R-:W-:-:S04]  /*3280*/  ISETP.GT.AND P6, PT, R73, 0x79, !P6 ;  /* 0x000000794900780c */ /* 0x000fc800077c4270 */
[----:B------:R-:W-:-:S04]  /*3290*/  ISETP.LT.OR P6, PT, R72, 0x7a, P6 ;  /* 0x0000007a4800780c */ /* 0x000fc800037c1670 */
[----:B------:R-:W-:Y:S02]  /*32a0*/  FSEL R5, R85, -INF , !P6 ;  /* 0xff80000055057808 */ /* 0x000fe40007000000 */
[----:B------:R-:W-:-:S13]  /*32b0*/  PLOP3.LUT P6, PT, PT, PT, UP1, 0x40, 0x0 ;  /* 0x000000000000781c */ /* 0x000fda0003fce818 */
[----:B------:R-:W-:Y:S05]  /*32c0*/  @P6 BRA `(.L_x_833) ;  /* 0x0000000000646947 */ /* 0x000fea0003800000 */
        /* <DEDUP_REMOVED lines=9> */
[----:B------:R-:W-:Y:S01]  /*3360*/  @P6 IMAD.HI.U32 R38, R71, UR6, RZ ;  /* 0x0000000647266c27 */ /* 0x000fe2000f8e00ff */
[----:B------:R-:W-:-:S13]  /*3370*/  PLOP3.LUT P6, PT, PT, PT, UP2, 0x80, 0x0 ;  /* 0x000000000000781c */ /* 0x000fda0003fcf028 */
[----:B------:R-:W-:-:S04]  /*3380*/  @P6 SHF.R.U32.HI R71, RZ, UR7, R38 ;  /* 0x00000007ff476c19 */ /* 0x000fc80008011626 */
[----:B------:R-:W-:Y:S01]  /*3390*/  LOP3.LUT R71, RZ, R71, RZ, 0x33, !PT ;  /* 0x00000047ff477212 */ /* 0x000fe200078e33ff */
[----:B------:R-:W-:Y:S06]  /*33a0*/  BRA `(.L_x_836) ;  /* 0x0000000000187947 */ /* 0x000fec0003800000 */
.L_x_835:
[----:B------:R-:W-:-:S06]  /*33b0*/  UISETP.NE.AND UP2, UPT, UR5, 0x1, UPT ;  /* 0x000000010500788c */ /* 0x000fcc000bf45270 */
[----:B------:R-:W-:-:S05]  /*33c0*/  PLOP3.LUT P6, PT, PT, PT, UP2, 0x80, 0x0 ;  /* 0x000000000000781c */ /* 0x000fca0003fcf028 */
[----:B------:R-:W-:-:S08]  /*33d0*/  @UP2 ULDC.64 UR6, c[0x0][0x9e8] ;  /* 0x00027a0000062ab9 */ /* 0x000fd00000000a00 */
[----:B------:R-:W-:Y:S01]  /*33e0*/  @P6 IMAD.HI.U32 R38, R71, UR6, RZ ;  /* 0x0000000647266c27 */ /* 0x000fe2000f8e00ff */
[----:B------:R-:W-:-:S13]  /*33f0*/  PLOP3.LUT P6, PT, PT, PT, UP2, 0x80, 0x0 ;  /* 0x000000000000781c */ /* 0x000fda0003fcf028 */
[----:B------:R-:W-:-:S07]  /*3400*/  @P6 SHF.R.U32.HI R71, RZ, UR7, R38 ;  /* 0x00000007ff476c19 */ /* 0x000fce0008011626 */
.L_x_836:
[----:B------:R-:W-:Y:S05]  /*3410*/  BSYNC B0 ;  /* 0x0000000000007941 */ /* 0x000fea0003800000 */
.L_x_834:
[----:B------:R-:W-:-:S04]  /*3420*/  IMAD R38, R71, UR5, -R74 ;  /* 0x0000000547267c24 */ /* 0x000fc8000f8e0a4a */
[----:B------:R-:W-:-:S05]  /*3430*/  IMAD R71, R3, -0x2, R38 ;  /* 0xfffffffe03477824 */ /* 0x000fca00078e0226 */
[----:B------:R-:W-:Y:S02]  /*3440*/  VIMNMX R36, R36, R71, !PT ;  /* 0x0000004724247248 */ /* 0x000fe40007fe0100 */
[----:B------:R-:W-:-:S07]  /*3450*/  VIADDMNMX R34, R71, UR5, R34, PT ;  /* 0x0000000547227c46 */ /* 0x000fce000b800122 */
.L_x_833:
[----:B------:R-:W-:Y:S01]  /*3460*/  ISETP.GT.AND P2, PT, R36, 0x1, !P2 ;  /* 0x000000012400780c */ /* 0x000fe20005744270 */
[----:B------:R-:W-:Y:S01]  /*3470*/  ULDC UR6, c[0x0][0x988] ;  /* 0x0002620000067ab9 */ /* 0x000fe20000000800 */
[----:B------:R-:W-:Y:S01]  /*3480*/  LOP3.LUT P6, RZ, R18, 0x8, RZ, 0xc0, !PT ;  /* 0x0000000812ff7812 */ /* 0x000fe200078cc0ff */
[----:B------:R-:W-:Y:S01]  /*3490*/  IMAD.U32 R42, RZ, RZ, UR6 ;  /* 0x00000006ff2a7e24 */ /* 0x000fe2000f8e00ff */
[----:B------:R-:W-:Y:S01]  /*34a0*/  ISETP.LT.OR P2, PT, R34, 0x2, P2 ;  /* 0x000000022200780c */ /* 0x000fe20001741670 */
[----:B------:R-:W-:Y:S01]  /*34b0*/  @UP0 ULDC UR6, c[0x0][0x44c] ;  /* 0x0001130000060ab9 */ /* 0x000fe20000000800 */
[----:B------:R-:W-:Y:S01]  /*34c0*/  ISETP.GT.AND P3, PT, R36, 0x70, !P3 ;  /* 0x000000702400780c */ /* 0x000fe20005f64270 */
[----:B------:R-:W-:Y:S01]  /*34d0*/  UIMAD.WIDE.U32 UR6, UR40, UR6, URZ ;  /* 0x00000006280672a5 */ /* 0x000fe2000f8e003f */
[----:B------:R-:W-:Y:S01]  /*34e0*/  FSEL R91, R6, -INF , !P2 ;  /* 0xff800000065b7808 */ /* 0x000fe20005000000 */
[----:B------:R-:W-:Y:S01]  /*34f0*/  @UP0 ULDC UR11, c[0x0][0x450] ;  /* 0x00011400000b0ab9 */ /* 0x000fe20000000800 */
[----:B------:R-:W-:Y:S01]  /*3500*/  LOP3.LUT P2, RZ, R18, 0x2, RZ, 0xc0, !PT ;  /* 0x0000000212ff7812 */ /* 0x000fe2000784c0ff */
[----:B------:R-:W-:Y:S01]  /*3510*/  @UP0 USHF.R.U32.HI UR40, URZ, UR11, UR7 ;  /* 0x0000000b3f280299 */ /* 0x000fe20008011607 */
[----:B------:R-:W-:-:S02]  /*3520*/  FMNMX.FTZ R6, R133, R131, !PT ;  /* 0x0000008385067209 */ /* 0x000fc40007810000 */
[----:B------:R-:W-:Y:S02]  /*3530*/  ISETP.GT.AND P2, PT, R36, 0x8, !P2 ;  /* 0x000000082400780c */ /* 0x000fe40005744270 */
[----:B------:R-:W-:Y:S02]  /*3540*/  FMNMX.FTZ R6, R127, R6, !PT ;  /* 0x000000067f067209 */ /* 0x000fe40007810000 */
[----:B------:R-:W-:Y:S02]  /*3550*/  ISETP.LT.OR P2, PT, R34, 0x9, P2 ;  /* 0x000000092200780c */ /* 0x000fe40001741670 */
[----:B------:R-:W-:Y:S02]  /*3560*/  FMNMX.FTZ R6, R129, R6, !PT ;  /* 0x0000000681067209 */ /* 0x000fe40007810000 */
[----:B------:R-:W-:Y:S02]  /*3570*/  FSEL R71, R10, -INF , !P2 ;  /* 0xff8000000a477808 */ /* 0x000fe40005000000 */
[----:B------:R-:W-:-:S02]  /*3580*/  LOP3.LUT P2, RZ, R18, 0x4, RZ, 0xc0, !PT ;  /* 0x0000000412ff7812 */ /* 0x000fc4000784c0ff */
[----:B------:R-:W-:Y:S02]  /*3590*/  FMNMX.FTZ R6, R125, R6, !PT ;  /* 0x000000067d067209 */ /* 0x000fe40007810000 */
[----:B------:R-:W-:Y:S02]  /*35a0*/  ISETP.GT.AND P2, PT, R36, 0x9, !P2 ;  /* 0x000000092400780c */ /* 0x000fe40005744270 */
[----:B------:R-:W-:Y:S02]  /*35b0*/  FMNMX.FTZ R6, R123, R6, !PT ;  /* 0x000000067b067209 */ /* 0x000fe40007810000 */
[----:B------:R-:W-:Y:S02]  /*35c0*/  ISETP.LT.OR P2, PT, R34, 0xa, P2 ;  /* 0x0000000a2200780c */ /* 0x000fe40001741670 */
[----:B------:R-:W-:Y:S02]  /*35d0*/  FMNMX.FTZ R6, R119, R6, !PT ;  /* 0x0000000677067209 */ /* 0x000fe40007810000 */
[----:B------:R-:W-:-:S02]  /*35e0*/  FSEL R89, R7, -INF , !P2 ;  /* 0xff80000007597808 */ /* 0x000fc40005000000 */
[----:B------:R-:W-:Y:S02]  /*35f0*/  ISETP.GT.AND P2, PT, R36, 0x10, !P6 ;  /* 0x000000102400780c */ /* 0x000fe40007744270 */
[----:B------:R-:W-:Y:S02]  /*3600*/  FMNMX.FTZ R6, R95, R6, !PT ;  /* 0x000000065f067209 */ /* 0x000fe40007810000 */
[----:B------:R-:W-:Y:S02]  /*3610*/  ISETP.LT.OR P2, PT, R34, 0x11, P2 ;  /* 0x000000112200780c */ /* 0x000fe40001741670 */
[----:B------:R-:W-:Y:S02]  /*3620*/  FMNMX.FTZ R6, R111, R6, !PT ;  /* 0x000000066f067209 */ /* 0x000fe40007810000 */
[----:B------:R-:W-:Y:S02]  /*3630*/  FSEL R75, R12, -INF , !P2 ;  /* 0xff8000000c4b7808 */ /* 0x000fe40005000000 */
[----:B------:R-:W-:-:S02]  /*3640*/  LOP3.LUT P2, RZ, R18, 0x2000000, RZ, 0xc0, !PT ;  /* 0x0200000012ff7812 */ /* 0x000fc4000784c0ff */
[----:B------:R-:W-:Y:S02]  /*3650*/  LOP3.LUT P6, RZ, R18, 0x8000, RZ, 0xc0, !PT ;  /* 0x0000800012ff7812 */ /* 0x000fe400078cc0ff */
[----:B------:R-:W-:Y:S02]  /*3660*/  ISETP.GT.AND P2, PT, R36, 0x11, !P2 ;  /* 0x000000112400780c */ /* 0x000fe40005744270 */
[----:B------:R-:W-:Y:S02]  /*3670*/  FMNMX.FTZ R6, R103, R6, !PT ;  /* 0x0000000667067209 */ /* 0x000fe40007810000 */
[----:B------:R-:W-:Y:S02]  /*3680*/  ISETP.LT.OR P2, PT, R34, 0x12, P2 ;  /* 0x000000122200780c */ /* 0x000fe40001741670 */
[----:B------:R-:W-:Y:S02]  /*3690*/  FMNMX.FTZ R6, R109, R6, !PT ;  /* 0x000000066d067209 */ /* 0x000fe40007810000 */
[----:B------:R-:W-:-:S02]  /*36a0*/  FSEL R87, R11, -INF , !P2 ;  /* 0xff8000000b577808 */ /* 0x000fc40005000000 */
[----:B------:R-:W-:Y:S02]  /*36b0*/  LOP3.LUT P2, RZ, R18, 0x1000000, RZ, 0xc0, !PT ;  /* 0x0100000012ff7812 */ /* 0x000fe4000784c0ff */
[----:B------:R-:W-:Y:S02]  /*36c0*/  FMNMX.FTZ R6, R93, R6, !PT ;  /* 0x000000065d067209 */ /* 0x000fe40007810000 */
[----:B------:R-:W-:Y:S02]  /*36d0*/  ISETP.GT.AND P2, PT, R36, 0x18, !P2 ;  /* 0x000000182400780c */ /* 0x000fe40005744270 */
[----:B------:R-:W-:Y:S02]  /*36e0*/  FMNMX.FTZ R6, R107, R6, !PT ;  /* 0x000000066b067209 */ /* 0x000fe40007810000 */
[----:B------:R-:W-:Y:S02]  /*36f0*/  ISETP.LT.OR P2, PT, R34, 0x19, P2 ;  /* 0x000000192200780c */ /* 0x000fe40001741670 */
[----:B------:R-:W-:-:S02]  /*3700*/  FMNMX.FTZ R6, R97, R6, !PT ;  /* 0x0000000661067209 */ /* 0x000fc40007810000 */
[----:B------:R-:W-:Y:S02]  /*3710*/  FSEL R73, R14, -INF , !P2 ;  /* 0xff8000000e497808 */ /* 0x000fe40005000000 */
[----:B------:R-:W-:Y:S02]  /*3720*/  LOP3.LUT P2, RZ, R18, 0x800000, RZ, 0xc0, !PT ;  /* 0x0080000012ff7812 */ /* 0x000fe4000784c0ff */
[----:B------:R-:W-:Y:S02]  /*3730*/  FMNMX.FTZ R6, R105, R6, !PT ;  /* 0x0000000669067209 */ /* 0x000fe40007810000 */
[----:B------:R-:W-:Y:S02]  /*3740*/  ISETP.GT.AND P2, PT, R36, 0x19, !P2 ;  /* 0x000000192400780c */ /* 0x000fe40005744270 */
[----:B------:R-:W-:Y:S02]  /*3750*/  FMNMX.FTZ R6, R101, R6, !PT ;  /* 0x0000000665067209 */ /* 0x000fe40007810000 */
[----:B------:R-:W-:-:S02]  /*3760*/  ISETP.LT.OR P2, PT, R34, 0x1a, P2 ;  /* 0x0000001a2200780c */ /* 0x000fc40001741670 */
[----:B------:R-:W-:Y:S02]  /*3770*/  FMNMX.FTZ R6, R77, R6, !PT ;  /* 0x000000064d067209 */ /* 0x000fe40007810000 */
[----:B------:R-:W-:Y:S02]  /*3780*/  FSEL R85, R13, -INF , !P2 ;  /* 0xff8000000d557808 */ /* 0x000fe40005000000 */
[----:B------:R-:W-:Y:S02]  /*3790*/  LOP3.LUT P2, RZ, R18, 0x400000, RZ, 0xc0, !PT ;  /* 0x0040000012ff7812 */ /* 0x000fe4000784c0ff */
[----:B------:R-:W-:Y:S02]  /*37a0*/  FMNMX.FTZ R6, R69, R6, !PT ;  /* 0x0000000645067209 */ /* 0x000fe40007810000 */
[----:B------:R-:W-:Y:S02]  /*37b0*/  ISETP.GT.AND P2, PT, R36, 0x20, !P2 ;  /* 0x000000202400780c */ /* 0x000fe40005744270 */
[----:B------:R-:W-:-:S02]  /*37c0*/  FMNMX.FTZ R6, R55, R6, !PT ;  /* 0x0000000637067209 */ /* 0x000fc40007810000 */
[----:B------:R-:W-:Y:S02]  /*37d0*/  ISETP.LT.OR P2, PT, R34, 0x21, P2 ;  /* 0x000000212200780c */ /* 0x000fe40001741670 */
[----:B------:R-:W-:Y:S02]  /*37e0*/  FMNMX.FTZ R6, R59, R6, !PT ;  /* 0x000000063b067209 */ /* 0x000fe40007810000 */
[----:B------:R-:W-:Y:S02]  /*37f0*/  FSEL R19, R19, -INF , !P2 ;  /* 0xff80000013137808 */ /* 0x000fe40005000000 */
[----:B------:R-:W-:Y:S02]  /*3800*/  LOP3.LUT P2, RZ, R18, 0x200000, RZ, 0xc0, !PT ;  /* 0x0020000012ff7812 */ /* 0x000fe4000784c0ff */
[----:B------:R-:W-:Y:S02]  /*3810*/  FMNMX.FTZ R6, R47, R6, !PT ;  /* 0x000000062f067209 */ /* 0x000fe40007810000 */
[----:B------:R-:W-:-:S02]  /*3820*/  ISETP.GT.AND P2, PT, R36, 0x21, !P2 ;  /* 0x000000212400780c */ /* 0x000fc40005744270 */
[----:B------:R-:W-:Y:S02]  /*3830*/  FMNMX.FTZ R6, R61, R6, !PT ;  /* 0x000000063d067209 */ /* 0x000fe40007810000 */
[----:B------:R-:W-:Y:S02]  /*3840*/  ISETP.LT.OR P2, PT, R34, 0x22, P2 ;  /* 0x000000222200780c */ /* 0x000fe40001741670 */
[----:B------:R-:W-:Y:S02]  /*3850*/  FMNMX.FTZ R6, R53, R6, !PT ;  /* 0x0000000635067209 */ /* 0x000fe40007810000 */
[----:B------:R-:W-:Y:S02]  /*3860*/  FSEL R83, R15, -INF , !P2 ;  /* 0xff8000000f537808 */ /* 0x000fe40005000000 */
[----:B------:R-:W-:Y:S02]  /*3870*/  LOP3.LUT P2, RZ, R18, 0x100000, RZ, 0xc0, !PT ;  /* 0x0010000012ff7812 */ /* 0x000fe4000784c0ff */
        /* <DEDUP_REMOVED lines=20> */
[----:B------:R-:W-:Y:S01]  /*39c0*/  LOP3.LUT P2, RZ, R18, 0x20000, RZ, 0xc0, !PT ;  /* 0x0002000012ff7812 */ /* 0x000fe2000784c0ff */
[----:B------:R-:W0:Y:S01]  /*39d0*/  SHFL.BFLY PT, R7, R10, 0x2, 0x1f ;  /* 0x0c401f000a077f89 */ /* 0x000e2200000e0000 */
[C---:B------:R-:W-:Y:S02]  /*39e0*/  ISETP.GT.AND P4, PT, R36.reuse, 0x71, !P4 ;  /* 0x000000712400780c */ /* 0x040fe40006784270 */
[----:B------:R-:W-:Y:S02]  /*39f0*/  ISETP.GT.AND P2, PT, R36, 0x31, !P2 ;  /* 0x000000312400780c */ /* 0x000fe40005744270 */
[C---:B------:R-:W-:Y:S02]  /*3a00*/  ISETP.LT.OR P3, PT, R34.reuse, 0x71, P3 ;  /* 0x000000712200780c */ /* 0x040fe40001f61670 */
[----:B------:R-:W-:-:S02]  /*3a10*/  ISETP.LT.OR P2, PT, R34, 0x32, P2 ;  /* 0x000000322200780c */ /* 0x000fc40001741670 */
[----:B------:R-:W-:Y:S02]  /*3a20*/  ISETP.GT.AND P5, PT, R36, 0x78, !P5 ;  /* 0x000000782400780c */ /* 0x000fe40006fa4270 */
[----:B------:R-:W-:Y:S02]  /*3a30*/  FSEL R79, R26, -INF , !P2 ;  /* 0xff8000001a4f7808 */ /* 0x000fe40005000000 */
[----:B------:R-:W-:Y:S02]  /*3a40*/  LOP3.LUT P2, RZ, R18, 0x10000, RZ, 0xc0, !PT ;  /* 0x0001000012ff7812 */ /* 0x000fe4000784c0ff */
[----:B------:R-:W-:Y:S02]  /*3a50*/  ISETP.LT.OR P4, PT, R34, 0x72, P4 ;  /* 0x000000722200780c */ /* 0x000fe40002781670 */
[----:B------:R-:W-:Y:S02]  /*3a60*/  ISETP.GT.AND P2, PT, R36, 0x38, !P2 ;  /* 0x000000382400780c */ /* 0x000fe40005744270 */
[----:B------:R-:W-:-:S02]  /*3a70*/  ISETP.LT.OR P5, PT, R34, 0x79, P5 ;  /* 0x000000792200780c */ /* 0x000fc40002fa1670 */
[----:B------:R-:W-:Y:S02]  /*3a80*/  ISETP.LT.OR P2, PT, R34, 0x39, P2 ;  /* 0x000000392200780c */ /* 0x000fe40001741670 */
[----:B------:R-:W-:Y:S02]  /*3a90*/  R2UR UR10, R23 ;  /* 0x00000000170a72ca */ /* 0x000fe400000e0000 */
[----:B------:R-:W-:Y:S02]  /*3aa0*/  FSEL R31, R31, -INF , !P2 ;  /* 0xff8000001f1f7808 */ /* 0x000fe40005000000 */
[----:B------:R-:W-:Y:S02]  /*3ab0*/  ISETP.GT.AND P2, PT, R36, 0x39, !P6 ;  /* 0x000000392400780c */ /* 0x000fe40007744270 */
[----:B0-----:R-:W-:Y:S02]  /*3ac0*/  FMNMX.FTZ R11, R10, R7, !PT ;  /* 0x000000070a0b7209 */ /* 0x001fe40007810000 */
[----:B------:R-:W-:-:S02]  /*3ad0*/  ISETP.LT.OR P2, PT, R34, 0x3a, P2 ;  /* 0x0000003a2200780c */ /* 0x000fc40001741670 */
[----:B------:R-:W-:Y:S01]  /*3ae0*/  LOP3.LUT P6, RZ, R18, 0x10, RZ, 0xc0, !PT ;  /* 0x0000001012ff7812 */ /* 0x000fe200078cc0ff */
[----:B------:R-:W0:Y:S01]  /*3af0*/  SHFL.BFLY PT, R6, R11, 0x1, 0x1f ;  /* 0x0c201f000b067f89 */ /* 0x000e2200000e0000 */
[----:B------:R-:W-:Y:S01]  /*3b00*/  FSEL R13, R32, -INF , !P2 ;  /* 0xff800000200d7808 */ /* 0x000fe20005000000 */
[----:B------:R-:W-:Y:S01]  /*3b10*/  UIADD3 UR40, UR10, UR40, URZ ;  /* 0x000000280a287290 */ /* 0x000fe2000fffe03f */
[----:B------:R-:W-:-:S03]  /*3b20*/  LOP3.LUT P2, RZ, R18, 0x4000, RZ, 0xc0, !PT ;  /* 0x0000400012ff7812 */ /* 0x000fc6000784c0ff */
[----:B------:R-:W-:Y:S01]  /*3b30*/  UIADD3 UR4, UR40, UR4, URZ ;  /* 0x0000000428047290 */ /* 0x000fe2000fffe03f */
[----:B------:R-:W-:-:S04]  /*3b40*/  ISETP.GT.AND P2, PT, R36, 0x40, !P2 ;  /* 0x000000402400780c */ /* 0x000fc80005744270 */
[----:B------:R-:W-:-:S04]  /*3b50*/  ISETP.LT.OR P2, PT, R34, 0x41, P2 ;  /* 0x000000412200780c */ /* 0x000fc80001741670 */
[----:B------:R-:W-:Y:S02]  /*3b60*/  FSEL R35, R35, -INF , !P2 ;  /* 0xff80000023237808 */ /* 0x000fe40005000000 */
[----:B------:R-:W-:-:S04]  /*3b70*/  LOP3.LUT P2, RZ, R18, 0x2000, RZ, 0xc0, !PT ;  /* 0x0000200012ff7812 */ /* 0x000fc8000784c0ff */
[----:B------:R-:W-:Y:S02]  /*3b80*/  ISETP.GT.AND P2, PT, R36, 0x41, !P2 ;  /* 0x000000412400780c */ /* 0x000fe40005744270 */
[----:B0-----:R-:W-:Y:S02]  /*3b90*/  FMNMX.FTZ R7, R11, R6, !PT ;  /* 0x000000060b077209 */ /* 0x001fe40007810000 */
[----:B------:R-:W-:-:S03]  /*3ba0*/  ISETP.LT.OR P2, PT, R34, 0x42, P2 ;  /* 0x000000422200780c */ /* 0x000fc60001741670 */
[----:B------:R-:W-:Y:S01]  /*3bb0*/  FMUL.FTZ R6, R7, R42 ;  /* 0x0000002a07067220 */ /* 0x000fe20000410000 */
[----:B------:R-:W-:Y:S02]  /*3bc0*/  FSEL R37, R37, -INF , !P2 ;  /* 0xff80000025257808 */ /* 0x000fe40005000000 */
[----:B------:R-:W-:-:S04]  /*3bd0*/  LOP3.LUT P2, RZ, R18, 0x1000, RZ, 0xc0, !PT ;  /* 0x0000100012ff7812 */ /* 0x000fc8000784c0ff */
[----:B------:R-:W-:-:S04]  /*3be0*/  ISETP.GT.AND P2, PT, R36, 0x48, !P2 ;  /* 0x000000482400780c */ /* 0x000fc80005744270 */
[----:B------:R-:W-:-:S04]  /*3bf0*/  ISETP.LT.OR P2, PT, R34, 0x49, P2 ;  /* 0x000000492200780c */ /* 0x000fc80001741670 */
        /* <DEDUP_REMOVED lines=29> */
[----:B------:R-:W-:Y:S02]  /*3dd0*/  ISETP.GT.AND P2, PT, R36, 0x68, !P6 ;  /* 0x000000682400780c */ /* 0x000fe40007744270 */
[----:B------:R-:W-:Y:S02]  /*3de0*/  LOP3.LUT P6, RZ, R18, 0x1, RZ, 0xc0, !PT ;  /* 0x0000000112ff7812 */ /* 0x000fe400078cc0ff */
[----:B------:R-:W-:-:S04]  /*3df0*/  ISETP.LT.OR P2, PT, R34, 0x69, P2 ;  /* 0x000000692200780c */ /* 0x000fc80001741670 */
[----:B------:R-:W-:Y:S02]  /*3e00*/  FSEL R121, R56, -INF , !P2 ;  /* 0xff80000038797808 */ /* 0x000fe40005000000 */
[----:B------:R-:W-:-:S04]  /*3e10*/  FSETP.NEU.FTZ.AND P2, PT, R7, -INF , PT ;  /* 0xff8000000700780b */ /* 0x000fc80003f5d000 */
[----:B------:R-:W-:Y:S02]  /*3e20*/  FSEL R6, R6, RZ, P2 ;  /* 0x000000ff06067208 */ /* 0x000fe40001000000 */
[----:B------:R-:W-:Y:S02]  /*3e30*/  ISETP.GT.AND P2, PT, R36, RZ, !P6 ;  /* 0x000000ff2400720c */ /* 0x000fe40007744270 */
[----:B------:R-:W-:Y:S01]  /*3e40*/  LOP3.LUT P6, RZ, R18, 0x8000000, RZ, 0xc0, !PT ;  /* 0x0800000012ff7812 */ /* 0x000fe200078cc0ff */
[-CC-:B------:R-:W-:Y:S01]  /*3e50*/  FFMA.FTZ R138, R105, R42.reuse, -R6.reuse ;  /* 0x0000002a698a7223 */ /* 0x180fe20000010806 */
[----:B------:R-:W-:Y:S01]  /*3e60*/  ISETP.LT.OR P2, PT, R34, 0x1, P2 ;  /* 0x000000012200780c */ /* 0x000fe20001741670 */
[-CC-:B------:R-:W-:Y:S01]  /*3e70*/  FFMA.FTZ R132, R77, R42.reuse, -R6.reuse ;  /* 0x0000002a4d847223 */ /* 0x180fe20000010806 */
[----:B------:R-:W-:Y:S01]  /*3e80*/  FSEL R77, R28, -INF , !P3 ;  /* 0xff8000001c4d7808 */ /* 0x000fe20005800000 */
[-CC-:B------:R-:W-:Y:S01]  /*3e90*/  FFMA.FTZ R136, R107, R42.reuse, -R6.reuse ;  /* 0x0000002a6b887223 */ /* 0x180fe20000010806 */
[----:B------:R-:W-:Y:S01]  /*3ea0*/  FSEL R4, R4, -INF , !P2 ;  /* 0xff80000004047808 */ /* 0x000fe20005000000 */
[-CC-:B------:R-:W-:Y:S01]  /*3eb0*/  FFMA.FTZ R142, R109, R42.reuse, -R6.reuse ;  /* 0x0000002a6d8e7223 */ /* 0x180fe20000010806 */
[----:B------:R-:W-:Y:S01]  /*3ec0*/  LOP3.LUT P2, RZ, R18, 0x4000000, RZ, 0xc0, !PT ;  /* 0x0400000012ff7812 */ /* 0x000fe2000784c0ff */
[-CC-:B------:R-:W-:Y:S01]  /*3ed0*/  FFMA.FTZ R148, R133, R42.reuse, -R6.reuse ;  /* 0x0000002a85947223 */ /* 0x180fe20000010806 */
[----:B------:R-:W-:Y:S01]  /*3ee0*/  FMNMX.FTZ R10, R4, R91, !PT ;  /* 0x0000005b040a7209 */ /* 0x000fe20007810000 */
[-CC-:B------:R-:W-:Y:S01]  /*3ef0*/  FFMA.FTZ R131, R131, R42.reuse, -R6.reuse ;  /* 0x0000002a83837223 */ /* 0x180fe20000010806 */
[----:B------:R-:W-:Y:S01]  /*3f00*/  ISETP.GT.AND P2, PT, R36, 0x69, !P2 ;  /* 0x000000692400780c */ /* 0x000fe20005744270 */
[--C-:B------:R-:W-:Y:S01]  /*3f10*/  FFMA.FTZ R150, R127, R42, -R6.reuse ;  /* 0x0000002a7f967223 */ /* 0x100fe20000010806 */
[----:B------:R-:W-:Y:S01]  /*3f20*/  FMNMX.FTZ R10, R71, R10, !PT ;  /* 0x0000000a470a7209 */ /* 0x000fe20007810000 */
[----:B------:R-:W-:Y:S01]  /*3f30*/  MUFU.EX2 R148, R148 ;  /* 0x0000009400947308 */ /* 0x000fe20000000800 */
[----:B------:R-:W-:Y:S01]  /*3f40*/  ISETP.LT.OR P2, PT, R34, 0x6a, P2 ;  /* 0x0000006a2200780c */ /* 0x000fe20001741670 */
[--C-:B------:R-:W-:Y:S01]  /*3f50*/  FFMA.FTZ R127, R129, R42, -R6.reuse ;  /* 0x0000002a817f7223 */ /* 0x100fe20000010806 */
[----:B------:R-:W-:Y:S01]  /*3f60*/  FMNMX.FTZ R10, R89, R10, !PT ;  /* 0x0000000a590a7209 */ /* 0x000fe20007810000 */
[-CC-:B------:R-:W-:Y:S01]  /*3f70*/  FFMA.FTZ R144, R125, R42.reuse, -R6.reuse ;  /* 0x0000002a7d907223 */ /* 0x180fe20000010806 */
[----:B------:R-:W-:Y:S01]  /*3f80*/  FSEL R105, R24, -INF , !P2 ;  /* 0xff80000018697808 */ /* 0x000fe20005000000 */
[--C-:B------:R-:W-:Y:S01]  /*3f90*/  FFMA.FTZ R123, R123, R42, -R6.reuse ;  /* 0x0000002a7b7b7223 */ /* 0x100fe20000010806 */
[----:B------:R-:W-:Y:S01]  /*3fa0*/  FMNMX.FTZ R10, R75, R10, !PT ;  /* 0x0000000a4b0a7209 */ /* 0x000fe20007810000 */
[----:B------:R-:W0:Y:S01]  /*3fb0*/  MUFU.EX2 R131, R131 ;  /* 0x0000008300837308 */ /* 0x000e220000000800 */
[----:B------:R-:W-:Y:S01]  /*3fc0*/  ISETP.GT.AND P6, PT, R36, 0x79, !P6 ;  /* 0x000000792400780c */ /* 0x000fe200077c4270 */
[--C-:B------:R-:W-:Y:S01]  /*3fd0*/  FFMA.FTZ R146, R119, R42, -R6.reuse ;  /* 0x0000002a77927223 */ /* 0x100fe20000010806 */
[----:B------:R-:W-:Y:S01]  /*3fe0*/  FMNMX.FTZ R10, R87, R10, !PT ;  /* 0x0000000a570a7209 */ /* 0x000fe20007810000 */
[-CC-:B------:R-:W-:Y:S01]  /*3ff0*/  FFMA.FTZ R122, R33, R42.reuse, -R6.reuse ;  /* 0x0000002a217a7223 */ /* 0x180fe20000010806 */
[----:B------:R-:W-:Y:S01]  /*4000*/  FSEL R107, R25, -INF , !P4 ;  /* 0xff800000196b7808 */ /* 0x000fe20006000000 */
[--C-:B------:R-:W-:Y:S01]  /*4010*/  FFMA.FTZ R25, R69, R42, -R6.reuse ;  /* 0x0000002a45197223 */ /* 0x100fe20000010806 */
[----:B------:R-:W-:Y:S01]  /*4020*/  FMNMX.FTZ R10, R73, R10, !PT ;  /* 0x0000000a490a7209 */ /* 0x000fe20007810000 */
[----:B------:R-:W1:Y:S01]  /*4030*/  MUFU.EX2 R150, R150 ;  /* 0x0000009600967308 */ /* 0x000e620000000800 */
[----:B------:R-:W-:Y:S01]  /*4040*/  ISETP.LT.OR P6, PT, R34, 0x7a, P6 ;  /* 0x0000007a2200780c */ /* 0x000fe200037c1670 */
[--C-:B------:R-:W-:Y:S01]  /*4050*/  FFMA.FTZ R33, R5, R42, -R6.reuse ;  /* 0x0000002a05217223 */ /* 0x100fe20000010806 */
[----:B------:R-:W-:Y:S01]  /*4060*/  FMNMX.FTZ R10, R85, R10, !PT ;  /* 0x0000000a550a7209 */ /* 0x000fe20007810000 */
[-CC-:B------:R-:W-:Y:S01]  /*4070*/  FFMA.FTZ R95, R95, R42.reuse, -R6.reuse ;  /* 0x0000002a5f5f7223 */ /* 0x180fe20000010806 */
[----:B------:R-:W-:Y:S01]  /*4080*/  FSEL R69, R30, -INF , !P5 ;  /* 0xff8000001e457808 */ /* 0x000fe20006800000 */
[--C-:B------:R-:W-:Y:S01]  /*4090*/  FFMA.FTZ R140, R111, R42, -R6.reuse ;  /* 0x0000002a6f8c7223 */ /* 0x100fe20000010806 */
[----:B------:R-:W-:Y:S01]  /*40a0*/  FMNMX.FTZ R10, R19, R10, !PT ;  /* 0x0000000a130a7209 */ /* 0x000fe20007810000 */
[----:B------:R-:W2:Y:S01]  /*40b0*/  MUFU.EX2 R127, R127 ;  /* 0x0000007f007f7308 */ /* 0x000ea20000000800 */
[----:B------:R-:W-:Y:S01]  /*40c0*/  FSEL R109, R29, -INF , !P6 ;  /* 0xff8000001d6d7808 */ /* 0x000fe20007000000 */
[----:B0-----:R-:W-:Y:S01]  /*40d0*/  FADD.FTZ R5, R148, R131 ;  /* 0x0000008394057221 */ /* 0x001fe20000010000 */
[----:B------:R-:W-:Y:S01]  /*40e0*/  FMNMX.FTZ R10, R83, R10, !PT ;  /* 0x0000000a530a7209 */ /* 0x000fe20007810000 */
[-CC-:B------:R-:W-:Y:S01]  /*40f0*/  FFMA.FTZ R103, R103, R42.reuse, -R6.reuse ;  /* 0x0000002a67677223 */ /* 0x180fe20000010806 */
[-CC-:B------:R-:W-:Y:S01]  /*4100*/  FFMA.FTZ R128, R47, R42.reuse, -R6.reuse ;  /* 0x0000002a2f807223 */ /* 0x180fe20000010806 */
[--C-:B------:R-:W-:Y:S01]  /*4110*/  FFMA.FTZ R130, R53, R42, -R6.reuse ;  /* 0x0000002a35827223 */ /* 0x100fe20000010806 */
[----:B------:R-:W-:Y:S01]  /*4120*/  FMNMX.FTZ R10, R21, R10, !PT ;  /* 0x0000000a150a7209 */ /* 0x000fe20007810000 */
[----:B------:R-:W0:Y:S01]  /*4130*/  MUFU.EX2 R144, R144 ;  /* 0x0000009000907308 */ /* 0x000e220000000800 */
[----:B-1----:R-:W-:Y:S01]  /*4140*/  FADD.FTZ R28, R150, R5 ;  /* 0x00000005961c7221 */ /* 0x002fe20000010000 */
[--C-:B------:R-:W-:Y:S01]  /*4150*/  FFMA.FTZ R124, R45, R42, -R6.reuse ;  /* 0x0000002a2d7c7223 */ /* 0x100fe20000010806 */
[----:B------:R-:W-:Y:S01]  /*4160*/  FMNMX.FTZ R10, R81, R10, !PT ;  /* 0x0000000a510a7209 */ /* 0x000fe20007810000 */
[-CC-:B------:R-:W-:Y:S01]  /*4170*/  FFMA.FTZ R126, R49, R42.reuse, -R6.reuse ;  /* 0x0000002a317e7223 */ /* 0x180fe20000010806 */
[-CC-:B------:R-:W-:Y:S01]  /*4180*/  FFMA.FTZ R120, R51, R42.reuse, -R6.reuse ;  /* 0x0000002a33787223 */ /* 0x180fe20000010806 */
[----:B------:R-:W-:Y:S01]  /*4190*/  FFMA.FTZ R93, R93, R42, -R6 ;  /* 0x0000002a5d5d7223 */ /* 0x000fe20000010806 */
[----:B------:R-:W-:Y:S01]  /*41a0*/  FMNMX.FTZ R10, R27, R10, !PT ;  /* 0x0000000a1b0a7209 */ /* 0x000fe20007810000 */
[----:B------:R-:W1:Y:S01]  /*41b0*/  MUFU.EX2 R123, R123 ;  /* 0x0000007b007b7308 */ /* 0x000e620000000800 */
[----:B--2---:R-:W-:Y:S01]  /*41c0*/  FADD.FTZ R5, R127, R28 ;  /* 0x0000001c7f057221 */ /* 0x004fe20000010000 */
[--C-:B------:R-:W-:Y:S01]  /*41d0*/  FFMA.FTZ R97, R97, R42, -R6.reuse ;  /* 0x0000002a61617223 */ /* 0x100fe20000010806 */
[----:B------:R-:W-:Y:S01]  /*41e0*/  FMNMX.FTZ R10, R79, R10, !PT ;  /* 0x0000000a4f0a7209 */ /* 0x000fe20007810000 */
[-CC-:B------:R-:W-:Y:S01]  /*41f0*/  FFMA.FTZ R101, R101, R42.reuse, -R6.reuse ;  /* 0x0000002a65657223 */ /* 0x180fe20000010806 */
[-CC-:B------:R-:W-:Y:S01]  /*4200*/  FFMA.FTZ R134, R55, R42.reuse, -R6.reuse ;  /* 0x0000002a37867223 */ /* 0x180fe20000010806 */
[--C-:B------:R-:W-:Y:S01]  /*4210*/  FFMA.FTZ R29, R59, R42, -R6.reuse ;  /* 0x0000002a3b1d7223 */ /* 0x100fe20000010806 */
[----:B------:R-:W-:Y:S01]  /*4220*/  FMNMX.FTZ R10, R31, R10, !PT ;  /* 0x0000000a1f0a7209 */ /* 0x000fe20007810000 */
[----:B------:R-:W2:Y:S01]  /*4230*/  MUFU.EX2 R146, R146 ;  /* 0x0000009200927308 */ /* 0x000ea20000000800 */
[----:B0-----:R-:W-:Y:S01]  /*4240*/  FADD.FTZ R28, R144, R5 ;  /* 0x00000005901c7221 */ /* 0x001fe20000010000 */
[--C-:B------:R-:W-:Y:S01]  /*4250*/  FFMA.FTZ R47, R61, R42, -R6.reuse ;  /* 0x0000002a3d2f7223 */ /* 0x100fe20000010806 */
[----:B------:R-:W-:Y:S01]  /*4260*/  FMNMX.FTZ R10, R13, R10, !PT ;  /* 0x0000000a0d0a7209 */ /* 0x000fe20007810000 */
[-CC-:B------:R-:W-:Y:S01]  /*4270*/  FFMA.FTZ R53, R63, R42.reuse, -R6.reuse ;  /* 0x0000002a3f357223 */ /* 0x180fe20000010806 */
[-CC-:B------:R-:W-:Y:S01]  /*4280*/  FFMA.FTZ R45, R65, R42.reuse, -R6.reuse ;  /* 0x0000002a412d7223 */ /* 0x180fe20000010806 */
[----:B------:R-:W-:Y:S01]  /*4290*/  FFMA.FTZ R49, R67, R42, -R6 ;  /* 0x0000002a43317223 */ /* 0x000fe20000010806 */
[----:B------:R-:W-:Y:S01]  /*42a0*/  FMNMX.FTZ R10, R35, R10, !PT ;  /* 0x0000000a230a7209 */ /* 0x000fe20007810000 */
[----:B------:R-:W0:Y:S01]  /*42b0*/  MUFU.EX2 R95, R95 ;  /* 0x0000005f005f7308 */ /* 0x000e220000000800 */
[----:B-1----:R-:W-:Y:S01]  /*42c0*/  FADD.FTZ R5, R123, R28 ;  /* 0x0000001c7b057221 */ /* 0x002fe20000010000 */
[----:B------:R-:W-:Y:S01]  /*42d0*/  FFMA.FTZ R51, R57, R42, -R6 ;  /* 0x0000002a39337223 */ /* 0x000fe20000010806 */
[----:B------:R-:W-:-:S02]  /*42e0*/  FMNMX.FTZ R10, R37, R10, !PT ;  /* 0x0000000a250a7209 */ /* 0x000fc40007810000 */
[----:B------:R-:W-:Y:S02]  /*42f0*/  F2FP.BF16.F32.PACK_AB R150, R127, R150 ;  /* 0x000000967f96723e */ /* 0x000fe400000010ff */
[----:B------:R-:W-:Y:S01]  /*4300*/  FMNMX.FTZ R10, R39, R10, !PT ;  /* 0x0000000a270a7209 */ /* 0x000fe20007810000 */
[----:B------:R-:W1:Y:S01]  /*4310*/  MUFU.EX2 R140, R140 ;  /* 0x0000008c008c7308 */ /* 0x000e620000000800 */
[----:B--2---:R-:W-:Y:S01]  /*4320*/  FADD.FTZ R30, R146, R5 ;  /* 0x00000005921e7221 */ /* 0x004fe20000010000 */
[----:B------:R-:W-:Y:S02]  /*4330*/  F2FP.BF16.F32.PACK_AB R144, R123, R144 ;  /* 0x000000907b90723e */ /* 0x000fe400000010ff */
[----:B------:R-:W-:Y:S02]  /*4340*/  FMNMX.FTZ R10, R41, R10, !PT ;  /* 0x0000000a290a7209 */ /* 0x000fe40007810000 */
[----:B------:R-:W-:Y:S02]  /*4350*/  F2FP.BF16.F32.PACK_AB R148, R131, R148 ;  /* 0x000000948394723e */ /* 0x000fe400000010ff */
[----:B------:R-:W-:Y:S01]  /*4360*/  FMNMX.FTZ R10, R43, R10, !PT ;  /* 0x0000000a2b0a7209 */ /* 0x000fe20007810000 */
[----:B------:R-:W2:Y:S01]  /*4370*/  MUFU.EX2 R103, R103 ;  /* 0x0000006700677308 */ /* 0x000ea20000000800 */
[C---:B0-----:R-:W-:Y:S01]  /*4380*/  FADD.FTZ R5, R95.reuse, R30 ;  /* 0x0000001e5f057221 */ /* 0x041fe20000010000 */
[----:B------:R-:W-:-:S02]  /*4390*/  F2FP.BF16.F32.PACK_AB R146, R95, R146 ;  /* 0x000000925f92723e */ /* 0x000fc400000010ff */
[----:B------:R-:W-:-:S04]  /*43a0*/  FMNMX.FTZ R10, R15, R10, !PT ;  /* 0x0000000a0f0a7209 */ /* 0x000fc80007810000 */
[----:B------:R-:W-:Y:S01]  /*43b0*/  FMNMX.FTZ R10, R99, R10, !PT ;  /* 0x0000000a630a7209 */ /* 0x000fe20007810000 */
[----:B------:R-:W0:Y:S01]  /*43c0*/  MUFU.EX2 R142, R142 ;  /* 0x0000008e008e7308 */ /* 0x000e220000000800 */
[----:B-1----:R-:W-:Y:S02]  /*43d0*/  FADD.FTZ R30, R140, R5 ;  /* 0x000000058c1e7221 */ /* 0x002fe40000010000 */
[----:B------:R-:W-:-:S04]  /*43e0*/  FMNMX.FTZ R10, R113, R10, !PT ;  /* 0x0000000a710a7209 */ /* 0x000fc80007810000 */
[----:B------:R-:W-:Y:S01]  /*43f0*/  FMNMX.FTZ R10, R115, R10, !PT ;  /* 0x0000000a730a7209 */ /* 0x000fe20007810000 */
[----:B------:R-:W1:Y:S01]  /*4400*/  MUFU.EX2 R93, R93 ;  /* 0x0000005d005d7308 */ /* 0x000e620000000800 */
[C---:B--2---:R-:W-:Y:S01]  /*4410*/  FADD.FTZ R5, R103.reuse, R30 ;  /* 0x0000001e67057221 */ /* 0x044fe20000010000 */
[----:B------:R-:W-:Y:S02]  /*4420*/  F2FP.BF16.F32.PACK_AB R140, R103, R140 ;  /* 0x0000008c678c723e */ /* 0x000fe400000010ff */
[----:B------:R-:W-:-:S04]  /*4430*/  FMNMX.FTZ R10, R117, R10, !PT ;  /* 0x0000000a750a7209 */ /* 0x000fc80007810000 */
[----:B------:R-:W-:Y:S01]  /*4440*/  FMNMX.FTZ R10, R121, R10, !PT ;  /* 0x0000000a790a7209 */ /* 0x000fe20007810000 */
[----:B------:R-:W2:Y:S01]  /*4450*/  MUFU.EX2 R136, R136 ;  /* 0x0000008800887308 */ /* 0x000ea20000000800 */
[----:B0-----:R-:W-:Y:S02]  /*4460*/  FADD.FTZ R34, R142, R5 ;  /* 0x000000058e227221 */ /* 0x001fe40000010000 */
[----:B------:R-:W-:-:S04]  /*4470*/  FMNMX.FTZ R10, R105, R10, !PT ;  /* 0x0000000a690a7209 */ /* 0x000fc80007810000 */
[----:B------:R-:W-:Y:S01]  /*4480*/  FMNMX.FTZ R10, R77, R10, !PT ;  /* 0x0000000a4d0a7209 */ /* 0x000fe20007810000 */
[----:B------:R-:W0:Y:S01]  /*4490*/  MUFU.EX2 R97, R97 ;  /* 0x0000006100617308 */ /* 0x000e220000000800 */
[----:B-1----:R-:W-:Y:S02]  /*44a0*/  F2FP.BF16.F32.PACK_AB R142, R93, R142 ;  /* 0x0000008e5d8e723e */ /* 0x002fe400000010ff */
[----:B------:R-:W-:-:S04]  /*44b0*/  FMNMX.FTZ R10, R107, R10, !PT ;  /* 0x0000000a6b0a7209 */ /* 0x000fc80007810000 */
[----:B------:R-:W-:Y:S01]  /*44c0*/  FMNMX.FTZ R10, R69, R10, !PT ;  /* 0x0000000a450a7209 */ /* 0x000fe20007810000 */
[----:B------:R-:W1:Y:S03]  /*44d0*/  MUFU.EX2 R138, R138 ;  /* 0x0000008a008a7308 */ /* 0x000e660000000800 */
[----:B------:R-:W-:-:S05]  /*44e0*/  FMNMX.FTZ R10, R109, R10, !PT ;  /* 0x0000000a6d0a7209 */ /* 0x000fca0007810000 */
[----:B------:R-:W3:Y:S01]  /*44f0*/  SHFL.BFLY PT, R11, R10, 0x2, 0x1f ;  /* 0x0c401f000a0b7f89 */ /* 0x000ee200000e0000 */
[----:B------:R-:W4:Y:S08]  /*4500*/  MUFU.EX2 R101, R101 ;  /* 0x0000006500657308 */ /* 0x000f300000000800 */
[----:B------:R-:W-:Y:S08]  /*4510*/  MUFU.EX2 R132, R132 ;  /* 0x0000008400847308 */ /* 0x000ff00000000800 */
[----:B------:R-:W-:Y:S01]  /*4520*/  MUFU.EX2 R25, R25 ;  /* 0x0000001900197308 */ /* 0x000fe20000000800 */
[----:B---3--:R-:W-:-:S07]  /*4530*/  FMNMX.FTZ R12, R10, R11, !PT ;  /* 0x0000000b0a0c7209 */ /* 0x008fce0007810000 */
[----:B------:R-:W-:Y:S01]  /*4540*/  MUFU.EX2 R134, R134 ;  /* 0x0000008600867308 */ /* 0x000fe20000000800 */
[----:B------:R-:W3:Y:S07]  /*4550*/  SHFL.BFLY PT, R11, R12, 0x1, 0x1f ;  /* 0x0c201f000c0b7f89 */ /* 0x000eee00000e0000 */
[----:B------:R-:W-:Y:S08]  /*4560*/  MUFU.EX2 R29, R29 ;  /* 0x0000001d001d7308 */ /* 0x000ff00000000800 */
[----:B------:R-:W-:Y:S08]  /*4570*/  MUFU.EX2 R128, R128 ;  /* 0x0000008000807308 */ /* 0x000ff00000000800 */
[----:B------:R-:W-:Y:S01]  /*4580*/  MUFU.EX2 R47, R47 ;  /* 0x0000002f002f7308 */ /* 0x000fe20000000800 */
[----:B---3--:R-:W-:-:S04]  /*4590*/  FMNMX.FTZ R11, R12, R11, !PT ;  /* 0x0000000b0c0b7209 */ /* 0x008fc80007810000 */
[C---:B------:R-:W-:Y:S01]  /*45a0*/  FSETP.NEU.FTZ.AND P2, PT, R11.reuse, -INF , PT ;  /* 0xff8000000b00780b */ /* 0x040fe20003f5d000 */
[----:B------:R-:W-:Y:S02]  /*45b0*/  FMUL.FTZ R24, R11, R42 ;  /* 0x0000002a0b187220 */ /* 0x000fe40000410000 */
[----:B------:R-:W-:Y:S03]  /*45c0*/  MUFU.EX2 R130, R130 ;  /* 0x0000008200827308 */ /* 0x000fe60000000800 */
[----:B------:R-:W-:Y:S02]  /*45d0*/  FSEL R24, R24, RZ, P2 ;  /* 0x000000ff18187208 */ /* 0x000fe40001000000 */
[----:B------:R-:W-:-:S03]  /*45e0*/  PLOP3.LUT P2, PT, PT, PT, UP1, 0x40, 0x0 ;  /* 0x000000000000781c */ /* 0x000fc60003f4e818 */
        /* <DEDUP_REMOVED lines=11> */
[-C--:B------:R-:W-:Y:S01]  /*46a0*/  FFMA.FTZ R26, R13, R42.reuse, -R24 ;  /* 0x0000002a0d1a7223 */ /* 0x080fe20000010818 */
[----:B------:R-:W-:Y:S01]  /*46b0*/  FADD.FTZ R13, R93, R34 ;  /* 0x000000225d0d7221 */ /* 0x000fe20000010000 */
[-CC-:B------:R-:W-:Y:S01]  /*46c0*/  FFMA.FTZ R14, R83, R42.reuse, -R24.reuse ;  /* 0x0000002a530e7223 */ /* 0x180fe20000010818 */
[-CC-:B------:R-:W-:Y:S01]  /*46d0*/  FFMA.FTZ R143, R21, R42.reuse, -R24.reuse ;  /* 0x0000002a158f7223 */ /* 0x180fe20000010818 */
[-CC-:B------:R-:W-:Y:S01]  /*46e0*/  FFMA.FTZ R18, R81, R42.reuse, -R24.reuse ;  /* 0x0000002a51127223 */ /* 0x180fe20000010818 */
[----:B------:R-:W3:Y:S01]  /*46f0*/  MUFU.EX2 R4, R4 ;  /* 0x0000000400047308 */ /* 0x000ee20000000800 */
[----:B--2---:R-:W-:Y:S01]  /*4700*/  FADD.FTZ R34, R136, R13 ;  /* 0x0000000d88227221 */ /* 0x004fe20000010000 */
[-CC-:B------:R-:W-:Y:S01]  /*4710*/  FFMA.FTZ R137, R27, R42.reuse, -R24.reuse ;  /* 0x0000002a1b897223 */ /* 0x180fe20000010818 */
[-CC-:B------:R-:W-:Y:S01]  /*4720*/  FFMA.FTZ R20, R79, R42.reuse, -R24.reuse ;  /* 0x0000002a4f147223 */ /* 0x180fe20000010818 */
[-C--:B------:R-:W-:Y:S01]  /*4730*/  FFMA.FTZ R139, R31, R42.reuse, -R24 ;  /* 0x0000002a1f8b7223 */ /* 0x080fe20000010818 */
[----:B0-----:R-:W-:Y:S01]  /*4740*/  FADD.FTZ R13, R97, R34 ;  /* 0x00000022610d7221 */ /* 0x001fe20000010000 */
[-CC-:B------:R-:W-:Y:S01]  /*4750*/  FFMA.FTZ R133, R35, R42.reuse, -R24.reuse ;  /* 0x0000002a23857223 */ /* 0x180fe20000010818 */
[-CC-:B------:R-:W-:Y:S01]  /*4760*/  FFMA.FTZ R28, R37, R42.reuse, -R24.reuse ;  /* 0x0000002a251c7223 */ /* 0x180fe20000010818 */
[----:B------:R-:W0:Y:S01]  /*4770*/  MUFU.EX2 R151, R151 ;  /* 0x0000009700977308 */ /* 0x000e220000000800 */
[----:B-1----:R-:W-:Y:S01]  /*4780*/  FADD.FTZ R36, R138, R13 ;  /* 0x0000000d8a247221 */ /* 0x002fe20000010000 */
[-CC-:B------:R-:W-:Y:S01]  /*4790*/  FFMA.FTZ R135, R39, R42.reuse, -R24.reuse ;  /* 0x0000002a27877223 */ /* 0x180fe20000010818 */
[-CC-:B------:R-:W-:Y:S01]  /*47a0*/  FFMA.FTZ R30, R41, R42.reuse, -R24.reuse ;  /* 0x0000002a291e7223 */ /* 0x180fe20000010818 */
[-C--:B------:R-:W-:Y:S01]  /*47b0*/  FFMA.FTZ R129, R43, R42.reuse, -R24 ;  /* 0x0000002a2b817223 */ /* 0x080fe20000010818 */
[----:B----4-:R-:W-:Y:S01]  /*47c0*/  FADD.FTZ R13, R101, R36 ;  /* 0x00000024650d7221 */ /* 0x010fe20000010000 */
[-CC-:B------:R-:W-:Y:S01]  /*47d0*/  FFMA.FTZ R99, R99, R42.reuse, -R24.reuse ;  /* 0x0000002a63637223 */ /* 0x180fe20000010818 */
[-C--:B------:R-:W-:Y:S01]  /*47e0*/  FFMA.FTZ R113, R113, R42.reuse, -R24 ;  /* 0x0000002a71717223 */ /* 0x080fe20000010818 */
[----:B------:R-:W1:Y:S01]  /*47f0*/  MUFU.EX2 R6, R6 ;  /* 0x0000000600067308 */ /* 0x000e620000000800 */
[----:B---3--:R-:W-:Y:S01]  /*4800*/  FADD.FTZ R32, R149, R4 ;  /* 0x0000000495207221 */ /* 0x008fe20000010000 */
[----:B------:R-:W-:Y:S01]  /*4810*/  FADD.FTZ R36, R132, R13 ;  /* 0x0000000d84247221 */ /* 0x000fe20000010000 */
[-CC-:B------:R-:W-:Y:S01]  /*4820*/  FFMA.FTZ R115, R115, R42.reuse, -R24.reuse ;  /* 0x0000002a73737223 */ /* 0x180fe20000010818 */
[-CC-:B------:R-:W-:Y:S01]  /*4830*/  FFMA.FTZ R117, R117, R42.reuse, -R24.reuse ;  /* 0x0000002a75757223 */ /* 0x180fe20000010818 */
[-C--:B------:R-:W-:Y:S01]  /*4840*/  FFMA.FTZ R121, R121, R42.reuse, -R24 ;  /* 0x0000002a79797223 */ /* 0x080fe20000010818 */
[----:B------:R-:W-:Y:S01]  /*4850*/  FADD.FTZ R13, R25, R36 ;  /* 0x00000024190d7221 */ /* 0x000fe20000010000 */
[-C--:B------:R-:W-:Y:S01]  /*4860*/  FFMA.FTZ R105, R105, R42.reuse, -R24 ;  /* 0x0000002a69697223 */ /* 0x080fe20000010818 */
[----:B------:R-:W2:Y:S01]  /*4870*/  MUFU.EX2 R145, R145 ;  /* 0x0000009100917308 */ /* 0x000ea20000000800 */
[----:B0-----:R-:W-:Y:S01]  /*4880*/  FADD.FTZ R5, R151, R32 ;  /* 0x0000002097057221 */ /* 0x001fe20000010000 */
[----:B------:R-:W-:Y:S01]  /*4890*/  FADD.FTZ R36, R134, R13 ;  /* 0x0000000d86247221 */ /* 0x000fe20000010000 */
[-CC-:B------:R-:W-:Y:S01]  /*48a0*/  FFMA.FTZ R77, R77, R42.reuse, -R24.reuse ;  /* 0x0000002a4d4d7223 */ /* 0x180fe20000010818 */
[-CC-:B------:R-:W-:Y:S01]  /*48b0*/  FFMA.FTZ R107, R107, R42.reuse, -R24.reuse ;  /* 0x0000002a6b6b7223 */ /* 0x180fe20000010818 */
[-C--:B------:R-:W-:Y:S01]  /*48c0*/  FFMA.FTZ R69, R69, R42.reuse, -R24 ;  /* 0x0000002a45457223 */ /* 0x080fe20000010818 */
[----:B------:R-:W-:Y:S01]  /*48d0*/  FADD.FTZ R13, R29, R36 ;  /* 0x000000241d0d7221 */ /* 0x000fe20000010000 */
[----:B------:R-:W-:Y:S01]  /*48e0*/  FFMA.FTZ R109, R109, R42, -R24 ;  /* 0x0000002a6d6d7223 */ /* 0x000fe20000010818 */
[----:B------:R-:W0:Y:S01]  /*48f0*/  MUFU.EX2 R10, R10 ;  /* 0x0000000a000a7308 */ /* 0x000e220000000800 */
[----:B-1----:R-:W-:Y:S01]  /*4900*/  FADD.FTZ R32, R6, R5 ;  /* 0x0000000506207221 */ /* 0x002fe20000010000 */
[----:B------:R-:W-:Y:S01]  /*4910*/  FADD.FTZ R38, R128, R13 ;  /* 0x0000000d80267221 */ /* 0x000fe20000010000 */
[----:B------:R-:W-:-:S02]  /*4920*/  F2FP.BF16.F32.PACK_AB R149, R4, R149 ;  /* 0x000000950495723e */ /* 0x000fc400000010ff */
[----:B------:R-:W-:Y:S01]  /*4930*/  F2FP.BF16.F32.PACK_AB R151, R6, R151 ;  /* 0x000000970697723e */ /* 0x000fe200000010ff */
[----:B------:R-:W-:Y:S01]  /*4940*/  FADD.FTZ R13, R47, R38 ;  /* 0x000000262f0d7221 */ /* 0x000fe20000010000 */
[----:B------:R-:W-:Y:S01]  /*4950*/  F2FP.BF16.F32.PACK_AB R136, R97, R136 ;  /* 0x000000886188723e */ /* 0x000fe200000010ff */
[----:B------:R-:W1:Y:S01]  /*4960*/  MUFU.EX2 R147, R147 ;  /* 0x0000009300937308 */ /* 0x000e620000000800 */
[----:B--2---:R-:W-:Y:S01]  /*4970*/  FADD.FTZ R5, R145, R32 ;  /* 0x0000002091057221 */ /* 0x004fe20000010000 */
[----:B------:R-:W-:Y:S01]  /*4980*/  FFMA.FTZ R32, R15, R42, -R24 ;  /* 0x0000002a0f207223 */ /* 0x000fe20000010818 */
[----:B------:R-:W-:Y:S02]  /*4990*/  F2FP.BF16.F32.PACK_AB R138, R101, R138 ;  /* 0x0000008a658a723e */ /* 0x000fe400000010ff */
[----:B------:R-:W-:Y:S02]  /*49a0*/  F2FP.BF16.F32.PACK_AB R132, R25, R132 ;  /* 0x000000841984723e */ /* 0x000fe400000010ff */
[----:B------:R-:W-:Y:S01]  /*49b0*/  F2FP.BF16.F32.PACK_AB R134, R29, R134 ;  /* 0x000000861d86723e */ /* 0x000fe200000010ff */
[----:B------:R-:W2:Y:S01]  /*49c0*/  MUFU.EX2 R12, R12 ;  /* 0x0000000c000c7308 */ /* 0x000ea20000000800 */
[C---:B0-----:R-:W-:Y:S01]  /*49d0*/  FADD.FTZ R34, R10.reuse, R5 ;  /* 0x000000050a227221 */ /* 0x041fe20000010000 */
[----:B------:R-:W-:-:S02]  /*49e0*/  F2FP.BF16.F32.PACK_AB R145, R10, R145 ;  /* 0x000000910a91723e */ /* 0x000fc400000010ff */
[----:B------:R-:W-:-:S04]  /*49f0*/  F2FP.BF16.F32.PACK_AB R128, R47, R128 ;  /* 0x000000802f80723e */ /* 0x000fc800000010ff */
[----:B------:R-:W0:Y:S01]  /*4a00*/  MUFU.EX2 R141, R141 ;  /* 0x0000008d008d7308 */ /* 0x000e220000000800 */
[----:B-1----:R-:W-:-:S07]  /*4a10*/  FADD.FTZ R5, R147, R34 ;  /* 0x0000002293057221 */ /* 0x002fce0000010000 */
[----:B------:R-:W1:Y:S01]  /*4a20*/  MUFU.EX2 R14, R14 ;  /* 0x0000000e000e7308 */ /* 0x000e620000000800 */
[C---:B--2---:R-:W-:Y:S01]  /*4a30*/  FADD.FTZ R34, R12.reuse, R5 ;  /* 0x000000050c227221 */ /* 0x044fe20000010000 */
[----:B------:R-:W-:-:S06]  /*4a40*/  F2FP.BF16.F32.PACK_AB R147, R12, R147 ;  /* 0x000000930c93723e */ /* 0x000fcc00000010ff */
[----:B------:R-:W2:Y:S01]  /*4a50*/  MUFU.EX2 R143, R143 ;  /* 0x0000008f008f7308 */ /* 0x000ea20000000800 */
[----:B0-----:R-:W-:-:S07]  /*4a60*/  FADD.FTZ R5, R141, R34 ;  /* 0x000000228d057221 */ /* 0x001fce0000010000 */
[----:B------:R-:W0:Y:S01]  /*4a70*/  MUFU.EX2 R18, R18 ;  /* 0x0000001200127308 */ /* 0x000e220000000800 */
[C---:B-1----:R-:W-:Y:S01]  /*4a80*/  FADD.FTZ R34, R14.reuse, R5 ;  /* 0x000000050e227221 */ /* 0x042fe20000010000 */
[----:B------:R-:W-:-:S06]  /*4a90*/  F2FP.BF16.F32.PACK_AB R141, R14, R141 ;  /* 0x0000008d0e8d723e */ /* 0x000fcc00000010ff */
[----:B------:R-:W1:Y:S01]  /*4aa0*/  MUFU.EX2 R137, R137 ;  /* 0x0000008900897308 */ /* 0x000e620000000800 */
[----:B--2---:R-:W-:-:S07]  /*4ab0*/  FADD.FTZ R5, R143, R34 ;  /* 0x000000228f057221 */ /* 0x004fce0000010000 */
[----:B------:R-:W2:Y:S01]  /*4ac0*/  MUFU.EX2 R20, R20 ;  /* 0x0000001400147308 */ /* 0x000ea20000000800 */
[C---:B0-----:R-:W-:Y:S01]  /*4ad0*/  FADD.FTZ R36, R18.reuse, R5 ;  /* 0x0000000512247221 */ /* 0x041fe20000010000 */
[----:B------:R-:W-:-:S06]  /*4ae0*/  F2FP.BF16.F32.PACK_AB R143, R18, R143 ;  /* 0x0000008f128f723e */ /* 0x000fcc00000010ff */
[----:B------:R-:W0:Y:S01]  /*4af0*/  MUFU.EX2 R139, R139 ;  /* 0x0000008b008b7308 */ /* 0x000e220000000800 */
[----:B-1----:R-:W-:Y:S01]  /*4b00*/  FADD.FTZ R5, R137, R36 ;  /* 0x0000002489057221 */ /* 0x002fe20000010000 */
[----:B------:R-:W-:Y:S01]  /*4b10*/  FADD.FTZ R36, R130, R13 ;  /* 0x0000000d82247221 */ /* 0x000fe20000010000 */
[----:B------:R-:W-:-:S03]  /*4b20*/  F2FP.BF16.F32.PACK_AB R130, R53, R130 ;  /* 0x000000823582723e */ /* 0x000fc600000010ff */
[----:B------:R-:W-:Y:S02]  /*4b30*/  FADD.FTZ R13, R53, R36 ;  /* 0x00000024350d7221 */ /* 0x000fe40000010000 */
        /* <DEDUP_REMOVED lines=11> */
[----:B0-----:R-:W-:-:S07]  /*4bf0*/  FADD.FTZ R5, R133, R36 ;  /* 0x0000002485057221 */ /* 0x001fce0000010000 */
[----:B------:R-:W0:Y:S01]  /*4c00*/  MUFU.EX2 R126, R126 ;  /* 0x0000007e007e7308 */ /* 0x000e220000000800 */
[C---:B-1----:R-:W-:Y:S01]  /*4c10*/  FADD.FTZ R13, R45.reuse, R38 ;  /* 0x000000262d0d7221 */ /* 0x042fe20000010000 */
[----:B------:R-:W-:-:S06]  /*4c20*/  F2FP.BF16.F32.PACK_AB R124, R45, R124 ;  /* 0x0000007c2d7c723e */ /* 0x000fcc00000010ff */
[----:B------:R-:W1:Y:S01]  /*4c30*/  MUFU.EX2 R135, R135 ;  /* 0x0000008700877308 */ /* 0x000e620000000800 */
[C---:B--2---:R-:W-:Y:S01]  /*4c40*/  FADD.FTZ R36, R28.reuse, R5 ;  /* 0x000000051c247221 */ /* 0x044fe20000010000 */
[----:B------:R-:W-:-:S06]  /*4c50*/  F2FP.BF16.F32.PACK_AB R133, R28, R133 ;  /* 0x000000851c85723e */ /* 0x000fcc00000010ff */
[----:B------:R-:W2:Y:S01]  /*4c60*/  MUFU.EX2 R49, R49 ;  /* 0x0000003100317308 */ /* 0x000ea20000000800 */
[----:B0-----:R-:W-:-:S07]  /*4c70*/  FADD.FTZ R38, R126, R13 ;  /* 0x0000000d7e267221 */ /* 0x001fce0000010000 */
[----:B------:R-:W0:Y:S01]  /*4c80*/  MUFU.EX2 R30, R30 ;  /* 0x0000001e001e7308 */ /* 0x000e220000000800 */
[----:B-1----:R-:W-:-:S07]  /*4c90*/  FADD.FTZ R5, R135, R36 ;  /* 0x0000002487057221 */ /* 0x002fce0000010000 */
[----:B------:R-:W1:Y:S01]  /*4ca0*/  MUFU.EX2 R120, R120 ;  /* 0x0000007800787308 */ /* 0x000e620000000800 */
[C---:B--2---:R-:W-:Y:S01]  /*4cb0*/  FADD.FTZ R13, R49.reuse, R38 ;  /* 0x00000026310d7221 */ /* 0x044fe20000010000 */
[----:B------:R-:W-:-:S06]  /*4cc0*/  F2FP.BF16.F32.PACK_AB R126, R49, R126 ;  /* 0x0000007e317e723e */ /* 0x000fcc00000010ff */
[----:B------:R-:W2:Y:S01]  /*4cd0*/  MUFU.EX2 R129, R129 ;  /* 0x0000008100817308 */ /* 0x000ea20000000800 */
[C---:B0-----:R-:W-:Y:S01]  /*4ce0*/  FADD.FTZ R38, R30.reuse, R5 ;  /* 0x000000051e267221 */ /* 0x041fe20000010000 */
[----:B------:R-:W-:-:S06]  /*4cf0*/  F2FP.BF16.F32.PACK_AB R135, R30, R135 ;  /* 0x000000871e87723e */ /* 0x000fcc00000010ff */
[----:B------:R-:W0:Y:S01]  /*4d00*/  MUFU.EX2 R51, R51 ;  /* 0x0000003300337308 */ /* 0x000e220000000800 */
[----:B-1----:R-:W-:-:S07]  /*4d10*/  FADD.FTZ R40, R120, R13 ;  /* 0x0000000d78287221 */ /* 0x002fce0000010000 */
[----:B------:R-:W1:Y:S01]  /*4d20*/  MUFU.EX2 R32, R32 ;  /* 0x0000002000207308 */ /* 0x000e620000000800 */
[----:B--2---:R-:W-:-:S07]  /*4d30*/  FADD.FTZ R5, R129, R38 ;  /* 0x0000002681057221 */ /* 0x004fce0000010000 */
[----:B------:R-:W2:Y:S01]  /*4d40*/  MUFU.EX2 R122, R122 ;  /* 0x0000007a007a7308 */ /* 0x000ea20000000800 */
[C---:B0-----:R-:W-:Y:S01]  /*4d50*/  FADD.FTZ R13, R51.reuse, R40 ;  /* 0x00000028330d7221 */ /* 0x041fe20000010000 */
[----:B------:R-:W-:-:S06]  /*4d60*/  F2FP.BF16.F32.PACK_AB R120, R51, R120 ;  /* 0x000000783378723e */ /* 0x000fcc00000010ff */
        /* <DEDUP_REMOVED lines=26> */
[----:B--2---:R-:W-:-:S04]  /*4f10*/  FADD.FTZ R13, R69, R10 ;  /* 0x0000000a450d7221 */ /* 0x004fc80000010000 */
[C---:B0-----:R-:W-:Y:S01]  /*4f20*/  FADD.FTZ R4, R6.reuse, R13 ;  /* 0x0000000d06047221 */ /* 0x041fe20000010000 */
[----:B------:R-:W-:Y:S01]  /*4f30*/  F2FP.BF16.F32.PACK_AB R123, R6, R69 ;  /* 0x00000045067b723e */ /* 0x000fe200000010ff */
[----:B------:R-:W-:Y:S02]  /*4f40*/  VIADD R6, R22, 0xfffffffe ;  /* 0xfffffffe16067836 */ /* 0x000fe40000000000 */
[C---:B-1----:R-:W-:Y:S01]  /*4f50*/  FADD.FTZ R5, R33.reuse, R40 ;  /* 0x0000002821057221 */ /* 0x042fe20000010000 */
[----:B------:R-:W-:Y:S01]  /*4f60*/  F2FP.BF16.F32.PACK_AB R122, R33, R122 ;  /* 0x0000007a217a723e */ /* 0x000fe200000010ff */
[----:B------:R-:W-:Y:S06]  /*4f70*/  @P2 BRA `(.L_x_837) ;  /* 0x0000000000442947 */ /* 0x000fec0003800000 */
        /* <DEDUP_REMOVED lines=10> */
.L_x_838:
[----:B------:R-:W-:-:S11]  /*5020*/  UISETP.NE.AND UP2, UPT, UR5, 0x1, UPT ;  /* 0x000000010500788c */ /* 0x000fd6000bf45270 */
[----:B------:R-:W-:Y:S02]  /*5030*/  @UP2 ULDC.64 UR14, c[0x0][0x9e8] ;  /* 0x00027a00000e2ab9 */ /* 0x000fe40000000a00 */
[----:B------:R-:W-:-:S04]  /*5040*/  UIMAD.WIDE.U32 UR6, UR10, UR14, URZ ;  /* 0x0000000e0a0672a5 */ /* 0x000fc8000f8e003f */
[----:B------:R-:W-:-:S12]  /*5050*/  @UP2 USHF.R.U32.HI UR10, URZ, UR15, UR7 ;  /* 0x0000000f3f0a2299 */ /* 0x000fd80008011607 */
.L_x_839:
[----:B------:R-:W-:-:S04]  /*5060*/  UIMAD UR5, UR10, UR5, UR5 ;  /* 0x000000050a0572a4 */ /* 0x000fc8000f8e0205 */
[----:B------:R-:W-:-:S04]  /*5070*/  UISETP.LT.AND UP2, UPT, UR4, UR5, UPT ;  /* 0x000000050400728c */ /* 0x000fc8000bf41270 */
[----:B------:R-:W-:-:S12]  /*5080*/  USEL UR4, UR4, UR5, UP2 ;  /* 0x0000000504047287 */ /* 0x000fd80009000000 */
.L_x_837:
[----:B------:R-:W-:Y:S01]  /*5090*/  USHF.R.S32.HI UR5, URZ, 0x1f, UR4 ;  /* 0x0000001f3f057899 */ /* 0x000fe20008011404 */
[----:B------:R-:W-:Y:S02]  /*50a0*/  CS2R R118, SRZ ;  /* 0x0000000000767805 */ /* 0x000fe4000001ff00 */
[----:B------:R-:W-:Y:S02]  /*50b0*/  CS2R R116, SRZ ;  /* 0x0000000000747805 */ /* 0x000fe4000001ff00 */
[----:B------:R-:W-:Y:S01]  /*50c0*/  CS2R R114, SRZ ;  /* 0x0000000000727805 */ /* 0x000fe2000001ff00 */
[----:B------:R-:W-:Y:S01]  /*50d0*/  ULEA.HI UR5, UR5, UR4, URZ, 0x7 ;  /* 0x0000000405057291 */ /* 0x000fe2000f8f383f */
[----:B------:R-:W-:Y:S02]  /*50e0*/  CS2R R112, SRZ ;  /* 0x0000000000707805 */ /* 0x000fe4000001ff00 */
[----:B------:R-:W-:Y:S01]  /*50f0*/  CS2R R110, SRZ ;  /* 0x00000000006e7805 */ /* 0x000fe2000001ff00 */
[----:B------:R-:W-:Y:S01]  /*5100*/  UMOV UR4, URZ ;  /* 0x0000003f00047c82 */ /* 0x000fe20008000000 */
[----:B------:R-:W-:Y:S01]  /*5110*/  USHF.R.S32.HI UR5, URZ, 0x7, UR5 ;  /* 0x000000073f057899 */ /* 0x000fe20008011405 */
[----:B------:R-:W-:-:S02]  /*5120*/  CS2R R108, SRZ ;  /* 0x00000000006c7805 */ /* 0x000fc4000001ff00 */
[----:B------:R-:W-:Y:S02]  /*5130*/  CS2R R106, SRZ ;  /* 0x00000000006a7805 */ /* 0x000fe4000001ff00 */
[----:B------:R-:W-:Y:S01]  /*5140*/  CS2R R104, SRZ ;  /* 0x0000000000687805 */ /* 0x000fe2000001ff00 */
[----:B------:R-:W-:Y:S01]  /*5150*/  UISETP.LT.AND UP2, UPT, UR37, UR5, UPT ;  /* 0x000000052500728c */ /* 0x000fe2000bf41270 */
[----:B------:R-:W-:Y:S02]  /*5160*/  CS2R R102, SRZ ;  /* 0x0000000000667805 */ /* 0x000fe4000001ff00 */
[----:B------:R-:W-:Y:S02]  /*5170*/  CS2R R100, SRZ ;  /* 0x0000000000647805 */ /* 0x000fe4000001ff00 */
[----:B------:R-:W-:Y:S01]  /*5180*/  CS2R R98, SRZ ;  /* 0x0000000000627805 */ /* 0x000fe2000001ff00 */
[----:B------:R-:W-:Y:S01]  /*5190*/  USEL UR26, UR37, UR5, !UP2 ;  /* 0x00000005251a7287 */ /* 0x000fe2000d000000 */
[----:B------:R-:W-:-:S02]  /*51a0*/  CS2R R96, SRZ ;  /* 0x0000000000607805 */ /* 0x000fc4000001ff00 */
[----:B------:R-:W-:Y:S01]  /*51b0*/  CS2R R94, SRZ ;  /* 0x00000000005e7805 */ /* 0x000fe2000001ff00 */
[----:B------:R-:W-:Y:S01]  /*51c0*/  UMOV UR5, URZ ;  /* 0x0000003f00057c82 */ /* 0x000fe20008000000 */
[----:B------:R-:W-:Y:S02]  /*51d0*/  CS2R R92, SRZ ;  /* 0x00000000005c7805 */ /* 0x000fe4000001ff00 */
[----:B------:R-:W-:Y:S02]  /*51e0*/  CS2R R90, SRZ ;  /* 0x00000000005a7805 */ /* 0x000fe4000001ff00 */
[----:B------:R-:W-:Y:S02]  /*51f0*/  ISETP.GE.AND P2, PT, R6, UR26, PT ;  /* 0x0000001a06007c0c */ /* 0x000fe4000bf46270 */
[----:B------:R-:W-:-:S11]  /*5200*/  CS2R R88, SRZ ;  /* 0x0000000000587805 */ /* 0x000fd6000001ff00 */
[----:B------:R-:W-:Y:S05]  /*5210*/  @!P2 BRA `(.L_x_840) ;  /* 0x00000034007ca947 */ /* 0x000fea0003800000 */
[----:B------:R-:W-:Y:S01]  /*5220*/  IMAD.MOV.U32 R119, RZ, RZ, RZ ;  /* 0x000000ffff777224 */ /* 0x000fe200078e00ff */
[----:B------:R-:W-:Y:S01]  /*5230*/  UMOV UR7, URZ ;  /* 0x0000003f00077c82 */ /* 0x000fe20008000000 */
[----:B------:R-:W-:Y:S01]  /*5240*/  UMOV UR6, URZ ;  /* 0x0000003f00067c82 */ /* 0x000fe20008000000 */
[----:B------:R-:W-:Y:S01]  /*5250*/  ULDC UR29, c[0x0][0x9e4] ;  /* 0x00027900001d7ab9 */ /* 0x000fe20000000800 */
[----:B------:R-:W-:Y:S01]  /*5260*/  ULDC UR27, c[0x0][0x2f0] ;  /* 0x0000bc00001b7ab9 */ /* 0x000fe20000000800 */
[----:B------:R-:W-:Y:S01]  /*5270*/  ULDC UR30, c[0x0][0x9d8] ;  /* 0x00027600001e7ab9 */ /* 0x000fe20000000800 */
[----:B------:R-:W-:-:S05]  /*5280*/  ULDC UR28, c[0x0][0x9e0] ;  /* 0x00027800001c7ab9 */ /* 0x000fca0000000800 */
.L_x_857:
[----:B------:R-:W-:Y:S01]  /*5290*/  UIADD3 UR4, UR6, 0x1, URZ ;  /* 0x0000000106047890 */ /* 0x000fe2000fffe03f */
[----:B------:R-:W-:-:S03]  /*52a0*/  ISETP.NE.AND P3, PT, RZ, UR39, PT ;  /* 0x00000027ff007c0c */ /* 0x000fc6000bf65270 */
[----:B------:R-:W-:-:S04]  /*52b0*/  UISETP.NE.AND UP2, UPT, UR4, 0x2, UPT ;  /* 0x000000020400788c */ /* 0x000fc8000bf45270 */
[----:B------:R-:W-:Y:S02]  /*52c0*/  USEL UR5, URZ, 0x1, UP2 ;  /* 0x000000013f057887 */ /* 0x000fe40009000000 */
[----:B------:R-:W-:Y:S02]  /*52d0*/  USEL UR4, UR4, URZ, UP2 ;  /* 0x0000003f04047287 */ /* 0x000fe40009000000 */
[----:B------:R-:W-:Y:S02]  /*52e0*/  ULOP3.LUT UR5, UR7, UR5, URZ, 0x3c, !UPT ;  /* 0x0000000507057292 */ /* 0x000fe4000f8e3c3f */
[----:B------:R-:W-:Y:S10]  /*52f0*/  @P3 BRA `(.L_x_841) ;  /* 0x00000000002c3947 */ /* 0x000ff40003800000 */
[----:B------:R-:W-:Y:S05]  /*5300*/  @!P0 BRA `(.L_x_842) ;  /* 0x0000000000048947 */ /* 0x000fea0003800000 */
[----:B------:R-:W-:Y:S01]  /*5310*/  BPT.TRAP 0x1 ;  /* 0x000000040000795c */ /* 0x000fe20000300000 */
.L_x_842:
[----:B------:R-:W-:Y:S01]  /*5320*/  ULEA UR10, UR4, UR38, 0x3 ;  /* 0x00000026040a7291 */ /* 0x000fe2000f8e183f */
[----:B------:R-:W-:-:S05]  /*5330*/  IMAD.U32 R10, RZ, RZ, UR5 ;  /* 0x00000005ff0a7e24 */ /* 0x000fca000f8e00ff */
[----:B------:R-:W-:-:S04]  /*5340*/  SHF.L.U32 R10, R10, 0x1f, RZ ;  /* 0x0000001f0a0a7819 */ /* 0x000fc800000006ff */
[----:B------:R0:W1:Y:S01]  /*5350*/  SYNCS.PHASECHK.TRANS64.TRYWAIT P2, [UR10+0x16830], R10 ;  /* 0x0168300aff0075a7 */ /* 0x000062000804014a */
[----:B------:R-:W-:Y:S05]  /*5360*/  @!P0 BRA `(.L_x_843) ;  /* 0x0000000000048947 */ /* 0x000fea0003800000 */
[----:B------:R-:W-:Y:S01]  /*5370*/  BPT.TRAP 0x1 ;  /* 0x000000040000795c */ /* 0x000fe20000300000 */
.L_x_843:
[----:B-1----:R-:W-:Y:S05]  /*5380*/  @P2 BRA `(.L_x_841) ;  /* 0x0000000000082947 */ /* 0x002fea0003800000 */
[----:B------:R-:W1:Y:S02]  /*5390*/  SYNCS.PHASECHK.TRANS64.TRYWAIT P2, [UR10+0x16830], R10 ;  /* 0x0168300aff0075a7 */ /* 0x000e64000804014a */
[----:B-1----:R-:W-:Y:S05]  /*53a0*/  @!P2 BRA `(.L_x_844) ;  /* 0x000000e40088a947 */ /* 0x002fea0003800000 */
.L_x_841:
[----:B01----:R-:W-:Y:S01]  /*53b0*/  VIADD R10, R17, 0x8 ;  /* 0x00000008110a7836 */ /* 0x003fe20000000000 */
[----:B------:R-:W-:Y:S01]  /*53c0*/  R2UR UR20, R8 ;  /* 0x00000000081472ca */ /* 0x000fe200000e0000 */
[----:B------:R-:W-:Y:S01]  /*53d0*/  ULEA UR22, UR4, UR24, 0xa ;  /* 0x0000001804167291 */ /* 0x000fe2000f8e503f */
[----:B------:R-:W-:Y:S01]  /*53e0*/  R2UR UR21, R9 ;  /* 0x00000000091572ca */ /* 0x000fe200000e0000 */
[----:B------:R-:W-:Y:S01]  /*53f0*/  UMOV UR23, 0x40000040 ;  /* 0x4000004000177882 */ /* 0x000fe20000000000 */
[----:B------:R0:W-:Y:S01]  /*5400*/  BAR.SYNC.DEFER_BLOCKING R10, 0x100 ;  /* 0x0004000a0000751d */ /* 0x0001e20000010000 */
[----:B------:R-:W-:Y:S02]  /*5410*/  UIADD3 UR14, UR22, 0x2, URZ ;  /* 0x00000002160e7890 */ /* 0x000fe4000fffe03f */
[----:B------:R-:W-:Y:S02]  /*5420*/  UIADD3 UR18, UR22, 0x4, URZ ;  /* 0x0000000416127890 */ /* 0x000fe4000fffe03f */
[----:B------:R-:W-:Y:S01]  /*5430*/  UIADD3 UR10, UR22, 0x6, URZ ;  /* 0x00000006160a7890 */ /* 0x000fe2000fffe03f */
[----:B------:R-:W-:Y:S01]  /*5440*/  UMOV UR15, 0x40000040 ;  /* 0x40000040000f7882 */ /* 0x000fe20000000000 */
[----:B------:R-:W-:Y:S01]  /*5450*/  UMOV UR19, 0x40000040 ;  /* 0x4000004000137882 */ /* 0x000fe20000000000 */
[----:B------:R-:W-:Y:S01]  /*5460*/  UMOV UR11, 0x40000040 ;  /* 0x40000040000b7882 */ /* 0x000fe20000000000 */
[----:B------:R-:W-:-:S06]  /*5470*/  WARPGROUP.ARRIVE ;  /* 0x00000000000079c5 */ /* 0x000fcc0000000000 */
[----:B------:R-:W-:Y:S03]  /*5480*/  HGMMA.64x128x16.F32.BF16 R24, gdesc[UR20], RZ, !UPT, gsb0 ;  /* 0x01e00000141879f0 */ /* 0x000fe6000c0018ff */
[----:B------:R-:W-:Y:S02]  /*5490*/  WARPGROUP.DEPBAR.LE gsb0, 0x0 ;  /* 0x00008000000079c5 */ /* 0x000fe40000010000 */
[----:B------:R-:W-:-:S07]  /*54a0*/  WARPGROUP.ARRIVE ;  /* 0x00000000000079c5 */ /* 0x000fce0000000000 */
        /* <DEDUP_REMOVED lines=8> */
[----:B0-----:R-:W-:Y:S05]  /*5530*/  @P3 BRA `(.L_x_845) ;  /* 0x00000000002c3947 */ /* 0x001fea0003800000 */
[----:B------:R-:W-:Y:S05]  /*5540*/  @!P0 BRA `(.L_x_846) ;  /* 0x0000000000048947 */ /* 0x000fea0003800000 */
[----:B------:R-:W-:Y:S01]  /*5550*/  BPT.TRAP 0x1 ;  /* 0x000000040000795c */ /* 0x000fe20000300000 */
.L_x_846:
[----:B------:R-:W-:Y:S01]  /*5560*/  ULEA UR10, UR6, UR38, 0x3 ;  /* 0x00000026060a7291 */ /* 0x000fe2000f8e183f */
[----:B------:R-:W-:-:S05]  /*5570*/  IMAD.U32 R10, RZ, RZ, UR7 ;  /* 0x00000007ff0a7e24 */ /* 0x000fca000f8e00ff */
[----:B------:R-:W-:-:S04]  /*5580*/  SHF.L.U32 R10, R10, 0x1f, RZ ;  /* 0x0000001f0a0a7819 */ /* 0x000fc800000006ff */
[----:B------:R0:W1:Y:S01]  /*5590*/  SYNCS.PHASECHK.TRANS64.TRYWAIT P2, [UR10+0x16850], R10 ;  /* 0x0168500aff0075a7 */ /* 0x000062000804014a */
[----:B------:R-:W-:Y:S05]  /*55a0*/  @!P0 BRA `(.L_x_847) ;  /* 0x0000000000048947 */ /* 0x000fea0003800000 */
[----:B------:R-:W-:Y:S01]  /*55b0*/  BPT.TRAP 0x1 ;  /* 0x000000040000795c */ /* 0x000fe20000300000 */
.L_x_847:
[----:B-1----:R-:W-:Y:S05]  /*55c0*/  @P2 BRA `(.L_x_845) ;  /* 0x0000000000082947 */ /* 0x002fea0003800000 */
[----:B------:R-:W1:Y:S02]  /*55d0*/  SYNCS.PHASECHK.TRANS64.TRYWAIT P2, [UR10+0x16850], R10 ;  /* 0x0168500aff0075a7 */ /* 0x000e64000804014a */
[----:B-1----:R-:W-:Y:S05]  /*55e0*/  @!P2 BRA `(.L_x_848) ;  /* 0x000000e40010a947 */ /* 0x002fea0003800000 */
.L_x_845:
[----:B------:R-:W-:Y:S01]  /*55f0*/  UIADD3 UR7, UR38, 0x400, URZ ;  /* 0x0000040026077890 */ /* 0x000fe2000fffe03f */
[----:B------:R-:W-:Y:S01]  /*5600*/  WARPGROUP.ARRIVE ;  /* 0x00000000000079c5 */ /* 0x000fe20000000000 */
[----:B------:R-:W-:Y:S01]  /*5610*/  UMOV UR11, 0x40000040 ;  /* 0x40000040000b7882 */ /* 0x000fe20000000000 */
[----:B------:R-:W-:Y:S01]  /*5620*/  PLOP3.LUT P2, PT, PT, PT, UP0, 0x80, 0x0 ;  /* 0x000000000000781c */ /* 0x000fe20003f4f008 */
[----:B------:R-:W-:Y:S01]  /*5630*/  USHF.R.U32.HI UR7, URZ, 0x4, UR7 ;  /* 0x000000043f077899 */ /* 0x000fe20008011607 */
[----:B------:R-:W-:Y:S01]  /*5640*/  PLOP3.LUT P3, PT, PT, PT, UP0, 0x80, 0x0 ;  /* 0x000000000000781c */ /* 0x000fe20003f6f008 */
[----:B------:R-:W-:Y:S01]  /*5650*/  FMUL.FTZ R44, R44, UR30 ;  /* 0x0000001e2c2c7c20 */ /* 0x000fe20008410000 */
[----:B------:R-:W-:Y:S01]  /*5660*/  FMUL.FTZ R21, R34, UR30 ;  /* 0x0000001e22157c20 */ /* 0x000fe20008410000 */
[----:B------:R-:W-:Y:S01]  /*5670*/  ULOP3.LUT UR7, UR7, 0x3fff, URZ, 0xc0, !UPT ;  /* 0x00003fff07077892 */ /* 0x000fe2000f8ec03f */
[----:B01----:R-:W-:Y:S01]  /*5680*/  FMUL.FTZ R10, R24, UR30 ;  /* 0x0000001e180a7c20 */ /* 0x003fe20008410000 */
[----:B------:R-:W-:Y:S01]  /*5690*/  FMUL.FTZ R24, R38, UR30 ;  /* 0x0000001e26187c20 */ /* 0x000fe20008410000 */
[----:B------:R-:W-:Y:S01]  /*56a0*/  FMUL.FTZ R38, R51, UR30 ;  /* 0x0000001e33267c20 */ /* 0x000fe20008410000 */
[----:B------:R-:W-:Y:S01]  /*56b0*/  ULEA UR7, UR6, UR7, 0xa ;  /* 0x0000000706077291 */ /* 0x000fe2000f8e503f */
[----:B------:R-:W-:Y:S01]  /*56c0*/  FMUL.FTZ R51, R74, UR30 ;  /* 0x0000001e4a337c20 */ /* 0x000fe20008410000 */
[----:B------:R-:W-:-:S02]  /*56d0*/  IMAD.MOV.U32 R74, RZ, RZ, R0 ;  /* 0x000000ffff4a7224 */ /* 0x000fc400078e0000 */
[----:B------:R-:W-:Y:S01]  /*56e0*/  FMUL.FTZ R12, R26, UR30 ;  /* 0x0000001e1a0c7c20 */ /* 0x000fe20008410000 */
[----:B------:R-:W-:Y:S01]  /*56f0*/  FMUL.FTZ R23, R32, UR30 ;  /* 0x0000001e20177c20 */ /* 0x000fe20008410000 */
[----:B------:R-:W-:Y:S01]  /*5700*/  FMUL.FTZ R26, R39, UR30 ;  /* 0x0000001e271a7c20 */ /* 0x000fe20008410000 */
[----:B------:R-:W-:Y:S01]  /*5710*/  FMUL.FTZ R32, R41, UR30 ;  /* 0x0000001e29207c20 */ /* 0x000fe20008410000 */
[----:B------:R-:W-:Y:S01]  /*5720*/  UMOV UR10, UR7 ;  /* 0x00000007000a7c82 */ /* 0x000fe20008000000 */
[----:B------:R-:W-:Y:S01]  /*5730*/  FMUL.FTZ R39, R54, UR30 ;  /* 0x0000001e36277c20 */ /* 0x000fe20008410000 */
[----:B------:R-:W-:Y:S01]  /*5740*/  HGMMA.64x64x16.F32.BF16 R88, R148, gdesc[UR8].tnspB, R88, gsb0 ;  /* 0x40e0000894587df0 */ /* 0x000fe20008001858 */
[----:B------:R-:W-:Y:S01]  /*5750*/  UIADD3 UR10, UR7, 0x80, URZ ;  /* 0x00000080070a7890 */ /* 0x000fe2000fffe03f */
[----:B------:R-:W-:Y:S01]  /*5760*/  FMUL.FTZ R41, R58, UR30 ;  /* 0x0000001e3a297c20 */ /* 0x000fe20008410000 */
[----:B------:R-:W-:Y:S01]  /*5770*/  UMOV UR11, 0x40000040 ;  /* 0x40000040000b7882 */ /* 0x000fe20000000000 */
        /* <DEDUP_REMOVED lines=11> */
[----:B------:R-:W-:-:S02]  /*5830*/  IMAD.U32 R35, RZ, RZ, UR4 ;  /* 0x00000004ff237e24 */ /* 0x000fc4000f8e00ff */
        /* <DEDUP_REMOVED lines=27> */
[----:B------:R-:W-:Y:S01]  /*59f0*/  @!P1 LEA R35, R35, UR38, 0x3 ;  /* 0x0000002623239c11 */ /* 0x000fe2000f8e18ff */
[----:B------:R-:W0:Y:S04]  /*5a00*/  MUFU.TANH R10, R10 ;  /* 0x0000000a000a7308 */ /* 0x000e280000002400 */
[----:B------:R-:W-:-:S04]  /*5a10*/  @!P1 VIADD R35, R35, 0x16840 ;  /* 0x0001684023239836 */ /* 0x000fc80000000000 */
[----:B------:R-:W1:Y:S01]  /*5a20*/  MUFU.TANH R13, R13 ;  /* 0x0000000d000d7308 */ /* 0x000e620000002400 */
[----:B------:R-:W-:-:S07]  /*5a30*/  @!P1 PRMT R35, RZ, 0x654, R35 ;  /* 0x00000654ff239816 */ /* 0x000fce0000000023 */
[----:B------:R-:W2:Y:S08]  /*5a40*/  MUFU.TANH R12, R12 ;  /* 0x0000000c000c7308 */ /* 0x000eb00000002400 */
[----:B------:R-:W3:Y:S08]  /*5a50*/  MUFU.TANH R14, R14 ;  /* 0x0000000e000e7308 */ /* 0x000ef00000002400 */
[----:B------:R-:W4:Y:S01]  /*5a60*/  MUFU.TANH R19, R19 ;  /* 0x0000001300137308 */ /* 0x000f220000002400 */
[----:B------:R-:W-:-:S02]  /*5a70*/  WARPGROUP.DEPBAR.LE gsb0, 0x0 ;  /* 0x00008000000079c5 */ /* 0x000fc40000010000 */
[----:B------:R-:W-:-:S05]  /*5a80*/  WARPGROUP.ARRIVE ;  /* 0x00000000000079c5 */ /* 0x000fca0000000000 */
[----:B------:R-:W0:Y:S01]  /*5a90*/  MUFU.TANH R20, R20 ;  /* 0x0000001400147308 */ /* 0x000e220000002400 */
[----:B------:R-:W-:Y:S01]  /*5aa0*/  HGMMA.64x64x16.F32.BF16 R88, R144, gdesc[UR8].tnspB, R88, gsb0 ;  /* 0x40e0000890587df0 */ /* 0x000fe20008001858 */
[----:B------:R-:W-:Y:S01]  /*5ab0*/  UIADD3 UR10, UR7, 0x100, URZ ;  /* 0x00000100070a7890 */ /* 0x000fe2000fffe03f */
[----:B------:R-:W-:-:S05]  /*5ac0*/  UMOV UR11, 0x40000040 ;  /* 0x40000040000b7882 */ /* 0x000fca0000000000 */
        /* <DEDUP_REMOVED lines=41> */
[----:B------:R-:W-:Y:S01]  /*5d60*/  WARPGROUP.ARRIVE ;  /* 0x00000000000079c5 */ /* 0x000fe20000000000 */
[----:B------:R-:W-:Y:S01]  /*5d70*/  FMUL.FTZ R136, R52, UR30 ;  /* 0x0000001e34887c20 */ /* 0x000fe20008410000 */
[----:B------:R-:W-:Y:S01]  /*5d80*/  FMUL.FTZ R52, R75, UR30 ;  /* 0x0000001e4b347c20 */ /* 0x000fe20008410000 */
[----:B------:R-:W-:Y:S01]  /*5d90*/  FMUL.FTZ R137, R56, UR30 ;  /* 0x0000001e38897c20 */ /* 0x000fe20008410000 */
[----:B------:R-:W-:Y:S01]  /*5da0*/  FMUL.FTZ R56, R83, UR30 ;  /* 0x0000001e53387c20 */ /* 0x000fe20008410000 */
        /* <DEDUP_REMOVED lines=15> */
[----:B------:R5:W0:Y:S01]  /*5ea0*/  MUFU.TANH R132, R44 ;  /* 0x0000002c00847308 */ /* 0x000a220000002400 */
[----:B------:R-:W-:Y:S01]  /*5eb0*/  FMUL.FTZ R134, R48, UR30 ;  /* 0x0000001e30867c20 */ /* 0x000fe20008410000 */
[----:B------:R-:W-:Y:S01]  /*5ec0*/  FMUL.FTZ R48, R67, UR30 ;  /* 0x0000001e43307c20 */ /* 0x000fe20008410000 */
[----:B------:R-:W-:Y:S01]  /*5ed0*/  FMUL.FTZ R67, R68, UR30 ;  /* 0x0000001e44437c20 */ /* 0x000fe20008410000 */
[----:B------:R-:W-:Y:S01]  /*5ee0*/  IMAD.SHL.U32 R68, R6, 0x80, RZ ;  /* 0x0000008006447824 */ /* 0x000fe200078e00ff */
[----:B------:R-:W-:Y:S01]  /*5ef0*/  HGMMA.64x64x16.F32.BF16 R88, R128, gdesc[UR8].tnspB, R88, gsb0 ;  /* 0x40e0000880587df0 */ /* 0x000fe20008001858 */
[----:B------:R-:W-:Y:S01]  /*5f00*/  UIADD3 UR10, UR7, 0x300, URZ ;  /* 0x00000300070a7890 */ /* 0x000fe2000fffe03f */
[----:B------:R-:W-:Y:S01]  /*5f10*/  FMUL.FTZ R133, R49, UR30 ;  /* 0x0000001e31857c20 */ /* 0x000fe20008410000 */
[----:B------:R-:W-:Y:S01]  /*5f20*/  UMOV UR11, 0x40000040 ;  /* 0x40000040000b7882 */ /* 0x000fe20000000000 */
[----:B-----5:R-:W5:Y:S01]  /*5f30*/  LDC R44, c[0x0][0x288] ;  /* 0x0000a200ff2c7b82 */ /* 0x020f620000000800 */
[----:B------:R-:W-:Y:S01]  /*5f40*/  IADD3 R58, -R68, 0x1, RZ ;  /* 0x00000001443a7810 */ /* 0x000fe20007ffe1ff */
[----:B------:R-:W-:Y:S01]  /*5f50*/  FMUL.FTZ R135, R53, UR30 ;  /* 0x0000001e35877c20 */ /* 0x000fe20008410000 */
[----:B------:R-:W-:Y:S01]  /*5f60*/  FMUL.FTZ R49, R70, UR30 ;  /* 0x0000001e46317c20 */ /* 0x000fe20008410000 */
[----:B------:R-:W-:Y:S01]  /*5f70*/  FMUL.FTZ R53, R78, UR30 ;  /* 0x0000001e4e357c20 */ /* 0x000fe20008410000 */
[----:B------:R-:W0:Y:S01]  /*5f80*/  MUFU.TANH R134, R134 ;  /* 0x0000008600867308 */ /* 0x000e220000002400 */
[----:B------:R-:W-:-:S02]  /*5f90*/  IMAD R75, R3, -0x2, R58 ;  /* 0xfffffffe034b7824 */ /* 0x000fc400078e023a */
[----:B------:R-:W-:Y:S02]  /*5fa0*/  FMUL.FTZ R58, R87, UR30 ;  /* 0x0000001e573a7c20 */ /* 0x000fe40008410000 */
[----:B------:R-:W-:-:S03]  /*5fb0*/  IMAD R75, R16, UR27, R75 ;  /* 0x0000001b104b7c24 */ /* 0x000fc6000f8e024b */
[----:B------:R-:W0:Y:S08]  /*5fc0*/  MUFU.TANH R133, R133 ;  /* 0x0000008500857308 */ /* 0x000e300000002400 */
[----:B------:R-:W0:Y:S01]  /*5fd0*/  MUFU.TANH R135, R135 ;  /* 0x0000008700877308 */ /* 0x000e220000002400 */
[----:B-----5:R-:W-:-:S04]  /*5fe0*/  IMAD.IADD R75, R75, 0x1, -R44 ;  /* 0x000000014b4b7824 */ /* 0x020fc800078e0a2c */
[----:B------:R-:W-:-:S03]  /*5ff0*/  VIADD R72, R75, UR28 ;  /* 0x0000001c4b487c36 */ /* 0x000fc60008000000 */
[----:B------:R-:W0:Y:S01]  /*6000*/  MUFU.TANH R48, R48 ;  /* 0x0000003000307308 */ /* 0x000e220000002400 */
[----:B------:R-:W-:-:S07]  /*6010*/  VIADD R70, R75, UR25 ;  /* 0x000000194b467c36 */ /* 0x000fce0008000000 */
        /* <DEDUP_REMOVED lines=8> */
[----:B------:R-:W-:-:S03]  /*60a0*/  FMUL.FTZ R57, R86, UR30 ;  /* 0x0000001e56397c20 */ /* 0x000fc60008410000 */
[----:B------:R-:W0:Y:S01]  /*60b0*/  MUFU.TANH R81, R81 ;  /* 0x0000005100517308 */ /* 0x000e220000002400 */
[----:B------:R-:W-:Y:S01]  /*60c0*/  HGMMA.64x64x16.F32.BF16 R88, R124, gdesc[UR8].tnspB, R88, gsb0 ;  /* 0x40e000087c587df0 */ /* 0x000fe20008001858 */
[----:B------:R-:W-:Y:S01]  /*60d0*/  UIADD3 UR10, UR7, 0x380, URZ ;  /* 0x00000380070a7890 */ /* 0x000fe2000fffe03f */
[----:B------:R-:W-:Y:S02]  /*60e0*/  UMOV UR11, 0x40000040 ;  /* 0x40000040000b7882 */ /* 0x000fe40000000000 */
[----:B------:R-:W-:-:S03]  /*60f0*/  @UP0 ULDC UR7, c[0x0][0x44c] ;  /* 0x0001130000070ab9 */ /* 0x000fc60000000800 */
[----:B------:R-:W0:Y:S01]  /*6100*/  MUFU.TANH R128, R128 ;  /* 0x0000008000807308 */ /* 0x000e220000002400 */
[----:B------:R-:W-:Y:S01]  /*6110*/  @P2 IMAD.HI.U32 R34, R0, UR7, RZ ;  /* 0x0000000700222c27 */ /* 0x000fe2000f8e00ff */
[----:B------:R-:W-:Y:S01]  /*6120*/  @UP0 ULDC UR7, c[0x0][0x450] ;  /* 0x0001140000070ab9 */ /* 0x000fe20000000800 */
[----:B------:R-:W-:-:S03]  /*6130*/  ISETP.GE.U32.AND P2, PT, R2, 0x180, PT ;  /* 0x000001800200780c */ /* 0x000fc60003f46070 */
[----:B------:R-:W-:Y:S01]  /*6140*/  @P3 SHF.R.U32.HI R74, RZ, UR7, R34 ;  /* 0x00000007ff4a3c19 */ /* 0x000fe20008011622 */
[----:B------:R-:W-:Y:S01]  /*6150*/  VIADD R34, R17, 0x9 ;  /* 0x0000000911227836 */ /* 0x000fe20000000000 */
[----:B------:R-:W0:Y:S03]  /*6160*/  MUFU.TANH R55, R55 ;  /* 0x0000003700377308 */ /* 0x000e260000002400 */
[----:B------:R-:W5:Y:S01]  /*6170*/  SHFL.IDX PT, R79, R74, RZ, 0x1c1f ;  /* 0x001c1fff4a4f7589 */ /* 0x000f6200000e0000 */
[----:B------:R-:W-:Y:S02]  /*6180*/  SEL R34, R34, 0x9, !P2 ;  /* 0x0000000922227807 */ /* 0x000fe40005000000 */
[----:B------:R-:W-:Y:S02]  /*6190*/  PLOP3.LUT P2, PT, PT, PT, UP1, 0x40, 0x0 ;  /* 0x000000000000781c */ /* 0x000fe40003f4e818 */
[----:B------:R-:W0:Y:S08]  /*61a0*/  MUFU.TANH R56, R56 ;  /* 0x0000003800387308 */ /* 0x000e300000002400 */
[----:B------:R-:W0:Y:S08]  /*61b0*/  MUFU.TANH R77, R77 ;  /* 0x0000004d004d7308 */ /* 0x000e300000002400 */
[----:B------:R-:W0:Y:S01]  /*61c0*/  MUFU.TANH R69, R69 ;  /* 0x0000004500457308 */ /* 0x000e220000002400 */
[----:B-----5:R-:W-:-:S02]  /*61d0*/  IMAD.IADD R76, R72, 0x1, R79 ;  /* 0x00000001484c7824 */ /* 0x020fc400078e024f */
[----:B------:R-:W-:-:S05]  /*61e0*/  IMAD.IADD R78, R70, 0x1, R79 ;  /* 0x00000001464e7824 */ /* 0x000fca00078e024f */
[----:B------:R-:W0:Y:S08]  /*61f0*/  MUFU.TANH R57, R57 ;  /* 0x0000003900397308 */ /* 0x000e300000002400 */
[----:B------:R-:W0:Y:S01]  /*6200*/  MUFU.TANH R58, R58 ;  /* 0x0000003a003a7308 */ /* 0x000e220000002400 */
[----:B------:R-:W-:Y:S02]  /*6210*/  WARPGROUP.DEPBAR.LE gsb0, 0x0 ;  /* 0x00008000000079c5 */ /* 0x000fe40000010000 */
[----:B------:R-:W-:-:S06]  /*6220*/  WARPGROUP.ARRIVE ;  /* 0x00000000000079c5 */ /* 0x000fcc0000000000 */
[----:B------:R-:W-:Y:S03]  /*6230*/  HGMMA.64x64x16.F32.BF16 R88, R120, gdesc[UR8].tnspB, R88, gsb0 ;  /* 0x40e0000878587df0 */ /* 0x000fe60008001858 */
[----:B------:R-:W-:Y:S02]  /*6240*/  WARPGROUP.DEPBAR.LE gsb0, 0x0 ;  /* 0x00008000000079c5 */ /* 0x000fe40000010000 */
[----:B------:R0:W-:Y:S06]  /*6250*/  BAR.ARV R34, 0x100 ;  /* 0x000400220000751d */ /* 0x0001ec0000002000 */
[----:B------:R0:W-:Y:S01]  /*6260*/  @!P1 SYNCS.ARRIVE.TRANS64.RED.A1T0 RZ, [R35+URZ], RZ ;  /* 0x000000ff23ff99a7 */ /* 0x0001e2000810043f */
[----:B-1234-:R-:W-:Y:S05]  /*6270*/  @P2 BRA `(.L_x_849) ;  /* 0x00000000005c2947 */ /* 0x01efea0003800000 */
[----:B0-----:R-:W-:Y:S01]  /*6280*/  IMAD R35, R16, UR27, R79 ;  /* 0x0000001b10237c24 */ /* 0x001fe2000f8e024f */
[----:B------:R-:W-:Y:S03]  /*6290*/  BSSY B0, `(.L_x_850) ;  /* 0x0000011000007945 */ /* 0x000fe60003800000 */
[----:B------:R-:W-:-:S05]  /*62a0*/  IMAD.IADD R75, R35, 0x1, -R44 ;  /* 0x00000001234b7824 */ /* 0x000fca00078e0a2c */
[----:B------:R-:W-:-:S13]  /*62b0*/  ISETP.GT.AND P2, PT, R75, -0x1, PT ;  /* 0xffffffff4b00780c */ /* 0x000fda0003f44270 */
[----:B------:R-:W-:Y:S05]  /*62c0*/  @P2 BRA `(.L_x_851) ;  /* 0x0000000000202947 */ /* 0x000fea0003800000 */
[----:B------:R-:W-:Y:S01]  /*62d0*/  IMAD.U32 R79, RZ, RZ, UR29 ;  /* 0x0000001dff4f7e24 */ /* 0x000fe2000f8e00ff */
[----:B------:R-:W-:-:S04]  /*62e0*/  LOP3.LUT R75, RZ, R75, RZ, 0x33, !PT ;  /* 0x0000004bff4b7212 */ /* 0x000fc800078e33ff */
[----:B------:R-:W-:-:S13]  /*62f0*/  ISETP.NE.AND P2, PT, R79, 0x1, PT ;  /* 0x000000014f00780c */ /* 0x000fda0003f45270 */
[----:B------:R-:W0:Y:S02]  /*6300*/  @P2 LDC.64 R34, c[0x0][0x9e8] ;  /* 0x00027a00ff222b82 */ /* 0x000e240000000a00 */
[----:B0-----:R-:W-:-:S05]  /*6310*/  @P2 IMAD.HI.U32 R34, R75, R34, RZ ;  /* 0x000000224b222227 */ /* 0x001fca00078e00ff */
[----:B------:R-:W-:-:S04]  /*6320*/  @P2 SHF.R.U32.HI R75, RZ, R35, R34 ;  /* 0x00000023ff4b2219 */ /* 0x000fc80000011622 */
[----:B------:R-:W-:Y:S01]  /*6330*/  LOP3.LUT R75, RZ, R75, RZ, 0x33, !PT ;  /* 0x0000004bff4b7212 */ /* 0x000fe200078e33ff */
[----:B------:R-:W-:Y:S06]  /*6340*/  BRA `(.L_x_852) ;  /* 0x0000000000147947 */ /* 0x000fec0003800000 */
.L_x_851:
[----:B------:R-:W-:-:S05]  /*6350*/  IMAD.U32 R79, RZ, RZ, UR29 ;  /* 0x0000001dff4f7e24 */ /* 0x000fca000f8e00ff */
[----:B------:R-:W-:-:S13]  /*6360*/  ISETP.NE.AND P2, PT, R79, 0x1, PT ;  /* 0x000000014f00780c */ /* 0x000fda0003f45270 */
[----:B------:R-:W0:Y:S02]  /*6370*/  @P2 LDC.64 R34, c[0x0][0x9e8] ;  /* 0x00027a00ff222b82 */ /* 0x000e240000000a00 */
[----:B0-----:R-:W-:-:S05]  /*6380*/  @P2 IMAD.HI.U32 R34, R75, R34, RZ ;  /* 0x000000224b222227 */ /* 0x001fca00078e00ff */
[----:B------:R-:W-:-:S07]  /*6390*/  @P2 SHF.R.U32.HI R75, RZ, R35, R34 ;  /* 0x00000023ff4b2219 */ /* 0x000fce0000011622 */
.L_x_852:
[----:B------:R-:W-:Y:S05]  /*63a0*/  BSYNC B0 ;  /* 0x0000000000007941 */ /* 0x000fea0003800000 */
.L_x_850:
[----:B------:R-:W-:-:S04]  /*63b0*/  IMAD R34, R75, R79, -R68 ;  /* 0x0000004f4b227224 */ /* 0x000fc800078e0a44 */
[----:B------:R-:W-:-:S05]  /*63c0*/  IMAD R35, R3, -0x2, R34 ;  /* 0xfffffffe03237824 */ /* 0x000fca00078e0222 */
[----:B------:R-:W-:Y:S02]  /*63d0*/  VIADDMNMX R76, R35, R79, R76, PT ;  /* 0x0000004f234c7246 */ /* 0x000fe4000380014c */
[----:B------:R-:W-:-:S07]  /*63e0*/  VIMNMX R78, R78, R35, !PT ;  /* 0x000000234e4e7248 */ /* 0x000fce0007fe0100 */
.L_x_849:
[----:B------:R-:W-:Y:S01]  /*63f0*/  ISETP.GT.AND P2, PT, R6, -0x1, PT ;  /* 0xffffffff0600780c */ /* 0x000fe20003f44270 */
[----:B------:R-:W1:Y:S03]  /*6400*/  SHFL.IDX PT, R87, R74, 0x1, 0x1c1f ;  /* 0x003c1f004a577f89 */ /* 0x000e6600000e0000 */
[C---:B------:R-:W-:Y:S02]  /*6410*/  ISETP.GT.AND P5, PT, R78.reuse, RZ, P2 ;  /* 0x000000ff4e00720c */ /* 0x040fe400017a4270 */
[----:B------:R-:W-:Y:S02]  /*6420*/  ISETP.GT.AND P4, PT, R78, 0x1, P2 ;  /* 0x000000014e00780c */ /* 0x000fe40001784270 */
[----:B------:R-:W-:Y:S02]  /*6430*/  ISETP.LT.OR P5, PT, R76, 0x1, P5 ;  /* 0x000000014c00780c */ /* 0x000fe40002fa1670 */
[----:B------:R-:W-:-:S02]  /*6440*/  ISETP.GT.AND P6, PT, R78, 0x8, P2 ;  /* 0x000000084e00780c */ /* 0x000fc400017c4270 */
[----:B0-----:R-:W-:Y:S02]  /*6450*/  FSEL R121, R10, -INF , !P5 ;  /* 0xff8000000a797808 */ /* 0x001fe40006800000 */
[C---:B------:R-:W-:Y:S02]  /*6460*/  ISETP.GT.AND P5, PT, R78.reuse, 0x10, P2 ;  /* 0x000000104e00780c */ /* 0x040fe400017a4270 */
[----:B------:R-:W-:Y:S02]  /*6470*/  ISETP.GT.AND P3, PT, R78, 0x9, P2 ;  /* 0x000000094e00780c */ /* 0x000fe40001764270 */
[C---:B------:R-:W-:Y:S02]  /*6480*/  ISETP.LT.OR P5, PT, R76.reuse, 0x11, P5 ;  /* 0x000000114c00780c */ /* 0x040fe40002fa1670 */
[----:B------:R-:W-:Y:S02]  /*6490*/  ISETP.LT.OR P4, PT, R76, 0x2, P4 ;  /* 0x000000024c00780c */ /* 0x000fe40002781670 */
[----:B------:R-:W-:-:S02]  /*64a0*/  FSEL R141, R23, -INF , !P5 ;  /* 0xff800000178d7808 */ /* 0x000fc40006800000 */
[----:B------:R-:W-:Y:S01]  /*64b0*/  ISETP.GT.AND P5, PT, R78, 0x20, P2 ;  /* 0x000000204e00780c */ /* 0x000fe200017a4270 */
[----:B-1----:R-:W-:Y:S01]  /*64c0*/  IMAD.IADD R10, R72, 0x1, R87 ;  /* 0x00000001480a7824 */ /* 0x002fe200078e0257 */
[C---:B------:R-:W-:Y:S02]  /*64d0*/  ISETP.LT.OR P6, PT, R76.reuse, 0x9, P6 ;  /* 0x000000094c00780c */ /* 0x040fe400037c1670 */
[C---:B------:R-:W-:Y:S02]  /*64e0*/  ISETP.LT.OR P3, PT, R76.reuse, 0xa, P3 ;  /* 0x0000000a4c00780c */ /* 0x040fe40001f61670 */
[----:B------:R-:W-:Y:S02]  /*64f0*/  ISETP.LT.OR P5, PT, R76, 0x21, P5 ;  /* 0x000000214c00780c */ /* 0x000fe40002fa1670 */
[----:B------:R-:W-:Y:S02]  /*6500*/  FSEL R125, R13, -INF , !P4 ;  /* 0xff8000000d7d7808 */ /* 0x000fe40006000000 */
[----:B------:R-:W-:-:S02]  /*6510*/  FSEL R139, R19, -INF , !P6 ;  /* 0xff800000138b7808 */ /* 0x000fc40007000000 */
[----:B------:R-:W-:Y:S01]  /*6520*/  FSEL R131, R20, -INF , !P3 ;  /* 0xff80000014837808 */ /* 0x000fe20005800000 */
[----:B------:R-:W-:Y:S01]  /*6530*/  IMAD.IADD R20, R70, 0x1, R87 ;  /* 0x0000000146147824 */ /* 0x000fe200078e0257 */
[C---:B------:R-:W-:Y:S02]  /*6540*/  ISETP.GT.AND P4, PT, R78.reuse, 0x11, P2 ;  /* 0x000000114e00780c */ /* 0x040fe40001784270 */
[C---:B------:R-:W-:Y:S02]  /*6550*/  ISETP.GT.AND P6, PT, R78.reuse, 0x18, P2 ;  /* 0x000000184e00780c */ /* 0x040fe400017c4270 */
[C---:B------:R-:W-:Y:S02]  /*6560*/  ISETP.GT.AND P3, PT, R78.reuse, 0x19, P2 ;  /* 0x000000194e00780c */ /* 0x040fe40001764270 */
[----:B------:R-:W-:Y:S02]  /*6570*/  FSEL R145, R31, -INF , !P5 ;  /* 0xff8000001f917808 */ /* 0x000fe40006800000 */
[----:B------:R-:W-:-:S02]  /*6580*/  ISETP.GT.AND P5, PT, R78, 0x30, P2 ;  /* 0x000000304e00780c */ /* 0x000fc400017a4270 */
[C---:B------:R-:W-:Y:S02]  /*6590*/  ISETP.LT.OR P4, PT, R76.reuse, 0x12, P4 ;  /* 0x000000124c00780c */ /* 0x040fe40002781670 */
[C---:B------:R-:W-:Y:S02]  /*65a0*/  ISETP.LT.OR P6, PT, R76.reuse, 0x19, P6 ;  /* 0x000000194c00780c */ /* 0x040fe400037c1670 */
[C---:B------:R-:W-:Y:S02]  /*65b0*/  ISETP.LT.OR P3, PT, R76.reuse, 0x1a, P3 ;  /* 0x0000001a4c00780c */ /* 0x040fe40001f61670 */
[----:B------:R-:W-:Y:S02]  /*65c0*/  ISETP.LT.OR P5, PT, R76, 0x31, P5 ;  /* 0x000000314c00780c */ /* 0x000fe40002fa1670 */
[----:B------:R-:W-:Y:S02]  /*65d0*/  FSEL R149, R25, -INF , !P4 ;  /* 0xff80000019957808 */ /* 0x000fe40006000000 */
[----:B------:R-:W-:-:S02]  /*65e0*/  FSEL R151, R27, -INF , !P6 ;  /* 0xff8000001b977808 */ /* 0x000fc40007000000 */
[----:B------:R-:W-:Y:S02]  /*65f0*/  FSEL R147, R30, -INF , !P3 ;  /* 0xff8000001e937808 */ /* 0x000fe40005800000 */
[C---:B------:R-:W-:Y:S02]  /*6600*/  ISETP.GT.AND P4, PT, R78.reuse, 0x21, P2 ;  /* 0x000000214e00780c */ /* 0x040fe40001784270 */
[C---:B------:R-:W-:Y:S02]  /*6610*/  ISETP.GT.AND P6, PT, R78.reuse, 0x28, P2 ;  /* 0x000000284e00780c */ /* 0x040fe400017c4270 */
[----:B------:R-:W-:Y:S02]  /*6620*/  ISETP.GT.AND P3, PT, R78, 0x29, P2 ;  /* 0x000000294e00780c */ /* 0x000fe40001764270 */
        /* <DEDUP_REMOVED lines=49> */
[----:B------:R-:W-:-:S02]  /*6940*/  PLOP3.LUT P5, PT, PT, PT, UP1, 0x40, 0x0 ;  /* 0x000000000000781c */ /* 0x000fc40003fae818 */
[C---:B------:R-:W-:Y:S02]  /*6950*/  ISETP.LT.OR P4, PT, R76.reuse, 0x62, P4 ;  /* 0x000000624c00780c */ /* 0x040fe40002781670 */
[C---:B------:R-:W-:Y:S02]  /*6960*/  ISETP.LT.OR P6, PT, R76.reuse, 0x69, P6 ;  /* 0x000000694c00780c */ /* 0x040fe400037c1670 */
[----:B------:R-:W-:Y:S02]  /*6970*/  ISETP.LT.OR P3, PT, R76, 0x6a, P3 ;  /* 0x0000006a4c00780c */ /* 0x000fe40001f61670 */
[----:B------:R-:W-:Y:S02]  /*6980*/  FSEL R79, R62, -INF , !P4 ;  /* 0xff8000003e4f7808 */ /* 0x000fe40006000000 */
[----:B------:R-:W-:Y:S02]  /*6990*/  FSEL R71, R71, -INF , !P6 ;  /* 0xff80000047477808 */ /* 0x000fe40007000000 */
[----:B------:R-:W-:-:S02]  /*69a0*/  FSEL R83, R66, -INF , !P3 ;  /* 0xff80000042537808 */ /* 0x000fc40005800000 */
[C---:B------:R-:W-:Y:S02]  /*69b0*/  ISETP.GT.AND P4, PT, R78.reuse, 0x71, P2 ;  /* 0x000000714e00780c */ /* 0x040fe40001784270 */
[C---:B------:R-:W-:Y:S02]  /*69c0*/  ISETP.GT.AND P6, PT, R78.reuse, 0x78, P2 ;  /* 0x000000784e00780c */ /* 0x040fe400017c4270 */
[----:B------:R-:W-:Y:S02]  /*69d0*/  ISETP.GT.AND P3, PT, R78, 0x79, P2 ;  /* 0x000000794e00780c */ /* 0x000fe40001764270 */
[C---:B------:R-:W-:Y:S02]  /*69e0*/  ISETP.LT.OR P4, PT, R76.reuse, 0x72, P4 ;  /* 0x000000724c00780c */ /* 0x040fe40002781670 */
[C---:B------:R-:W-:Y:S02]  /*69f0*/  ISETP.LT.OR P6, PT, R76.reuse, 0x79, P6 ;  /* 0x000000794c00780c */ /* 0x040fe400037c1670 */
[----:B------:R-:W-:-:S02]  /*6a00*/  ISETP.LT.OR P3, PT, R76, 0x7a, P3 ;  /* 0x0000007a4c00780c */ /* 0x000fc40001f61670 */
[----:B------:R-:W-:Y:S02]  /*6a10*/  FSEL R81, R81, -INF , !P4 ;  /* 0xff80000051517808 */ /* 0x000fe40006000000 */
[----:B------:R-:W-:Y:S02]  /*6a20*/  FSEL R77, R77, -INF , !P6 ;  /* 0xff8000004d4d7808 */ /* 0x000fe40007000000 */
[----:B------:R-:W-:Y:S01]  /*6a30*/  FSEL R69, R69, -INF , !P3 ;  /* 0xff80000045457808 */ /* 0x000fe20005800000 */
[----:B------:R-:W-:Y:S06]  /*6a40*/  @P5 BRA `(.L_x_853) ;  /* 0x00000000005c5947 */ /* 0x000fec0003800000 */
[----:B------:R-:W-:Y:S01]  /*6a50*/  IMAD R13, R16, UR27, R87 ;  /* 0x0000001b100d7c24 */ /* 0x000fe2000f8e0257 */
        /* <DEDUP_REMOVED lines=12> */
.L_x_855:
[----:B------:R-:W-:-:S05]  /*6b20*/  IMAD.U32 R32, RZ, RZ, UR29 ;  /* 0x0000001dff207e24 */ /* 0x000fca000f8e00ff */
[----:B------:R-:W-:-:S13]  /*6b30*/  ISETP.NE.AND P3, PT, R32, 0x1, PT ;  /* 0x000000012000780c */ /* 0x000fda0003f65270 */
[----:B------:R-:W0:Y:S02]  /*6b40*/  @P3 LDC.64 R30, c[0x0][0x9e8] ;  /* 0x00027a00ff1e3b82 */ /* 0x000e240000000a00 */
[----:B0-----:R-:W-:-:S05]  /*6b50*/  @P3 IMAD.HI.U32 R30, R13, R30, RZ ;  /* 0x0000001e0d1e3227 */ /* 0x001fca00078e00ff */
[----:B------:R-:W-:-:S07]  /*6b60*/  @P3 SHF.R.U32.HI R13, RZ, R31, R30 ;  /* 0x0000001fff0d3219 */ /* 0x000fce000001161e */
.L_x_856:
[----:B------:R-:W-:Y:S05]  /*6b70*/  BSYNC B0 ;  /* 0x0000000000007941 */ /* 0x000fea0003800000 */
.L_x_854:
[----:B------:R-:W-:-:S04]  /*6b80*/  IMAD R68, R13, R32, -R68 ;  /* 0x000000200d447224 */ /* 0x000fc800078e0a44 */
[----:B------:R-:W-:-:S05]  /*6b90*/  IMAD R13, R3, -0x2, R68 ;  /* 0xfffffffe030d7824 */ /* 0x000fca00078e0244 */
[----:B------:R-:W-:Y:S02]  /*6ba0*/  VIADDMNMX R10, R13, R32, R10, PT ;  /* 0x000000200d0a7246 */ /* 0x000fe4000380010a */
[----:B------:R-:W-:-:S07]  /*6bb0*/  VIMNMX R20, R20, R13, !PT ;  /* 0x0000000d14147248 */ /* 0x000fce0007fe0100 */
.L_x_853:
[----:B------:R-:W-:Y:S01]  /*6bc0*/  FMNMX.FTZ R30, R121, R7, !PT ;  /* 0x00000007791e7209 */ /* 0x000fe20007810000 */
[----:B------:R-:W0:Y:S01]  /*6bd0*/  LDC R42, c[0x0][0x988] ;  /* 0x00026200ff2a7b82 */ /* 0x000e220000000800 */
[C---:B------:R-:W-:Y:S01]  /*6be0*/  ISETP.GT.AND P4, PT, R20.reuse, 0x1, P2 ;  /* 0x000000011400780c */ /* 0x040fe20001784270 */
[----:B------:R-:W-:Y:S01]  /*6bf0*/  UMOV UR7, UR5 ;  /* 0x0000000500077c82 */ /* 0x000fe20008000000 */
[----:B------:R-:W-:Y:S02]  /*6c00*/  FMNMX.FTZ R30, R125, R30, !PT ;  /* 0x0000001e7d1e7209 */ /* 0x000fe40007810000 */
[----:B------:R-:W-:Y:S02]  /*6c10*/  ISETP.GT.AND P6, PT, R20, 0x8, P2 ;  /* 0x000000081400780c */ /* 0x000fe400017c4270 */
[----:B------:R-:W-:Y:S02]  /*6c20*/  FMNMX.FTZ R30, R139, R30, !PT ;  /* 0x0000001e8b1e7209 */ /* 0x000fe40007810000 */
[----:B------:R-:W-:-:S02]  /*6c30*/  ISETP.LT.OR P4, PT, R10, 0x2, P4 ;  /* 0x000000020a00780c */ /* 0x000fc40002781670 */
[----:B------:R-:W-:Y:S02]  /*6c40*/  FMNMX.FTZ R30, R131, R30, !PT ;  /* 0x0000001e831e7209 */ /* 0x000fe40007810000 */
[----:B------:R-:W-:Y:S02]  /*6c50*/  ISETP.LT.OR P6, PT, R10, 0x9, P6 ;  /* 0x000000090a00780c */ /* 0x000fe400037c1670 */
[----:B------:R-:W-:Y:S02]  /*6c60*/  FMNMX.FTZ R30, R141, R30, !PT ;  /* 0x0000001e8d1e7209 */ /* 0x000fe40007810000 */
[----:B------:R-:W-:Y:S02]  /*6c70*/  FSEL R31, R14, -INF , !P4 ;  /* 0xff8000000e1f7808 */ /* 0x000fe40006000000 */
[----:B------:R-:W-:Y:S02]  /*6c80*/  FMNMX.FTZ R30, R149, R30, !PT ;  /* 0x0000001e951e7209 */ /* 0x000fe40007810000 */
[----:B------:R-:W-:-:S02]  /*6c90*/  FSEL R15, R15, -INF , !P6 ;  /* 0xff8000000f0f7808 */ /* 0x000fc40007000000 */
[----:B------:R-:W-:Y:S02]  /*6ca0*/  FMNMX.FTZ R30, R151, R30, !PT ;  /* 0x0000001e971e7209 */ /* 0x000fe40007810000 */
[----:B------:R-:W-:Y:S02]  /*6cb0*/  ISETP.GT.AND P4, PT, R20, 0x11, P2 ;  /* 0x000000111400780c */ /* 0x000fe40001784270 */
[----:B------:R-:W-:Y:S02]  /*6cc0*/  FMNMX.FTZ R30, R147, R30, !PT ;  /* 0x0000001e931e7209 */ /* 0x000fe40007810000 */
[----:B------:R-:W-:Y:S02]  /*6cd0*/  ISETP.LT.OR P4, PT, R10, 0x12, P4 ;  /* 0x000000120a00780c */ /* 0x000fe40002781670 */
[----:B------:R-:W-:Y:S02]  /*6ce0*/  FMNMX.FTZ R30, R145, R30, !PT ;  /* 0x0000001e911e7209 */ /* 0x000fe40007810000 */
[----:B------:R-:W-:-:S02]  /*6cf0*/  ISETP.GT.AND P3, PT, R20, 0x9, P2 ;  /* 0x000000091400780c */ /* 0x000fc40001764270 */
[----:B------:R-:W-:Y:S02]  /*6d00*/  FMNMX.FTZ R30, R143, R30, !PT ;  /* 0x0000001e8f1e7209 */ /* 0x000fe40007810000 */
[----:B------:R-:W-:Y:S02]  /*6d10*/  ISETP.LT.OR P3, PT, R10, 0xa, P3 ;  /* 0x0000000a0a00780c */ /* 0x000fe40001f61670 */
[----:B------:R-:W-:Y:S02]  /*6d20*/  FMNMX.FTZ R30, R25, R30, !PT ;  /* 0x0000001e191e7209 */ /* 0x000fe40007810000 */
[----:B------:R-:W-:Y:S02]  /*6d30*/  FSEL R87, R18, -INF , !P3 ;  /* 0xff80000012577808 */ /* 0x000fe40005800000 */
[----:B------:R-:W-:Y:S02]  /*6d40*/  FMNMX.FTZ R30, R23, R30, !PT ;  /* 0x0000001e171e7209 */ /* 0x000fe40007810000 */
[----:B------:R-:W-:-:S02]  /*6d50*/  ISETP.GT.AND P5, PT, R20, 0x10, P2 ;  /* 0x000000101400780c */ /* 0x000fc400017a4270 */
[----:B------:R-:W-:Y:S02]  /*6d60*/  FMNMX.FTZ R30, R19, R30, !PT ;  /* 0x0000001e131e7209 */ /* 0x000fe40007810000 */
[----:B------:R-:W-:Y:S02]  /*6d70*/  ISETP.LT.OR P5, PT, R10, 0x11, P5 ;  /* 0x000000110a00780c */ /* 0x000fe40002fa1670 */
[----:B------:R-:W-:Y:S02]  /*6d80*/  FMNMX.FTZ R30, R133, R30, !PT ;  /* 0x0000001e851e7209 */ /* 0x000fe40007810000 */
[----:B------:R-:W-:Y:S02]  /*6d90*/  ISETP.GT.AND P3, PT, R20, 0x18, P2 ;  /* 0x000000181400780c */ /* 0x000fe40001764270 */
[----:B------:R-:W-:Y:S02]  /*6da0*/  FMNMX.FTZ R30, R27, R30, !PT ;  /* 0x0000001e1b1e7209 */ /* 0x000fe40007810000 */
[----:B------:R-:W-:-:S02]  /*6db0*/  FSEL R21, R21, -INF , !P5 ;  /* 0xff80000015157808 */ /* 0x000fc40006800000 */
[----:B------:R-:W-:Y:S02]  /*6dc0*/  FMNMX.FTZ R30, R135, R30, !PT ;  /* 0x0000001e871e7209 */ /* 0x000fe40007810000 */
[----:B------:R-:W-:Y:S02]  /*6dd0*/  ISETP.GT.AND P5, PT, R20, 0x19, P2 ;  /* 0x000000191400780c */ /* 0x000fe400017a4270 */
[----:B------:R-:W-:Y:S02]  /*6de0*/  FMNMX.FTZ R30, R137, R30, !PT ;  /* 0x0000001e891e7209 */ /* 0x000fe40007810000 */
[C---:B------:R-:W-:Y:S02]  /*6df0*/  ISETP.LT.OR P3, PT, R10.reuse, 0x19, P3 ;  /* 0x000000190a00780c */ /* 0x040fe40001f61670 */
[----:B------:R-:W-:Y:S02]  /*6e00*/  FMNMX.FTZ R30, R35, R30, !PT ;  /* 0x0000001e231e7209 */ /* 0x000fe40007810000 */
[----:B------:R-:W-:-:S02]  /*6e10*/  ISETP.LT.OR P5, PT, R10, 0x1a, P5 ;  /* 0x0000001a0a00780c */ /* 0x000fc40002fa1670 */
[----:B------:R-:W-:Y:S02]  /*6e20*/  FMNMX.FTZ R30, R59, R30, !PT ;  /* 0x0000001e3b1e7209 */ /* 0x000fe40007810000 */
[----:B------:R-:W-:Y:S02]  /*6e30*/  FSEL R123, R24, -INF , !P3 ;  /* 0xff800000187b7808 */ /* 0x000fe40005800000 */
        /* <DEDUP_REMOVED lines=19> */
[----:B------:R-:W-:Y:S02]  /*6f70*/  ISETP.LT.OR P5, PT, R10, 0x31, P5 ;  /* 0x000000310a00780c */ /* 0x000fe40002fa1670 */
[----:B------:R-:W-:-:S04]  /*6f80*/  FMNMX.FTZ R30, R81, R30, !PT ;  /* 0x0000001e511e7209 */ /* 0x000fc80007810000 */
[----:B------:R-:W-:-:S04]  /*6f90*/  FMNMX.FTZ R30, R77, R30, !PT ;  /* 0x0000001e4d1e7209 */ /* 0x000fc80007810000 */
[----:B------:R-:W-:-:S05]  /*6fa0*/  FMNMX.FTZ R30, R69, R30, !PT ;  /* 0x0000001e451e7209 */ /* 0x000fca0007810000 */
[----:B------:R-:W1:Y:S02]  /*6fb0*/  SHFL.BFLY PT, R13, R30, 0x2, 0x1f ;  /* 0x0c401f001e0d7f89 */ /* 0x000e6400000e0000 */
[----:B-1----:R-:W-:-:S05]  /*6fc0*/  FMNMX.FTZ R32, R30, R13, !PT ;  /* 0x0000000d1e207209 */ /* 0x002fca0007810000 */
[----:B------:R-:W1:Y:S02]  /*6fd0*/  SHFL.BFLY PT, R13, R32, 0x1, 0x1f ;  /* 0x0c201f00200d7f89 */ /* 0x000e6400000e0000 */
[----:B-1----:R-:W-:-:S04]  /*6fe0*/  FMNMX.FTZ R13, R32, R13, !PT ;  /* 0x0000000d200d7209 */ /* 0x002fc80007810000 */
[C---:B------:R-:W-:Y:S01]  /*6ff0*/  FSETP.NEU.FTZ.AND P6, PT, R13.reuse, -INF , PT ;  /* 0xff8000000d00780b */ /* 0x040fe20003fdd000 */
[----:B0-----:R-:W-:-:S05]  /*7000*/  FMUL.FTZ R14, R13, R42 ;  /* 0x0000002a0d0e7220 */ /* 0x001fca0000410000 */
[----:B------:R-:W-:-:S05]  /*7010*/  FSEL R14, R14, RZ, P6 ;  /* 0x000000ff0e0e7208 */ /* 0x000fca0003000000 */
[-CC-:B------:R-:W-:Y:S01]  /*7020*/  FFMA.FTZ R148, R121, R42.reuse, -R14.reuse ;  /* 0x0000002a79947223 */ /* 0x180fe2000001080e */
[----:B------:R-:W-:Y:S01]  /*7030*/  FSEL R121, R22, -INF , !P4 ;  /* 0xff80000016797808 */ /* 0x000fe20006000000 */
[-CC-:B------:R-:W-:Y:S01]  /*7040*/  FFMA.FTZ R150, R139, R42.reuse, -R14.reuse ;  /* 0x0000002a8b967223 */ /* 0x180fe2000001080e */
[----:B------:R-:W-:Y:S01]  /*7050*/  ISETP.GT.AND P4, PT, R20, 0x20, P2 ;  /* 0x000000201400780c */ /* 0x000fe20001784270 */
[-CC-:B------:R-:W-:Y:S01]  /*7060*/  FFMA.FTZ R144, R141, R42.reuse, -R14.reuse ;  /* 0x0000002a8d907223 */ /* 0x180fe2000001080e */
[----:B------:R-:W-:Y:S01]  /*7070*/  FSEL R141, R37, -INF , !P5 ;  /* 0xff800000258d7808 */ /* 0x000fe20006800000 */
[-CC-:B------:R-:W-:Y:S01]  /*7080*/  FFMA.FTZ R37, R149, R42.reuse, -R14.reuse ;  /* 0x0000002a95257223 */ /* 0x180fe2000001080e */
[----:B------:R-:W-:Y:S01]  /*7090*/  ISETP.LT.OR P4, PT, R10, 0x21, P4 ;  /* 0x000000210a00780c */ /* 0x000fe20002781670 */
[-CC-:B------:R-:W-:Y:S01]  /*70a0*/  FFMA.FTZ R146, R151, R42.reuse, -R14.reuse ;  /* 0x0000002a97927223 */ /* 0x180fe2000001080e */
[----:B------:R-:W-:Y:S01]  /*70b0*/  ISETP.GT.AND P5, PT, R20, 0x39, P2 ;  /* 0x000000391400780c */ /* 0x000fe200017a4270 */
[-CC-:B------:R-:W-:Y:S01]  /*70c0*/  FFMA.FTZ R140, R145, R42.reuse, -R14.reuse ;  /* 0x0000002a918c7223 */ /* 0x180fe2000001080e */
[----:B------:R-:W-:Y:S01]  /*70d0*/  FSEL R129, R28, -INF , !P4 ;  /* 0xff8000001c817808 */ /* 0x000fe20006000000 */
[-CC-:B------:R-:W-:Y:S01]  /*70e0*/  FFMA.FTZ R136, R19, R42.reuse, -R14.reuse ;  /* 0x0000002a13887223 */ /* 0x180fe2000001080e */
[----:B------:R-:W-:Y:S01]  /*70f0*/  ISETP.GT.AND P4, PT, R20, RZ, P2 ;  /* 0x000000ff1400720c */ /* 0x000fe20001784270 */
[-CC-:B------:R-:W-:Y:S01]  /*7100*/  FFMA.FTZ R19, R133, R42.reuse, -R14.reuse ;  /* 0x0000002a85137223 */ /* 0x180fe2000001080e */
[C---:B------:R-:W-:Y:S01]  /*7110*/  ISETP.LT.OR P5, PT, R10.reuse, 0x3a, P5 ;  /* 0x0000003a0a00780c */ /* 0x040fe20002fa1670 */
[-CC-:B------:R-:W-:Y:S01]  /*7120*/  FFMA.FTZ R138, R27, R42.reuse, -R14.reuse ;  /* 0x0000002a1b8a7223 */ /* 0x180fe2000001080e */
[----:B------:R-:W-:Y:S01]  /*7130*/  ISETP.LT.OR P4, PT, R10, 0x1, P4 ;  /* 0x000000010a00780c */ /* 0x000fe20002781670 */
[-CC-:B------:R-:W-:Y:S01]  /*7140*/  FFMA.FTZ R27, R135, R42.reuse, -R14.reuse ;  /* 0x0000002a871b7223 */ /* 0x180fe2000001080e */
[----:B------:R-:W-:Y:S01]  /*7150*/  FSEL R153, R40, -INF , !P5 ;  /* 0xff80000028997808 */ /* 0x000fe20006800000 */
[-CC-:B------:R-:W-:Y:S01]  /*7160*/  FFMA.FTZ R132, R137, R42.reuse, -R14.reuse ;  /* 0x0000002a89847223 */ /* 0x180fe2000001080e */
[----:B------:R-:W-:Y:S01]  /*7170*/  FSEL R12, R12, -INF , !P4 ;  /* 0xff8000000c0c7808 */ /* 0x000fe20006000000 */
[-CC-:B------:R-:W-:Y:S01]  /*7180*/  FFMA.FTZ R142, R25, R42.reuse, -R14.reuse ;  /* 0x0000002a198e7223 */ /* 0x180fe2000001080e */
[----:B------:R-:W-:Y:S01]  /*7190*/  ISETP.LT.OR P4, PT, R10, 0x2a, P3 ;  /* 0x0000002a0a00780c */ /* 0x000fe20001f81670 */
[-CC-:B------:R-:W-:Y:S01]  /*71a0*/  FFMA.FTZ R125, R125, R42.reuse, -R14.reuse ;  /* 0x0000002a7d7d7223 */ /* 0x180fe2000001080e */
[----:B------:R-:W-:Y:S01]  /*71b0*/  FMNMX.FTZ R18, R12, R11, !PT ;  /* 0x0000000b0c127209 */ /* 0x000fe20007810000 */
[----:B------:R-:W-:Y:S01]  /*71c0*/  MUFU.EX2 R148, R148 ;  /* 0x0000009400947308 */ /* 0x000fe20000000800 */
[----:B------:R-:W-:Y:S01]  /*71d0*/  ISETP.GT.AND P3, PT, R20, 0x31, P2 ;  /* 0x000000311400780c */ /* 0x000fe20001764270 */
[--C-:B------:R-:W-:Y:S01]  /*71e0*/  FFMA.FTZ R131, R131, R42, -R14.reuse ;  /* 0x0000002a83837223 */ /* 0x100fe2000001080e */
[----:B------:R-:W-:Y:S01]  /*71f0*/  FMNMX.FTZ R18, R31, R18, !PT ;  /* 0x000000121f127209 */ /* 0x000fe20007810000 */
[-CC-:B------:R-:W-:Y:S01]  /*7200*/  FFMA.FTZ R23, R23, R42.reuse, -R14.reuse ;  /* 0x0000002a17177223 */ /* 0x180fe2000001080e */
[----:B------:R-:W-:Y:S01]  /*7210*/  FSEL R139, R36, -INF , !P4 ;  /* 0xff800000248b7808 */ /* 0x000fe20006000000 */
[--C-:B------:R-:W-:Y:S01]  /*7220*/  FFMA.FTZ R120, R73, R42, -R14.reuse ;  /* 0x0000002a49787223 */ /* 0x100fe2000001080e */
[----:B------:R-:W-:Y:S01]  /*7230*/  FMNMX.FTZ R18, R15, R18, !PT ;  /* 0x000000120f127209 */ /* 0x000fe20007810000 */
[----:B------:R-:W-:Y:S01]  /*7240*/  MUFU.EX2 R125, R125 ;  /* 0x0000007d007d7308 */ /* 0x000fe20000000800 */
[----:B------:R-:W-:Y:S01]  /*7250*/  ISETP.GT.AND P4, PT, R20, 0x38, P2 ;  /* 0x000000381400780c */ /* 0x000fe20001784270 */
[----:B------:R-:W-:Y:S01]  /*7260*/  IMAD.U32 R36, RZ, RZ, UR6 ;  /* 0x00000006ff247e24 */ /* 0x000fe2000f8e00ff */
[----:B------:R-:W-:Y:S01]  /*7270*/  FMNMX.FTZ R18, R87, R18, !PT ;  /* 0x0000001257127209 */ /* 0x000fe20007810000 */
[-CC-:B------:R-:W-:Y:S01]  /*7280*/  FFMA.FTZ R134, R59, R42.reuse, -R14.reuse ;  /* 0x0000002a3b867223 */ /* 0x180fe2000001080e */
[----:B------:R-:W-:Y:S01]  /*7290*/  ISETP.LT.OR P3, PT, R10, 0x32, P3 ;  /* 0x000000320a00780c */ /* 0x000fe20001f61670 */
[--C-:B------:R-:W-:Y:S01]  /*72a0*/  FFMA.FTZ R128, R63, R42, -R14.reuse ;  /* 0x0000002a3f807223 */ /* 0x100fe2000001080e */
[----:B------:R-:W-:Y:S01]  /*72b0*/  FMNMX.FTZ R18, R21, R18, !PT ;  /* 0x0000001215127209 */ /* 0x000fe20007810000 */
[----:B------:R-:W-:Y:S01]  /*72c0*/  MUFU.EX2 R150, R150 ;  /* 0x0000009600967308 */ /* 0x000fe20000000800 */
[----:B------:R-:W-:Y:S01]  /*72d0*/  FSEL R149, R38, -INF , !P3 ;  /* 0xff80000026957808 */ /* 0x000fe20005800000 */
[--C-:B------:R-:W-:Y:S01]  /*72e0*/  FFMA.FTZ R130, R67, R42, -R14.reuse ;  /* 0x0000002a43827223 */ /* 0x100fe2000001080e */
[----:B------:R-:W-:Y:S01]  /*72f0*/  FMNMX.FTZ R18, R121, R18, !PT ;  /* 0x0000001279127209 */ /* 0x000fe20007810000 */
[-CC-:B------:R-:W-:Y:S01]  /*7300*/  FFMA.FTZ R35, R35, R42.reuse, -R14.reuse ;  /* 0x0000002a23237223 */ /* 0x180fe2000001080e */
[----:B------:R-:W-:Y:S01]  /*7310*/  ISETP.LT.OR P4, PT, R10, 0x39, P4 ;  /* 0x000000390a00780c */ /* 0x000fe20002781670 */
[--C-:B------:R-:W-:Y:S01]  /*7320*/  FFMA.FTZ R59, R85, R42, -R14.reuse ;  /* 0x0000002a553b7223 */ /* 0x100fe2000001080e */
[----:B------:R-:W-:Y:S01]  /*7330*/  FMNMX.FTZ R18, R123, R18, !PT ;  /* 0x000000127b127209 */ /* 0x000fe20007810000 */
[----:B------:R-:W-:Y:S01]  /*7340*/  MUFU.EX2 R131, R131 ;  /* 0x0000008300837308 */ /* 0x000fe20000000800 */
[C---:B------:R-:W-:Y:S01]  /*7350*/  ISETP.GT.AND P3, PT, R20.reuse, 0x40, P2 ;  /* 0x000000401400780c */ /* 0x040fe20001764270 */
        /* <DEDUP_REMOVED lines=8> */
[--C-:B------:R-:W-:Y:S01]  /*73e0*/  FFMA.FTZ R63, R83, R42, -R14.reuse ;  /* 0x0000002a533f7223 */ /* 0x100fe2000001080e */
[----:B------:R-:W-:Y:S01]  /*73f0*/  FMNMX.FTZ R18, R29, R18, !PT ;  /* 0x000000121d127209 */ /* 0x000fe20007810000 */
[-CC-:B------:R-:W-:Y:S01]  /*7400*/  FFMA.FTZ R122, R77, R42.reuse, -R14.reuse ;  /* 0x0000002a4d7a7223 */ /* 0x180fe2000001080e */
[----:B------:R-:W-:Y:S01]  /*7410*/  ISETP.LT.OR P3, PT, R10, 0x41, P3 ;  /* 0x000000410a00780c */ /* 0x000fe20001f61670 */
[----:B------:R-:W-:Y:S01]  /*7420*/  FFMA.FTZ R67, R69, R42, -R14 ;  /* 0x0000002a45437223 */ /* 0x000fe2000001080e */
[----:B------:R-:W-:Y:S01]  /*7430*/  FMNMX.FTZ R18, R33, R18, !PT ;  /* 0x0000001221127209 */ /* 0x000fe20007810000 */
[----:B------:R-:W-:Y:S01]  /*7440*/  MUFU.EX2 R37, R37 ;  /* 0x0000002500257308 */ /* 0x000fe20000000800 */
[----:B------:R-:W-:Y:S01]  /*7450*/  ISETP.GT.AND P5, PT, R20, 0x48, P2 ;  /* 0x000000481400780c */ /* 0x000fe200017a4270 */
[----:B------:R-:W-:Y:S01]  /*7460*/  UMOV UR6, UR4 ;  /* 0x0000000400067c82 */ /* 0x000fe20008000000 */
[----:B------:R-:W-:-:S02]  /*7470*/  FMNMX.FTZ R18, R139, R18, !PT ;  /* 0x000000128b127209 */ /* 0x000fc40007810000 */
[----:B------:R-:W-:Y:S02]  /*7480*/  ISETP.LT.OR P4, PT, R10, 0x42, P4 ;  /* 0x000000420a00780c */ /* 0x000fe40002781670 */
[----:B------:R-:W-:Y:S01]  /*7490*/  FMNMX.FTZ R18, R141, R18, !PT ;  /* 0x000000128d127209 */ /* 0x000fe20007810000 */
[----:B------:R-:W-:Y:S01]  /*74a0*/  MUFU.EX2 R146, R146 ;  /* 0x0000009200927308 */ /* 0x000fe20000000800 */
[----:B------:R-:W-:Y:S01]  /*74b0*/  FSEL R147, R41, -INF , !P3 ;  /* 0xff80000029937808 */ /* 0x000fe20005800000 */
[----:B------:R-:W-:Y:S01]  /*74c0*/  FFMA.FTZ R41, R143, R42, -R14 ;  /* 0x0000002a8f297223 */ /* 0x000fe2000001080e */
[----:B------:R-:W-:Y:S02]  /*74d0*/  FMNMX.FTZ R18, R149, R18, !PT ;  /* 0x0000001295127209 */ /* 0x000fe40007810000 */
[----:B------:R-:W-:Y:S02]  /*74e0*/  ISETP.GT.AND P3, PT, R20, 0x49, P2 ;  /* 0x000000491400780c */ /* 0x000fe40001764270 */
[----:B------:R-:W-:Y:S01]  /*74f0*/  FMNMX.FTZ R18, R151, R18, !PT ;  /* 0x0000001297127209 */ /* 0x000fe20007810000 */
[----:B------:R-:W-:Y:S01]  /*7500*/  MUFU.EX2 R39, R39 ;  /* 0x0000002700277308 */ /* 0x000fe20000000800 */
[----:B------:R-:W-:-:S02]  /*7510*/  FSEL R43, R43, -INF , !P4 ;  /* 0xff8000002b2b7808 */ /* 0x000fc40006000000 */
[----:B------:R-:W-:Y:S02]  /*7520*/  FMNMX.FTZ R18, R153, R18, !PT ;  /* 0x0000001299127209 */ /* 0x000fe40007810000 */
[----:B------:R-:W-:Y:S02]  /*7530*/  ISETP.LT.OR P5, PT, R10, 0x49, P5 ;  /* 0x000000490a00780c */ /* 0x000fe40002fa1670 */
[----:B------:R-:W-:Y:S01]  /*7540*/  FMNMX.FTZ R18, R147, R18, !PT ;  /* 0x0000001293127209 */ /* 0x000fe20007810000 */
[----:B------:R-:W-:Y:S01]  /*7550*/  MUFU.EX2 R140, R140 ;  /* 0x0000008c008c7308 */ /* 0x000fe20000000800 */
[----:B------:R-:W-:Y:S02]  /*7560*/  ISETP.GT.AND P4, PT, R20, 0x50, P2 ;  /* 0x000000501400780c */ /* 0x000fe40001784270 */
[----:B------:R-:W-:Y:S02]  /*7570*/  ISETP.LT.OR P3, PT, R10, 0x4a, P3 ;  /* 0x0000004a0a00780c */ /* 0x000fe40001f61670 */
[----:B------:R-:W-:-:S02]  /*7580*/  FSEL R45, R45, -INF , !P5 ;  /* 0xff8000002d2d7808 */ /* 0x000fc40006800000 */
[----:B------:R-:W-:Y:S01]  /*7590*/  FMNMX.FTZ R18, R43, R18, !PT ;  /* 0x000000122b127209 */ /* 0x000fe20007810000 */
[----:B------:R-:W-:Y:S01]  /*75a0*/  MUFU.EX2 R41, R41 ;  /* 0x0000002900297308 */ /* 0x000fe20000000800 */
[----:B------:R-:W-:Y:S02]  /*75b0*/  ISETP.GT.AND P5, PT, R20, 0x51, P2 ;  /* 0x000000511400780c */ /* 0x000fe400017a4270 */
[----:B------:R-:W-:Y:S02]  /*75c0*/  FSEL R143, R46, -INF , !P3 ;  /* 0xff8000002e8f7808 */ /* 0x000fe40005800000 */
[----:B------:R-:W-:Y:S02]  /*75d0*/  ISETP.LT.OR P4, PT, R10, 0x51, P4 ;  /* 0x000000510a00780c */ /* 0x000fe40002781670 */
[----:B------:R-:W-:Y:S01]  /*75e0*/  FMNMX.FTZ R18, R45, R18, !PT ;  /* 0x000000122d127209 */ /* 0x000fe20007810000 */
[----:B------:R-:W-:Y:S01]  /*75f0*/  MUFU.EX2 R142, R142 ;  /* 0x0000008e008e7308 */ /* 0x000fe20000000800 */
[----:B------:R-:W-:-:S02]  /*7600*/  ISETP.GT.AND P3, PT, R20, 0x58, P2 ;  /* 0x000000581400780c */ /* 0x000fc40001764270 */
[----:B------:R-:W-:Y:S02]  /*7610*/  ISETP.LT.OR P5, PT, R10, 0x52, P5 ;  /* 0x000000520a00780c */ /* 0x000fe40002fa1670 */
[----:B------:R-:W-:Y:S02]  /*7620*/  FSEL R47, R47, -INF , !P4 ;  /* 0xff8000002f2f7808 */ /* 0x000fe40006000000 */
[----:B------:R-:W-:Y:S01]  /*7630*/  FMNMX.FTZ R18, R143, R18, !PT ;  /* 0x000000128f127209 */ /* 0x000fe20007810000 */
[----:B------:R-:W-:Y:S01]  /*7640*/  MUFU.EX2 R23, R23 ;  /* 0x0000001700177308 */ /* 0x000fe20000000800 */
[----:B------:R-:W-:Y:S02]  /*7650*/  ISETP.GT.AND P4, PT, R20, 0x59, P2 ;  /* 0x000000591400780c */ /* 0x000fe40001784270 */
[----:B------:R-:W-:Y:S02]  /*7660*/  FSEL R145, R48, -INF , !P5 ;  /* 0xff80000030917808 */ /* 0x000fe40006800000 */
[----:B------:R-:W-:-:S02]  /*7670*/  ISETP.LT.OR P3, PT, R10, 0x59, P3 ;  /* 0x000000590a00780c */ /* 0x000fc40001f61670 */
[----:B------:R-:W-:Y:S01]  /*7680*/  FMNMX.FTZ R18, R47, R18, !PT ;  /* 0x000000122f127209 */ /* 0x000fe20007810000 */
[----:B------:R-:W-:Y:S01]  /*7690*/  MUFU.EX2 R136, R136 ;  /* 0x0000008800887308 */ /* 0x000fe20000000800 */
[----:B------:R-:W-:Y:S02]  /*76a0*/  ISETP.GT.AND P5, PT, R20, 0x60, P2 ;  /* 0x000000601400780c */ /* 0x000fe400017a4270 */
[----:B------:R-:W-:Y:S02]  /*76b0*/  ISETP.LT.OR P4, PT, R10, 0x5a, P4 ;  /* 0x0000005a0a00780c */ /* 0x000fe40002781670 */
[----:B------:R-:W-:Y:S02]  /*76c0*/  FSEL R49, R49, -INF , !P3 ;  /* 0xff80000031317808 */ /* 0x000fe40005800000 */
[----:B------:R-:W-:Y:S01]  /*76d0*/  FMNMX.FTZ R18, R145, R18, !PT ;  /* 0x0000001291127209 */ /* 0x000fe20007810000 */
[----:B------:R-:W-:Y:S01]  /*76e0*/  MUFU.EX2 R19, R19 ;  /* 0x0000001300137308 */ /* 0x000fe20000000800 */
[----:B------:R-:W-:-:S02]  /*76f0*/  ISETP.GT.AND P3, PT, R20, 0x61, P2 ;  /* 0x000000611400780c */ /* 0x000fc40001764270 */
[----:B------:R-:W-:Y:S02]  /*7700*/  FSEL R155, R50, -INF , !P4 ;  /* 0xff800000329b7808 */ /* 0x000fe40006000000 */
        /* <DEDUP_REMOVED lines=25> */
[----:B------:R-:W-:Y:S01]  /*78a0*/  FSEL R137, R55, -INF , !P3 ;  /* 0xff80000037897808 */ /* 0x000fe20005800000 */
[--C-:B------:R-:W-:Y:S01]  /*78b0*/  FFMA.FTZ R55, R61, R42, -R14.reuse ;  /* 0x0000002a3d377223 */ /* 0x100fe2000001080e */
[----:B------:R-:W-:Y:S01]  /*78c0*/  FMNMX.FTZ R18, R135, R18, !PT ;  /* 0x0000001287127209 */ /* 0x000fe20007810000 */
[----:B------:R-:W-:Y:S01]  /*78d0*/  FFMA.FTZ R61, R79, R42, -R14 ;  /* 0x0000002a4f3d7223 */ /* 0x000fe2000001080e */
[----:B------:R-:W-:Y:S01]  /*78e0*/  ISETP.GT.AND P2, PT, R20, 0x79, P2 ;  /* 0x000000791400780c */ /* 0x000fe20001744270 */
[----:B------:R-:W-:Y:S01]  /*78f0*/  MUFU.EX2 R128, R128 ;  /* 0x0000008000807308 */ /* 0x000fe20000000800 */
[----:B------:R-:W-:-:S02]  /*7900*/  ISETP.LT.OR P5, PT, R10, 0x79, P5 ;  /* 0x000000790a00780c */ /* 0x000fc40002fa1670 */
[----:B------:R-:W-:Y:S02]  /*7910*/  FSEL R157, R56, -INF , !P4 ;  /* 0xff800000389d7808 */ /* 0x000fe40006000000 */
[----:B------:R-:W-:Y:S02]  /*7920*/  FMNMX.FTZ R20, R137, R18, !PT ;  /* 0x0000001289147209 */ /* 0x000fe40007810000 */
[----:B------:R-:W-:Y:S01]  /*7930*/  ISETP.LT.OR P2, PT, R10, 0x7a, P2 ;  /* 0x0000007a0a00780c */ /* 0x000fe20001741670 */
[----:B------:R-:W-:Y:S01]  /*7940*/  MUFU.EX2 R55, R55 ;  /* 0x0000003700377308 */ /* 0x000fe20000000800 */
[----:B------:R-:W-:Y:S01]  /*7950*/  FSEL R18, R57, -INF , !P5 ;  /* 0xff80000039127808 */ /* 0x000fe20006800000 */
[--C-:B------:R-:W-:Y:S01]  /*7960*/  FFMA.FTZ R57, R65, R42, -R14.reuse ;  /* 0x0000002a41397223 */ /* 0x100fe2000001080e */
[----:B------:R-:W-:Y:S01]  /*7970*/  FMNMX.FTZ R25, R157, R20, !PT ;  /* 0x000000149d197209 */ /* 0x000fe20007810000 */
[----:B------:R-:W-:Y:S01]  /*7980*/  FFMA.FTZ R65, R81, R42, -R14 ;  /* 0x0000002a51417223 */ /* 0x000fe2000001080e */
[----:B------:R-:W-:-:S02]  /*7990*/  FSEL R58, R58, -INF , !P2 ;  /* 0xff8000003a3a7808 */ /* 0x000fc40005000000 */
[----:B------:R-:W-:Y:S01]  /*79a0*/  FMNMX.FTZ R25, R18, R25, !PT ;  /* 0x0000001912197209 */ /* 0x000fe20007810000 */
[----:B------:R-:W-:Y:S01]  /*79b0*/  MUFU.EX2 R57, R57 ;  /* 0x0000003900397308 */ /* 0x000fe20000000800 */
[----:B------:R-:W-:Y:S02]  /*79c0*/  FSEL R20, R13, RZ, P6 ;  /* 0x000000ff0d147208 */ /* 0x000fe40003000000 */
[----:B------:R-:W-:Y:S02]  /*79d0*/  FMNMX.FTZ R25, R58, R25, !PT ;  /* 0x000000193a197209 */ /* 0x000fe40007810000 */
[----:B------:R-:W-:Y:S01]  /*79e0*/  @!P1 LEA R36, R36, UR38, 0x3 ;  /* 0x0000002624249c11 */ /* 0x000fe2000f8e18ff */
[----:B------:R-:W-:Y:S02]  /*79f0*/  FADD.FTZ R7, -R20, R7 ;  /* 0x0000000714077221 */ /* 0x000fe40000010100 */
[----:B------:R-:W0:Y:S01]  /*7a00*/  SHFL.BFLY PT, R10, R25, 0x2, 0x1f ;  /* 0x0c401f00190a7f89 */ /* 0x000e2200000e0000 */
[----:B------:R-:W-:Y:S01]  /*7a10*/  MUFU.EX2 R130, R130 ;  /* 0x0000008200827308 */ /* 0x000fe20000000800 */
[----:B------:R-:W-:Y:S01]  /*7a20*/  FMUL.FTZ R7, R7, R42 ;  /* 0x0000002a07077220 */ /* 0x000fe20000410000 */
[----:B------:R-:W-:-:S05]  /*7a30*/  @!P1 VIADD R36, R36, 0x16860 ;  /* 0x0001686024249836 */ /* 0x000fca0000000000 */
[----:B------:R-:W-:Y:S01]  /*7a40*/  @!P1 PRMT R36, RZ, 0x654, R36 ;  /* 0x00000654ff249816 */ /* 0x000fe20000000024 */
[----:B------:R-:W1:Y:S03]  /*7a50*/  MUFU.EX2 R7, R7 ;  /* 0x0000000700077308 */ /* 0x000e660000000800 */
[----:B------:R2:W-:Y:S05]  /*7a60*/  @!P1 SYNCS.ARRIVE.TRANS64.RED.A1T0 RZ, [R36+URZ], RZ ;  /* 0x000000ff24ff99a7 */ /* 0x0005ea000810043f */
[----:B------:R-:W-:Y:S01]  /*7a70*/  MUFU.EX2 R59, R59 ;  /* 0x0000003b003b7308 */ /* 0x000fe20000000800 */
[----:B0-----:R-:W-:-:S07]  /*7a80*/  FMNMX.FTZ R10, R25, R10, !PT ;  /* 0x0000000a190a7209 */ /* 0x001fce0007810000 */
[----:B------:R-:W-:Y:S01]  /*7a90*/  MUFU.EX2 R124, R124 ;  /* 0x0000007c007c7308 */ /* 0x000fe20000000800 */
[----:B-1----:R-:W-:Y:S01]  /*7aa0*/  FFMA.FTZ R30, R7, R5, R148 ;  /* 0x00000005071e7223 */ /* 0x002fe20000010094 */
[C---:B------:R-:W-:Y:S01]  /*7ab0*/  F2FP.BF16.F32.PACK_AB R148, R125.reuse, R148 ;  /* 0x000000947d94723e */ /* 0x040fe200000010ff */
[-C--:B------:R-:W-:Y:S01]  /*7ac0*/  FMUL.FTZ R88, R88, R7.reuse ;  /* 0x0000000758587220 */ /* 0x080fe20000410000 */
[----:B------:R-:W0:Y:S01]  /*7ad0*/  SHFL.BFLY PT, R25, R10, 0x1, 0x1f ;  /* 0x0c201f000a197f89 */ /* 0x000e2200000e0000 */
[----:B------:R-:W-:Y:S01]  /*7ae0*/  FADD.FTZ R5, R125, R30 ;  /* 0x0000001e7d057221 */ /* 0x000fe20000010000 */
[-C--:B------:R-:W-:Y:S01]  /*7af0*/  FMUL.FTZ R89, R89, R7.reuse ;  /* 0x0000000759597220 */ /* 0x080fe20000410000 */
[-C--:B------:R-:W-:Y:S01]  /*7b00*/  FMUL.FTZ R92, R92, R7.reuse ;  /* 0x000000075c5c7220 */ /* 0x080fe20000410000 */
[----:B------:R-:W-:Y:S01]  /*7b10*/  MUFU.EX2 R61, R61 ;  /* 0x0000003d003d7308 */ /* 0x000fe20000000800 */
[----:B------:R-:W-:Y:S01]  /*7b20*/  FADD.FTZ R30, R150, R5 ;  /* 0x00000005961e7221 */ /* 0x000fe20000010000 */
[----:B------:R-:W-:Y:S01]  /*7b30*/  F2FP.BF16.F32.PACK_AB R150, R131, R150 ;  /* 0x000000968396723e */ /* 0x000fe200000010ff */
[-C--:B------:R-:W-:Y:S01]  /*7b40*/  FMUL.FTZ R93, R93, R7.reuse ;  /* 0x000000075d5d7220 */ /* 0x080fe20000410000 */
[-C--:B------:R-:W-:Y:S01]  /*7b50*/  FMUL.FTZ R96, R96, R7.reuse ;  /* 0x0000000760607220 */ /* 0x080fe20000410000 */
        /* <DEDUP_REMOVED lines=8> */
[-C--:B------:R-:W-:Y:S01]  /*7be0*/  FMUL.FTZ R105, R105, R7.reuse ;  /* 0x0000000769697220 */ /* 0x080fe20000410000 */
[-C--:B------:R-:W-:Y:S01]  /*7bf0*/  FMUL.FTZ R108, R108, R7.reuse ;  /* 0x000000076c6c7220 */ /* 0x080fe20000410000 */
[-C--:B------:R-:W-:Y:S01]  /*7c00*/  FMUL.FTZ R109, R109, R7.reuse ;  /* 0x000000076d6d7220 */ /* 0x080fe20000410000 */
[----:B------:R-:W-:Y:S01]  /*7c10*/  MUFU.EX2 R63, R63 ;  /* 0x0000003f003f7308 */ /* 0x000fe20000000800 */
[-C--:B------:R-:W-:Y:S01]  /*7c20*/  FMUL.FTZ R112, R112, R7.reuse ;  /* 0x0000000770707220 */ /* 0x080fe20000410000 */
[-C--:B------:R-:W-:Y:S01]  /*7c30*/  FMUL.FTZ R113, R113, R7.reuse ;  /* 0x0000000771717220 */ /* 0x080fe20000410000 */
[----:B------:R-:W-:Y:S01]  /*7c40*/  FMUL.FTZ R116, R116, R7 ;  /* 0x0000000774747220 */ /* 0x000fe20000410000 */
[----:B0-----:R-:W-:Y:S01]  /*7c50*/  FMNMX.FTZ R25, R10, R25, !PT ;  /* 0x000000190a197209 */ /* 0x001fe20007810000 */
[----:B------:R-:W-:Y:S01]  /*7c60*/  FMUL.FTZ R117, R117, R7 ;  /* 0x0000000775757220 */ /* 0x000fe20000410000 */
[----:B------:R-:W-:-:S02]  /*7c70*/  IMAD.MOV.U32 R7, RZ, RZ, R13 ;  /* 0x000000ffff077224 */ /* 0x000fc400078e000d */
[C---:B------:R-:W-:Y:S01]  /*7c80*/  FSETP.NEU.FTZ.AND P2, PT, R25.reuse, -INF , PT ;  /* 0xff8000001900780b */ /* 0x040fe20003f5d000 */
[CC--:B------:R-:W-:Y:S01]  /*7c90*/  FMUL.FTZ R26, R25.reuse, R42.reuse ;  /* 0x0000002a191a7220 */ /* 0x0c0fe20000410000 */
[----:B------:R-:W-:Y:S02]  /*7ca0*/  MUFU.EX2 R120, R120 ;  /* 0x0000007800787308 */ /* 0x000fe40000000800 */
[----:B------:R-:W-:Y:S02]  /*7cb0*/  FSEL R30, R25, RZ, P2 ;  /* 0x000000ff191e7208 */ /* 0x000fe40001000000 */
[----:B------:R-:W-:Y:S02]  /*7cc0*/  FSEL R26, R26, RZ, P2 ;  /* 0x000000ff1a1a7208 */ /* 0x000fe40001000000 */
[----:B------:R-:W-:Y:S01]  /*7cd0*/  ISETP.GT.AND P2, PT, R6, UR26, PT ;  /* 0x0000001a06007c0c */ /* 0x000fe2000bf44270 */
[----:B------:R-:W-:Y:S01]  /*7ce0*/  FADD.FTZ R5, -R30, R11 ;  /* 0x0000000b1e057221 */ /* 0x000fe20000010100 */
[----:B------:R-:W-:Y:S01]  /*7cf0*/  FADD.FTZ R11, R37, R32 ;  /* 0x00000020250b7221 */ /* 0x000fe20000010000 */
[-CC-:B------:R-:W-:Y:S01]  /*7d00*/  FFMA.FTZ R10, R12, R42.reuse, -R26.reuse ;  /* 0x0000002a0c0a7223 */ /* 0x180fe2000001081a */
[-CC-:B------:R-:W-:Y:S01]  /*7d10*/  FFMA.FTZ R31, R31, R42.reuse, -R26.reuse ;  /* 0x0000002a1f1f7223 */ /* 0x180fe2000001081a */
[-C--:B------:R-:W-:Y:S01]  /*7d20*/  FMUL.FTZ R5, R5, R42.reuse ;  /* 0x0000002a05057220 */ /* 0x080fe20000410000 */
[----:B------:R-:W-:Y:S01]  /*7d30*/  FADD.FTZ R32, R146, R11 ;  /* 0x0000000b92207221 */ /* 0x000fe20000010000 */
[-CC-:B------:R-:W-:Y:S01]  /*7d40*/  FFMA.FTZ R12, R15, R42.reuse, -R26.reuse ;  /* 0x0000002a0f0c7223 */ /* 0x180fe2000001081a */
[-C--:B------:R-:W-:Y:S01]  /*7d50*/  FFMA.FTZ R15, R87, R42.reuse, -R26 ;  /* 0x0000002a570f7223 */ /* 0x080fe2000001081a */
[----:B------:R-:W-:Y:S01]  /*7d60*/  MUFU.EX2 R10, R10 ;  /* 0x0000000a000a7308 */ /* 0x000fe20000000800 */
[----:B------:R-:W-:Y:S01]  /*7d70*/  FADD.FTZ R73, R39, R32 ;  /* 0x0000002027497221 */ /* 0x000fe20000010000 */
[-CC-:B------:R-:W-:Y:S01]  /*7d80*/  FFMA.FTZ R14, R21, R42.reuse, -R26.reuse ;  /* 0x0000002a150e7223 */ /* 0x180fe2000001081a */
[-CC-:B------:R-:W-:Y:S01]  /*7d90*/  FFMA.FTZ R21, R121, R42.reuse, -R26.reuse ;  /* 0x0000002a79157223 */ /* 0x180fe2000001081a */
[-CC-:B------:R-:W-:Y:S01]  /*7da0*/  FFMA.FTZ R20, R123, R42.reuse, -R26.reuse ;  /* 0x0000002a7b147223 */ /* 0x180fe2000001081a */
[----:B------:R-:W-:Y:S01]  /*7db0*/  FADD.FTZ R34, R140, R73 ;  /* 0x000000498c227221 */ /* 0x000fe20000010000 */
[-CC-:B------:R-:W-:Y:S01]  /*7dc0*/  FFMA.FTZ R69, R127, R42.reuse, -R26.reuse ;  /* 0x0000002a7f457223 */ /* 0x180fe2000001081a */
[-C--:B------:R-:W-:Y:S01]  /*7dd0*/  FFMA.FTZ R22, R129, R42.reuse, -R26 ;  /* 0x0000002a81167223 */ /* 0x080fe2000001081a */
[----:B------:R0:W1:Y:S01]  /*7de0*/  MUFU.EX2 R11, R5 ;  /* 0x00000005000b7308 */ /* 0x0000620000000800 */
[----:B------:R-:W-:Y:S01]  /*7df0*/  FADD.FTZ R73, R41, R34 ;  /* 0x0000002229497221 */ /* 0x000fe20000010000 */
[-CC-:B------:R-:W-:Y:S01]  /*7e00*/  FFMA.FTZ R129, R47, R42.reuse, -R26.reuse ;  /* 0x0000002a2f817223 */ /* 0x180fe2000001081a */
[-CC-:B------:R-:W-:Y:S01]  /*7e10*/  FFMA.FTZ R29, R29, R42.reuse, -R26.reuse ;  /* 0x0000002a1d1d7223 */ /* 0x180fe2000001081a */
[-CC-:B------:R-:W-:Y:S01]  /*7e20*/  FFMA.FTZ R24, R33, R42.reuse, -R26.reuse ;  /* 0x0000002a21187223 */ /* 0x180fe2000001081a */
[----:B------:R-:W-:Y:S01]  /*7e30*/  FADD.FTZ R34, R142, R73 ;  /* 0x000000498e227221 */ /* 0x000fe20000010000 */
[-CC-:B------:R-:W-:Y:S01]  /*7e40*/  FFMA.FTZ R33, R139, R42.reuse, -R26.reuse ;  /* 0x0000002a8b217223 */ /* 0x180fe2000001081a */
[-C--:B------:R-:W-:Y:S01]  /*7e50*/  FFMA.FTZ R28, R141, R42.reuse, -R26 ;  /* 0x0000002a8d1c7223 */ /* 0x080fe2000001081a */
[----:B------:R-:W3:Y:S01]  /*7e60*/  MUFU.EX2 R31, R31 ;  /* 0x0000001f001f7308 */ /* 0x000ee20000000800 */
[----:B------:R-:W-:Y:S01]  /*7e70*/  FADD.FTZ R73, R23, R34 ;  /* 0x0000002217497221 */ /* 0x000fe20000010000 */
[-CC-:B0-----:R-:W-:Y:S01]  /*7e80*/  FFMA.FTZ R5, R45, R42.reuse, -R26.reuse ;  /* 0x0000002a2d057223 */ /* 0x181fe2000001081a */
[-CC-:B------:R-:W-:Y:S01]  /*7e90*/  FFMA.FTZ R71, R149, R42.reuse, -R26.reuse ;  /* 0x0000002a95477223 */ /* 0x180fe2000001081a */
[-CC-:B------:R-:W-:Y:S01]  /*7ea0*/  FFMA.FTZ R139, R151, R42.reuse, -R26.reuse ;  /* 0x0000002a978b7223 */ /* 0x180fe2000001081a */
[----:B--2---:R-:W-:Y:S01]  /*7eb0*/  FADD.FTZ R36, R136, R73 ;  /* 0x0000004988247221 */ /* 0x004fe20000010000 */
[-CC-:B------:R-:W-:Y:S01]  /*7ec0*/  FFMA.FTZ R153, R153, R42.reuse, -R26.reuse ;  /* 0x0000002a99997223 */ /* 0x180fe2000001081a */
[----:B------:R-:W-:Y:S01]  /*7ed0*/  FFMA.FTZ R32, R147, R42, -R26 ;  /* 0x0000002a93207223 */ /* 0x000fe2000001081a */
[----:B------:R-:W0:Y:S01]  /*7ee0*/  MUFU.EX2 R12, R12 ;  /* 0x0000000c000c7308 */ /* 0x000e220000000800 */
[----:B-1----:R-:W-:Y:S01]  /*7ef0*/  FFMA.FTZ R34, R11, R4, R10 ;  /* 0x000000040b227223 */ /* 0x002fe2000001000a */
[----:B------:R-:W-:Y:S01]  /*7f00*/  FADD.FTZ R75, R19, R36 ;  /* 0x00000024134b7221 */ /* 0x000fe20000010000 */
[-CC-:B------:R-:W-:Y:S01]  /*7f10*/  FFMA.FTZ R43, R43, R42.reuse, -R26.reuse ;  /* 0x0000002a2b2b7223 */ /* 0x180fe2000001081a */
[----:B------:R-:W-:Y:S01]  /*7f20*/  FFMA.FTZ R45, R143, R42, -R26 ;  /* 0x0000002a8f2d7223 */ /* 0x000fe2000001081a */
[----:B------:R-:W-:Y:S01]  /*7f30*/  F2FP.BF16.F32.PACK_AB R142, R23, R142 ;  /* 0x0000008e178e723e */ /* 0x000fe200000010ff */
[----:B------:R-:W-:Y:S01]  /*7f40*/  FADD.FTZ R38, R138, R75 ;  /* 0x0000004b8a267221 */ /* 0x000fe20000010000 */
[----:B------:R-:W-:Y:S01]  /*7f50*/  F2FP.BF16.F32.PACK_AB R136, R19, R136 ;  /* 0x000000881388723e */ /* 0x000fe200000010ff */
[----:B------:R-:W1:Y:S01]  /*7f60*/  MUFU.EX2 R15, R15 ;  /* 0x0000000f000f7308 */ /* 0x000e620000000800 */
[----:B---3--:R-:W-:Y:S01]  /*7f70*/  FADD.FTZ R73, R31, R34 ;  /* 0x000000221f497221 */ /* 0x008fe20000010000 */
[-CC-:B------:R-:W-:Y:S01]  /*7f80*/  FFMA.FTZ R34, R145, R42.reuse, -R26.reuse ;  /* 0x0000002a91227223 */ /* 0x180fe2000001081a */
[-CC-:B------:R-:W-:Y:S01]  /*7f90*/  FFMA.FTZ R49, R49, R42.reuse, -R26.reuse ;  /* 0x0000002a31317223 */ /* 0x180fe2000001081a */
[-CC-:B------:R-:W-:Y:S01]  /*7fa0*/  FFMA.FTZ R155, R155, R42.reuse, -R26.reuse ;  /* 0x0000002a9b9b7223 */ /* 0x180fe2000001081a */
[-CC-:B------:R-:W-:Y:S01]  /*7fb0*/  FFMA.FTZ R51, R51, R42.reuse, -R26.reuse ;  /* 0x0000002a33337223 */ /* 0x180fe2000001081a */
[-CC-:B------:R-:W-:Y:S01]  /*7fc0*/  FFMA.FTZ R133, R133, R42.reuse, -R26.reuse ;  /* 0x0000002a85857223 */ /* 0x180fe2000001081a */
[-C--:B------:R-:W-:Y:S01]  /*7fd0*/  FFMA.FTZ R53, R53, R42.reuse, -R26 ;  /* 0x0000002a35357223 */ /* 0x080fe2000001081a */
[----:B------:R-:W2:Y:S01]  /*7fe0*/  MUFU.EX2 R14, R14 ;  /* 0x0000000e000e7308 */ /* 0x000ea20000000800 */
[----:B0-----:R-:W-:Y:S01]  /*7ff0*/  FADD.FTZ R36, R12, R73 ;  /* 0x000000490c247221 */ /* 0x001fe20000010000 */
[----:B------:R-:W-:Y:S01]  /*8000*/  FADD.FTZ R73, R27, R38 ;  /* 0x000000261b497221 */ /* 0x000fe20000010000 */
[-CC-:B------:R-:W-:Y:S01]  /*8010*/  FFMA.FTZ R135, R135, R42.reuse, -R26.reuse ;  /* 0x0000002a87877223 */ /* 0x180fe2000001081a */
[-CC-:B------:R-:W-:Y:S01]  /*8020*/  FFMA.FTZ R137, R137, R42.reuse, -R26.reuse ;  /* 0x0000002a89897223 */ /* 0x180fe2000001081a */
[----:B------:R-:W-:Y:S01]  /*8030*/  FFMA.FTZ R157, R157, R42, -R26 ;  /* 0x0000002a9d9d7223 */ /* 0x000fe2000001081a */
[----:B------:R-:W-:Y:S01]  /*8040*/  FADD.FTZ R38, R132, R73 ;  /* 0x0000004984267221 */ /* 0x000fe20000010000 */
[-C--:B------:R-:W-:Y:S01]  /*8050*/  FMUL.FTZ R90, R90, R11.reuse ;  /* 0x0000000b5a5a7220 */ /* 0x080fe20000410000 */
[----:B------:R-:W0:Y:S01]  /*8060*/  MUFU.EX2 R21, R21 ;  /* 0x0000001500157308 */ /* 0x000e220000000800 */
[----:B-1----:R-:W-:Y:S01]  /*8070*/  FADD.FTZ R47, R15, R36 ;  /* 0x000000240f2f7221 */ /* 0x002fe20000010000 */
[-C--:B------:R-:W-:Y:S01]  /*8080*/  FMUL.FTZ R91, R91, R11.reuse ;  /* 0x0000000b5b5b7220 */ /* 0x080fe20000410000 */
[-C--:B------:R-:W-:Y:S01]  /*8090*/  FMUL.FTZ R94, R94, R11.reuse ;  /* 0x0000000b5e5e7220 */ /* 0x080fe20000410000 */
[-C--:B------:R-:W-:Y:S01]  /*80a0*/  FMUL.FTZ R95, R95, R11.reuse ;  /* 0x0000000b5f5f7220 */ /* 0x080fe20000410000 */
[-C--:B------:R-:W-:Y:S01]  /*80b0*/  FMUL.FTZ R98, R98, R11.reuse ;  /* 0x0000000b62627220 */ /* 0x080fe20000410000 */
[-C--:B------:R-:W-:Y:S01]  /*80c0*/  FMUL.FTZ R99, R99, R11.reuse ;  /* 0x0000000b63637220 */ /* 0x080fe20000410000 */
[-C--:B------:R-:W-:Y:S01]  /*80d0*/  FMUL.FTZ R102, R102, R11.reuse ;  /* 0x0000000b66667220 */ /* 0x080fe20000410000 */
[----:B------:R-:W-:Y:S01]  /*80e0*/  MUFU.EX2 R20, R20 ;  /* 0x0000001400147308 */ /* 0x000fe20000000800 */
[----:B--2---:R-:W-:Y:S01]  /*80f0*/  FADD.FTZ R36, R14, R47 ;  /* 0x0000002f0e247221 */ /* 0x004fe20000010000 */
[----:B------:R-:W-:Y:S01]  /*8100*/  FADD.FTZ R47, R35, R38 ;  /* 0x00000026232f7221 */ /* 0x000fe20000010000 */
[-C--:B------:R-:W-:Y:S01]  /*8110*/  FMUL.FTZ R103, R103, R11.reuse ;  /* 0x0000000b67677220 */ /* 0x080fe20000410000 */
[-C--:B------:R-:W-:Y:S01]  /*8120*/  FMUL.FTZ R106, R106, R11.reuse ;  /* 0x0000000b6a6a7220 */ /* 0x080fe20000410000 */
[-C--:B------:R-:W-:Y:S01]  /*8130*/  FMUL.FTZ R107, R107, R11.reuse ;  /* 0x0000000b6b6b7220 */ /* 0x080fe20000410000 */
[----:B------:R-:W-:Y:S01]  /*8140*/  FADD.FTZ R38, R134, R47 ;  /* 0x0000002f86267221 */ /* 0x000fe20000010000 */
[-C--:B------:R-:W-:Y:S01]  /*8150*/  FMUL.FTZ R110, R110, R11.reuse ;  /* 0x0000000b6e6e7220 */ /* 0x080fe20000410000 */
[----:B------:R-:W1:Y:S01]  /*8160*/  MUFU.EX2 R69, R69 ;  /* 0x0000004500457308 */ /* 0x000e620000000800 */
[-C--:B------:R-:W-:Y:S01]  /*8170*/  FMUL.FTZ R111, R111, R11.reuse ;  /* 0x0000000b6f6f7220 */ /* 0x080fe20000410000 */
[----:B------:R-:W-:Y:S01]  /*8180*/  FADD.FTZ R47, R55, R38 ;  /* 0x00000026372f7221 */ /* 0x000fe20000010000 */
[-C--:B------:R-:W-:Y:S01]  /*8190*/  FMUL.FTZ R114, R114, R11.reuse ;  /* 0x0000000b72727220 */ /* 0x080fe20000410000 */
[-C--:B------:R-:W-:Y:S01]  /*81a0*/  FMUL.FTZ R115, R115, R11.reuse ;  /* 0x0000000b73737220 */ /* 0x080fe20000410000 */
[-C--:B------:R-:W-:Y:S01]  /*81b0*/  FMUL.FTZ R118, R118, R11.reuse ;  /* 0x0000000b76767220 */ /* 0x080fe20000410000 */
[----:B------:R-:W-:Y:S01]  /*81c0*/  FADD.FTZ R40, R128, R47 ;  /* 0x0000002f80287221 */ /* 0x000fe20000010000 */
[----:B------:R-:W-:Y:S01]  /*81d0*/  FMUL.FTZ R119, R119, R11 ;  /* 0x0000000b77777220 */ /* 0x000fe20000410000 */
[----:B------:R-:W-:Y:S01]  /*81e0*/  MUFU.EX2 R22, R22 ;  /* 0x0000001600167308 */ /* 0x000fe20000000800 */
[----:B------:R-:W-:Y:S01]  /*81f0*/  F2FP.BF16.F32.PACK_AB R146, R39, R146 ;  /* 0x000000922792723e */ /* 0x000fe200000010ff */
[----:B------:R-:W-:Y:S01]  /*8200*/  FADD.FTZ R47, R57, R40 ;  /* 0x00000028392f7221 */ /* 0x000fe20000010000 */
[----:B------:R-:W-:Y:S01]  /*8210*/  F2FP.BF16.F32.PACK_AB R140, R41, R140 ;  /* 0x0000008c298c723e */ /* 0x000fe200000010ff */
[----:B------:R-:W-:Y:S01]  /*8220*/  VIADD R6, R6, 0xffffffff ;  /* 0xffffffff06067836 */ /* 0x000fe20000000000 */
[----:B------:R-:W-:Y:S01]  /*8230*/  F2FP.BF16.F32.PACK_AB R138, R27, R138 ;  /* 0x0000008a1b8a723e */ /* 0x000fe200000010ff */
[----:B------:R-:W-:Y:S01]  /*8240*/  FADD.FTZ R40, R130, R47 ;  /* 0x0000002f82287221 */ /* 0x000fe20000010000 */
[----:B------:R-:W-:Y:S01]  /*8250*/  F2FP.BF16.F32.PACK_AB R132, R35, R132 ;  /* 0x000000842384723e */ /* 0x000fe200000010ff */
[----:B------:R-:W2:Y:S01]  /*8260*/  MUFU.EX2 R29, R29 ;  /* 0x0000001d001d7308 */ /* 0x000ea20000000800 */
[----:B------:R-:W-:Y:S01]  /*8270*/  F2FP.BF16.F32.PACK_AB R134, R55, R134 ;  /* 0x000000863786723e */ /* 0x000fe200000010ff */
[----:B------:R-:W-:Y:S01]  /*8280*/  FADD.FTZ R37, R59, R40 ;  /* 0x000000283b257221 */ /* 0x000fe20000010000 */
[----:B------:R-:W-:Y:S01]  /*8290*/  F2FP.BF16.F32.PACK_AB R128, R57, R128 ;  /* 0x000000803980723e */ /* 0x000fe200000010ff */
[----:B------:R-:W-:Y:S01]  /*82a0*/  IMAD.MOV.U32 R11, RZ, RZ, R25 ;  /* 0x000000ffff0b7224 */ /* 0x000fe200078e0019 */
[----:B------:R-:W-:Y:S01]  /*82b0*/  F2FP.BF16.F32.PACK_AB R130, R59, R130 ;  /* 0x000000823b82723e */ /* 0x000fe200000010ff */
[----:B------:R-:W-:Y:S01]  /*82c0*/  FADD.FTZ R40, R124, R37 ;  /* 0x000000257c287221 */ /* 0x000fe20000010000 */
[----:B------:R-:W-:Y:S01]  /*82d0*/  F2FP.BF16.F32.PACK_AB R124, R61, R124 ;  /* 0x0000007c3d7c723e */ /* 0x000fe200000010ff */
[----:B------:R3:W-:Y:S01]  /*82e0*/  MUFU.EX2 R4, R5 ;  /* 0x0000000500047308 */ /* 0x0007e20000000800 */
[----:B------:R-:W-:Y:S01]  /*82f0*/  F2FP.BF16.F32.PACK_AB R149, R31, R10 ;  /* 0x0000000a1f95723e */ /* 0x000fe200000010ff */
[----:B------:R-:W-:Y:S01]  /*8300*/  FADD.FTZ R23, R61, R40 ;  /* 0x000000283d177221 */ /* 0x000fe20000010000 */
[----:B------:R-:W-:-:S02]  /*8310*/  F2FP.BF16.F32.PACK_AB R151, R15, R12 ;  /* 0x0000000c0f97723e */ /* 0x000fc400000010ff */
[----:B0-----:R-:W-:Y:S02]  /*8320*/  F2FP.BF16.F32.PACK_AB R145, R21, R14 ;  /* 0x0000000e1591723e */ /* 0x001fe400000010ff */
[----:B-1----:R-:W-:Y:S01]  /*8330*/  F2FP.BF16.F32.PACK_AB R147, R69, R20 ;  /* 0x000000144593723e */ /* 0x002fe200000010ff */
[----:B------:R-:W0:Y:S01]  /*8340*/  MUFU.EX2 R24, R24 ;  /* 0x0000001800187308 */ /* 0x000e220000000800 */
[----:B---3--:R-:W-:Y:S01]  /*8350*/  FADD.FTZ R5, R21, R36 ;  /* 0x0000002415057221 */ /* 0x008fe20000010000 */
[----:B--2---:R-:W-:-:S03]  /*8360*/  F2FP.BF16.F32.PACK_AB R141, R29, R22 ;  /* 0x000000161d8d723e */ /* 0x004fc600000010ff */
[----:B------:R-:W-:-:S03]  /*8370*/  FADD.FTZ R36, R20, R5 ;  /* 0x0000000514247221 */ /* 0x000fc60000010000 */
[----:B------:R-:W1:Y:S01]  /*8380*/  MUFU.EX2 R33, R33 ;  /* 0x0000002100217308 */ /* 0x000e620000000800 */
[----:B------:R-:W-:Y:S01]  /*8390*/  FADD.FTZ R5, R69, R36 ;  /* 0x0000002445057221 */ /* 0x000fe20000010000 */
[-CC-:B------:R-:W-:Y:S01]  /*83a0*/  FFMA.FTZ R36, R18, R42.reuse, -R26.reuse ;  /* 0x0000002a12247223 */ /* 0x180fe2000001081a */
[----:B------:R-:W-:Y:S02]  /*83b0*/  FFMA.FTZ R26, R58, R42, -R26 ;  /* 0x0000002a3a1a7223 */ /* 0x000fe4000001081a */
[----:B------:R-:W-:-:S03]  /*83c0*/  FADD.FTZ R38, R22, R5 ;  /* 0x0000000516267221 */ /* 0x000fc60000010000 */
[----:B------:R-:W2:Y:S01]  /*83d0*/  MUFU.EX2 R28, R28 ;  /* 0x0000001c001c7308 */ /* 0x000ea20000000800 */
[----:B------:R-:W-:-:S04]  /*83e0*/  FADD.FTZ R5, R29, R38 ;  /* 0x000000261d057221 */ /* 0x000fc80000010000 */
[----:B0-----:R-:W-:-:S03]  /*83f0*/  FADD.FTZ R38, R24, R5 ;  /* 0x0000000518267221 */ /* 0x001fc60000010000 */
        /* <DEDUP_REMOVED lines=8> */
[----:B-1----:R-:W-:Y:S01]  /*8480*/  FADD.FTZ R5, R139, R38 ;  /* 0x000000268b057221 */ /* 0x002fe20000010000 */
[----:B------:R-:W-:Y:S01]  /*8490*/  FADD.FTZ R38, R126, R23 ;  /* 0x000000177e267221 */ /* 0x000fe20000010000 */
[----:B------:R-:W-:-:S03]  /*84a0*/  F2FP.BF16.F32.PACK_AB R126, R63, R126 ;  /* 0x0000007e3f7e723e */ /* 0x000fc600000010ff */
[----:B------:R-:W-:Y:S02]  /*84b0*/  FADD.FTZ R19, R63, R38 ;  /* 0x000000263f137221 */ /* 0x000fe40000010000 */
[----:B------:R-:W1:Y:S01]  /*84c0*/  MUFU.EX2 R43, R43 ;  /* 0x0000002b002b7308 */ /* 0x000e620000000800 */
[----:B--2---:R-:W-:Y:S01]  /*84d0*/  FADD.FTZ R5, R30, R5 ;  /* 0x000000051e057221 */ /* 0x004fe20000010000 */
[----:B------:R-:W-:Y:S01]  /*84e0*/  FADD.FTZ R40, R120, R19 ;  /* 0x0000001378287221 */ /* 0x000fe20000010000 */
[----:B------:R-:W-:-:S05]  /*84f0*/  F2FP.BF16.F32.PACK_AB R139, R30, R139 ;  /* 0x0000008b1e8b723e */ /* 0x000fca00000010ff */
[----:B------:R-:W2:Y:S01]  /*8500*/  MUFU.EX2 R65, R65 ;  /* 0x0000004100417308 */ /* 0x000ea20000000800 */
[----:B0-----:R-:W-:-:S07]  /*8510*/  FADD.FTZ R38, R32, R5 ;  /* 0x0000000520267221 */ /* 0x001fce0000010000 */
[----:B------:R-:W0:Y:S01]  /*8520*/  MUFU.EX2 R45, R45 ;  /* 0x0000002d002d7308 */ /* 0x000e220000000800 */
[----:B-1----:R-:W-:-:S04]  /*8530*/  FADD.FTZ R5, R43, R38 ;  /* 0x000000262b057221 */ /* 0x002fc80000010000 */
[----:B------:R-:W-:-:S03]  /*8540*/  FADD.FTZ R38, R4, R5 ;  /* 0x0000000504267221 */ /* 0x000fc60000010000 */
        /* <DEDUP_REMOVED lines=13> */
[----:B-1----:R-:W-:-:S07]  /*8620*/  FADD.FTZ R38, R18, R19 ;  /* 0x0000001312267221 */ /* 0x002fce0000010000 */
[----:B------:R1:W3:Y:S01]  /*8630*/  MUFU.EX2 R23, R133 ;  /* 0x0000008500177308 */ /* 0x0002e20000000800 */
[C---:B--2---:R-:W-:Y:S01]  /*8640*/  FADD.FTZ R38, R131.reuse, R38 ;  /* 0x0000002683267221 */ /* 0x044fe20000010000 */
[----:B------:R-:W-:-:S06]  /*8650*/  F2FP.BF16.F32.PACK_AB R131, R131, R18 ;  /* 0x000000128383723e */ /* 0x000fcc00000010ff */
[----:B------:R-:W2:Y:S01]  /*8660*/  MUFU.EX2 R53, R53 ;  /* 0x0000003500357308 */ /* 0x000ea20000000800 */
[----:B0-----:R-:W-:Y:S01]  /*8670*/  FADD.FTZ R38, R125, R38 ;  /* 0x000000267d267221 */ /* 0x001fe20000010000 */
[----:B-1----:R-:W-:-:S06]  /*8680*/  F2FP.BF16.F32.PACK_AB R133, R43, R32 ;  /* 0x000000202b85723e */ /* 0x002fcc00000010ff */
[----:B------:R0:W1:Y:S01]  /*8690*/  MUFU.EX2 R127, R135 ;  /* 0x00000087007f7308 */ /* 0x0000620000000800 */
[C---:B---3--:R-:W-:Y:S01]  /*86a0*/  FADD.FTZ R38, R23.reuse, R38 ;  /* 0x0000002617267221 */ /* 0x048fe20000010000 */
[----:B------:R-:W-:-:S06]  /*86b0*/  F2FP.BF16.F32.PACK_AB R125, R23, R125 ;  /* 0x0000007d177d723e */ /* 0x000fcc00000010ff */
[----:B------:R3:W4:Y:S01]  /*86c0*/  MUFU.EX2 R121, R137 ;  /* 0x0000008900797308 */ /* 0x0007220000000800 */
[----:B--2---:R-:W-:Y:S01]  /*86d0*/  FADD.FTZ R38, R53, R38 ;  /* 0x0000002635267221 */ /* 0x004fe20000010000 */
[----:B0-----:R-:W-:-:S06]  /*86e0*/  F2FP.BF16.F32.PACK_AB R135, R45, R4 ;  /* 0x000000042d87723e */ /* 0x001fcc00000010ff */
[----:B------:R-:W0:Y:S01]  /*86f0*/  MUFU.EX2 R157, R157 ;  /* 0x0000009d009d7308 */ /* 0x000e220000000800 */
[----:B-1----:R-:W-:Y:S01]  /*8700*/  FADD.FTZ R38, R127, R38 ;  /* 0x000000267f267221 */ /* 0x002fe20000010000 */
[----:B---3--:R-:W-:Y:S02]  /*8710*/  F2FP.BF16.F32.PACK_AB R137, R71, R28 ;  /* 0x0000001c4789723e */ /* 0x008fe400000010ff */
[----:B------:R-:W-:-:S04]  /*8720*/  F2FP.BF16.F32.PACK_AB R127, R127, R53 ;  /* 0x000000357f7f723e */ /* 0x000fc800000010ff */
[----:B------:R-:W1:Y:S01]  /*8730*/  MUFU.EX2 R123, R36 ;  /* 0x00000024007b7308 */ /* 0x000e620000000800 */
[----:B----4-:R-:W-:-:S07]  /*8740*/  FADD.FTZ R38, R121, R38 ;  /* 0x0000002679267221 */ /* 0x010fce0000010000 */
[----:B------:R-:W2:Y:S01]  /*8750*/  MUFU.EX2 R67, R67 ;  /* 0x0000004300437308 */ /* 0x000ea20000000800 */
[C---:B0-----:R-:W-:Y:S01]  /*8760*/  FADD.FTZ R38, R157.reuse, R38 ;  /* 0x000000269d267221 */ /* 0x041fe20000010000 */
[----:B------:R-:W-:-:S06]  /*8770*/  F2FP.BF16.F32.PACK_AB R121, R157, R121 ;  /* 0x000000799d79723e */ /* 0x000fcc00000010ff */
[----:B------:R-:W0:Y:S01]  /*8780*/  MUFU.EX2 R26, R26 ;  /* 0x0000001a001a7308 */ /* 0x000e220000000800 */
[----:B-1----:R-:W-:Y:S01]  /*8790*/  FADD.FTZ R38, R123, R38 ;  /* 0x000000267b267221 */ /* 0x002fe20000010000 */
[C---:B--2---:R-:W-:Y:S01]  /*87a0*/  FADD.FTZ R5, R67.reuse, R40 ;  /* 0x0000002843057221 */ /* 0x044fe20000010000 */
[----:B------:R-:W-:Y:S02]  /*87b0*/  F2FP.BF16.F32.PACK_AB R122, R67, R122 ;  /* 0x0000007a437a723e */ /* 0x000fe400000010ff */
[C---:B0-----:R-:W-:Y:S01]  /*87c0*/  FADD.FTZ R4, R26.reuse, R38 ;  /* 0x000000261a047221 */ /* 0x041fe20000010000 */
[----:B------:R-:W-:Y:S01]  /*87d0*/  F2FP.BF16.F32.PACK_AB R123, R26, R123 ;  /* 0x0000007b1a7b723e */ /* 0x000fe200000010ff */
[----:B------:R-:W-:Y:S06]  /*87e0*/  @P2 BRA `(.L_x_857) ;  /* 0xffffffc800a82947 */ /* 0x000fec000383ffff */
[----:B------:R-:W-:Y:S02]  /*87f0*/  IMAD.MOV.U32 R11, RZ, RZ, R25 ;  /* 0x000000ffff0b7224 */ /* 0x000fe400078e0019 */
[----:B------:R-:W-:-:S07]  /*8800*/  IMAD.MOV.U32 R7, RZ, RZ, R13 ;  /* 0x000000ffff077224 */ /* 0x000fce00078e000d */
.L_x_840:
[----:B------:R-:W0:Y:S01]  /*8810*/  S2UR UR6, SR_CTAID.X ;  /* 0x00000000000679c3 */ /* 0x000e220000002500 */
[----:B------:R-:W-:Y:S01]  /*8820*/  ULDC UR7, c[0x0][0x448] ;  /* 0x0001120000077ab9 */ /* 0x000fe20000000800 */
[----:B------:R-:W-:Y:S01]  /*8830*/  IADD3 R13, -R44, 0x1, RZ ;  /* 0x000000012c0d7810 */ /* 0x000fe20007ffe1ff */
[----:B------:R-:W-:Y:S01]  /*8840*/  UISETP.NE.AND UP0, UPT, UR7, 0x1, UPT ;  /* 0x000000010700788c */ /* 0x000fe2000bf05270 */
[----:B------:R-:W-:Y:S01]  /*8850*/  ULDC UR14, c[0x0][0x9e4] ;  /* 0x00027900000e7ab9 */ /* 0x000fe20000000800 */
[----:B------:R-:W-:Y:S02]  /*8860*/  UMOV UR10, 0xc0 ;  /* 0x000000c0000a7882 */ /* 0x000fe40000000000 */
[----:B------:R-:W-:Y:S01]  /*8870*/  IMAD R13, R16, UR27, R13 ;  /* 0x0000001b100d7c24 */ /* 0x000fe2000f8e020d */
[----:B------:R-:W-:-:S04]  /*8880*/  UISETP.GE.AND UP1, UPT, UR14, 0x1, UPT ;  /* 0x000000010e00788c */ /* 0x000fc8000bf26270 */
[----:B------:R-:W-:Y:S02]  /*8890*/  R2UR UR11, R13 ;  /* 0x000000000d0b72ca */ /* 0x000fe400000e0000 */
[----:B------:R-:W-:Y:S01]  /*88a0*/  PLOP3.LUT P6, PT, PT, PT, UP1, 0x80, 0x0 ;  /* 0x000000000000781c */ /* 0x000fe20003fcf018 */
[----:B------:R-:W-:Y:S01]  /*88b0*/  @UP0 ULDC UR15, c[0x0][0x450] ;  /* 0x00011400000f0ab9 */ /* 0x000fe20000000800 */
[----:B0-----:R-:W-:-:S03]  /*88c0*/  UIMAD UR10, UR6, UR10, 0xbf ;  /* 0x000000bf060a74a4 */ /* 0x001fc6000f8e020a */
[----:B------:R-:W-:Y:S02]  /*88d0*/  @UP0 ULDC UR6, c[0x0][0x44c] ;  /* 0x0001130000060ab9 */ /* 0x000fe40000000800 */
[----:B------:R-:W-:-:S04]  /*88e0*/  UIMAD.WIDE.U32 UR6, UR10, UR6, URZ ;  /* 0x000000060a0672a5 */ /* 0x000fc8000f8e003f */
[----:B------:R-:W-:-:S04]  /*88f0*/  @UP0 USHF.R.U32.HI UR10, URZ, UR15, UR7 ;  /* 0x0000000f3f0a0299 */ /* 0x000fc80008011607 */
[----:B------:R-:W-:-:S03]  /*8900*/  UIADD3 UR10, UR11, UR10, URZ ;  /* 0x0000000a0b0a7290 */ /* 0x000fc6000fffe03f */
[----:B------:R-:W-:Y:S02]  /*8910*/  ULDC UR11, c[0x0][0x9dc] ;  /* 0x00027700000b7ab9 */ /* 0x000fe40000000800 */
[----:B------:R-:W-:Y:S01]  /*8920*/  UIADD3 UR11, UR10, -UR11, URZ ;  /* 0x8000000b0a0b7290 */ /* 0x000fe2000fffe03f */
[----:B------:R-:W-:Y:S11]  /*8930*/  @!P6 BRA `(.L_x_858) ;  /* 0x000000000044e947 */ /* 0x000ff60003800000 */
        /* <DEDUP_REMOVED lines=10> */
.L_x_859:
[----:B------:R-:W-:-:S11]  /*89e0*/  UISETP.NE.AND UP1, UPT, UR14, 0x1, UPT ;  /* 0x000000010e00788c */ /* 0x000fd6000bf25270 */
[----:B------:R-:W-:Y:S02]  /*89f0*/  @UP1 ULDC.64 UR18, c[0x0][0x9e8] ;  /* 0x00027a0000121ab9 */ /* 0x000fe40000000a00 */
[----:B------:R-:W-:-:S04]  /*8a00*/  UIMAD.WIDE.U32 UR6, UR10, UR18, URZ ;  /* 0x000000120a0672a5 */ /* 0x000fc8000f8e003f */
[----:B------:R-:W-:-:S12]  /*8a10*/  @UP1 USHF.R.U32.HI UR10, URZ, UR19, UR7 ;  /* 0x000000133f0a1299 */ /* 0x000fd80008011607 */
.L_x_860:
[----:B------:R-:W-:-:S04]  /*8a20*/  UIMAD UR10, UR10, UR14, URZ ;  /* 0x0000000e0a0a72a4 */ /* 0x000fc8000f8e023f */
[----:B------:R-:W-:-:S04]  /*8a30*/  UISETP.LT.AND UP1, UPT, UR11, UR10, UPT ;  /* 0x0000000a0b00728c */ /* 0x000fc8000bf21270 */
[----:B------:R-:W-:-:S12]  /*8a40*/  USEL UR11, UR11, UR10, !UP1 ;  /* 0x0000000a0b0b7287 */ /* 0x000fd8000c800000 */
.L_x_858:
[----:B------:R-:W-:-:S04]  /*8a50*/  UIADD3 UR11, UR11, 0x7f, URZ ;  /* 0x0000007f0b0b7890 */ /* 0x000fc8000fffe03f */
[----:B------:R-:W-:-:S04]  /*8a60*/  USHF.R.S32.HI UR6, URZ, 0x1f, UR11 ;  /* 0x0000001f3f067899 */ /* 0x000fc8000801140b */
[----:B------:R-:W-:-:S04]  /*8a70*/  ULEA.HI UR6, UR6, UR11, URZ, 0x7 ;  /* 0x0000000b06067291 */ /* 0x000fc8000f8f383f */
[----:B------:R-:W-:-:S04]  /*8a80*/  USHF.R.S32.HI UR6, URZ, 0x7, UR6 ;  /* 0x000000073f067899 */ /* 0x000fc80008011406 */
[----:B------:R-:W-:-:S04]  /*8a90*/  UISETP.LT.AND UP1, UPT, UR37, UR6, UPT ;  /* 0x000000062500728c */ /* 0x000fc8000bf21270 */
[----:B------:R-:W-:-:S06]  /*8aa0*/  USEL UR6, UR37, UR6, !UP1 ;  /* 0x0000000625067287 */ /* 0x000fcc000c800000 */
[----:B------:R-:W-:-:S13]  /*8ab0*/  ISETP.GE.AND P2, PT, R6, UR6, PT ;  /* 0x0000000606007c0c */ /* 0x000fda000bf46270 */
[----:B------:R-:W-:Y:S05]  /*8ac0*/  @!P2 BRA `(.L_x_861) ;  /* 0x000000240030a947 */ /* 0x000fea0003800000 */
[----:B------:R-:W-:Y:S01]  /*8ad0*/  IMAD.MOV.U32 R10, RZ, RZ, R11 ;  /* 0x000000ffff0a7224 */ /* 0x000fe200078e000b */
[----:B------:R-:W-:Y:S01]  /*8ae0*/  UMOV UR26, UR5 ;  /* 0x00000005001a7c82 */ /* 0x000fe20008000000 */
[----:B------:R-:W-:Y:S01]  /*8af0*/  IMAD.MOV.U32 R12, RZ, RZ, R7 ;  /* 0x000000ffff0c7224 */ /* 0x000fe200078e0007 */
[----:B------:R-:W-:Y:S01]  /*8b00*/  UMOV UR7, UR4 ;  /* 0x0000000400077c82 */ /* 0x000fe20008000000 */
[----:B------:R-:W-:-:S05]  /*8b10*/  ULDC UR27, c[0x0][0x9d8] ;  /* 0x00027600001b7ab9 */ /* 0x000fca0000000800 */
.L_x_870:
        /* <DEDUP_REMOVED lines=9> */
.L_x_863:
[----:B------:R-:W-:Y:S01]  /*8bb0*/  ULEA UR10, UR4, UR38, 0x3 ;  /* 0x00000026040a7291 */ /* 0x000fe2000f8e183f */
[----:B------:R-:W-:-:S05]  /*8bc0*/  IMAD.U32 R7, RZ, RZ, UR5 ;  /* 0x00000005ff077e24 */ /* 0x000fca000f8e00ff */
[----:B------:R-:W-:-:S04]  /*8bd0*/  SHF.L.U32 R7, R7, 0x1f, RZ ;  /* 0x0000001f07077819 */ /* 0x000fc800000006ff */
[----:B------:R0:W1:Y:S01]  /*8be0*/  SYNCS.PHASECHK.TRANS64.TRYWAIT P2, [UR10+0x16830], R7 ;  /* 0x01683007ff0075a7 */ /* 0x000062000804014a */
[----:B------:R-:W-:Y:S05]  /*8bf0*/  @!P0 BRA `(.L_x_864) ;  /* 0x0000000000048947 */ /* 0x000fea0003800000 */
[----:B------:R-:W-:Y:S01]  /*8c00*/  BPT.TRAP 0x1 ;  /* 0x000000040000795c */ /* 0x000fe20000300000 */
.L_x_864:
[----:B-1----:R-:W-:Y:S05]  /*8c10*/  @P2 BRA `(.L_x_862) ;  /* 0x0000000000082947 */ /* 0x002fea0003800000 */
[----:B------:R-:W1:Y:S02]  /*8c20*/  SYNCS.PHASECHK.TRANS64.TRYWAIT P2, [UR10+0x16830], R7 ;  /* 0x01683007ff0075a7 */ /* 0x000e64000804014a */
[----:B-1----:R-:W-:Y:S05]  /*8c30*/  @!P2 BRA `(.L_x_865) ;  /* 0x000000ac0094a947 */ /* 0x002fea0003800000 */
.L_x_862:
        /* <DEDUP_REMOVED lines=27> */
.L_x_867:
[----:B------:R-:W-:Y:S01]  /*8df0*/  ULEA UR10, UR7, UR38, 0x3 ;  /* 0x00000026070a7291 */ /* 0x000fe2000f8e183f */
[----:B------:R-:W-:-:S05]  /*8e00*/  IMAD.U32 R7, RZ, RZ, UR26 ;  /* 0x0000001aff077e24 */ /* 0x000fca000f8e00ff */
[----:B------:R-:W-:-:S04]  /*8e10*/  SHF.L.U32 R7, R7, 0x1f, RZ ;  /* 0x0000001f07077819 */ /* 0x000fc800000006ff */
[----:B------:R0:W1:Y:S01]  /*8e20*/  SYNCS.PHASECHK.TRANS64.TRYWAIT P2, [UR10+0x16850], R7 ;  /* 0x01685007ff0075a7 */ /* 0x000062000804014a */
[----:B------:R-:W-:Y:S05]  /*8e30*/  @!P0 BRA `(.L_x_868) ;  /* 0x0000000000048947 */ /* 0x000fea0003800000 */
[----:B------:R-:W-:Y:S01]  /*8e40*/  BPT.TRAP 0x1 ;  /* 0x000000040000795c */ /* 0x000fe20000300000 */
.L_x_868:
[----:B-1----:R-:W-:Y:S05]  /*8e50*/  @P2 BRA `(.L_x_866) ;  /* 0x0000000000082947 */ /* 0x002fea0003800000 */
[----:B------:R-:W1:Y:S02]  /*8e60*/  SYNCS.PHASECHK.TRANS64.TRYWAIT P2, [UR10+0x16850], R7 ;  /* 0x01685007ff0075a7 */ /* 0x000e64000804014a */
[----:B-1----:R-:W-:Y:S05]  /*8e70*/  @!P2 BRA `(.L_x_869) ;  /* 0x000000ac001ca947 */ /* 0x002fea0003800000 */
.L_x_866:
[----:B------:R-:W-:Y:S01]  /*8e80*/  UIADD3 UR10, UR38, 0x400, URZ ;  /* 0x00000400260a7890 */ /* 0x000fe2000fffe03f */
[----:B------:R-:W-:Y:S01]  /*8e90*/  WARPGROUP.ARRIVE ;  /* 0x00000000000079c5 */ /* 0x000fe20000000000 */
[----:B------:R-:W-:Y:S01]  /*8ea0*/  UMOV UR11, 0x40000040 ;  /* 0x40000040000b7882 */ /* 0x000fe20000000000 */
[----:B------:R-:W-:Y:S01]  /*8eb0*/  UMOV UR15, 0x40000040 ;  /* 0x40000040000f7882 */ /* 0x000fe20000000000 */
[----:B------:R-:W-:Y:S01]  /*8ec0*/  USHF.R.U32.HI UR10, URZ, 0x4, UR10 ;  /* 0x000000043f0a7899 */ /* 0x000fe2000801160a */
[----:B------:R-:W-:Y:S01]  /*8ed0*/  FMUL.FTZ R11, R24, UR27 ;  /* 0x0000001b180b7c20 */ /* 0x000fe20008410000 */
[----:B-1----:R-:W-:Y:S01]  /*8ee0*/  FMUL.FTZ R14, R25, UR27 ;  /* 0x0000001b190e7c20 */ /* 0x002fe20008410000 */
[----:B------:R-:W-:Y:S01]  /*8ef0*/  FMUL.FTZ R18, R28, UR27 ;  /* 0x0000001b1c127c20 */ /* 0x000fe20008410000 */
[----:B------:R-:W-:Y:S01]  /*8f00*/  ULOP3.LUT UR10, UR10, 0x3fff, URZ, 0xc0, !UPT ;  /* 0x00003fff0a0a7892 */ /* 0x000fe2000f8ec03f */
[----:B------:R-:W-:Y:S01]  /*8f10*/  FMUL.FTZ R20, R29, UR27 ;  /* 0x0000001b1d147c20 */ /* 0x000fe20008410000 */
[----:B------:R-:W-:Y:S01]  /*8f20*/  FMUL.FTZ R22, R32, UR27 ;  /* 0x0000001b20167c20 */ /* 0x000fe20008410000 */
[----:B------:R-:W0:Y:S01]  /*8f30*/  MUFU.TANH R11, R11 ;  /* 0x0000000b000b7308 */ /* 0x000e220000002400 */
[----:B------:R-:W-:Y:S01]  /*8f40*/  ULEA UR10, UR7, UR10, 0xa ;  /* 0x0000000a070a7291 */ /* 0x000fe2000f8e503f */
[----:B------:R-:W-:Y:S01]  /*8f50*/  FMUL.FTZ R23, R33, UR27 ;  /* 0x0000001b21177c20 */ /* 0x000fe20008410000 */
[----:B------:R-:W-:Y:S01]  /*8f60*/  FMUL.FTZ R13, R26, UR27 ;  /* 0x0000001b1a0d7c20 */ /* 0x000fe20008410000 */
[----:B------:R-:W-:Y:S01]  /*8f70*/  FMUL.FTZ R26, R36, UR27 ;  /* 0x0000001b241a7c20 */ /* 0x000fe20008410000 */
[----:B------:R-:W-:Y:S01]  /*8f80*/  UIADD3 UR14, UR10, 0x80, URZ ;  /* 0x000000800a0e7890 */ /* 0x000fe2000fffe03f */
[----:B------:R-:W-:Y:S01]  /*8f90*/  FMUL.FTZ R28, R37, UR27 ;  /* 0x0000001b251c7c20 */ /* 0x000fe20008410000 */
[----:B------:R-:W-:Y:S01]  /*8fa0*/  FMUL.FTZ R19, R30, UR27 ;  /* 0x0000001b1e137c20 */ /* 0x000fe20008410000 */
[----:B------:R-:W1:Y:S01]  /*8fb0*/  MUFU.TANH R14, R14 ;  /* 0x0000000e000e7308 */ /* 0x000e620000002400 */
[----:B------:R-:W-:Y:S01]  /*8fc0*/  FMUL.FTZ R30, R40, UR27 ;  /* 0x0000001b281e7c20 */ /* 0x000fe20008410000 */
[----:B------:R-:W-:Y:S01]  /*8fd0*/  HGMMA.64x64x16.F32.BF16 R88, R148, gdesc[UR8].tnspB, R88, gsb0 ;  /* 0x40e0000894587df0 */ /* 0x000fe20008001858 */
        /* <DEDUP_REMOVED lines=64> */
[----:B------:R-:W-:Y:S01]  /*93e0*/  UMOV UR11, 0x40000040 ;  /* 0x40000040000b7882 */ /* 0x000fe20000000000 */
[----:B------:R-:W-:Y:S01]  /*93f0*/  ISETP.GE.U32.AND P2, PT, R2, 0x180, PT ;  /* 0x000001800200780c */ /* 0x000fe20003f46070 */
[----:B------:R-:W-:-:S03]  /*9400*/  UMOV UR26, UR5 ;  /* 0x00000005001a7c82 */ /* 0x000fc60008000000 */
[----:B------:R-:W1:Y:S01]  /*9410*/  MUFU.TANH R34, R34 ;  /* 0x0000002200227308 */ /* 0x000e620000002400 */
[----:B--2---:R-:W-:Y:S01]  /*9420*/  FMNMX.FTZ R42, R30, R7, !PT ;  /* 0x000000071e2a7209 */ /* 0x004fe20007810000 */
[----:B------:R-:W-:Y:S02]  /*9430*/  WARPGROUP.DEPBAR.LE gsb0, 0x0 ;  /* 0x00008000000079c5 */ /* 0x000fe40000010000 */
[----:B------:R-:W-:-:S04]  /*9440*/  WARPGROUP.ARRIVE ;  /* 0x00000000000079c5 */ /* 0x000fc80000000000 */
[----:B------:R-:W2:Y:S01]  /*9450*/  MUFU.TANH R36, R36 ;  /* 0x0000002400247308 */ /* 0x000ea20000002400 */
[----:B0-----:R-:W-:Y:S01]  /*9460*/  FMNMX.FTZ R7, R31, R42, !PT ;  /* 0x0000002a1f077209 */ /* 0x001fe20007810000 */
[----:B------:R-:W-:Y:S01]  /*9470*/  FMUL.FTZ R149, R72, UR27 ;  /* 0x0000001b48957c20 */ /* 0x000fe20008410000 */
[----:B------:R-:W-:Y:S01]  /*9480*/  FMUL.FTZ R151, R76, UR27 ;  /* 0x0000001b4c977c20 */ /* 0x000fe20008410000 */
[----:B------:R-:W-:Y:S01]  /*9490*/  HGMMA.64x64x16.F32.BF16 R88, R144, gdesc[UR12].tnspB, R88, gsb0 ;  /* 0x40e0000c90587df0 */ /* 0x000fe20008001858 */
[----:B------:R-:W-:Y:S01]  /*94a0*/  UIADD3 UR14, UR10, 0x100, URZ ;  /* 0x000001000a0e7890 */ /* 0x000fe2000fffe03f */
[----:B-1----:R-:W-:Y:S01]  /*94b0*/  FMNMX.FTZ R7, R34, R7, !PT ;  /* 0x0000000722077209 */ /* 0x002fe20007810000 */
[----:B------:R-:W-:Y:S01]  /*94c0*/  UMOV UR15, 0x40000040 ;  /* 0x40000040000f7882 */ /* 0x000fe20000000000 */
[----:B------:R-:W0:Y:S08]  /*94d0*/  MUFU.TANH R38, R38 ;  /* 0x0000002600267308 */ /* 0x000e300000002400 */
        /* <DEDUP_REMOVED lines=19> */
[----:B------:R-:W-:Y:S01]  /*9610*/  WARPGROUP.ARRIVE ;  /* 0x00000000000079c5 */ /* 0x000fe20000000000 */
[----:B------:R-:W-:Y:S01]  /*9620*/  FMUL.FTZ R145, R66, UR27 ;  /* 0x0000001b42917c20 */ /* 0x000fe20008410000 */
[----:B------:R-:W-:Y:S02]  /*9630*/  FMUL.FTZ R147, R70, UR27 ;  /* 0x0000001b46937c20 */ /* 0x000fe40008410000 */
[----:B------:R-:W1:Y:S01]  /*9640*/  MUFU.TANH R157, R157 ;  /* 0x0000009d009d7308 */ /* 0x000e620000002400 */
[----:B--2---:R-:W-:Y:S01]  /*9650*/  FMNMX.FTZ R42, R155, R42, !PT ;  /* 0x0000002a9b2a7209 */ /* 0x004fe20007810000 */
[----:B------:R-:W-:Y:S01]  /*9660*/  HGMMA.64x64x16.F32.BF16 R88, R140, gdesc[UR12].tnspB, R88, gsb0 ;  /* 0x40e0000c8c587df0 */ /* 0x000fe20008001858 */
[----:B------:R-:W-:Y:S01]  /*9670*/  UIADD3 UR14, UR10, 0x180, URZ ;  /* 0x000001800a0e7890 */ /* 0x000fe2000fffe03f */
[----:B------:R-:W-:-:S04]  /*9680*/  UMOV UR15, 0x40000040 ;  /* 0x40000040000f7882 */ /* 0x000fc80000000000 */
        /* <DEDUP_REMOVED lines=17> */
[----:B--2---:R-:W-:Y:S01]  /*97a0*/  FMNMX.FTZ R7, R81, R42, !PT ;  /* 0x0000002a51077209 */ /* 0x004fe20007810000 */
[----:B------:R-:W-:Y:S02]  /*97b0*/  WARPGROUP.DEPBAR.LE gsb0, 0x0 ;  /* 0x00008000000079c5 */ /* 0x000fe40000010000 */
[----:B------:R-:W-:Y:S01]  /*97c0*/  WARPGROUP.ARRIVE ;  /* 0x00000000000079c5 */ /* 0x000fe20000000000 */
[----:B0-----:R-:W-:-:S03]  /*97d0*/  FMNMX.FTZ R42, R46, R7, !PT ;  /* 0x000000072e2a7209 */ /* 0x001fc60007810000 */
[----:B------:R-:W0:Y:S01]  /*97e0*/  MUFU.TANH R13, R13 ;  /* 0x0000000d000d7308 */ /* 0x000e220000002400 */
[----:B------:R-:W-:Y:S01]  /*97f0*/  FMUL.FTZ R141, R86, UR27 ;  /* 0x0000001b568d7c20 */ /* 0x000fe20008410000 */
[----:B------:R-:W-:Y:S01]  /*9800*/  HGMMA.64x64x16.F32.BF16 R88, R136, gdesc[UR12].tnspB, R88, gsb0 ;  /* 0x40e0000c88587df0 */ /* 0x000fe20008001858 */
[----:B-1----:R-:W-:Y:S01]  /*9810*/  FMNMX.FTZ R42, R85, R42, !PT ;  /* 0x0000002a552a7209 */ /* 0x002fe20007810000 */
[----:B------:R-:W-:Y:S01]  /*9820*/  UIADD3 UR14, UR10, 0x200, URZ ;  /* 0x000002000a0e7890 */ /* 0x000fe2000fffe03f */
[----:B------:R-:W-:-:S03]  /*9830*/  UMOV UR15, 0x40000040 ;  /* 0x40000040000f7882 */ /* 0x000fc60000000000 */
[----:B------:R-:W1:Y:S01]  /*9840*/  MUFU.TANH R15, R15 ;  /* 0x0000000f000f7308 */ /* 0x000e620000002400 */
[----:B------:R-:W2:Y:S07]  /*9850*/  SHFL.BFLY PT, R7, R42, 0x2, 0x1f ;  /* 0x0c401f002a077f89 */ /* 0x000eae00000e0000 */
[----:B------:R-:W3:Y:S08]  /*9860*/  MUFU.TANH R19, R19 ;  /* 0x0000001300137308 */ /* 0x000ef00000002400 */
[----:B------:R-:W4:Y:S08]  /*9870*/  MUFU.TANH R21, R21 ;  /* 0x0000001500157308 */ /* 0x000f300000002400 */
[----:B------:R-:W5:Y:S01]  /*9880*/  MUFU.TANH R24, R24 ;  /* 0x0000001800187308 */ /* 0x000f620000002400 */
[----:B--2---:R-:W-:-:S02]  /*9890*/  FMNMX.FTZ R7, R42, R7, !PT ;  /* 0x000000072a077209 */ /* 0x004fc40007810000 */
[----:B------:R-:W2:Y:S03]  /*98a0*/  LDC R42, c[0x0][0x988] ;  /* 0x00026200ff2a7b82 */ /* 0x000ea60000000800 */
[----:B------:R-:W0:Y:S02]  /*98b0*/  SHFL.BFLY PT, R54, R7, 0x1, 0x1f ;  /* 0x0c201f0007367f89 */ /* 0x000e2400000e0000 */
[----:B------:R-:W5:Y:S08]  /*98c0*/  MUFU.TANH R25, R25 ;  /* 0x0000001900197308 */ /* 0x000f700000002400 */
[----:B------:R-:W5:Y:S08]  /*98d0*/  MUFU.TANH R27, R27 ;  /* 0x0000001b001b7308 */ /* 0x000f700000002400 */
[----:B------:R-:W5:Y:S01]  /*98e0*/  MUFU.TANH R29, R29 ;  /* 0x0000001d001d7308 */ /* 0x000f620000002400 */
[----:B0-----:R-:W-:-:S07]  /*98f0*/  FMNMX.FTZ R7, R7, R54, !PT ;  /* 0x0000003607077209 */ /* 0x001fce0007810000 */
[----:B------:R-:W0:Y:S01]  /*9900*/  MUFU.TANH R32, R32 ;  /* 0x0000002000207308 */ /* 0x000e220000002400 */
[----:B------:R-:W-:-:S04]  /*9910*/  FADD.FTZ R143, -R7, R12 ;  /* 0x0000000c078f7221 */ /* 0x000fc80000010100 */
[-C--:B--2---:R-:W-:Y:S01]  /*9920*/  FMUL.FTZ R12, R143, R42.reuse ;  /* 0x0000002a8f0c7220 */ /* 0x084fe20000410000 */
[-C--:B------:R-:W-:Y:S02]  /*9930*/  FMUL.FTZ R143, R7, R42.reuse ;  /* 0x0000002a078f7220 */ /* 0x080fe40000410000 */
[----:B------:R-:W2:Y:S02]  /*9940*/  MUFU.TANH R33, R33 ;  /* 0x0000002100217308 */ /* 0x000ea40000002400 */
[-CC-:B------:R-:W-:Y:S01]  /*9950*/  FFMA.FTZ R150, R18, R42.reuse, -R143.reuse ;  /* 0x0000002a12967223 */ /* 0x180fe2000001088f */
[--C-:B------:R-:W-:Y:S01]  /*9960*/  FFMA.FTZ R18, R20, R42, -R143.reuse ;  /* 0x0000002a14127223 */ /* 0x100fe2000001088f */
[----:B------:R-:W-:Y:S01]  /*9970*/  FMNMX.FTZ R20, R13, R10, !PT ;  /* 0x0000000a0d147209 */ /* 0x000fe20007810000 */
[-CC-:B------:R-:W-:Y:S01]  /*9980*/  FFMA.FTZ R148, R11, R42.reuse, -R143.reuse ;  /* 0x0000002a0b947223 */ /* 0x180fe2000001088f */
[----:B------:R-:W-:Y:S01]  /*9990*/  FFMA.FTZ R144, R22, R42, -R143 ;  /* 0x0000002a16907223 */ /* 0x000fe2000001088f */
[----:B------:R-:W-:-:S02]  /*99a0*/  WARPGROUP.DEPBAR.LE gsb0, 0x0 ;  /* 0x00008000000079c5 */ /* 0x000fc40000010000 */
[----:B------:R-:W-:Y:S01]  /*99b0*/  WARPGROUP.ARRIVE ;  /* 0x00000000000079c5 */ /* 0x000fe20000000000 */
[----:B-1----:R-:W-:Y:S01]  /*99c0*/  FMNMX.FTZ R20, R15, R20, !PT ;  /* 0x000000140f147209 */ /* 0x002fe20007810000 */
[----:B------:R-:W1:Y:S01]  /*99d0*/  MUFU.TANH R35, R35 ;  /* 0x0000002300237308 */ /* 0x000e620000002400 */
[-CC-:B------:R-:W-:Y:S01]  /*99e0*/  FFMA.FTZ R140, R30, R42.reuse, -R143.reuse ;  /* 0x0000002a1e8c7223 */ /* 0x180fe2000001088f */
[--C-:B------:R-:W-:Y:S01]  /*99f0*/  FFMA.FTZ R139, R31, R42, -R143.reuse ;  /* 0x0000002a1f8b7223 */ /* 0x100fe2000001088f */
[----:B---3--:R-:W-:Y:S01]  /*9a00*/  FMNMX.FTZ R20, R19, R20, !PT ;  /* 0x0000001413147209 */ /* 0x008fe20007810000 */
[----:B------:R-:W-:Y:S01]  /*9a10*/  HGMMA.64x64x16.F32.BF16 R88, R132, gdesc[UR12].tnspB, R88, gsb0 ;  /* 0x40e0000c84587df0 */ /* 0x000fe20008001858 */
[----:B------:R-:W-:Y:S01]  /*9a20*/  UIADD3 UR14, UR10, 0x280, URZ ;  /* 0x000002800a0e7890 */ /* 0x000fe2000fffe03f */
[--C-:B------:R-:W-:Y:S01]  /*9a30*/  FFMA.FTZ R31, R36, R42, -R143.reuse ;  /* 0x0000002a241f7223 */ /* 0x100fe2000001088f */
[----:B------:R-:W-:Y:S01]  /*9a40*/  UMOV UR15, 0x40000040 ;  /* 0x40000040000f7882 */ /* 0x000fe20000000000 */
[----:B----4-:R-:W-:Y:S01]  /*9a50*/  FMNMX.FTZ R11, R21, R20, !PT ;  /* 0x00000014150b7209 */ /* 0x010fe20007810000 */
[----:B------:R-:W3:Y:S01]  /*9a60*/  MUFU.TANH R37, R37 ;  /* 0x0000002500257308 */ /* 0x000ee20000002400 */
[-CC-:B------:R-:W-:Y:S01]  /*9a70*/  FFMA.FTZ R138, R43, R42.reuse, -R143.reuse ;  /* 0x0000002a2b8a7223 */ /* 0x180fe2000001088f */
[-CC-:B------:R-:W-:Y:S01]  /*9a80*/  FFMA.FTZ R43, R53, R42.reuse, -R143.reuse ;  /* 0x0000002a352b7223 */ /* 0x180fe2000001088f */
[----:B-----5:R-:W-:Y:S01]  /*9a90*/  FMNMX.FTZ R20, R24, R11, !PT ;  /* 0x0000000b18147209 */ /* 0x020fe20007810000 */
[-CC-:B------:R-:W-:Y:S01]  /*9aa0*/  FFMA.FTZ R53, R65, R42.reuse, -R143.reuse ;  /* 0x0000002a41357223 */ /* 0x180fe2000001088f */
[-CC-:B------:R-:W-:Y:S01]  /*9ab0*/  FFMA.FTZ R136, R38, R42.reuse, -R143.reuse ;  /* 0x0000002a26887223 */ /* 0x180fe2000001088f */
[--C-:B------:R-:W-:Y:S01]  /*9ac0*/  FFMA.FTZ R65, R77, R42, -R143.reuse ;  /* 0x0000002a4d417223 */ /* 0x100fe2000001088f */
[----:B------:R-:W-:Y:S01]  /*9ad0*/  FMNMX.FTZ R20, R25, R20, !PT ;  /* 0x0000001419147209 */ /* 0x000fe20007810000 */
[----:B------:R-:W4:Y:S01]  /*9ae0*/  MUFU.TANH R39, R39 ;  /* 0x0000002700277308 */ /* 0x000f220000002400 */
[-CC-:B------:R-:W-:Y:S01]  /*9af0*/  FFMA.FTZ R137, R28, R42.reuse, -R143.reuse ;  /* 0x0000002a1c897223 */ /* 0x180fe2000001088f */
[--C-:B------:R-:W-:Y:S01]  /*9b00*/  FFMA.FTZ R14, R14, R42, -R143.reuse ;  /* 0x0000002a0e0e7223 */ /* 0x100fe2000001088f */
[----:B------:R-:W-:Y:S01]  /*9b10*/  FMNMX.FTZ R20, R27, R20, !PT ;  /* 0x000000141b147209 */ /* 0x000fe20007810000 */
[-CC-:B------:R-:W-:Y:S01]  /*9b20*/  FFMA.FTZ R28, R149, R42.reuse, -R143.reuse ;  /* 0x0000002a951c7223 */ /* 0x180fe2000001088f */
[-CC-:B------:R-:W-:Y:S01]  /*9b30*/  FFMA.FTZ R40, R40, R42.reuse, -R143.reuse ;  /* 0x0000002a28287223 */ /* 0x180fe2000001088f */
[--C-:B------:R-:W-:Y:S01]  /*9b40*/  FFMA.FTZ R142, R34, R42, -R143.reuse ;  /* 0x0000002a228e7223 */ /* 0x100fe2000001088f */
[----:B------:R-:W-:Y:S01]  /*9b50*/  FMNMX.FTZ R11, R29, R20, !PT ;  /* 0x000000141d0b7209 */ /* 0x000fe20007810000 */
[----:B------:R-:W5:Y:S01]  /*9b60*/  MUFU.TANH R41, R41 ;  /* 0x0000002900297308 */ /* 0x000f620000002400 */
[-CC-:B------:R-:W-:Y:S01]  /*9b70*/  FFMA.FTZ R34, R44, R42.reuse, -R143.reuse ;  /* 0x0000002a2c227223 */ /* 0x180fe2000001088f */
[-CC-:B------:R-:W-:Y:S01]  /*9b80*/  FFMA.FTZ R23, R23, R42.reuse, -R143.reuse ;  /* 0x0000002a17177223 */ /* 0x180fe2000001088f */
[----:B0-----:R-:W-:Y:S01]  /*9b90*/  FMNMX.FTZ R20, R32, R11, !PT ;  /* 0x0000000b20147209 */ /* 0x001fe20007810000 */
[-CC-:B------:R-:W-:Y:S01]  /*9ba0*/  FFMA.FTZ R146, R26, R42.reuse, -R143.reuse ;  /* 0x0000002a1a927223 */ /* 0x180fe2000001088f */
[-CC-:B------:R-:W-:Y:S01]  /*9bb0*/  FFMA.FTZ R45, R45, R42.reuse, -R143.reuse ;  /* 0x0000002a2d2d7223 */ /* 0x180fe2000001088f */
[--C-:B------:R-:W-:Y:S01]  /*9bc0*/  FFMA.FTZ R26, R157, R42, -R143.reuse ;  /* 0x0000002a9d1a7223 */ /* 0x100fe2000001088f */
[----:B--2---:R-:W-:Y:S01]  /*9bd0*/  FMNMX.FTZ R20, R33, R20, !PT ;  /* 0x0000001421147209 */ /* 0x004fe20007810000 */
[----:B------:R-:W0:Y:S01]  /*9be0*/  MUFU.TANH R47, R47 ;  /* 0x0000002f002f7308 */ /* 0x000e220000002400 */
[----:B------:R-:W-:-:S02]  /*9bf0*/  FFMA.FTZ R46, R46, R42, -R143 ;  /* 0x0000002a2e2e7223 */ /* 0x000fc4000001088f */
[----:B-1----:R-:W-:-:S04]  /*9c00*/  FMNMX.FTZ R20, R35, R20, !PT ;  /* 0x0000001423147209 */ /* 0x002fc80007810000 */
[----:B---3--:R-:W-:Y:S01]  /*9c10*/  FMNMX.FTZ R20, R37, R20, !PT ;  /* 0x0000001425147209 */ /* 0x008fe20007810000 */
[----:B------:R-:W1:Y:S03]  /*9c20*/  MUFU.TANH R49, R49 ;  /* 0x0000003100317308 */ /* 0x000e660000002400 */
[----:B----4-:R-:W-:-:S04]  /*9c30*/  FMNMX.FTZ R20, R39, R20, !PT ;  /* 0x0000001427147209 */ /* 0x010fc80007810000 */
[----:B-----5:R-:W-:Y:S01]  /*9c40*/  FMNMX.FTZ R20, R41, R20, !PT ;  /* 0x0000001429147209 */ /* 0x020fe20007810000 */
[----:B------:R-:W2:Y:S03]  /*9c50*/  MUFU.TANH R55, R55 ;  /* 0x0000003700377308 */ /* 0x000ea60000002400 */
[----:B0-----:R-:W-:-:S05]  /*9c60*/  FMNMX.FTZ R20, R47, R20, !PT ;  /* 0x000000142f147209 */ /* 0x001fca0007810000 */
[----:B------:R-:W0:Y:S01]  /*9c70*/  MUFU.TANH R57, R57 ;  /* 0x0000003900397308 */ /* 0x000e220000002400 */
[----:B-1----:R-:W-:-:S07]  /*9c80*/  FMNMX.FTZ R20, R49, R20, !PT ;  /* 0x0000001431147209 */ /* 0x002fce0007810000 */
[----:B------:R-:W1:Y:S01]  /*9c90*/  MUFU.TANH R153, R153 ;  /* 0x0000009900997308 */ /* 0x000e620000002400 */
[----:B--2---:R-:W-:-:S07]  /*9ca0*/  FMNMX.FTZ R20, R55, R20, !PT ;  /* 0x0000001437147209 */ /* 0x004fce0007810000 */
[----:B------:R-:W2:Y:S01]  /*9cb0*/  MUFU.TANH R63, R63 ;  /* 0x0000003f003f7308 */ /* 0x000ea20000002400 */
[----:B0-----:R-:W-:-:S07]  /*9cc0*/  FMNMX.FTZ R20, R57, R20, !PT ;  /* 0x0000001439147209 */ /* 0x001fce0007810000 */
[----:B------:R-:W0:Y:S01]  /*9cd0*/  MUFU.TANH R145, R145 ;  /* 0x0000009100917308 */ /* 0x000e220000002400 */
[----:B------:R-:W-:Y:S02]  /*9ce0*/  WARPGROUP.DEPBAR.LE gsb0, 0x0 ;  /* 0x00008000000079c5 */ /* 0x000fe40000010000 */
[----:B------:R-:W-:Y:S01]  /*9cf0*/  WARPGROUP.ARRIVE ;  /* 0x00000000000079c5 */ /* 0x000fe20000000000 */
[----:B-1----:R-:W-:Y:S01]  /*9d00*/  FMNMX.FTZ R22, R153, R20, !PT ;  /* 0x0000001499167209 */ /* 0x002fe20007810000 */
[-CC-:B------:R-:W-:Y:S01]  /*9d10*/  FFMA.FTZ R132, R51, R42.reuse, -R143.reuse ;  /* 0x0000002a33847223 */ /* 0x180fe2000001088f */
[-CC-:B------:R-:W-:Y:S01]  /*9d20*/  FFMA.FTZ R134, R59, R42.reuse, -R143.reuse ;  /* 0x0000002a3b867223 */ /* 0x180fe2000001088f */
[--C-:B------:R-:W-:Y:S01]  /*9d30*/  FFMA.FTZ R51, R61, R42, -R143.reuse ;  /* 0x0000002a3d337223 */ /* 0x100fe2000001088f */
[----:B------:R-:W1:Y:S01]  /*9d40*/  MUFU.TANH R67, R67 ;  /* 0x0000004300437308 */ /* 0x000e620000002400 */
[----:B------:R-:W-:Y:S01]  /*9d50*/  HGMMA.64x64x16.F32.BF16 R88, R128, gdesc[UR12].tnspB, R88, gsb0 ;  /* 0x40e0000c80587df0 */ /* 0x000fe20008001858 */
[----:B------:R-:W-:Y:S01]  /*9d60*/  UIADD3 UR14, UR10, 0x300, URZ ;  /* 0x000003000a0e7890 */ /* 0x000fe2000fffe03f */
[----:B--2---:R-:W-:Y:S01]  /*9d70*/  FMNMX.FTZ R22, R63, R22, !PT ;  /* 0x000000163f167209 */ /* 0x004fe20007810000 */
[----:B------:R-:W-:Y:S01]  /*9d80*/  UMOV UR15, 0x40000040 ;  /* 0x40000040000f7882 */ /* 0x000fe20000000000 */
[----:B------:R-:W-:Y:S01]  /*9d90*/  UIADD3 UR10, UR10, 0x380, URZ ;  /* 0x000003800a0a7890 */ /* 0x000fe2000fffe03f */
[-CC-:B------:R-:W-:Y:S01]  /*9da0*/  FFMA.FTZ R59, R69, R42.reuse, -R143.reuse ;  /* 0x0000002a453b7223 */ /* 0x180fe2000001088f */
[--C-:B------:R-:W-:Y:S01]  /*9db0*/  FFMA.FTZ R61, R73, R42, -R143.reuse ;  /* 0x0000002a493d7223 */ /* 0x100fe2000001088f */
[----:B------:R-:W2:Y:S01]  /*9dc0*/  MUFU.TANH R147, R147 ;  /* 0x0000009300937308 */ /* 0x000ea20000002400 */
[----:B0-----:R-:W-:Y:S01]  /*9dd0*/  FMNMX.FTZ R22, R145, R22, !PT ;  /* 0x0000001691167209 */ /* 0x001fe20007810000 */
[-CC-:B------:R-:W-:Y:S01]  /*9de0*/  FFMA.FTZ R69, R81, R42.reuse, -R143.reuse ;  /* 0x0000002a51457223 */ /* 0x180fe2000001088f */
[----:B------:R-:W-:-:S05]  /*9df0*/  FFMA.FTZ R73, R85, R42, -R143 ;  /* 0x0000002a55497223 */ /* 0x000fca000001088f */
        /* <DEDUP_REMOVED lines=17> */
[----:B------:R-:W-:-:S04]  /*9f10*/  WARPGROUP.ARRIVE ;  /* 0x00000000000079c5 */ /* 0x000fc80000000000 */
[----:B------:R-:W2:Y:S01]  /*9f20*/  MUFU.TANH R87, R87 ;  /* 0x0000005700577308 */ /* 0x000ea20000002400 */
[----:B0-----:R-:W-:Y:S01]  /*9f30*/  FMNMX.FTZ R22, R83, R22, !PT ;  /* 0x0000001653167209 */ /* 0x001fe20007810000 */
[----:B------:R-:W-:Y:S03]  /*9f40*/  HGMMA.64x64x16.F32.BF16 R88, R124, gdesc[UR12].tnspB, R88, gsb0 ;  /* 0x40e0000c7c587df0 */ /* 0x000fe60008001858 */
[----:B-1----:R-:W-:-:S03]  /*9f50*/  FMNMX.FTZ R22, R141, R22, !PT ;  /* 0x000000168d167209 */ /* 0x002fc60007810000 */
[----:B------:R-:W-:Y:S08]  /*9f60*/  MUFU.EX2 R12, R12 ;  /* 0x0000000c000c7308 */ /* 0x000ff00000000800 */
[----:B------:R-:W0:Y:S01]  /*9f70*/  MUFU.EX2 R148, R148 ;  /* 0x0000009400947308 */ /* 0x000e220000000800 */
[----:B--2---:R-:W-:Y:S01]  /*9f80*/  FMNMX.FTZ R11, R87, R22, !PT ;  /* 0x00000016570b7209 */ /* 0x004fe20007810000 */
[----:B------:R-:W-:-:S04]  /*9f90*/  FFMA.FTZ R22, R155, R42, -R143 ;  /* 0x0000002a9b167223 */ /* 0x000fc8000001088f */
[----:B------:R-:W1:Y:S02]  /*9fa0*/  SHFL.BFLY PT, R30, R11, 0x2, 0x1f ;  /* 0x0c401f000b1e7f89 */ /* 0x000e6400000e0000 */
[----:B------:R-:W2:Y:S08]  /*9fb0*/  MUFU.EX2 R14, R14 ;  /* 0x0000000e000e7308 */ /* 0x000eb00000000800 */
[----:B------:R-:W-:Y:S01]  /*9fc0*/  MUFU.EX2 R20, R40 ;  /* 0x0000002800147308 */ /* 0x000fe20000000800 */
[----:B0-----:R-:W-:-:S07]  /*9fd0*/  FFMA.FTZ R5, R12, R5, R148 ;  /* 0x000000050c057223 */ /* 0x001fce0000010094 */
[----:B------:R-:W0:Y:S01]  /*9fe0*/  MUFU.EX2 R150, R150 ;  /* 0x0000009600967308 */ /* 0x000e220000000800 */
[C---:B--2---:R-:W-:Y:S01]  /*9ff0*/  FADD.FTZ R5, R14.reuse, R5 ;  /* 0x000000050e057221 */ /* 0x044fe20000010000 */
[----:B------:R-:W-:Y:S02]  /*a000*/  F2FP.BF16.F32.PACK_AB R148, R14, R148 ;  /* 0x000000940e94723e */ /* 0x000fe400000010ff */
[----:B-1----:R-:W-:Y:S01]  /*a010*/  FMNMX.FTZ R36, R11, R30, !PT ;  /* 0x0000001e0b247209 */ /* 0x002fe20007810000 */
[----:B------:R-:W-:-:S03]  /*a020*/  FFMA.FTZ R30, R151, R42, -R143 ;  /* 0x0000002a971e7223 */ /* 0x000fc6000001088f */
[----:B------:R-:W1:Y:S01]  /*a030*/  MUFU.EX2 R18, R18 ;  /* 0x0000001200127308 */ /* 0x000e620000000800 */
[----:B------:R-:W2:Y:S07]  /*a040*/  SHFL.BFLY PT, R11, R36, 0x1, 0x1f ;  /* 0x0c201f00240b7f89 */ /* 0x000eae00000e0000 */
[----:B------:R-:W3:Y:S01]  /*a050*/  MUFU.EX2 R144, R144 ;  /* 0x0000009000907308 */ /* 0x000ee20000000800 */
[----:B0-----:R-:W-:-:S07]  /*a060*/  FADD.FTZ R5, R150, R5 ;  /* 0x0000000596057221 */ /* 0x001fce0000010000 */
[----:B------:R-:W0:Y:S01]  /*a070*/  MUFU.EX2 R23, R23 ;  /* 0x0000001700177308 */ /* 0x000e220000000800 */
[C---:B-1----:R-:W-:Y:S01]  /*a080*/  FADD.FTZ R5, R18.reuse, R5 ;  /* 0x0000000512057221 */ /* 0x042fe20000010000 */
[----:B------:R-:W-:-:S06]  /*a090*/  F2FP.BF16.F32.PACK_AB R150, R18, R150 ;  /* 0x000000961296723e */ /* 0x000fcc00000010ff */
[----:B------:R-:W-:Y:S01]  /*a0a0*/  MUFU.EX2 R146, R146 ;  /* 0x0000009200927308 */ /* 0x000fe20000000800 */
[----:B---3--:R-:W-:Y:S01]  /*a0b0*/  FADD.FTZ R62, R144, R5 ;  /* 0x00000005903e7221 */ /* 0x008fe20000010000 */
[----:B--2---:R-:W-:-:S05]  /*a0c0*/  FMNMX.FTZ R11, R36, R11, !PT ;  /* 0x0000000b240b7209 */ /* 0x004fca0007810000 */
[C---:B------:R-:W-:Y:S01]  /*a0d0*/  FADD.FTZ R77, -R11.reuse, R10 ;  /* 0x0000000a0b4d7221 */ /* 0x040fe20000010100 */
[-C--:B------:R-:W-:Y:S01]  /*a0e0*/  FMUL.FTZ R38, R11, R42.reuse ;  /* 0x0000002a0b267220 */ /* 0x080fe20000410000 */
[----:B------:R-:W-:Y:S01]  /*a0f0*/  MUFU.EX2 R137, R137 ;  /* 0x0000008900897308 */ /* 0x000fe20000000800 */
[----:B------:R-:W-:Y:S02]  /*a100*/  WARPGROUP.DEPBAR.LE gsb0, 0x0 ;  /* 0x00008000000079c5 */ /* 0x000fe40000010000 */
[----:B------:R-:W-:Y:S01]  /*a110*/  WARPGROUP.ARRIVE ;  /* 0x00000000000079c5 */ /* 0x000fe20000000000 */
[-C--:B------:R-:W-:Y:S01]  /*a120*/  FMUL.FTZ R77, R77, R42.reuse ;  /* 0x0000002a4d4d7220 */ /* 0x080fe20000410000 */
[-CC-:B------:R-:W-:Y:S01]  /*a130*/  FFMA.FTZ R10, R13, R42.reuse, -R38.reuse ;  /* 0x0000002a0d0a7223 */ /* 0x180fe20000010826 */
[-CC-:B------:R-:W-:Y:S01]  /*a140*/  FFMA.FTZ R149, R15, R42.reuse, -R38.reuse ;  /* 0x0000002a0f957223 */ /* 0x180fe20000010826 */
[-CC-:B------:R-:W-:Y:S01]  /*a150*/  FFMA.FTZ R151, R19, R42.reuse, -R38.reuse ;  /* 0x0000002a13977223 */ /* 0x180fe20000010826 */
[-CC-:B------:R-:W-:Y:S01]  /*a160*/  FFMA.FTZ R40, R21, R42.reuse, -R38.reuse ;  /* 0x0000002a15287223 */ /* 0x180fe20000010826 */
[----:B------:R-:W-:Y:S01]  /*a170*/  HGMMA.64x64x16.F32.BF16 R88, R120, gdesc[UR8].tnspB, R88, gsb0 ;  /* 0x40e0000878587df0 */ /* 0x000fe20008001858 */
[----:B------:R-:W-:Y:S01]  /*a180*/  MUFU.EX2 R77, R77 ;  /* 0x0000004d004d7308 */ /* 0x000fe20000000800 */
[-CC-:B------:R-:W-:Y:S01]  /*a190*/  FFMA.FTZ R13, R24, R42.reuse, -R38.reuse ;  /* 0x0000002a180d7223 */ /* 0x180fe20000010826 */
[----:B------:R-:W-:Y:S01]  /*a1a0*/  FFMA.FTZ R44, R29, R42, -R38 ;  /* 0x0000002a1d2c7223 */ /* 0x000fe20000010826 */
[----:B------:R-:W-:-:S02]  /*a1b0*/  IMAD.U32 R29, RZ, RZ, UR4 ;  /* 0x00000004ff1d7e24 */ /* 0x000fc4000f8e00ff */
[-CC-:B------:R-:W-:Y:S01]  /*a1c0*/  FFMA.FTZ R15, R27, R42.reuse, -R38.reuse ;  /* 0x0000002a1b0f7223 */ /* 0x180fe20000010826 */
[-CC-:B------:R-:W-:Y:S01]  /*a1d0*/  FFMA.FTZ R24, R25, R42.reuse, -R38.reuse ;  /* 0x0000002a19187223 */ /* 0x180fe20000010826 */
[----:B------:R-:W-:Y:S02]  /*a1e0*/  VIADD R27, R17, 0x9 ;  /* 0x00000009111b7836 */ /* 0x000fe40000000000 */
[-CC-:B------:R-:W-:Y:S01]  /*a1f0*/  FFMA.FTZ R19, R32, R42.reuse, -R38.reuse ;  /* 0x0000002a20137223 */ /* 0x180fe20000010826 */
[----:B------:R-:W1:Y:S01]  /*a200*/  MUFU.EX2 R10, R10 ;  /* 0x0000000a000a7308 */ /* 0x000e620000000800 */
[----:B------:R-:W-:Y:S01]  /*a210*/  @!P1 LEA R29, R29, UR38, 0x3 ;  /* 0x000000261d1d9c11 */ /* 0x000fe2000f8e18ff */
[-CC-:B------:R-:W-:Y:S01]  /*a220*/  FFMA.FTZ R32, R33, R42.reuse, -R38.reuse ;  /* 0x0000002a21207223 */ /* 0x180fe20000010826 */
[----:B------:R-:W-:Y:S01]  /*a230*/  SEL R27, R27, 0x9, !P2 ;  /* 0x000000091b1b7807 */ /* 0x000fe20005000000 */
[-CC-:B------:R-:W-:Y:S01]  /*a240*/  FFMA.FTZ R143, R35, R42.reuse, -R38.reuse ;  /* 0x0000002a238f7223 */ /* 0x180fe20000010826 */
[----:B------:R-:W-:Y:S01]  /*a250*/  FFMA.FTZ R21, R39, R42, -R38 ;  /* 0x0000002a27157223 */ /* 0x000fe20000010826 */
[----:B------:R-:W-:-:S02]  /*a260*/  @!P1 VIADD R29, R29, 0x16840 ;  /* 0x000168401d1d9836 */ /* 0x000fc40000000000 */
[-CC-:B------:R-:W-:Y:S01]  /*a270*/  FFMA.FTZ R54, R41, R42.reuse, -R38.reuse ;  /* 0x0000002a29367223 */ /* 0x180fe20000010826 */
[----:B------:R-:W2:Y:S01]  /*a280*/  MUFU.EX2 R149, R149 ;  /* 0x0000009500957308 */ /* 0x000ea20000000800 */
[-CC-:B------:R-:W-:Y:S01]  /*a290*/  FFMA.FTZ R25, R47, R42.reuse, -R38.reuse ;  /* 0x0000002a2f197223 */ /* 0x180fe20000010826 */
[-CC-:B------:R-:W-:Y:S01]  /*a2a0*/  FFMA.FTZ R56, R49, R42.reuse, -R38.reuse ;  /* 0x0000002a31387223 */ /* 0x180fe20000010826 */
[----:B------:R-:W-:Y:S01]  /*a2b0*/  @!P1 PRMT R29, RZ, 0x654, R29 ;  /* 0x00000654ff1d9816 */ /* 0x000fe2000000001d */
[-CC-:B------:R-:W-:Y:S01]  /*a2c0*/  FFMA.FTZ R133, R55, R42.reuse, -R38.reuse ;  /* 0x0000002a37857223 */ /* 0x180fe20000010826 */
[-CC-:B------:R-:W-:Y:S01]  /*a2d0*/  FFMA.FTZ R58, R57, R42.reuse, -R38.reuse ;  /* 0x0000002a393a7223 */ /* 0x180fe20000010826 */
[----:B------:R-:W-:Y:S01]  /*a2e0*/  FFMA.FTZ R135, R153, R42, -R38 ;  /* 0x0000002a99877223 */ /* 0x000fe20000010826 */
[----:B0-----:R-:W-:Y:S01]  /*a2f0*/  F2FP.BF16.F32.PACK_AB R144, R23, R144 ;  /* 0x000000901790723e */ /* 0x001fe200000010ff */
[----:B------:R-:W-:Y:S01]  /*a300*/  MUFU.EX2 R151, R151 ;  /* 0x0000009700977308 */ /* 0x000fe20000000800 */
[----:B-1----:R-:W-:Y:S01]  /*a310*/  FFMA.FTZ R4, R77, R4, R10 ;  /* 0x000000044d047223 */ /* 0x002fe2000001000a */
[-CC-:B------:R-:W-:Y:S01]  /*a320*/  FFMA.FTZ R129, R145, R42.reuse, -R38.reuse ;  /* 0x0000002a91817223 */ /* 0x180fe20000010826 */
[-CC-:B------:R-:W-:Y:S01]  /*a330*/  FFMA.FTZ R67, R67, R42.reuse, -R38.reuse ;  /* 0x0000002a43437223 */ /* 0x180fe20000010826 */
[-CC-:B------:R-:W-:Y:S01]  /*a340*/  FFMA.FTZ R131, R147, R42.reuse, -R38.reuse ;  /* 0x0000002a93837223 */ /* 0x180fe20000010826 */
[-CC-:B------:R-:W-:Y:S01]  /*a350*/  FFMA.FTZ R125, R48, R42.reuse, -R38.reuse ;  /* 0x0000002a307d7223 */ /* 0x180fe20000010826 */
[-CC-:B------:R-:W-:Y:S01]  /*a360*/  FFMA.FTZ R71, R71, R42.reuse, -R38.reuse ;  /* 0x0000002a47477223 */ /* 0x180fe20000010826 */
[-C--:B------:R-:W-:Y:S01]  /*a370*/  FFMA.FTZ R75, R75, R42.reuse, -R38 ;  /* 0x0000002a4b4b7223 */ /* 0x080fe20000010826 */
[----:B------:R-:W-:Y:S01]  /*a380*/  MUFU.EX2 R40, R40 ;  /* 0x0000002800287308 */ /* 0x000fe20000000800 */
[----:B--2---:R-:W-:Y:S01]  /*a390*/  FADD.FTZ R60, R149, R4 ;  /* 0x00000004953c7221 */ /* 0x004fe20000010000 */
[--C-:B------:R-:W-:Y:S01]  /*a3a0*/  FFMA.FTZ R4, R63, R42, -R38.reuse ;  /* 0x0000002a3f047223 */ /* 0x100fe20000010826 */
[----:B------:R-:W-:Y:S01]  /*a3b0*/  F2FP.BF16.F32.PACK_AB R149, R149, R10 ;  /* 0x0000000a9595723e */ /* 0x000fe200000010ff */
[-CC-:B------:R-:W-:Y:S01]  /*a3c0*/  FFMA.FTZ R79, R79, R42.reuse, -R38.reuse ;  /* 0x0000002a4f4f7223 */ /* 0x180fe20000010826 */
[-CC-:B------:R-:W-:Y:S01]  /*a3d0*/  FFMA.FTZ R52, R52, R42.reuse, -R38.reuse ;  /* 0x0000002a34347223 */ /* 0x180fe20000010826 */
[----:B------:R-:W-:Y:S01]  /*a3e0*/  FFMA.FTZ R83, R83, R42, -R38 ;  /* 0x0000002a53537223 */ /* 0x000fe20000010826 */
[C---:B------:R-:W-:Y:S01]  /*a3f0*/  ISETP.GT.AND P2, PT, R6.reuse, UR6, PT ;  /* 0x0000000606007c0c */ /* 0x040fe2000bf44270 */
[----:B------:R-:W-:Y:S01]  /*a400*/  MUFU.EX2 R13, R13 ;  /* 0x0000000d000d7308 */ /* 0x000fe20000000800 */
[----:B------:R-:W-:-:S07]  /*a410*/  VIADD R6, R6, 0xffffffff ;  /* 0xffffffff06067836 */ /* 0x000fce0000000000 */
[----:B------:R-:W0:Y:S08]  /*a420*/  MUFU.EX2 R24, R24 ;  /* 0x0000001800187308 */ /* 0x000e300000000800 */
[----:B------:R-:W-:Y:S08]  /*a430*/  MUFU.EX2 R15, R15 ;  /* 0x0000000f000f7308 */ /* 0x000ff00000000800 */
[----:B------:R-:W1:Y:S01]  /*a440*/  MUFU.EX2 R44, R44 ;  /* 0x0000002c002c7308 */ /* 0x000e620000000800 */
[----:B0-----:R-:W-:-:S07]  /*a450*/  F2FP.BF16.F32.PACK_AB R145, R24, R13 ;  /* 0x0000000d1891723e */ /* 0x001fce00000010ff */
[----:B------:R-:W0:Y:S01]  /*a460*/  MUFU.EX2 R140, R140 ;  /* 0x0000008c008c7308 */ /* 0x000e220000000800 */
[----:B------:R-:W-:Y:S02]  /*a470*/  WARPGROUP.DEPBAR.LE gsb0, 0x0 ;  /* 0x00008000000079c5 */ /* 0x000fe40000010000 */
[----:B------:R2:W-:Y:S06]  /*a480*/  BAR.ARV R27, 0x100 ;  /* 0x0004001b0000751d */ /* 0x0005ec0000002000 */
[----:B------:R3:W-:Y:S01]  /*a490*/  @!P1 SYNCS.ARRIVE.TRANS64.RED.A1T0 RZ, [R29+URZ], RZ ;  /* 0x000000ff1dff99a7 */ /* 0x0007e2000810043f */
[----:B------:R-:W4:Y:S01]  /*a4a0*/  MUFU.EX2 R19, R19 ;  /* 0x0000001300137308 */ /* 0x000f220000000800 */
[----:B--2---:R-:W-:Y:S01]  /*a4b0*/  FADD.FTZ R27, R151, R60 ;  /* 0x0000003c971b7221 */ /* 0x004fe20000010000 */
[----:B-1----:R-:W-:Y:S01]  /*a4c0*/  F2FP.BF16.F32.PACK_AB R147, R44, R15 ;  /* 0x0000000f2c93723e */ /* 0x002fe200000010ff */
[-C--:B------:R-:W-:Y:S01]  /*a4d0*/  FMUL.FTZ R88, R88, R12.reuse ;  /* 0x0000000c58587220 */ /* 0x080fe20000410000 */
[----:B------:R-:W-:Y:S01]  /*a4e0*/  FMUL.FTZ R89, R89, R12 ;  /* 0x0000000c59597220 */ /* 0x000fe20000410000 */
[----:B------:R-:W-:Y:S01]  /*a4f0*/  FADD.FTZ R60, R40, R27 ;  /* 0x0000001b283c7221 */ /* 0x000fe20000010000 */
[----:B------:R-:W-:Y:S01]  /*a500*/  FADD.FTZ R27, R23, R62 ;  /* 0x0000003e171b7221 */ /* 0x000fe20000010000 */
[----:B---3--:R-:W-:Y:S01]  /*a510*/  IMAD.U32 R29, RZ, RZ, UR7 ;  /* 0x00000007ff1d7e24 */ /* 0x008fe2000f8e00ff */
[----:B------:R-:W1:Y:S01]  /*a520*/  MUFU.EX2 R139, R139 ;  /* 0x0000008b008b7308 */ /* 0x000e620000000800 */
[----:B------:R-:W-:Y:S01]  /*a530*/  FADD.FTZ R5, R13, R60 ;  /* 0x0000003c0d057221 */ /* 0x000fe20000010000 */
[----:B------:R-:W-:Y:S01]  /*a540*/  FADD.FTZ R62, R146, R27 ;  /* 0x0000001b923e7221 */ /* 0x000fe20000010000 */
[----:B------:R-:W-:Y:S01]  /*a550*/  UMOV UR7, UR4 ;  /* 0x0000000400077c82 */ /* 0x000fe20008000000 */
[----:B------:R-:W-:Y:S01]  /*a560*/  @!P1 LEA R29, R29, UR38, 0x3 ;  /* 0x000000261d1d9c11 */ /* 0x000fe2000f8e18ff */
[----:B------:R-:W-:Y:S01]  /*a570*/  FADD.FTZ R60, R24, R5 ;  /* 0x00000005183c7221 */ /* 0x000fe20000010000 */
[C---:B------:R-:W-:Y:S01]  /*a580*/  FADD.FTZ R27, R137.reuse, R62 ;  /* 0x0000003e891b7221 */ /* 0x040fe20000010000 */
[----:B------:R-:W-:Y:S01]  /*a590*/  F2FP.BF16.F32.PACK_AB R146, R137, R146 ;  /* 0x000000928992723e */ /* 0x000fe200000010ff */
[----:B------:R-:W2:Y:S01]  /*a5a0*/  MUFU.EX2 R32, R32 ;  /* 0x0000002000207308 */ /* 0x000ea20000000800 */
[----:B------:R-:W-:Y:S01]  /*a5b0*/  FADD.FTZ R5, R15, R60 ;  /* 0x0000003c0f057221 */ /* 0x000fe20000010000 */
[----:B------:R-:W-:-:S02]  /*a5c0*/  @!P1 VIADD R29, R29, 0x16860 ;  /* 0x000168601d1d9836 */ /* 0x000fc40000000000 */
[----:B0-----:R-:W-:Y:S01]  /*a5d0*/  FADD.FTZ R62, R140, R27 ;  /* 0x0000001b8c3e7221 */ /* 0x001fe20000010000 */
[----:B------:R-:W-:Y:S01]  /*a5e0*/  FFMA.FTZ R27, R50, R42, -R38 ;  /* 0x0000002a321b7223 */ /* 0x000fe20000010826 */
[----:B------:R-:W-:Y:S01]  /*a5f0*/  FADD.FTZ R60, R44, R5 ;  /* 0x000000052c3c7221 */ /* 0x000fe20000010000 */
[----:B------:R-:W-:Y:S01]  /*a600*/  FMUL.FTZ R92, R92, R12 ;  /* 0x0000000c5c5c7220 */ /* 0x000fe20000410000 */
[----:B------:R-:W-:Y:S01]  /*a610*/  @!P1 PRMT R29, RZ, 0x654, R29 ;  /* 0x00000654ff1d9816 */ /* 0x000fe2000000001d */
[----:B------:R0:W-:Y:S01]  /*a620*/  MUFU.EX2 R36, R46 ;  /* 0x0000002e00247308 */ /* 0x0001e20000000800 */
[----:B----4-:R-:W-:Y:S01]  /*a630*/  FADD.FTZ R5, R19, R60 ;  /* 0x0000003c13057221 */ /* 0x010fe20000010000 */
[----:B-1----:R-:W-:Y:S01]  /*a640*/  F2FP.BF16.F32.PACK_AB R140, R139, R140 ;  /* 0x0000008c8b8c723e */ /* 0x002fe200000010ff */
[----:B------:R1:W-:Y:S01]  /*a650*/  @!P1 SYNCS.ARRIVE.TRANS64.RED.A1T0 RZ, [R29+URZ], RZ ;  /* 0x000000ff1dff99a7 */ /* 0x0003e2000810043f */
[-C--:B------:R-:W-:Y:S01]  /*a660*/  FMUL.FTZ R93, R93, R12.reuse ;  /* 0x0000000c5d5d7220 */ /* 0x080fe20000410000 */
[-C--:B------:R-:W-:Y:S01]  /*a670*/  FMUL.FTZ R96, R96, R12.reuse ;  /* 0x0000000c60607220 */ /* 0x080fe20000410000 */
[-C--:B------:R-:W-:Y:S01]  /*a680*/  FMUL.FTZ R97, R97, R12.reuse ;  /* 0x0000000c61617220 */ /* 0x080fe20000410000 */
[----:B------:R-:W-:Y:S01]  /*a690*/  FMUL.FTZ R100, R100, R12 ;  /* 0x0000000c64647220 */ /* 0x000fe20000410000 */
[----:B------:R-:W3:Y:S01]  /*a6a0*/  MUFU.EX2 R142, R142 ;  /* 0x0000008e008e7308 */ /* 0x000ee20000000800 */
[-C--:B0-----:R-:W-:Y:S01]  /*a6b0*/  FFMA.FTZ R46, R37, R42.reuse, -R38 ;  /* 0x0000002a252e7223 */ /* 0x081fe20000010826 */
[----:B--2---:R-:W-:Y:S01]  /*a6c0*/  FADD.FTZ R50, R32, R5 ;  /* 0x0000000520327221 */ /* 0x004fe20000010000 */
[----:B-1----:R-:W-:Y:S01]  /*a6d0*/  FADD.FTZ R29, R139, R62 ;  /* 0x0000003e8b1d7221 */ /* 0x002fe20000010000 */
[-CC-:B------:R-:W-:Y:S01]  /*a6e0*/  FFMA.FTZ R5, R141, R42.reuse, -R38.reuse ;  /* 0x0000002a8d057223 */ /* 0x180fe20000010826 */
[----:B------:R-:W-:Y:S01]  /*a6f0*/  FFMA.FTZ R38, R87, R42, -R38 ;  /* 0x0000002a57267223 */ /* 0x000fe20000010826 */
[-C--:B------:R-:W-:Y:S01]  /*a700*/  FMUL.FTZ R101, R101, R12.reuse ;  /* 0x0000000c65657220 */ /* 0x080fe20000410000 */
[-C--:B------:R-:W-:Y:S01]  /*a710*/  FMUL.FTZ R104, R104, R12.reuse ;  /* 0x0000000c68687220 */ /* 0x080fe20000410000 */
[----:B------:R-:W0:Y:S01]  /*a720*/  MUFU.EX2 R143, R143 ;  /* 0x0000008f008f7308 */ /* 0x000e220000000800 */
[-C--:B------:R-:W-:Y:S01]  /*a730*/  FMUL.FTZ R105, R105, R12.reuse ;  /* 0x0000000c69697220 */ /* 0x080fe20000410000 */
[-C--:B------:R-:W-:Y:S01]  /*a740*/  FMUL.FTZ R108, R108, R12.reuse ;  /* 0x0000000c6c6c7220 */ /* 0x080fe20000410000 */
[-C--:B------:R-:W-:Y:S01]  /*a750*/  FMUL.FTZ R109, R109, R12.reuse ;  /* 0x0000000c6d6d7220 */ /* 0x080fe20000410000 */
[-C--:B------:R-:W-:Y:S01]  /*a760*/  FMUL.FTZ R112, R112, R12.reuse ;  /* 0x0000000c70707220 */ /* 0x080fe20000410000 */
[-C--:B------:R-:W-:Y:S01]  /*a770*/  FMUL.FTZ R113, R113, R12.reuse ;  /* 0x0000000c71717220 */ /* 0x080fe20000410000 */
[-C--:B------:R-:W-:Y:S01]  /*a780*/  FMUL.FTZ R116, R116, R12.reuse ;  /* 0x0000000c74747220 */ /* 0x080fe20000410000 */
[----:B------:R-:W-:Y:S01]  /*a790*/  FMUL.FTZ R117, R117, R12 ;  /* 0x0000000c75757220 */ /* 0x000fe20000410000 */
[----:B------:R-:W1:Y:S01]  /*a7a0*/  MUFU.EX2 R31, R31 ;  /* 0x0000001f001f7308 */ /* 0x000e620000000800 */
[----:B---3--:R-:W-:Y:S01]  /*a7b0*/  FADD.FTZ R60, R142, R29 ;  /* 0x0000001d8e3c7221 */ /* 0x008fe20000010000 */
[----:B------:R-:W-:Y:S01]  /*a7c0*/  F2FP.BF16.F32.PACK_AB R151, R40, R151 ;  /* 0x000000972897723e */ /* 0x000fe200000010ff */
[----:B------:R-:W-:Y:S01]  /*a7d0*/  FMUL.FTZ R90, R90, R77 ;  /* 0x0000004d5a5a7220 */ /* 0x000fe20000410000 */
[----:B------:R-:W-:Y:S01]  /*a7e0*/  F2FP.BF16.F32.PACK_AB R141, R32, R19 ;  /* 0x00000013208d723e */ /* 0x000fe200000010ff */
[-C--:B------:R-:W-:Y:S01]  /*a7f0*/  FMUL.FTZ R91, R91, R77.reuse ;  /* 0x0000004d5b5b7220 */ /* 0x080fe20000410000 */
[-C--:B------:R-:W-:Y:S01]  /*a800*/  FMUL.FTZ R94, R94, R77.reuse ;  /* 0x0000004d5e5e7220 */ /* 0x080fe20000410000 */
[-C--:B------:R-:W-:Y:S01]  /*a810*/  FMUL.FTZ R95, R95, R77.reuse ;  /* 0x0000004d5f5f7220 */ /* 0x080fe20000410000 */
[----:B------:R-:W2:Y:S01]  /*a820*/  MUFU.EX2 R46, R46 ;  /* 0x0000002e002e7308 */ /* 0x000ea20000000800 */
[----:B0-----:R-:W-:Y:S01]  /*a830*/  FADD.FTZ R29, R143, R50 ;  /* 0x000000328f1d7221 */ /* 0x001fe20000010000 */
[-C--:B------:R-:W-:Y:S01]  /*a840*/  FMUL.FTZ R98, R98, R77.reuse ;  /* 0x0000004d62627220 */ /* 0x080fe20000410000 */
[-C--:B------:R-:W-:Y:S01]  /*a850*/  FMUL.FTZ R99, R99, R77.reuse ;  /* 0x0000004d63637220 */ /* 0x080fe20000410000 */
[-C--:B------:R-:W-:Y:S01]  /*a860*/  FMUL.FTZ R102, R102, R77.reuse ;  /* 0x0000004d66667220 */ /* 0x080fe20000410000 */
[-C--:B------:R-:W-:Y:S01]  /*a870*/  FMUL.FTZ R103, R103, R77.reuse ;  /* 0x0000004d67677220 */ /* 0x080fe20000410000 */
[-C--:B------:R-:W-:Y:S01]  /*a880*/  FMUL.FTZ R106, R106, R77.reuse ;  /* 0x0000004d6a6a7220 */ /* 0x080fe20000410000 */
[-C--:B------:R-:W-:Y:S01]  /*a890*/  FMUL.FTZ R107, R107, R77.reuse ;  /* 0x0000004d6b6b7220 */ /* 0x080fe20000410000 */
[----:B------:R-:W0:Y:S01]  /*a8a0*/  MUFU.EX2 R136, R136 ;  /* 0x0000008800887308 */ /* 0x000e220000000800 */
[C---:B-1----:R-:W-:Y:S01]  /*a8b0*/  FADD.FTZ R33, R31.reuse, R60 ;  /* 0x0000003c1f217221 */ /* 0x042fe20000010000 */
[----:B------:R-:W-:Y:S01]  /*a8c0*/  F2FP.BF16.F32.PACK_AB R142, R31, R142 ;  /* 0x0000008e1f8e723e */ /* 0x000fe200000010ff */
[-C--:B------:R-:W-:Y:S01]  /*a8d0*/  FMUL.FTZ R110, R110, R77.reuse ;  /* 0x0000004d6e6e7220 */ /* 0x080fe20000410000 */
[-C--:B------:R-:W-:Y:S01]  /*a8e0*/  FMUL.FTZ R111, R111, R77.reuse ;  /* 0x0000004d6f6f7220 */ /* 0x080fe20000410000 */
[-C--:B------:R-:W-:Y:S01]  /*a8f0*/  FMUL.FTZ R114, R114, R77.reuse ;  /* 0x0000004d72727220 */ /* 0x080fe20000410000 */
[-C--:B------:R-:W-:Y:S01]  /*a900*/  FMUL.FTZ R115, R115, R77.reuse ;  /* 0x0000004d73737220 */ /* 0x080fe20000410000 */
[----:B------:R-:W-:Y:S01]  /*a910*/  FMUL.FTZ R118, R118, R77 ;  /* 0x0000004d76767220 */ /* 0x000fe20000410000 */
[----:B------:R-:W1:Y:S01]  /*a920*/  MUFU.EX2 R21, R21 ;  /* 0x0000001500157308 */ /* 0x000e620000000800 */
[C---:B--2---:R-:W-:Y:S01]  /*a930*/  FADD.FTZ R60, R46.reuse, R29 ;  /* 0x0000001d2e3c7221 */ /* 0x044fe20000010000 */
[----:B------:R-:W-:Y:S01]  /*a940*/  F2FP.BF16.F32.PACK_AB R143, R46, R143 ;  /* 0x0000008f2e8f723e */ /* 0x000fe200000010ff */
[----:B------:R-:W-:Y:S01]  /*a950*/  FMUL.FTZ R119, R119, R77 ;  /* 0x0000004d77777220 */ /* 0x000fe20000410000 */
[----:B------:R-:W-:-:S04]  /*a960*/  IMAD.MOV.U32 R12, RZ, RZ, R7 ;  /* 0x000000ffff0c7224 */ /* 0x000fc800078e0007 */
[----:B------:R-:W2:Y:S01]  /*a970*/  MUFU.EX2 R54, R54 ;  /* 0x0000003600367308 */ /* 0x000ea20000000800 */
[----:B0-----:R-:W-:Y:S01]  /*a980*/  FADD.FTZ R33, R136, R33 ;  /* 0x0000002188217221 */ /* 0x001fe20000010000 */
[----:B------:R-:W-:-:S03]  /*a990*/  F2FP.BF16.F32.PACK_AB R136, R20, R136 ;  /* 0x000000881488723e */ /* 0x000fc600000010ff */
[----:B------:R-:W-:-:S03]  /*a9a0*/  FADD.FTZ R33, R20, R33 ;  /* 0x0000002114217221 */ /* 0x000fc60000010000 */
        /* <DEDUP_REMOVED lines=64> */
[----:B------:R-:W-:Y:S01]  /*adb0*/  F2FP.BF16.F32.PACK_AB R125, R10, R125 ;  /* 0x0000007d0a7d723e */ /* 0x000fe200000010ff */
[----:B------:R-:W-:-:S05]  /*adc0*/  IMAD.MOV.U32 R10, RZ, RZ, R11 ;  /* 0x000000ffff0a7224 */ /* 0x000fca00078e000b */
        /* <DEDUP_REMOVED lines=14> */
[----:B------:R2:W3:Y:S01]  /*aeb0*/  MUFU.EX2 R14, R5 ;  /* 0x00000005000e7308 */ /* 0x0004e20000000800 */
[----:B0-----:R-:W-:-:S07]  /*aec0*/  F2FP.BF16.F32.PACK_AB R120, R69, R34 ;  /* 0x000000224578723e */ /* 0x001fce00000010ff */
[----:B------:R-:W0:Y:S01]  /*aed0*/  MUFU.EX2 R73, R73 ;  /* 0x0000004900497308 */ /* 0x000e220000000800 */
[----:B--2---:R-:W-:Y:S01]  /*aee0*/  FADD.FTZ R5, R69, R4 ;  /* 0x0000000445057221 */ /* 0x004fe20000010000 */
[C---:B-1----:R-:W-:Y:S01]  /*aef0*/  FADD.FTZ R13, R83.reuse, R13 ;  /* 0x0000000d530d7221 */ /* 0x042fe20000010000 */
[----:B------:R-:W-:Y:S02]  /*af00*/  F2FP.BF16.F32.PACK_AB R121, R83, R52 ;  /* 0x000000345379723e */ /* 0x000fe400000010ff */
[----:B------:R-:W-:-:S03]  /*af10*/  FADD.FTZ R4, R36, R5 ;  /* 0x0000000524047221 */ /* 0x000fc60000010000 */
[----:B------:R-:W1:Y:S01]  /*af20*/  MUFU.EX2 R38, R38 ;  /* 0x0000002600267308 */ /* 0x000e620000000800 */
[----:B---3--:R-:W-:Y:S01]  /*af30*/  FADD.FTZ R13, R14, R13 ;  /* 0x0000000d0e0d7221 */ /* 0x008fe20000010000 */
[C---:B0-----:R-:W-:Y:S01]  /*af40*/  FADD.FTZ R5, R73.reuse, R4 ;  /* 0x0000000449057221 */ /* 0x041fe20000010000 */
[----:B------:R-:W-:Y:S02]  /*af50*/  F2FP.BF16.F32.PACK_AB R122, R73, R36 ;  /* 0x00000024497a723e */ /* 0x000fe400000010ff */
[C---:B-1----:R-:W-:Y:S01]  /*af60*/  FADD.FTZ R4, R38.reuse, R13 ;  /* 0x0000000d26047221 */ /* 0x042fe20000010000 */
[----:B------:R-:W-:Y:S01]  /*af70*/  F2FP.BF16.F32.PACK_AB R123, R38, R14 ;  /* 0x0000000e267b723e */ /* 0x000fe200000010ff */
[----:B------:R-:W-:Y:S06]  /*af80*/  @P2 BRA `(.L_x_870) ;  /* 0xffffffd800e42947 */ /* 0x000fec000383ffff */
.L_x_861:
[----:B------:R-:W-:-:S13]  /*af90*/  ISETP.GE.AND P2, PT, R6, UR37, PT ;  /* 0x0000002506007c0c */ /* 0x000fda000bf46270 */
[----:B------:R-:W-:Y:S05]  /*afa0*/  @!P2 BRA `(.L_x_871) ;  /* 0x00000034006ca947 */ /* 0x000fea0003800000 */
[----:B------:R-:W-:Y:S01]  /*afb0*/  VIADD R13, R17, 0x9 ;  /* 0x00000009110d7836 */ /* 0x000fe20000000000 */
[----:B------:R-:W-:Y:S01]  /*afc0*/  ISETP.GE.U32.AND P2, PT, R2, 0x180, PT ;  /* 0x000001800200780c */ /* 0x000fe20003f46070 */
[----:B------:R-:W-:Y:S01]  /*afd0*/  IMAD.MOV.U32 R12, RZ, RZ, R11 ;  /* 0x000000ffff0c7224 */ /* 0x000fe200078e000b */
[----:B------:R-:W-:Y:S01]  /*afe0*/  UMOV UR7, UR5 ;  /* 0x0000000500077c82 */ /* 0x000fe20008000000 */
[----:B------:R-:W-:Y:S01]  /*aff0*/  IMAD.MOV.U32 R10, RZ, RZ, R7 ;  /* 0x000000ffff0a7224 */ /* 0x000fe200078e0007 */
[----:B------:R-:W-:Y:S01]  /*b000*/  SEL R13, R13, 0x9, !P2 ;  /* 0x000000090d0d7807 */ /* 0x000fe20005000000 */
[----:B------:R-:W-:Y:S01]  /*b010*/  VIADD R17, R17, 0x8 ;  /* 0x0000000811117836 */ /* 0x000fe20000000000 */
[----:B------:R-:W-:Y:S01]  /*b020*/  UMOV UR6, UR4 ;  /* 0x0000000400067c82 */ /* 0x000fe20008000000 */
[----:B------:R-:W-:Y:S01]  /*b030*/  ULDC UR26, c[0x0][0x9e4] ;  /* 0x00027900001a7ab9 */ /* 0x000fe20000000800 */
[----:B------:R-:W-:Y:S01]  /*b040*/  ULDC UR27, c[0x0][0x288] ;  /* 0x0000a200001b7ab9 */ /* 0x000fe20000000800 */
[----:B------:R-:W-:Y:S01]  /*b050*/  ULDC UR28, c[0x0][0x2f0] ;  /* 0x0000bc00001c7ab9 */ /* 0x000fe20000000800 */
[----:B------:R-:W-:Y:S01]  /*b060*/  ULDC UR29, c[0x0][0x9d8] ;  /* 0x00027600001d7ab9 */ /* 0x000fe20000000800 */
[----:B------:R-:W-:-:S05]  /*b070*/  ULDC UR30, c[0x0][0x9e0] ;  /* 0x00027800001e7ab9 */ /* 0x000fca0000000800 */
.L_x_888:
        /* <DEDUP_REMOVED lines=9> */
.L_x_873:
[----:B------:R-:W-:Y:S01]  /*b110*/  ULEA UR10, UR4, UR38, 0x3 ;  /* 0x00000026040a7291 */ /* 0x000fe2000f8e183f */
[----:B------:R-:W-:-:S05]  /*b120*/  IMAD.U32 R7, RZ, RZ, UR5 ;  /* 0x00000005ff077e24 */ /* 0x000fca000f8e00ff */
[----:B------:R-:W-:-:S04]  /*b130*/  SHF.L.U32 R7, R7, 0x1f, RZ ;  /* 0x0000001f07077819 */ /* 0x000fc800000006ff */
[----:B------:R0:W1:Y:S01]  /*b140*/  SYNCS.PHASECHK.TRANS64.TRYWAIT P2, [UR10+0x16830], R7 ;  /* 0x01683007ff0075a7 */ /* 0x000062000804014a */
[----:B------:R-:W-:Y:S05]  /*b150*/  @!P0 BRA `(.L_x_874) ;  /* 0x0000000000048947 */ /* 0x000fea0003800000 */
[----:B------:R-:W-:Y:S01]  /*b160*/  BPT.TRAP 0x1 ;  /* 0x000000040000795c */ /* 0x000fe20000300000 */
.L_x_874:
[----:B-1----:R-:W-:Y:S05]  /*b170*/  @P2 BRA `(.L_x_872) ;  /* 0x0000000000082947 */ /* 0x002fea0003800000 */
[----:B------:R-:W1:Y:S02]  /*b180*/  SYNCS.PHASECHK.TRANS64.TRYWAIT P2, [UR10+0x16830], R7 ;  /* 0x01683007ff0075a7 */ /* 0x000e64000804014a */
[----:B-1----:R-:W-:Y:S05]  /*b190*/  @!P2 BRA `(.L_x_875) ;  /* 0x00000088006ca947 */ /* 0x002fea0003800000 */
.L_x_872:
[----:B------:R2:W-:Y:S01]  /*b1a0*/  BAR.SYNC.DEFER_BLOCKING R17, 0x100 ;  /* 0x000400110000751d */ /* 0x0005e20000010000 */
[----:B------:R-:W-:Y:S01]  /*b1b0*/  R2UR UR20, R8 ;  /* 0x00000000081472ca */ /* 0x000fe200000e0000 */
[----:B------:R-:W-:Y:S01]  /*b1c0*/  ULEA UR22, UR4, UR24, 0xa ;  /* 0x0000001804167291 */ /* 0x000fe2000f8e503f */
[----:B------:R-:W-:-:S03]  /*b1d0*/  R2UR UR21, R9 ;  /* 0x00000000091572ca */ /* 0x000fc600000e0000 */
[----:B------:R-:W-:Y:S01]  /*b1e0*/  UMOV UR23, 0x40000040 ;  /* 0x4000004000177882 */ /* 0x000fe20000000000 */
[----:B------:R-:W-:Y:S01]  /*b1f0*/  UIADD3 UR14, UR22, 0x2, URZ ;  /* 0x00000002160e7890 */ /* 0x000fe2000fffe03f */
[----:B------:R-:W-:Y:S01]  /*b200*/  UMOV UR15, 0x40000040 ;  /* 0x40000040000f7882 */ /* 0x000fe20000000000 */
[----:B------:R-:W-:Y:S01]  /*b210*/  UIADD3 UR18, UR22, 0x4, URZ ;  /* 0x0000000416127890 */ /* 0x000fe2000fffe03f */
[----:B------:R-:W-:Y:S01]  /*b220*/  UMOV UR19, 0x40000040 ;  /* 0x4000004000137882 */ /* 0x000fe20000000000 */
[----:B------:R-:W-:Y:S01]  /*b230*/  UIADD3 UR10, UR22, 0x6, URZ ;  /* 0x00000006160a7890 */ /* 0x000fe2000fffe03f */
        /* <DEDUP_REMOVED lines=13> */
[----:B--2---:R-:W-:Y:S05]  /*b310*/  @P3 BRA `(.L_x_876) ;  /* 0x00000000002c3947 */ /* 0x004fea0003800000 */
[----:B------:R-:W-:Y:S05]  /*b320*/  @!P0 BRA `(.L_x_877) ;  /* 0x0000000000048947 */ /* 0x000fea0003800000 */
[----:B------:R-:W-:Y:S01]  /*b330*/  BPT.TRAP 0x1 ;  /* 0x000000040000795c */ /* 0x000fe20000300000 */
.L_x_877:
[----:B------:R-:W-:Y:S01]  /*b340*/  ULEA UR10, UR6, UR38, 0x3 ;  /* 0x00000026060a7291 */ /* 0x000fe2000f8e183f */
[----:B01----:R-:W-:-:S05]  /*b350*/  IMAD.U32 R7, RZ, RZ, UR7 ;  /* 0x00000007ff077e24 */ /* 0x003fca000f8e00ff */
[----:B------:R-:W-:-:S04]  /*b360*/  SHF.L.U32 R7, R7, 0x1f, RZ ;  /* 0x0000001f07077819 */ /* 0x000fc800000006ff */
[----:B------:R0:W1:Y:S01]  /*b370*/  SYNCS.PHASECHK.TRANS64.TRYWAIT P2, [UR10+0x16850], R7 ;  /* 0x01685007ff0075a7 */ /* 0x000062000804014a */
[----:B------:R-:W-:Y:S05]  /*b380*/  @!P0 BRA `(.L_x_878) ;  /* 0x0000000000048947 */ /* 0x000fea0003800000 */
[----:B------:R-:W-:Y:S01]  /*b390*/  BPT.TRAP 0x1 ;  /* 0x000000040000795c */ /* 0x000fe20000300000 */
.L_x_878:
[----:B-1----:R-:W-:Y:S05]  /*b3a0*/  @P2 BRA `(.L_x_876) ;  /* 0x0000000000082947 */ /* 0x002fea0003800000 */
[----:B------:R-:W1:Y:S02]  /*b3b0*/  SYNCS.PHASECHK.TRANS64.TRYWAIT P2, [UR10+0x16850], R7 ;  /* 0x01685007ff0075a7 */ /* 0x000e64000804014a */
[----:B-1----:R-:W-:Y:S05]  /*b3c0*/  @!P2 BRA `(.L_x_879) ;  /* 0x0000008400f8a947 */ /* 0x002fea0003800000 */
.L_x_876:
[----:B------:R-:W-:Y:S01]  /*b3d0*/  UIADD3 UR7, UR38, 0x400, URZ ;  /* 0x0000040026077890 */ /* 0x000fe2000fffe03f */
[----:B------:R-:W-:Y:S01]  /*b3e0*/  WARPGROUP.ARRIVE ;  /* 0x00000000000079c5 */ /* 0x000fe20000000000 */
[----:B------:R-:W-:Y:S01]  /*b3f0*/  UMOV UR11, 0x40000040 ;  /* 0x40000040000b7882 */ /* 0x000fe20000000000 */
[----:B------:R-:W-:Y:S01]  /*b400*/  PLOP3.LUT P2, PT, PT, PT, UP0, 0x80, 0x0 ;  /* 0x000000000000781c */ /* 0x000fe20003f4f008 */
[----:B------:R-:W-:Y:S01]  /*b410*/  USHF.R.U32.HI UR7, URZ, 0x4, UR7 ;  /* 0x000000043f077899 */ /* 0x000fe20008011607 */
[----:B------:R-:W-:Y:S01]  /*b420*/  FMUL.FTZ R19, R31, UR29 ;  /* 0x0000001d1f137c20 */ /* 0x000fe20008410000 */
[----:B------:R-:W-:Y:S01]  /*b430*/  FMUL.FTZ R31, R37, UR29 ;  /* 0x0000001d251f7c20 */ /* 0x000fe20008410000 */
[----:B------:R-:W-:Y:S01]  /*b440*/  IMAD.U32 R37, RZ, RZ, UR4 ;  /* 0x00000004ff257e24 */ /* 0x000fe2000f8e00ff */
[----:B------:R-:W-:Y:S01]  /*b450*/  ULOP3.LUT UR7, UR7, 0x3fff, URZ, 0xc0, !UPT ;  /* 0x00003fff07077892 */ /* 0x000fe2000f8ec03f */
[----:B------:R-:W-:Y:S01]  /*b460*/  FMUL.FTZ R18, R30, UR29 ;  /* 0x0000001d1e127c20 */ /* 0x000fe20008410000 */
[----:B------:R-:W-:Y:S01]  /*b470*/  FMUL.FTZ R20, R28, UR29 ;  /* 0x0000001d1c147c20 */ /* 0x000fe20008410000 */
[----:B------:R-:W-:Y:S01]  /*b480*/  FMUL.FTZ R30, R43, UR29 ;  /* 0x0000001d2b1e7c20 */ /* 0x000fe20008410000 */
[----:B------:R-:W-:Y:S01]  /*b490*/  ULEA UR7, UR6, UR7, 0xa ;  /* 0x0000000706077291 */ /* 0x000fe2000f8e503f */
[----:B------:R-:W-:Y:S01]  /*b4a0*/  FMUL.FTZ R28, R42, UR29 ;  /* 0x0000001d2a1c7c20 */ /* 0x000fe20008410000 */
[----:B------:R-:W-:Y:S01]  /*b4b0*/  FMUL.FTZ R43, R58, UR29 ;  /* 0x0000001d3a2b7c20 */ /* 0x000fe20008410000 */
[----:B------:R-:W-:Y:S01]  /*b4c0*/  FMUL.FTZ R42, R45, UR29 ;  /* 0x0000001d2d2a7c20 */ /* 0x000fe20008410000 */
[----:B------:R-:W-:Y:S01]  /*b4d0*/  FMUL.FTZ R44, R44, UR29 ;  /* 0x0000001d2c2c7c20 */ /* 0x000fe20008410000 */
[----:B------:R-:W-:Y:S01]  /*b4e0*/  FMUL.FTZ R45, R62, UR29 ;  /* 0x0000001d3e2d7c20 */ /* 0x000fe20008410000 */
[----:B------:R-:W-:Y:S01]  /*b4f0*/  @!P1 LEA R37, R37, UR38, 0x3 ;  /* 0x0000002625259c11 */ /* 0x000fe2000f8e18ff */
        /* <DEDUP_REMOVED lines=8> */
[----:B------:R-:W-:-:S02]  /*b580*/  IMAD.MOV.U32 R76, RZ, RZ, R0 ;  /* 0x000000ffff4c7224 */ /* 0x000fc400078e0000 */
[----:B------:R-:W-:Y:S01]  /*b590*/  FMUL.FTZ R46, R63, UR29 ;  /* 0x0000001d3f2e7c20 */ /* 0x000fe20008410000 */
[----:B------:R-:W-:Y:S01]  /*b5a0*/  FMUL.FTZ R63, R65, UR29 ;  /* 0x0000001d413f7c20 */ /* 0x000fe20008410000 */
[----:B------:R-:W-:Y:S01]  /*b5b0*/  FMUL.FTZ R65, R68, UR29 ;  /* 0x0000001d44417c20 */ /* 0x000fe20008410000 */
[----:B------:R-:W-:Y:S02]  /*b5c0*/  IMAD.SHL.U32 R68, R6, 0x80, RZ ;  /* 0x0000008006447824 */ /* 0x000fe400078e00ff */
[----:B------:R-:W-:Y:S01]  /*b5d0*/  FMUL.FTZ R15, R25, UR29 ;  /* 0x0000001d190f7c20 */ /* 0x000fe20008410000 */
[----:B------:R-:W-:Y:S01]  /*b5e0*/  FMUL.FTZ R21, R29, UR29 ;  /* 0x0000001d1d157c20 */ /* 0x000fe20008410000 */
[----:B01----:R-:W-:Y:S01]  /*b5f0*/  FMUL.FTZ R7, R24, UR29 ;  /* 0x0000001d18077c20 */ /* 0x003fe20008410000 */
        /* <DEDUP_REMOVED lines=8> */
[----:B------:R-:W-:Y:S01]  /*b680*/  IADD3 R36, -R68, 0x1, RZ ;  /* 0x0000000144247810 */ /* 0x000fe20007ffe1ff */
        /* <DEDUP_REMOVED lines=16> */
[----:B------:R-:W0:Y:S08]  /*b790*/  MUFU.TANH R7, R7 ;  /* 0x0000000700077308 */ /* 0x000e300000002400 */
[----:B------:R-:W1:Y:S08]  /*b7a0*/  MUFU.TANH R15, R15 ;  /* 0x0000000f000f7308 */ /* 0x000e700000002400 */
        /* <DEDUP_REMOVED lines=56> */
[----:B------:R-:W-:Y:S01]  /*bb30*/  FMUL.FTZ R75, R84, UR29 ;  /* 0x0000001d544b7c20 */ /* 0x000fe20008410000 */
[----:B------:R-:W-:Y:S01]  /*bb40*/  HGMMA.64x64x16.F32.BF16 R88, R132, gdesc[UR8].tnspB, R88, gsb0 ;  /* 0x40e0000884587df0 */ /* 0x000fe20008001858 */
[----:B------:R-:W-:Y:S01]  /*bb50*/  UIADD3 UR10, UR7, 0x280, URZ ;  /* 0x00000280070a7890 */ /* 0x000fe2000fffe03f */
[----:B------:R-:W0:Y:S01]  /*bb60*/  MUFU.TANH R136, R136 ;  /* 0x0000008800887308 */ /* 0x000e220000002400 */
[----:B------:R-:W-:-:S07]  /*bb70*/  UMOV UR11, 0x40000040 ;  /* 0x40000040000b7882 */ /* 0x000fce0000000000 */
        /* <DEDUP_REMOVED lines=11> */
[----:B------:R-:W-:-:S04]  /*bc30*/  FMUL.FTZ R134, R48, UR29 ;  /* 0x0000001d30867c20 */ /* 0x000fc80008410000 */
[----:B------:R5:W0:Y:S01]  /*bc40*/  MUFU.TANH R132, R44 ;  /* 0x0000002c00847308 */ /* 0x000a220000002400 */
[----:B------:R-:W-:Y:S01]  /*bc50*/  FMUL.FTZ R133, R49, UR29 ;  /* 0x0000001d31857c20 */ /* 0x000fe20008410000 */
[----:B------:R-:W-:Y:S01]  /*bc60*/  FMUL.FTZ R135, R53, UR29 ;  /* 0x0000001d35877c20 */ /* 0x000fe20008410000 */
[----:B------:R-:W-:Y:S01]  /*bc70*/  FMUL.FTZ R48, R67, UR29 ;  /* 0x0000001d43307c20 */ /* 0x000fe20008410000 */
[----:B------:R-:W-:Y:S01]  /*bc80*/  HGMMA.64x64x16.F32.BF16 R88, R128, gdesc[UR8].tnspB, R88, gsb0 ;  /* 0x40e0000880587df0 */ /* 0x000fe20008001858 */
[----:B------:R-:W-:Y:S01]  /*bc90*/  UIADD3 UR10, UR7, 0x300, URZ ;  /* 0x00000300070a7890 */ /* 0x000fe2000fffe03f */
[----:B------:R-:W-:Y:S01]  /*bca0*/  FMUL.FTZ R49, R70, UR29 ;  /* 0x0000001d46317c20 */ /* 0x000fe20008410000 */
[----:B------:R-:W-:Y:S01]  /*bcb0*/  UMOV UR11, 0x40000040 ;  /* 0x40000040000b7882 */ /* 0x000fe20000000000 */
[----:B------:R-:W-:Y:S01]  /*bcc0*/  FMUL.FTZ R67, R77, UR29 ;  /* 0x0000001d4d437c20 */ /* 0x000fe20008410000 */
[----:B-----5:R-:W-:Y:S01]  /*bcd0*/  FMUL.FTZ R44, R59, UR29 ;  /* 0x0000001d3b2c7c20 */ /* 0x020fe20008410000 */
[----:B------:R-:W-:Y:S01]  /*bce0*/  FMUL.FTZ R59, R61, UR29 ;  /* 0x0000001d3d3b7c20 */ /* 0x000fe20008410000 */
[----:B------:R-:W-:Y:S01]  /*bcf0*/  FMUL.FTZ R61, R64, UR29 ;  /* 0x0000001d403d7c20 */ /* 0x000fe20008410000 */
[----:B------:R-:W-:Y:S01]  /*bd00*/  FMUL.FTZ R64, R73, UR29 ;  /* 0x0000001d49407c20 */ /* 0x000fe20008410000 */
[----:B------:R-:W-:Y:S01]  /*bd10*/  FMUL.FTZ R53, R78, UR29 ;  /* 0x0000001d4e357c20 */ /* 0x000fe20008410000 */
[----:B------:R-:W-:Y:S01]  /*bd20*/  FMUL.FTZ R70, R85, UR29 ;  /* 0x0000001d55467c20 */ /* 0x000fe20008410000 */
        /* <DEDUP_REMOVED lines=20> */
[----:B------:R-:W-:-:S04]  /*be70*/  @UP0 ULDC UR7, c[0x0][0x450] ;  /* 0x0001140000070ab9 */ /* 0x000fc80000000800 */
[----:B------:R-:W-:Y:S01]  /*be80*/  @P2 SHF.R.U32.HI R76, RZ, UR7, R58 ;  /* 0x00000007ff4c2c19 */ /* 0x000fe2000801163a */
[----:B------:R-:W-:Y:S01]  /*be90*/  @!P1 VIADD R58, R37, 0x16840 ;  /* 0x00016840253a9836 */ /* 0x000fe20000000000 */
[----:B------:R-:W0:Y:S01]  /*bea0*/  MUFU.TANH R53, R53 ;  /* 0x0000003500357308 */ /* 0x000e220000002400 */
[----:B------:R-:W-:Y:S02]  /*beb0*/  IMAD R37, R3, -0x2, R36 ;  /* 0xfffffffe03257824 */ /* 0x000fe400078e0224 */
[----:B------:R-:W5:Y:S01]  /*bec0*/  SHFL.IDX PT, R73, R76, RZ, 0x1c1f ;  /* 0x001c1fff4c497589 */ /* 0x000f6200000e0000 */
[----:B------:R-:W-:Y:S01]  /*bed0*/  @!P1 PRMT R58, RZ, 0x654, R58 ;  /* 0x00000654ff3a9816 */ /* 0x000fe2000000003a */
[----:B------:R-:W-:-:S03]  /*bee0*/  IMAD R37, R16, UR28, R37 ;  /* 0x0000001c10257c24 */ /* 0x000fc6000f8e0225 */
[----:B------:R-:W0:Y:S01]  /*bef0*/  MUFU.TANH R75, R75 ;  /* 0x0000004b004b7308 */ /* 0x000e220000002400 */
[----:B------:R-:W-:-:S04]  /*bf00*/  VIADD R37, R37, -UR27 ;  /* 0x8000001b25257c36 */ /* 0x000fc80008000000 */
[C---:B------:R-:W-:Y:S02]  /*bf10*/  VIADD R74, R37.reuse, UR30 ;  /* 0x0000001e254a7c36 */ /* 0x040fe40008000000 */
[----:B------:R-:W-:Y:S01]  /*bf20*/  VIADD R72, R37, UR25 ;  /* 0x0000001925487c36 */ /* 0x000fe20008000000 */
[----:B------:R-:W0:Y:S08]  /*bf30*/  MUFU.TANH R70, R70 ;  /* 0x0000004600467308 */ /* 0x000e300000002400 */
[----:B------:R-:W0:Y:S01]  /*bf40*/  MUFU.TANH R57, R57 ;  /* 0x0000003900397308 */ /* 0x000e220000002400 */
[----:B-----5:R-:W-:-:S02]  /*bf50*/  IMAD.IADD R80, R74, 0x1, R73 ;  /* 0x000000014a507824 */ /* 0x020fc400078e0249 */
[----:B------:R-:W-:Y:S01]  /*bf60*/  IMAD.IADD R78, R72, 0x1, R73 ;  /* 0x00000001484e7824 */ /* 0x000fe200078e0249 */
[----:B------:R-:W-:Y:S02]  /*bf70*/  WARPGROUP.DEPBAR.LE gsb0, 0x0 ;  /* 0x00008000000079c5 */ /* 0x000fe40000010000 */
[----:B------:R-:W-:-:S06]  /*bf80*/  WARPGROUP.ARRIVE ;  /* 0x00000000000079c5 */ /* 0x000fcc0000000000 */
[----:B------:R-:W-:Y:S03]  /*bf90*/  HGMMA.64x64x16.F32.BF16 R88, R120, gdesc[UR8].tnspB, R88, gsb0 ;  /* 0x40e0000878587df0 */ /* 0x000fe60008001858 */
[----:B------:R-:W-:Y:S02]  /*bfa0*/  WARPGROUP.DEPBAR.LE gsb0, 0x0 ;  /* 0x00008000000079c5 */ /* 0x000fe40000010000 */
[----:B------:R0:W-:Y:S06]  /*bfb0*/  BAR.ARV R13, 0x100 ;  /* 0x0004000d0000751d */ /* 0x0001ec0000002000 */
[----:B------:R5:W-:Y:S02]  /*bfc0*/  @!P1 SYNCS.ARRIVE.TRANS64.RED.A1T0 RZ, [R58+URZ], RZ ;  /* 0x000000ff3aff99a7 */ /* 0x000be4000810043f */
[----:B-----5:R-:W-:-:S06]  /*bfd0*/  FMUL.FTZ R58, R87, UR29 ;  /* 0x0000001d573a7c20 */ /* 0x020fcc0008410000 */
[----:B------:R-:W0:Y:S01]  /*bfe0*/  MUFU.TANH R58, R58 ;  /* 0x0000003a003a7308 */ /* 0x000e220000002400 */
[----:B-1234-:R-:W-:Y:S05]  /*bff0*/  @!P6 BRA `(.L_x_880) ;  /* 0x00000000005ce947 */ /* 0x01efea0003800000 */
[----:B------:R-:W-:Y:S01]  /*c000*/  IMAD R36, R16, UR28, R73 ;  /* 0x0000001c10247c24 */ /* 0x000fe2000f8e0249 */
[----:B------:R-:W-:Y:S03]  /*c010*/  BSSY B0, `(.L_x_881) ;  /* 0x0000011000007945 */ /* 0x000fe60003800000 */
[----:B------:R-:W-:-:S05]  /*c020*/  VIADD R73, R36, -UR27 ;  /* 0x8000001b24497c36 */ /* 0x000fca0008000000 */
[----:B------:R-:W-:-:S13]  /*c030*/  ISETP.GT.AND P2, PT, R73, -0x1, PT ;  /* 0xffffffff4900780c */ /* 0x000fda0003f44270 */
[----:B------:R-:W-:Y:S05]  /*c040*/  @P2 BRA `(.L_x_882) ;  /* 0x0000000000202947 */ /* 0x000fea0003800000 */
[----:B------:R-:W-:Y:S01]  /*c050*/  IMAD.U32 R77, RZ, RZ, UR26 ;  /* 0x0000001aff4d7e24 */ /* 0x000fe2000f8e00ff */
[----:B------:R-:W-:-:S04]  /*c060*/  LOP3.LUT R73, RZ, R73, RZ, 0x33, !PT ;  /* 0x00000049ff497212 */ /* 0x000fc800078e33ff */
[----:B------:R-:W-:-:S13]  /*c070*/  ISETP.NE.AND P2, PT, R77, 0x1, PT ;  /* 0x000000014d00780c */ /* 0x000fda0003f45270 */
[----:B------:R-:W1:Y:S02]  /*c080*/  @P2 LDC.64 R36, c[0x0][0x9e8] ;  /* 0x00027a00ff242b82 */ /* 0x000e640000000a00 */
[----:B-1----:R-:W-:-:S05]  /*c090*/  @P2 IMAD.HI.U32 R36, R73, R36, RZ ;  /* 0x0000002449242227 */ /* 0x002fca00078e00ff */
[----:B------:R-:W-:-:S04]  /*c0a0*/  @P2 SHF.R.U32.HI R73, RZ, R37, R36 ;  /* 0x00000025ff492219 */ /* 0x000fc80000011624 */
[----:B------:R-:W-:Y:S01]  /*c0b0*/  LOP3.LUT R73, RZ, R73, RZ, 0x33, !PT ;  /* 0x00000049ff497212 */ /* 0x000fe200078e33ff */
[----:B------:R-:W-:Y:S06]  /*c0c0*/  BRA `(.L_x_883) ;  /* 0x0000000000147947 */ /* 0x000fec0003800000 */
.L_x_882:
[----:B------:R-:W-:-:S05]  /*c0d0*/  IMAD.U32 R77, RZ, RZ, UR26 ;  /* 0x0000001aff4d7e24 */ /* 0x000fca000f8e00ff */
[----:B------:R-:W-:-:S13]  /*c0e0*/  ISETP.NE.AND P2, PT, R77, 0x1, PT ;  /* 0x000000014d00780c */ /* 0x000fda0003f45270 */
[----:B------:R-:W1:Y:S02]  /*c0f0*/  @P2 LDC.64 R36, c[0x0][0x9e8] ;  /* 0x00027a00ff242b82 */ /* 0x000e640000000a00 */
[----:B-1----:R-:W-:-:S05]  /*c100*/  @P2 IMAD.HI.U32 R36, R73, R36, RZ ;  /* 0x0000002449242227 */ /* 0x002fca00078e00ff */
[----:B------:R-:W-:-:S07]  /*c110*/  @P2 SHF.R.U32.HI R73, RZ, R37, R36 ;  /* 0x00000025ff492219 */ /* 0x000fce0000011624 */
.L_x_883:
[----:B------:R-:W-:Y:S05]  /*c120*/  BSYNC B0 ;  /* 0x0000000000007941 */ /* 0x000fea0003800000 */
.L_x_881:
[----:B------:R-:W-:-:S04]  /*c130*/  IMAD R36, R73, R77, -R68 ;  /* 0x0000004d49247224 */ /* 0x000fc800078e0a44 */
[----:B------:R-:W-:-:S05]  /*c140*/  IMAD R37, R3, -0x2, R36 ;  /* 0xfffffffe03257824 */ /* 0x000fca00078e0224 */
[----:B------:R-:W-:Y:S02]  /*c150*/  VIADDMNMX R80, R37, R77, R80, PT ;  /* 0x0000004d25507246 */ /* 0x000fe40003800150 */
[----:B------:R-:W-:-:S07]  /*c160*/  VIMNMX R78, R78, R37, !PT ;  /* 0x000000254e4e7248 */ /* 0x000fce0007fe0100 */
.L_x_880:
[----:B------:R-:W-:-:S04]  /*c170*/  ISETP.GT.AND P2, PT, R6, -0x1, PT ;  /* 0xffffffff0600780c */ /* 0x000fc80003f44270 */
[C---:B------:R-:W-:Y:S02]  /*c180*/  ISETP.GT.AND P4, PT, R78.reuse, RZ, P2 ;  /* 0x000000ff4e00720c */ /* 0x040fe40001784270 */
[----:B------:R-:W-:Y:S02]  /*c190*/  ISETP.GT.AND P5, PT, R78, 0x1, P2 ;  /* 0x000000014e00780c */ /* 0x000fe400017a4270 */
[C---:B------:R-:W-:Y:S02]  /*c1a0*/  ISETP.LT.OR P4, PT, R80.reuse, 0x1, P4 ;  /* 0x000000015000780c */ /* 0x040fe40002781670 */
[----:B------:R-:W-:Y:S02]  /*c1b0*/  ISETP.LT.OR P5, PT, R80, 0x2, P5 ;  /* 0x000000025000780c */ /* 0x000fe40002fa1670 */
[----:B0-----:R-:W-:Y:S02]  /*c1c0*/  FSEL R121, R7, -INF , !P4 ;  /* 0xff80000007797808 */ /* 0x001fe40006000000 */
[----:B------:R-:W-:Y:S01]  /*c1d0*/  FSEL R125, R15, -INF , !P5 ;  /* 0xff8000000f7d7808 */ /* 0x000fe20006800000 */
[----:B------:R-:W0:Y:S01]  /*c1e0*/  SHFL.IDX PT, R7, R76, 0x1, 0x1c1f ;  /* 0x003c1f004c077f89 */ /* 0x000e2200000e0000 */
[----:B------:R-:W-:-:S02]  /*c1f0*/  ISETP.GT.AND P3, PT, R78, 0x8, P2 ;  /* 0x000000084e00780c */ /* 0x000fc40001764270 */
[C---:B------:R-:W-:Y:S02]  /*c200*/  ISETP.GT.AND P4, PT, R78.reuse, 0x9, P2 ;  /* 0x000000094e00780c */ /* 0x040fe40001784270 */
[----:B------:R-:W-:Y:S02]  /*c210*/  ISETP.GT.AND P5, PT, R78, 0x10, P2 ;  /* 0x000000104e00780c */ /* 0x000fe400017a4270 */
[C---:B------:R-:W-:Y:S02]  /*c220*/  ISETP.LT.OR P3, PT, R80.reuse, 0x9, P3 ;  /* 0x000000095000780c */ /* 0x040fe40001f61670 */
[C---:B------:R-:W-:Y:S02]  /*c230*/  ISETP.LT.OR P4, PT, R80.reuse, 0xa, P4 ;  /* 0x0000000a5000780c */ /* 0x040fe40002781670 */
[----:B------:R-:W-:Y:S02]  /*c240*/  ISETP.LT.OR P5, PT, R80, 0x11, P5 ;  /* 0x000000115000780c */ /* 0x000fe40002fa1670 */
[----:B------:R-:W-:-:S02]  /*c250*/  FSEL R131, R20, -INF , !P3 ;  /* 0xff80000014837808 */ /* 0x000fc40005800000 */
[----:B------:R-:W-:Y:S02]  /*c260*/  FSEL R139, R21, -INF , !P4 ;  /* 0xff800000158b7808 */ /* 0x000fe40006000000 */
[----:B------:R-:W-:Y:S02]  /*c270*/  FSEL R143, R25, -INF , !P5 ;  /* 0xff800000198f7808 */ /* 0x000fe40006800000 */
[C---:B------:R-:W-:Y:S02]  /*c280*/  ISETP.GT.AND P3, PT, R78.reuse, 0x11, P2 ;  /* 0x000000114e00780c */ /* 0x040fe40001764270 */
[C---:B------:R-:W-:Y:S02]  /*c290*/  ISETP.GT.AND P4, PT, R78.reuse, 0x18, P2 ;  /* 0x000000184e00780c */ /* 0x040fe40001784270 */
[----:B------:R-:W-:Y:S01]  /*c2a0*/  ISETP.GT.AND P5, PT, R78, 0x19, P2 ;  /* 0x000000194e00780c */ /* 0x000fe200017a4270 */
[----:B0-----:R-:W-:Y:S01]  /*c2b0*/  IMAD.IADD R36, R72, 0x1, R7 ;  /* 0x0000000148247824 */ /* 0x001fe200078e0207 */
[----:B------:R-:W-:-:S02]  /*c2c0*/  ISETP.LT.OR P3, PT, R80, 0x12, P3 ;  /* 0x000000125000780c */ /* 0x000fc40001f61670 */
[C---:B------:R-:W-:Y:S02]  /*c2d0*/  ISETP.LT.OR P4, PT, R80.reuse, 0x19, P4 ;  /* 0x000000195000780c */ /* 0x040fe40002781670 */
[----:B------:R-:W-:Y:S02]  /*c2e0*/  ISETP.LT.OR P5, PT, R80, 0x1a, P5 ;  /* 0x0000001a5000780c */ /* 0x000fe40002fa1670 */
[----:B------:R-:W-:Y:S02]  /*c2f0*/  FSEL R145, R27, -INF , !P3 ;  /* 0xff8000001b917808 */ /* 0x000fe40005800000 */
[----:B------:R-:W-:Y:S02]  /*c300*/  FSEL R153, R29, -INF , !P4 ;  /* 0xff8000001d997808 */ /* 0x000fe40006000000 */
[----:B------:R-:W-:Y:S02]  /*c310*/  FSEL R149, R31, -INF , !P5 ;  /* 0xff8000001f957808 */ /* 0x000fe40006800000 */
[----:B------:R-:W-:-:S02]  /*c320*/  ISETP.GT.AND P3, PT, R78, 0x20, P2 ;  /* 0x000000204e00780c */ /* 0x000fc40001764270 */
[C---:B------:R-:W-:Y:S02]  /*c330*/  ISETP.GT.AND P4, PT, R78.reuse, 0x21, P2 ;  /* 0x000000214e00780c */ /* 0x040fe40001784270 */
[----:B------:R-:W-:Y:S02]  /*c340*/  ISETP.GT.AND P5, PT, R78, 0x28, P2 ;  /* 0x000000284e00780c */ /* 0x000fe400017a4270 */
[C---:B------:R-:W-:Y:S02]  /*c350*/  ISETP.LT.OR P3, PT, R80.reuse, 0x21, P3 ;  /* 0x000000215000780c */ /* 0x040fe40001f61670 */
[C---:B------:R-:W-:Y:S02]  /*c360*/  ISETP.LT.OR P4, PT, R80.reuse, 0x22, P4 ;  /* 0x000000225000780c */ /* 0x040fe40002781670 */
[----:B------:R-:W-:Y:S02]  /*c370*/  ISETP.LT.OR P5, PT, R80, 0x29, P5 ;  /* 0x000000295000780c */ /* 0x000fe40002fa1670 */
[----:B------:R-:W-:Y:S01]  /*c380*/  FSEL R147, R32, -INF , !P3 ;  /* 0xff80000020937808 */ /* 0x000fe20005800000 */
[----:B------:R-:W-:Y:S01]  /*c390*/  IMAD.IADD R32, R74, 0x1, R7 ;  /* 0x000000014a207824 */ /* 0x000fe200078e0207 */
[----:B------:R-:W-:-:S02]  /*c3a0*/  FSEL R33, R33, -INF , !P4 ;  /* 0xff80000021217808 */ /* 0x000fc40006000000 */
[----:B------:R-:W-:Y:S02]  /*c3b0*/  FSEL R25, R132, -INF , !P5 ;  /* 0xff80000084197808 */ /* 0x000fe40006800000 */
[C---:B------:R-:W-:Y:S02]  /*c3c0*/  ISETP.GT.AND P3, PT, R78.reuse, 0x29, P2 ;  /* 0x000000294e00780c */ /* 0x040fe40001764270 */
[C---:B------:R-:W-:Y:S02]  /*c3d0*/  ISETP.GT.AND P4, PT, R78.reuse, 0x30, P2 ;  /* 0x000000304e00780c */ /* 0x040fe40001784270 */
[----:B------:R-:W-:Y:S02]  /*c3e0*/  ISETP.GT.AND P5, PT, R78, 0x31, P2 ;  /* 0x000000314e00780c */ /* 0x000fe400017a4270 */
[C---:B------:R-:W-:Y:S02]  /*c3f0*/  ISETP.LT.OR P3, PT, R80.reuse, 0x2a, P3 ;  /* 0x0000002a5000780c */ /* 0x040fe40001f61670 */
[----:B------:R-:W-:-:S02]  /*c400*/  ISETP.LT.OR P4, PT, R80, 0x31, P4 ;  /* 0x000000315000780c */ /* 0x000fc40002781670 */
[----:B------:R-:W-:Y:S02]  /*c410*/  ISETP.LT.OR P5, PT, R80, 0x32, P5 ;  /* 0x000000325000780c */ /* 0x000fe40002fa1670 */
[----:B------:R-:W-:Y:S02]  /*c420*/  FSEL R15, R42, -INF , !P3 ;  /* 0xff8000002a0f7808 */ /* 0x000fe40005800000 */
[----:B------:R-:W-:Y:S02]  /*c430*/  FSEL R27, R134, -INF , !P4 ;  /* 0xff800000861b7808 */ /* 0x000fe40006000000 */
[----:B------:R-:W-:Y:S02]  /*c440*/  FSEL R133, R133, -INF , !P5 ;  /* 0xff80000085857808 */ /* 0x000fe40006800000 */
[C---:B------:R-:W-:Y:S02]  /*c450*/  ISETP.GT.AND P3, PT, R78.reuse, 0x38, P2 ;  /* 0x000000384e00780c */ /* 0x040fe40001764270 */
[----:B------:R-:W-:-:S02]  /*c460*/  ISETP.GT.AND P4, PT, R78, 0x39, P2 ;  /* 0x000000394e00780c */ /* 0x000fc40001784270 */
[----:B------:R-:W-:Y:S02]  /*c470*/  ISETP.GT.AND P5, PT, R78, 0x40, P2 ;  /* 0x000000404e00780c */ /* 0x000fe400017a4270 */
        /* <DEDUP_REMOVED lines=50> */
[----:B------:R-:W-:Y:S01]  /*c7a0*/  FSEL R67, R70, -INF , !P5 ;  /* 0xff80000046437808 */ /* 0x000fe20006800000 */
[----:B------:R-:W-:Y:S06]  /*c7b0*/  @!P6 BRA `(.L_x_884) ;  /* 0x00000000005ce947 */ /* 0x000fec0003800000 */
        /* <DEDUP_REMOVED lines=13> */
.L_x_886:
[----:B------:R-:W-:-:S05]  /*c890*/  IMAD.U32 R42, RZ, RZ, UR26 ;  /* 0x0000001aff2a7e24 */ /* 0x000fca000f8e00ff */
[----:B------:R-:W-:-:S13]  /*c8a0*/  ISETP.NE.AND P3, PT, R42, 0x1, PT ;  /* 0x000000012a00780c */ /* 0x000fda0003f65270 */
[----:B------:R-:W0:Y:S02]  /*c8b0*/  @P3 LDC.64 R20, c[0x0][0x9e8] ;  /* 0x00027a00ff143b82 */ /* 0x000e240000000a00 */
[----:B0-----:R-:W-:-:S05]  /*c8c0*/  @P3 IMAD.HI.U32 R20, R7, R20, RZ ;  /* 0x0000001407143227 */ /* 0x001fca00078e00ff */
[----:B------:R-:W-:-:S07]  /*c8d0*/  @P3 SHF.R.U32.HI R7, RZ, R21, R20 ;  /* 0x00000015ff073219 */ /* 0x000fce0000011614 */
.L_x_887:
[----:B------:R-:W-:Y:S05]  /*c8e0*/  BSYNC B0 ;  /* 0x0000000000007941 */ /* 0x000fea0003800000 */
.L_x_885:
[----:B------:R-:W-:-:S04]  /*c8f0*/  IMAD R68, R7, R42, -R68 ;  /* 0x0000002a07447224 */ /* 0x000fc800078e0a44 */
[----:B------:R-:W-:-:S05]  /*c900*/  IMAD R7, R3, -0x2, R68 ;  /* 0xfffffffe03077824 */ /* 0x000fca00078e0244 */
[----:B------:R-:W-:Y:S02]  /*c910*/  VIADDMNMX R32, R7, R42, R32, PT ;  /* 0x0000002a07207246 */ /* 0x000fe40003800120 */
[----:B------:R-:W-:-:S07]  /*c920*/  VIMNMX R36, R36, R7, !PT ;  /* 0x0000000724247248 */ /* 0x000fce0007fe0100 */
.L_x_884:
[----:B------:R-:W-:Y:S01]  /*c930*/  FMNMX.FTZ R20, R121, R10, !PT ;  /* 0x0000000a79147209 */ /* 0x000fe20007810000 */
[----:B------:R-:W0:Y:S01]  /*c940*/  LDC R42, c[0x0][0x988] ;  /* 0x00026200ff2a7b82 */ /* 0x000e220000000800 */
[----:B------:R-:W-:Y:S01]  /*c950*/  ISETP.GT.AND P4, PT, R36, 0x8, P2 ;  /* 0x000000082400780c */ /* 0x000fe20001784270 */
[----:B------:R-:W-:Y:S01]  /*c960*/  UMOV UR7, UR5 ;  /* 0x0000000500077c82 */ /* 0x000fe20008000000 */
[----:B------:R-:W-:Y:S02]  /*c970*/  FMNMX.FTZ R20, R125, R20, !PT ;  /* 0x000000147d147209 */ /* 0x000fe40007810000 */
[----:B------:R-:W-:Y:S02]  /*c980*/  ISETP.LT.OR P4, PT, R32, 0x9, P4 ;  /* 0x000000092000780c */ /* 0x000fe40002781670 */
[----:B------:R-:W-:Y:S02]  /*c990*/  FMNMX.FTZ R20, R131, R20, !PT ;  /* 0x0000001483147209 */ /* 0x000fe40007810000 */
[----:B------:R-:W-:-:S02]  /*c9a0*/  FSEL R85, R18, -INF , !P4 ;  /* 0xff80000012557808 */ /* 0x000fc40006000000 */
[----:B------:R-:W-:Y:S02]  /*c9b0*/  FMNMX.FTZ R20, R139, R20, !PT ;  /* 0x000000148b147209 */ /* 0x000fe40007810000 */
[----:B------:R-:W-:Y:S02]  /*c9c0*/  ISETP.GT.AND P4, PT, R36, 0x11, P2 ;  /* 0x000000112400780c */ /* 0x000fe40001784270 */
        /* <DEDUP_REMOVED lines=11> */
[----:B------:R-:W-:Y:S02]  /*ca80*/  FSEL R123, R26, -INF , !P4 ;  /* 0xff8000001a7b7808 */ /* 0x000fe40006000000 */
        /* <DEDUP_REMOVED lines=9> */
[----:B------:R-:W-:-:S02]  /*cb20*/  ISETP.GT.AND P5, PT, R36, 0x10, P2 ;  /* 0x000000102400780c */ /* 0x000fc400017a4270 */
[----:B------:R-:W-:Y:S02]  /*cb30*/  FMNMX.FTZ R20, R135, R20, !PT ;  /* 0x0000001487147209 */ /* 0x000fe40007810000 */
[----:B------:R-:W-:Y:S02]  /*cb40*/  ISETP.GT.AND P3, PT, R36, 0x9, P2 ;  /* 0x000000092400780c */ /* 0x000fe40001764270 */
[----:B------:R-:W-:Y:S02]  /*cb50*/  FMNMX.FTZ R20, R137, R20, !PT ;  /* 0x0000001489147209 */ /* 0x000fe40007810000 */
[----:B------:R-:W-:Y:S02]  /*cb60*/  FSEL R129, R30, -INF , !P4 ;  /* 0xff8000001e817808 */ /* 0x000fe40006000000 */
[----:B------:R-:W-:Y:S02]  /*cb70*/  FMNMX.FTZ R20, R31, R20, !PT ;  /* 0x000000141f147209 */ /* 0x000fe40007810000 */
[----:B------:R-:W-:-:S02]  /*cb80*/  ISETP.GT.AND P4, PT, R36, RZ, P2 ;  /* 0x000000ff2400720c */ /* 0x000fc40001784270 */
[----:B------:R-:W-:Y:S02]  /*cb90*/  FMNMX.FTZ R20, R37, R20, !PT ;  /* 0x0000001425147209 */ /* 0x000fe40007810000 */
[C---:B------:R-:W-:Y:S02]  /*cba0*/  ISETP.LT.OR P5, PT, R32.reuse, 0x11, P5 ;  /* 0x000000112000780c */ /* 0x040fe40002fa1670 */
[----:B------:R-:W-:Y:S02]  /*cbb0*/  FMNMX.FTZ R20, R59, R20, !PT ;  /* 0x000000143b147209 */ /* 0x000fe40007810000 */
[C---:B------:R-:W-:Y:S02]  /*cbc0*/  ISETP.LT.OR P3, PT, R32.reuse, 0xa, P3 ;  /* 0x0000000a2000780c */ /* 0x040fe40001f61670 */
[----:B------:R-:W-:Y:S02]  /*cbd0*/  FMNMX.FTZ R20, R61, R20, !PT ;  /* 0x000000143d147209 */ /* 0x000fe40007810000 */
[----:B------:R-:W-:-:S02]  /*cbe0*/  ISETP.LT.OR P4, PT, R32, 0x1, P4 ;  /* 0x000000012000780c */ /* 0x000fc40002781670 */
[----:B------:R-:W-:Y:S02]  /*cbf0*/  FMNMX.FTZ R20, R63, R20, !PT ;  /* 0x000000143f147209 */ /* 0x000fe40007810000 */
[----:B------:R-:W-:Y:S02]  /*cc00*/  FSEL R87, R22, -INF , !P5 ;  /* 0xff80000016577808 */ /* 0x000fe40006800000 */
[----:B------:R-:W-:Y:S02]  /*cc10*/  FMNMX.FTZ R20, R65, R20, !PT ;  /* 0x0000001441147209 */ /* 0x000fe40007810000 */
[----:B------:R-:W-:Y:S02]  /*cc20*/  FSEL R19, R19, -INF , !P3 ;  /* 0xff80000013137808 */ /* 0x000fe40005800000 */
[----:B------:R-:W-:Y:S02]  /*cc30*/  FMNMX.FTZ R20, R83, R20, !PT ;  /* 0x0000001453147209 */ /* 0x000fe40007810000 */
[----:B------:R-:W-:-:S02]  /*cc40*/  ISETP.GT.AND P3, PT, R36, 0x18, P2 ;  /* 0x000000182400780c */ /* 0x000fc40001764270 */
[----:B------:R-:W-:Y:S02]  /*cc50*/  FMNMX.FTZ R20, R73, R20, !PT ;  /* 0x0000001449147209 */ /* 0x000fe40007810000 */
[----:B------:R-:W-:Y:S02]  /*cc60*/  FSEL R141, R11, -INF , !P4 ;  /* 0xff8000000b8d7808 */ /* 0x000fe40006000000 */
[----:B------:R-:W-:Y:S02]  /*cc70*/  FMNMX.FTZ R20, R77, R20, !PT ;  /* 0x000000144d147209 */ /* 0x000fe40007810000 */
[----:B------:R-:W-:Y:S02]  /*cc80*/  ISETP.LT.OR P3, PT, R32, 0x19, P3 ;  /* 0x000000192000780c */ /* 0x000fe40001f61670 */
[----:B------:R-:W-:Y:S02]  /*cc90*/  FMNMX.FTZ R20, R69, R20, !PT ;  /* 0x0000001445147209 */ /* 0x000fe40007810000 */
[----:B------:R-:W-:-:S02]  /*cca0*/  FMNMX.FTZ R18, R141, R12, !PT ;  /* 0x0000000c8d127209 */ /* 0x000fc40007810000 */
[----:B------:R-:W-:Y:S02]  /*ccb0*/  FMNMX.FTZ R20, R81, R20, !PT ;  /* 0x0000001451147209 */ /* 0x000fe40007810000 */
[----:B------:R-:W-:Y:S02]  /*ccc0*/  FMNMX.FTZ R18, R21, R18, !PT ;  /* 0x0000001215127209 */ /* 0x000fe40007810000 */
[----:B------:R-:W-:Y:S02]  /*ccd0*/  FMNMX.FTZ R20, R71, R20, !PT ;  /* 0x0000001447147209 */ /* 0x000fe40007810000 */
[----:B------:R-:W-:Y:S02]  /*cce0*/  FMNMX.FTZ R18, R85, R18, !PT ;  /* 0x0000001255127209 */ /* 0x000fe40007810000 */
[----:B------:R-:W-:Y:S02]  /*ccf0*/  FMNMX.FTZ R20, R79, R20, !PT ;  /* 0x000000144f147209 */ /* 0x000fe40007810000 */
[----:B------:R-:W-:-:S02]  /*cd00*/  FMNMX.FTZ R18, R19, R18, !PT ;  /* 0x0000001213127209 */ /* 0x000fc40007810000 */
[----:B------:R-:W-:Y:S02]  /*cd10*/  FMNMX.FTZ R20, R75, R20, !PT ;  /* 0x000000144b147209 */ /* 0x000fe40007810000 */
[----:B------:R-:W-:Y:S02]  /*cd20*/  FMNMX.FTZ R18, R87, R18, !PT ;  /* 0x0000001257127209 */ /* 0x000fe40007810000 */
[----:B------:R-:W-:Y:S02]  /*cd30*/  FMNMX.FTZ R20, R67, R20, !PT ;  /* 0x0000001443147209 */ /* 0x000fe40007810000 */
[----:B------:R-:W-:Y:S02]  /*cd40*/  FMNMX.FTZ R18, R23, R18, !PT ;  /* 0x0000001217127209 */ /* 0x000fe40007810000 */
[----:B------:R-:W-:Y:S01]  /*cd50*/  ISETP.GT.AND P4, PT, R36, 0x30, P2 ;  /* 0x000000302400780c */ /* 0x000fe20001784270 */
[----:B------:R-:W1:Y:S03]  /*cd60*/  SHFL.BFLY PT, R7, R20, 0x2, 0x1f ;  /* 0x0c401f0014077f89 */ /* 0x000e6600000e0000 */
[----:B------:R-:W-:-:S02]  /*cd70*/  ISETP.LT.OR P4, PT, R32, 0x31, P4 ;  /* 0x000000312000780c */ /* 0x000fc40002781670 */
        /* <DEDUP_REMOVED lines=10> */
[--C-:B------:R-:W-:Y:S01]  /*ce20*/  FFMA.FTZ R150, R131, R42, -R14.reuse ;  /* 0x0000002a83967223 */ /* 0x100fe2000001080e */
[----:B------:R-:W-:Y:S01]  /*ce30*/  FMNMX.FTZ R18, R121, R18, !PT ;  /* 0x0000001279127209 */ /* 0x000fe20007810000 */
[-CC-:B------:R-:W-:Y:S01]  /*ce40*/  FFMA.FTZ R144, R143, R42.reuse, -R14.reuse ;  /* 0x0000002a8f907223 */ /* 0x180fe2000001080e */
[----:B------:R-:W-:Y:S01]  /*ce50*/  ISETP.LT.OR P3, PT, R32, 0x21, P3 ;  /* 0x000000212000780c */ /* 0x000fe20001f61670 */
[--C-:B------:R-:W-:Y:S01]  /*ce60*/  FFMA.FTZ R11, R145, R42, -R14.reuse ;  /* 0x0000002a910b7223 */ /* 0x100fe2000001080e */
[----:B------:R-:W-:Y:S01]  /*ce70*/  FMNMX.FTZ R18, R123, R18, !PT ;  /* 0x000000127b127209 */ /* 0x000fe20007810000 */
        /* <DEDUP_REMOVED lines=8> */
[-CC-:B------:R-:W-:Y:S01]  /*cf00*/  FFMA.FTZ R136, R27, R42.reuse, -R14.reuse ;  /* 0x0000002a1b887223 */ /* 0x180fe2000001080e */
[----:B------:R-:W-:Y:S01]  /*cf10*/  FSEL R143, R38, -INF , !P4 ;  /* 0xff800000268f7808 */ /* 0x000fe20006000000 */
[-CC-:B------:R-:W-:Y:S01]  /*cf20*/  FFMA.FTZ R27, R135, R42.reuse, -R14.reuse ;  /* 0x0000002a871b7223 */ /* 0x180fe2000001080e */
[----:B------:R-:W-:Y:S01]  /*cf30*/  FSEL R131, R34, -INF , !P3 ;  /* 0xff80000022837808 */ /* 0x000fe20005800000 */
[-CC-:B------:R-:W-:Y:S01]  /*cf40*/  FFMA.FTZ R132, R137, R42.reuse, -R14.reuse ;  /* 0x0000002a89847223 */ /* 0x180fe2000001080e */
[C---:B------:R-:W-:Y:S01]  /*cf50*/  ISETP.GT.AND P3, PT, R36.reuse, 0x29, P2 ;  /* 0x000000292400780c */ /* 0x040fe20001764270 */
[-CC-:B------:R-:W-:Y:S01]  /*cf60*/  FFMA.FTZ R134, R37, R42.reuse, -R14.reuse ;  /* 0x0000002a25867223 */ /* 0x180fe2000001080e */
[----:B------:R-:W-:Y:S01]  /*cf70*/  ISETP.GT.AND P4, PT, R36, 0x38, P2 ;  /* 0x000000382400780c */ /* 0x000fe20001784270 */
[--C-:B------:R-:W-:Y:S01]  /*cf80*/  FFMA.FTZ R37, R63, R42, -R14.reuse ;  /* 0x0000002a3f257223 */ /* 0x100fe2000001080e */
[----:B------:R-:W-:Y:S01]  /*cf90*/  ISETP.LT.OR P3, PT, R32, 0x2a, P3 ;  /* 0x0000002a2000780c */ /* 0x000fe20001f61670 */
[----:B------:R-:W-:Y:S01]  /*cfa0*/  MUFU.EX2 R148, R148 ;  /* 0x0000009400947308 */ /* 0x000fe20000000800 */
[----:B------:R-:W-:Y:S01]  /*cfb0*/  FMNMX.FTZ R18, R129, R18, !PT ;  /* 0x0000001281127209 */ /* 0x000fe20007810000 */
[-CC-:B------:R-:W-:Y:S01]  /*cfc0*/  FFMA.FTZ R139, R139, R42.reuse, -R14.reuse ;  /* 0x0000002a8b8b7223 */ /* 0x180fe2000001080e */
[----:B------:R-:W-:Y:S01]  /*cfd0*/  FSEL R35, R35, -INF , !P3 ;  /* 0xff80000023237808 */ /* 0x000fe20005800000 */
[-CC-:B------:R-:W-:Y:S01]  /*cfe0*/  FFMA.FTZ R130, R65, R42.reuse, -R14.reuse ;  /* 0x0000002a41827223 */ /* 0x180fe2000001080e */
[----:B------:R-:W-:Y:S01]  /*cff0*/  ISETP.GT.AND P3, PT, R36, 0x31, P2 ;  /* 0x000000312400780c */ /* 0x000fe20001764270 */
[-CC-:B------:R-:W-:Y:S01]  /*d000*/  FFMA.FTZ R65, R67, R42.reuse, -R14.reuse ;  /* 0x0000002a43417223 */ /* 0x180fe2000001080e */
[C---:B------:R-:W-:Y:S01]  /*d010*/  ISETP.LT.OR P4, PT, R32.reuse, 0x39, P4 ;  /* 0x000000392000780c */ /* 0x040fe20002781670 */
[----:B------:R-:W-:Y:S01]  /*d020*/  MUFU.EX2 R127, R127 ;  /* 0x0000007f007f7308 */ /* 0x000fe20000000800 */
[----:B------:R-:W-:Y:S01]  /*d030*/  ISETP.LT.OR P3, PT, R32, 0x32, P3 ;  /* 0x000000322000780c */ /* 0x000fe20001f61670 */
[--C-:B------:R-:W-:Y:S01]  /*d040*/  FFMA.FTZ R33, R33, R42, -R14.reuse ;  /* 0x0000002a21217223 */ /* 0x100fe2000001080e */
[----:B------:R-:W-:Y:S01]  /*d050*/  FMNMX.FTZ R18, R131, R18, !PT ;  /* 0x0000001283127209 */ /* 0x000fe20007810000 */
[-CC-:B------:R-:W-:Y:S01]  /*d060*/  FFMA.FTZ R15, R15, R42.reuse, -R14.reuse ;  /* 0x0000002a0f0f7223 */ /* 0x180fe2000001080e */
[----:B------:R-:W-:Y:S01]  /*d070*/  FSEL R145, R39, -INF , !P3 ;  /* 0xff80000027917808 */ /* 0x000fe20005800000 */
[-CC-:B------:R-:W-:Y:S01]  /*d080*/  FFMA.FTZ R138, R29, R42.reuse, -R14.reuse ;  /* 0x0000002a1d8a7223 */ /* 0x180fe2000001080e */
[----:B------:R-:W-:Y:S01]  /*d090*/  ISETP.GT.AND P3, PT, R36, 0x39, P2 ;  /* 0x000000392400780c */ /* 0x000fe20001764270 */
[----:B------:R0:W-:Y:S01]  /*d0a0*/  MUFU.EX2 R39, R11 ;  /* 0x0000000b00277308 */ /* 0x0001e20000000800 */
[----:B------:R-:W-:Y:S01]  /*d0b0*/  FSEL R151, R40, -INF , !P4 ;  /* 0xff80000028977808 */ /* 0x000fe20006000000 */
[--C-:B------:R-:W-:Y:S01]  /*d0c0*/  FFMA.FTZ R29, R31, R42, -R14.reuse ;  /* 0x0000002a1f1d7223 */ /* 0x100fe2000001080e */
[----:B------:R-:W-:Y:S01]  /*d0d0*/  FMNMX.FTZ R18, R35, R18, !PT ;  /* 0x0000001223127209 */ /* 0x000fe20007810000 */
[-CC-:B------:R-:W-:Y:S01]  /*d0e0*/  FFMA.FTZ R122, R75, R42.reuse, -R14.reuse ;  /* 0x0000002a4b7a7223 */ /* 0x180fe2000001080e */
[----:B------:R-:W-:Y:S01]  /*d0f0*/  ISETP.GT.AND P4, PT, R36, 0x40, P2 ;  /* 0x000000402400780c */ /* 0x000fe20001784270 */
[--C-:B------:R-:W-:Y:S01]  /*d100*/  FFMA.FTZ R31, R59, R42, -R14.reuse ;  /* 0x0000002a3b1f7223 */ /* 0x100fe2000001080e */
[C---:B------:R-:W-:Y:S01]  /*d110*/  ISETP.LT.OR P3, PT, R32.reuse, 0x3a, P3 ;  /* 0x0000003a2000780c */ /* 0x040fe20001f61670 */
[----:B------:R-:W-:Y:S01]  /*d120*/  MUFU.EX2 R150, R150 ;  /* 0x0000009600967308 */ /* 0x000fe20000000800 */
[----:B------:R-:W-:Y:S01]  /*d130*/  FMNMX.FTZ R18, R143, R18, !PT ;  /* 0x000000128f127209 */ /* 0x000fe20007810000 */
[-CC-:B------:R-:W-:Y:S01]  /*d140*/  FFMA.FTZ R128, R61, R42.reuse, -R14.reuse ;  /* 0x0000002a3d807223 */ /* 0x180fe2000001080e */
[----:B------:R-:W-:Y:S01]  /*d150*/  ISETP.LT.OR P4, PT, R32, 0x41, P4 ;  /* 0x000000412000780c */ /* 0x000fe20002781670 */
[-CC-:B------:R-:W-:Y:S01]  /*d160*/  FFMA.FTZ R124, R73, R42.reuse, -R14.reuse ;  /* 0x0000002a497c7223 */ /* 0x180fe2000001080e */
[----:B------:R-:W-:Y:S01]  /*d170*/  FSEL R153, R41, -INF , !P3 ;  /* 0xff80000029997808 */ /* 0x000fe20005800000 */
[--C-:B------:R-:W-:Y:S01]  /*d180*/  FFMA.FTZ R41, R149, R42, -R14.reuse ;  /* 0x0000002a95297223 */ /* 0x100fe2000001080e */
[C---:B------:R-:W-:Y:S01]  /*d190*/  ISETP.GT.AND P3, PT, R36.reuse, 0x41, P2 ;  /* 0x000000412400780c */ /* 0x040fe20001764270 */
[----:B------:R-:W-:Y:S01]  /*d1a0*/  MUFU.EX2 R139, R139 ;  /* 0x0000008b008b7308 */ /* 0x000fe20000000800 */
[----:B------:R-:W-:Y:S01]  /*d1b0*/  FMNMX.FTZ R18, R145, R18, !PT ;  /* 0x0000001291127209 */ /* 0x000fe20007810000 */
[-CC-:B------:R-:W-:Y:S01]  /*d1c0*/  FFMA.FTZ R126, R69, R42.reuse, -R14.reuse ;  /* 0x0000002a457e7223 */ /* 0x180fe2000001080e */
[----:B------:R-:W-:Y:S01]  /*d1d0*/  FSEL R43, R43, -INF , !P4 ;  /* 0xff8000002b2b7808 */ /* 0x000fe20006000000 */
[-CC-:B------:R-:W-:Y:S01]  /*d1e0*/  FFMA.FTZ R59, R81, R42.reuse, -R14.reuse ;  /* 0x0000002a513b7223 */ /* 0x180fe2000001080e */
[----:B------:R-:W-:Y:S01]  /*d1f0*/  ISETP.GT.AND P4, PT, R36, 0x48, P2 ;  /* 0x000000482400780c */ /* 0x000fe20001784270 */
[--C-:B------:R-:W-:Y:S01]  /*d200*/  FFMA.FTZ R120, R71, R42, -R14.reuse ;  /* 0x0000002a47787223 */ /* 0x100fe2000001080e */
[C---:B------:R-:W-:Y:S01]  /*d210*/  ISETP.LT.OR P3, PT, R32.reuse, 0x42, P3 ;  /* 0x000000422000780c */ /* 0x040fe20001f61670 */
[----:B------:R-:W-:Y:S01]  /*d220*/  MUFU.EX2 R144, R144 ;  /* 0x0000009000907308 */ /* 0x000fe20000000800 */
[----:B------:R-:W-:Y:S01]  /*d230*/  FMNMX.FTZ R18, R151, R18, !PT ;  /* 0x0000001297127209 */ /* 0x000fe20007810000 */
[----:B------:R-:W-:Y:S01]  /*d240*/  FFMA.FTZ R61, R79, R42, -R14 ;  /* 0x0000002a4f3d7223 */ /* 0x000fe2000001080e */
[----:B------:R-:W-:-:S02]  /*d250*/  ISETP.LT.OR P4, PT, R32, 0x49, P4 ;  /* 0x000000492000780c */ /* 0x000fc40002781670 */
[----:B------:R-:W-:Y:S02]  /*d260*/  FSEL R147, R44, -INF , !P3 ;  /* 0xff8000002c937808 */ /* 0x000fe40005800000 */
[C---:B------:R-:W-:Y:S01]  /*d270*/  ISETP.GT.AND P3, PT, R36.reuse, 0x49, P2 ;  /* 0x000000492400780c */ /* 0x040fe20001764270 */
[----:B------:R-:W-:Y:S01]  /*d280*/  MUFU.EX2 R146, R146 ;  /* 0x0000009200927308 */ /* 0x000fe20000000800 */
[----:B------:R-:W-:Y:S02]  /*d290*/  FMNMX.FTZ R18, R153, R18, !PT ;  /* 0x0000001299127209 */ /* 0x000fe40007810000 */
[----:B------:R-:W-:Y:S02]  /*d2a0*/  FSEL R45, R45, -INF , !P4 ;  /* 0xff8000002d2d7808 */ /* 0x000fe40006000000 */
[----:B------:R-:W-:Y:S02]  /*d2b0*/  ISETP.GT.AND P4, PT, R36, 0x50, P2 ;  /* 0x000000502400780c */ /* 0x000fe40001784270 */
[----:B------:R-:W-:Y:S01]  /*d2c0*/  ISETP.LT.OR P3, PT, R32, 0x4a, P3 ;  /* 0x0000004a2000780c */ /* 0x000fe20001f61670 */
[----:B------:R-:W-:Y:S01]  /*d2d0*/  MUFU.EX2 R41, R41 ;  /* 0x0000002900297308 */ /* 0x000fe20000000800 */
[----:B------:R-:W-:-:S02]  /*d2e0*/  FMNMX.FTZ R18, R43, R18, !PT ;  /* 0x000000122b127209 */ /* 0x000fc40007810000 */
[----:B------:R-:W-:Y:S02]  /*d2f0*/  ISETP.LT.OR P4, PT, R32, 0x51, P4 ;  /* 0x000000512000780c */ /* 0x000fe40002781670 */
[----:B------:R-:W-:Y:S02]  /*d300*/  FSEL R149, R46, -INF , !P3 ;  /* 0xff8000002e957808 */ /* 0x000fe40005800000 */
[C---:B------:R-:W-:Y:S01]  /*d310*/  ISETP.GT.AND P3, PT, R36.reuse, 0x51, P2 ;  /* 0x000000512400780c */ /* 0x040fe20001764270 */
[----:B------:R-:W-:Y:S01]  /*d320*/  MUFU.EX2 R140, R140 ;  /* 0x0000008c008c7308 */ /* 0x000fe20000000800 */
[----:B------:R-:W-:Y:S02]  /*d330*/  FMNMX.FTZ R18, R147, R18, !PT ;  /* 0x0000001293127209 */ /* 0x000fe40007810000 */
[----:B------:R-:W-:Y:S02]  /*d340*/  FSEL R47, R47, -INF , !P4 ;  /* 0xff8000002f2f7808 */ /* 0x000fe40006000000 */
[----:B------:R-:W-:-:S02]  /*d350*/  ISETP.GT.AND P4, PT, R36, 0x58, P2 ;  /* 0x000000582400780c */ /* 0x000fc40001784270 */
[C---:B------:R-:W-:Y:S01]  /*d360*/  ISETP.LT.OR P3, PT, R32.reuse, 0x52, P3 ;  /* 0x000000522000780c */ /* 0x040fe20001f61670 */
[----:B------:R-:W-:Y:S01]  /*d370*/  MUFU.EX2 R33, R33 ;  /* 0x0000002100217308 */ /* 0x000fe20000000800 */
[----:B------:R-:W-:Y:S02]  /*d380*/  FMNMX.FTZ R18, R45, R18, !PT ;  /* 0x000000122d127209 */ /* 0x000fe40007810000 */
[----:B------:R-:W-:Y:S02]  /*d390*/  ISETP.LT.OR P4, PT, R32, 0x59, P4 ;  /* 0x000000592000780c */ /* 0x000fe40002781670 */
[----:B------:R-:W-:Y:S02]  /*d3a0*/  FSEL R155, R48, -INF , !P3 ;  /* 0xff800000309b7808 */ /* 0x000fe40005800000 */
[----:B------:R-:W-:Y:S01]  /*d3b0*/  FMNMX.FTZ R18, R149, R18, !PT ;  /* 0x0000001295127209 */ /* 0x000fe20007810000 */
[----:B------:R-:W-:Y:S01]  /*d3c0*/  MUFU.EX2 R142, R142 ;  /* 0x0000008e008e7308 */ /* 0x000fe20000000800 */
[----:B------:R-:W-:-:S02]  /*d3d0*/  ISETP.GT.AND P3, PT, R36, 0x59, P2 ;  /* 0x000000592400780c */ /* 0x000fc40001764270 */
[----:B------:R-:W-:Y:S02]  /*d3e0*/  FSEL R49, R49, -INF , !P4 ;  /* 0xff80000031317808 */ /* 0x000fe40006000000 */
[----:B------:R-:W-:Y:S02]  /*d3f0*/  FMNMX.FTZ R18, R47, R18, !PT ;  /* 0x000000122f127209 */ /* 0x000fe40007810000 */
[----:B------:R-:W-:Y:S01]  /*d400*/  ISETP.GT.AND P4, PT, R36, 0x60, P2 ;  /* 0x000000602400780c */ /* 0x000fe20001784270 */
[----:B------:R-:W-:Y:S01]  /*d410*/  MUFU.EX2 R15, R15 ;  /* 0x0000000f000f7308 */ /* 0x000fe20000000800 */
[C---:B------:R-:W-:Y:S02]  /*d420*/  ISETP.LT.OR P3, PT, R32.reuse, 0x5a, P3 ;  /* 0x0000005a2000780c */ /* 0x040fe40001f61670 */
[----:B------:R-:W-:Y:S02]  /*d430*/  FMNMX.FTZ R18, R155, R18, !PT ;  /* 0x000000129b127209 */ /* 0x000fe40007810000 */
[----:B------:R-:W-:-:S02]  /*d440*/  ISETP.LT.OR P4, PT, R32, 0x61, P4 ;  /* 0x000000612000780c */ /* 0x000fc40002781670 */
[----:B------:R-:W-:Y:S01]  /*d450*/  FSEL R157, R50, -INF , !P3 ;  /* 0xff800000329d7808 */ /* 0x000fe20005800000 */
[----:B------:R-:W-:Y:S01]  /*d460*/  MUFU.EX2 R136, R136 ;  /* 0x0000008800887308 */ /* 0x000fe20000000800 */
[C---:B------:R-:W-:Y:S02]  /*d470*/  ISETP.GT.AND P3, PT, R36.reuse, 0x61, P2 ;  /* 0x000000612400780c */ /* 0x040fe40001764270 */
[----:B------:R-:W-:Y:S02]  /*d480*/  FMNMX.FTZ R18, R49, R18, !PT ;  /* 0x0000001231127209 */ /* 0x000fe40007810000 */
[----:B------:R-:W-:Y:S02]  /*d490*/  FSEL R51, R51, -INF , !P4 ;  /* 0xff80000033337808 */ /* 0x000fe40006000000 */
[----:B------:R-:W-:Y:S01]  /*d4a0*/  ISETP.GT.AND P4, PT, R36, 0x68, P2 ;  /* 0x000000682400780c */ /* 0x000fe20001784270 */
[----:B------:R-:W-:Y:S01]  /*d4b0*/  MUFU.EX2 R25, R25 ;  /* 0x0000001900197308 */ /* 0x000fe20000000800 */
[----:B------:R-:W-:-:S02]  /*d4c0*/  ISETP.LT.OR P3, PT, R32, 0x62, P3 ;  /* 0x000000622000780c */ /* 0x000fc40001f61670 */
[----:B------:R-:W-:Y:S02]  /*d4d0*/  FMNMX.FTZ R18, R157, R18, !PT ;  /* 0x000000129d127209 */ /* 0x000fe40007810000 */
[----:B------:R-:W-:Y:S02]  /*d4e0*/  ISETP.LT.OR P4, PT, R32, 0x69, P4 ;  /* 0x000000692000780c */ /* 0x000fe40002781670 */
[----:B------:R-:W-:Y:S01]  /*d4f0*/  FSEL R133, R52, -INF , !P3 ;  /* 0xff80000034857808 */ /* 0x000fe20005800000 */
[----:B------:R-:W-:Y:S01]  /*d500*/  MUFU.EX2 R138, R138 ;  /* 0x0000008a008a7308 */ /* 0x000fe20000000800 */
[----:B------:R-:W-:Y:S02]  /*d510*/  ISETP.GT.AND P3, PT, R36, 0x69, P2 ;  /* 0x000000692400780c */ /* 0x000fe40001764270 */
[----:B------:R-:W-:Y:S02]  /*d520*/  FMNMX.FTZ R18, R51, R18, !PT ;  /* 0x0000001233127209 */ /* 0x000fe40007810000 */
[----:B------:R-:W-:-:S02]  /*d530*/  FSEL R53, R53, -INF , !P4 ;  /* 0xff80000035357808 */ /* 0x000fc40006000000 */
[----:B------:R-:W-:Y:S01]  /*d540*/  ISETP.GT.AND P4, PT, R36, 0x70, P2 ;  /* 0x000000702400780c */ /* 0x000fe20001784270 */
[----:B------:R-:W-:Y:S01]  /*d550*/  MUFU.EX2 R27, R27 ;  /* 0x0000001b001b7308 */ /* 0x000fe20000000800 */
[C---:B------:R-:W-:Y:S02]  /*d560*/  ISETP.LT.OR P3, PT, R32.reuse, 0x6a, P3 ;  /* 0x0000006a2000780c */ /* 0x040fe40001f61670 */
[----:B------:R-:W-:Y:S02]  /*d570*/  FMNMX.FTZ R18, R133, R18, !PT ;  /* 0x0000001285127209 */ /* 0x000fe40007810000 */
[----:B------:R-:W-:Y:S02]  /*d580*/  ISETP.LT.OR P4, PT, R32, 0x71, P4 ;  /* 0x000000712000780c */ /* 0x000fe40002781670 */
[----:B------:R-:W-:Y:S01]  /*d590*/  FSEL R135, R54, -INF , !P3 ;  /* 0xff80000036877808 */ /* 0x000fe20005800000 */
[----:B------:R-:W-:Y:S01]  /*d5a0*/  MUFU.EX2 R132, R132 ;  /* 0x0000008400847308 */ /* 0x000fe20000000800 */
[----:B------:R-:W-:-:S02]  /*d5b0*/  ISETP.GT.AND P3, PT, R36, 0x71, P2 ;  /* 0x000000712400780c */ /* 0x000fc40001764270 */
[----:B------:R-:W-:Y:S02]  /*d5c0*/  FMNMX.FTZ R18, R53, R18, !PT ;  /* 0x0000001235127209 */ /* 0x000fe40007810000 */
[----:B------:R-:W-:Y:S01]  /*d5d0*/  FSEL R137, R55, -INF , !P4 ;  /* 0xff80000037897808 */ /* 0x000fe20006000000 */
[----:B------:R-:W-:Y:S01]  /*d5e0*/  FFMA.FTZ R55, R83, R42, -R14 ;  /* 0x0000002a53377223 */ /* 0x000fe2000001080e */
[----:B------:R-:W-:Y:S01]  /*d5f0*/  ISETP.GT.AND P4, PT, R36, 0x78, P2 ;  /* 0x000000782400780c */ /* 0x000fe20001784270 */
[----:B------:R-:W-:Y:S01]  /*d600*/  MUFU.EX2 R29, R29 ;  /* 0x0000001d001d7308 */ /* 0x000fe20000000800 */
[----:B------:R-:W-:Y:S02]  /*d610*/  ISETP.LT.OR P3, PT, R32, 0x72, P3 ;  /* 0x000000722000780c */ /* 0x000fe40001f61670 */
[----:B------:R-:W-:Y:S02]  /*d620*/  FMNMX.FTZ R18, R135, R18, !PT ;  /* 0x0000001287127209 */ /* 0x000fe40007810000 */
[----:B------:R-:W-:Y:S01]  /*d630*/  ISETP.GT.AND P2, PT, R36, 0x79, P2 ;  /* 0x000000792400780c */ /* 0x000fe20001744270 */
[----:B------:R-:W-:Y:S01]  /*d640*/  IMAD.U32 R36, RZ, RZ, UR6 ;  /* 0x00000006ff247e24 */ /* 0x000fe2000f8e00ff */
[----:B------:R-:W-:Y:S01]  /*d650*/  ISETP.LT.OR P4, PT, R32, 0x79, P4 ;  /* 0x000000792000780c */ /* 0x000fe20002781670 */
[----:B------:R-:W-:Y:S01]  /*d660*/  MUFU.EX2 R134, R134 ;  /* 0x0000008600867308 */ /* 0x000fe20000000800 */
[----:B------:R-:W-:Y:S01]  /*d670*/  FSEL R56, R56, -INF , !P3 ;  /* 0xff80000038387808 */ /* 0x000fe20005800000 */
[----:B------:R-:W-:Y:S01]  /*d680*/  UMOV UR6, UR4 ;  /* 0x0000000400067c82 */ /* 0x000fe20008000000 */
[----:B0-----:R-:W-:-:S02]  /*d690*/  FMNMX.FTZ R11, R137, R18, !PT ;  /* 0x00000012890b7209 */ /* 0x001fc40007810000 */
[----:B------:R-:W-:Y:S02]  /*d6a0*/  ISETP.LT.OR P2, PT, R32, 0x7a, P2 ;  /* 0x0000007a2000780c */ /* 0x000fe40001741670 */
[----:B------:R-:W-:Y:S01]  /*d6b0*/  FSEL R18, R57, -INF , !P4 ;  /* 0xff80000039127808 */ /* 0x000fe20006000000 */
[----:B------:R-:W-:Y:S01]  /*d6c0*/  FFMA.FTZ R57, R77, R42, -R14 ;  /* 0x0000002a4d397223 */ /* 0x000fe2000001080e */
[----:B------:R-:W-:Y:S01]  /*d6d0*/  FMNMX.FTZ R11, R56, R11, !PT ;  /* 0x0000000b380b7209 */ /* 0x000fe20007810000 */
[----:B------:R-:W-:Y:S01]  /*d6e0*/  MUFU.EX2 R31, R31 ;  /* 0x0000001f001f7308 */ /* 0x000fe20000000800 */
[----:B------:R-:W-:Y:S02]  /*d6f0*/  FSEL R58, R58, -INF , !P2 ;  /* 0xff8000003a3a7808 */ /* 0x000fe40005000000 */
[----:B------:R-:W-:Y:S02]  /*d700*/  FMNMX.FTZ R11, R18, R11, !PT ;  /* 0x0000000b120b7209 */ /* 0x000fe40007810000 */
[----:B------:R-:W-:-:S02]  /*d710*/  FSEL R63, R7, RZ, P5 ;  /* 0x000000ff073f7208 */ /* 0x000fc40002800000 */
[----:B------:R-:W-:Y:S01]  /*d720*/  FMNMX.FTZ R11, R58, R11, !PT ;  /* 0x0000000b3a0b7209 */ /* 0x000fe20007810000 */
[----:B------:R-:W-:Y:S01]  /*d730*/  MUFU.EX2 R128, R128 ;  /* 0x0000008000807308 */ /* 0x000fe20000000800 */
[----:B------:R-:W-:Y:S01]  /*d740*/  @!P1 LEA R36, R36, UR38, 0x3 ;  /* 0x0000002624249c11 */ /* 0x000fe2000f8e18ff */
[----:B------:R-:W-:Y:S02]  /*d750*/  FADD.FTZ R63, -R63, R10 ;  /* 0x0000000a3f3f7221 */ /* 0x000fe40000010100 */
[----:B------:R-:W0:Y:S02]  /*d760*/  SHFL.BFLY PT, R20, R11, 0x2, 0x1f ;  /* 0x0c401f000b147f89 */ /* 0x000e2400000e0000 */
[----:B------:R-:W-:Y:S01]  /*d770*/  FMUL.FTZ R63, R63, R42 ;  /* 0x0000002a3f3f7220 */ /* 0x000fe20000410000 */
[----:B------:R-:W-:Y:S01]  /*d780*/  @!P1 VIADD R36, R36, 0x16860 ;  /* 0x0001686024249836 */ /* 0x000fe20000000000 */
[----:B------:R-:W-:Y:S04]  /*d790*/  MUFU.EX2 R37, R37 ;  /* 0x0000002500257308 */ /* 0x000fe80000000800 */
[----:B------:R-:W-:-:S04]  /*d7a0*/  @!P1 PRMT R36, RZ, 0x654, R36 ;  /* 0x00000654ff249816 */ /* 0x000fc80000000024 */
[----:B------:R-:W1:Y:S01]  /*d7b0*/  MUFU.EX2 R63, R63 ;  /* 0x0000003f003f7308 */ /* 0x000e620000000800 */
[----:B------:R2:W-:Y:S07]  /*d7c0*/  @!P1 SYNCS.ARRIVE.TRANS64.RED.A1T0 RZ, [R36+URZ], RZ ;  /* 0x000000ff24ff99a7 */ /* 0x0005ee000810043f */
[----:B------:R-:W-:Y:S01]  /*d7d0*/  MUFU.EX2 R130, R130 ;  /* 0x0000008200827308 */ /* 0x000fe20000000800 */
[----:B0-----:R-:W-:-:S07]  /*d7e0*/  FMNMX.FTZ R20, R11, R20, !PT ;  /* 0x000000140b147209 */ /* 0x001fce0007810000 */
[----:B------:R-:W-:Y:S01]  /*d7f0*/  MUFU.EX2 R55, R55 ;  /* 0x0000003700377308 */ /* 0x000fe20000000800 */
[----:B------:R-:W0:Y:S01]  /*d800*/  SHFL.BFLY PT, R11, R20, 0x1, 0x1f ;  /* 0x0c201f00140b7f89 */ /* 0x000e2200000e0000 */
[----:B-1----:R-:W-:Y:S01]  /*d810*/  FFMA.FTZ R32, R63, R5, R148 ;  /* 0x000000053f207223 */ /* 0x002fe20000010094 */
[----:B------:R-:W-:Y:S01]  /*d820*/  F2FP.BF16.F32.PACK_AB R148, R127, R148 ;  /* 0x000000947f94723e */ /* 0x000fe200000010ff */
[-C--:B------:R-:W-:Y:S01]  /*d830*/  FMUL.FTZ R88, R88, R63.reuse ;  /* 0x0000003f58587220 */ /* 0x080fe20000410000 */
[-C--:B------:R-:W-:Y:S01]  /*d840*/  FMUL.FTZ R89, R89, R63.reuse ;  /* 0x0000003f59597220 */ /* 0x080fe20000410000 */
[----:B------:R-:W-:Y:S01]  /*d850*/  FADD.FTZ R5, R127, R32 ;  /* 0x000000207f057221 */ /* 0x000fe20000010000 */
[-C--:B------:R-:W-:Y:S01]  /*d860*/  FMUL.FTZ R92, R92, R63.reuse ;  /* 0x0000003f5c5c7220 */ /* 0x080fe20000410000 */
[----:B------:R-:W-:Y:S01]  /*d870*/  MUFU.EX2 R124, R124 ;  /* 0x0000007c007c7308 */ /* 0x000fe20000000800 */
[-C--:B------:R-:W-:Y:S01]  /*d880*/  FMUL.FTZ R93, R93, R63.reuse ;  /* 0x0000003f5d5d7220 */ /* 0x080fe20000410000 */
[----:B------:R-:W-:Y:S01]  /*d890*/  FADD.FTZ R34, R150, R5 ;  /* 0x0000000596227221 */ /* 0x000fe20000010000 */
[----:B------:R-:W-:Y:S01]  /*d8a0*/  F2FP.BF16.F32.PACK_AB R150, R139, R150 ;  /* 0x000000968b96723e */ /* 0x000fe200000010ff */
[-C--:B------:R-:W-:Y:S01]  /*d8b0*/  FMUL.FTZ R96, R96, R63.reuse ;  /* 0x0000003f60607220 */ /* 0x080fe20000410000 */
[-C--:B------:R-:W-:Y:S01]  /*d8c0*/  FMUL.FTZ R97, R97, R63.reuse ;  /* 0x0000003f61617220 */ /* 0x080fe20000410000 */
[-C--:B------:R-:W-:Y:S01]  /*d8d0*/  FMUL.FTZ R100, R100, R63.reuse ;  /* 0x0000003f64647220 */ /* 0x080fe20000410000 */
[-C--:B------:R-:W-:Y:S01]  /*d8e0*/  FMUL.FTZ R101, R101, R63.reuse ;  /* 0x0000003f65657220 */ /* 0x080fe20000410000 */
[----:B------:R-:W-:Y:S01]  /*d8f0*/  MUFU.EX2 R57, R57 ;  /* 0x0000003900397308 */ /* 0x000fe20000000800 */
[-C--:B------:R-:W-:Y:S01]  /*d900*/  FMUL.FTZ R104, R104, R63.reuse ;  /* 0x0000003f68687220 */ /* 0x080fe20000410000 */
[-C--:B------:R-:W-:Y:S01]  /*d910*/  FMUL.FTZ R105, R105, R63.reuse ;  /* 0x0000003f69697220 */ /* 0x080fe20000410000 */
[-C--:B------:R-:W-:Y:S01]  /*d920*/  FMUL.FTZ R108, R108, R63.reuse ;  /* 0x0000003f6c6c7220 */ /* 0x080fe20000410000 */
[-C--:B------:R-:W-:Y:S01]  /*d930*/  FMUL.FTZ R109, R109, R63.reuse ;  /* 0x0000003f6d6d7220 */ /* 0x080fe20000410000 */
[-C--:B------:R-:W-:Y:S01]  /*d940*/  FMUL.FTZ R112, R112, R63.reuse ;  /* 0x0000003f70707220 */ /* 0x080fe20000410000 */
[-C--:B------:R-:W-:Y:S01]  /*d950*/  FMUL.FTZ R113, R113, R63.reuse ;  /* 0x0000003f71717220 */ /* 0x080fe20000410000 */
[----:B------:R-:W-:Y:S01]  /*d960*/  FMUL.FTZ R116, R116, R63 ;  /* 0x0000003f74747220 */ /* 0x000fe20000410000 */
[----:B------:R-:W-:Y:S01]  /*d970*/  MUFU.EX2 R126, R126 ;  /* 0x0000007e007e7308 */ /* 0x000fe20000000800 */
[----:B0-----:R-:W-:Y:S01]  /*d980*/  FMNMX.FTZ R11, R20, R11, !PT ;  /* 0x0000000b140b7209 */ /* 0x001fe20007810000 */
[----:B------:R-:W-:-:S03]  /*d990*/  FMUL.FTZ R117, R117, R63 ;  /* 0x0000003f75757220 */ /* 0x000fc60000410000 */
[C---:B------:R-:W-:Y:S01]  /*d9a0*/  FSETP.NEU.FTZ.AND P2, PT, R11.reuse, -INF , PT ;  /* 0xff8000000b00780b */ /* 0x040fe20003f5d000 */
[C---:B------:R-:W-:Y:S02]  /*d9b0*/  FMUL.FTZ R28, R11.reuse, R42 ;  /* 0x0000002a0b1c7220 */ /* 0x040fe40000410000 */
[----:B------:R-:W-:Y:S01]  /*d9c0*/  MUFU.EX2 R59, R59 ;  /* 0x0000003b003b7308 */ /* 0x000fe20000000800 */
[----:B------:R-:W-:Y:S02]  /*d9d0*/  FSEL R5, R11, RZ, P2 ;  /* 0x000000ff0b057208 */ /* 0x000fe40001000000 */
[----:B------:R-:W-:Y:S02]  /*d9e0*/  FSEL R28, R28, RZ, P2 ;  /* 0x000000ff1c1c7208 */ /* 0x000fe40001000000 */
[C---:B------:R-:W-:Y:S01]  /*d9f0*/  ISETP.GT.AND P2, PT, R6.reuse, UR37, PT ;  /* 0x0000002506007c0c */ /* 0x040fe2000bf44270 */
[----:B------:R-:W-:Y:S01]  /*da00*/  FADD.FTZ R5, -R5, R12 ;  /* 0x0000000c05057221 */ /* 0x000fe20000010100 */
[----:B------:R-:W-:-:S02]  /*da10*/  VIADD R6, R6, 0xffffffff ;  /* 0xffffffff06067836 */ /* 0x000fc40000000000 */
[-C--:B------:R-:W-:Y:S01]  /*da20*/  FFMA.FTZ R67, R19, R42.reuse, -R28 ;  /* 0x0000002a13437223 */ /* 0x080fe2000001081c */
[----:B------:R-:W-:Y:S01]  /*da30*/  FADD.FTZ R19, R139, R34 ;  /* 0x000000228b137221 */ /* 0x000fe20000010000 */
[-CC-:B------:R-:W-:Y:S01]  /*da40*/  FFMA.FTZ R10, R141, R42.reuse, -R28.reuse ;  /* 0x0000002a8d0a7223 */ /* 0x180fe2000001081c */
[-C--:B------:R-:W-:Y:S01]  /*da50*/  FMUL.FTZ R5, R5, R42.reuse ;  /* 0x0000002a05057220 */ /* 0x080fe20000410000 */
[-CC-:B------:R-:W-:Y:S01]  /*da60*/  FFMA.FTZ R21, R21, R42.reuse, -R28.reuse ;  /* 0x0000002a15157223 */ /* 0x180fe2000001081c */
        /* <DEDUP_REMOVED lines=24> */
[----:B------:R-:W-:Y:S01]  /*dbf0*/  FADD.FTZ R34, R142, R75 ;  /* 0x0000004b8e227221 */ /* 0x000fe20000010000 */
[-CC-:B------:R-:W-:Y:S01]  /*dc00*/  FFMA.FTZ R73, R153, R42.reuse, -R28.reuse ;  /* 0x0000002a99497223 */ /* 0x180fe2000001081c */
[----:B------:R-:W-:Y:S01]  /*dc10*/  FFMA.FTZ R12, R43, R42, -R28 ;  /* 0x0000002a2b0c7223 */ /* 0x000fe2000001081c */
[----:B------:R-:W0:Y:S01]  /*dc20*/  MUFU.EX2 R14, R14 ;  /* 0x0000000e000e7308 */ /* 0x000e220000000800 */
[----:B------:R-:W-:Y:S01]  /*dc30*/  FADD.FTZ R75, R15, R34 ;  /* 0x000000220f4b7221 */ /* 0x000fe20000010000 */
[----:B-1----:R-:W-:Y:S01]  /*dc40*/  FFMA.FTZ R34, R19, R4, R10 ;  /* 0x0000000413227223 */ /* 0x002fe2000001000a */
[--C-:B------:R-:W-:Y:S01]  /*dc50*/  FFMA.FTZ R43, R147, R42, -R28.reuse ;  /* 0x0000002a932b7223 */ /* 0x100fe2000001081c */
[----:B------:R-:W-:Y:S01]  /*dc60*/  F2FP.BF16.F32.PACK_AB R144, R39, R144 ;  /* 0x000000902790723e */ /* 0x000fe200000010ff */
[----:B--2---:R-:W-:Y:S01]  /*dc70*/  FADD.FTZ R36, R136, R75 ;  /* 0x0000004b88247221 */ /* 0x004fe20000010000 */
[----:B------:R-:W-:Y:S01]  /*dc80*/  FFMA.FTZ R45, R149, R42, -R28 ;  /* 0x0000002a952d7223 */ /* 0x000fe2000001081c */
[----:B------:R-:W-:Y:S01]  /*dc90*/  F2FP.BF16.F32.PACK_AB R142, R15, R142 ;  /* 0x0000008e0f8e723e */ /* 0x000fe200000010ff */
[----:B------:R-:W1:Y:S01]  /*dca0*/  MUFU.EX2 R67, R67 ;  /* 0x0000004300437308 */ /* 0x000e620000000800 */
[----:B---3--:R-:W-:Y:S01]  /*dcb0*/  FADD.FTZ R75, R21, R34 ;  /* 0x00000022154b7221 */ /* 0x008fe20000010000 */
[----:B------:R-:W-:Y:S01]  /*dcc0*/  FADD.FTZ R77, R25, R36 ;  /* 0x00000024194d7221 */ /* 0x000fe20000010000 */
[-CC-:B------:R-:W-:Y:S01]  /*dcd0*/  FFMA.FTZ R34, R155, R42.reuse, -R28.reuse ;  /* 0x0000002a9b227223 */ /* 0x180fe2000001081c */
[-CC-:B------:R-:W-:Y:S01]  /*dce0*/  FFMA.FTZ R125, R51, R42.reuse, -R28.reuse ;  /* 0x0000002a337d7223 */ /* 0x180fe2000001081c */
[-CC-:B------:R-:W-:Y:S01]  /*dcf0*/  FFMA.FTZ R133, R133, R42.reuse, -R28.reuse ;  /* 0x0000002a85857223 */ /* 0x180fe2000001081c */
[----:B------:R-:W-:Y:S01]  /*dd00*/  FADD.FTZ R38, R138, R77 ;  /* 0x0000004d8a267221 */ /* 0x000fe20000010000 */
[----:B------:R-:W-:Y:S01]  /*dd10*/  FFMA.FTZ R53, R53, R42, -R28 ;  /* 0x0000002a35357223 */ /* 0x000fe2000001081c */
[----:B------:R-:W2:Y:S01]  /*dd20*/  MUFU.EX2 R20, R20 ;  /* 0x0000001400147308 */ /* 0x000ea20000000800 */
[----:B0-----:R-:W-:Y:S01]  /*dd30*/  FADD.FTZ R36, R14, R75 ;  /* 0x0000004b0e247221 */ /* 0x001fe20000010000 */
[----:B------:R-:W-:Y:S01]  /*dd40*/  FADD.FTZ R49, R27, R38 ;  /* 0x000000261b317221 */ /* 0x000fe20000010000 */
[----:B------:R-:W-:Y:S01]  /*dd50*/  F2FP.BF16.F32.PACK_AB R136, R25, R136 ;  /* 0x000000881988723e */ /* 0x000fe200000010ff */
[-CC-:B------:R-:W-:Y:S01]  /*dd60*/  FFMA.FTZ R135, R135, R42.reuse, -R28.reuse ;  /* 0x0000002a87877223 */ /* 0x180fe2000001081c */
[-CC-:B------:R-:W-:Y:S01]  /*dd70*/  FFMA.FTZ R137, R137, R42.reuse, -R28.reuse ;  /* 0x0000002a89897223 */ /* 0x180fe2000001081c */
[----:B------:R-:W-:Y:S01]  /*dd80*/  FADD.FTZ R40, R132, R49 ;  /* 0x0000003184287221 */ /* 0x000fe20000010000 */
[-C--:B------:R-:W-:Y:S01]  /*dd90*/  FFMA.FTZ R56, R56, R42.reuse, -R28 ;  /* 0x0000002a38387223 */ /* 0x080fe2000001081c */
[----:B------:R-:W0:Y:S01]  /*dda0*/  MUFU.EX2 R23, R23 ;  /* 0x0000001700177308 */ /* 0x000e220000000800 */
[----:B-1----:R-:W-:Y:S01]  /*ddb0*/  FADD.FTZ R47, R67, R36 ;  /* 0x00000024432f7221 */ /* 0x002fe20000010000 */
[-CC-:B------:R-:W-:Y:S01]  /*ddc0*/  FFMA.FTZ R36, R157, R42.reuse, -R28.reuse ;  /* 0x0000002a9d247223 */ /* 0x180fe2000001081c */
[-CC-:B------:R-:W-:Y:S01]  /*ddd0*/  FFMA.FTZ R18, R18, R42.reuse, -R28.reuse ;  /* 0x0000002a12127223 */ /* 0x180fe2000001081c */
[----:B------:R-:W-:Y:S01]  /*dde0*/  FFMA.FTZ R28, R58, R42, -R28 ;  /* 0x0000002a3a1c7223 */ /* 0x000fe2000001081c */
[----:B------:R-:W-:Y:S01]  /*ddf0*/  F2FP.BF16.F32.PACK_AB R149, R21, R10 ;  /* 0x0000000a1595723e */ /* 0x000fe200000010ff */
[-C--:B------:R-:W-:Y:S01]  /*de00*/  FMUL.FTZ R90, R90, R19.reuse ;  /* 0x000000135a5a7220 */ /* 0x080fe20000410000 */
[----:B------:R-:W-:Y:S01]  /*de10*/  F2FP.BF16.F32.PACK_AB R146, R41, R146 ;  /* 0x000000922992723e */ /* 0x000fe200000010ff */
[----:B------:R-:W-:Y:S01]  /*de20*/  MUFU.EX2 R22, R22 ;  /* 0x0000001600167308 */ /* 0x000fe20000000800 */
[----:B--2---:R-:W-:Y:S01]  /*de30*/  FADD.FTZ R38, R20, R47 ;  /* 0x0000002f14267221 */ /* 0x004fe20000010000 */
[----:B------:R-:W-:Y:S01]  /*de40*/  FADD.FTZ R47, R29, R40 ;  /* 0x000000281d2f7221 */ /* 0x000fe20000010000 */
[----:B------:R-:W-:Y:S01]  /*de50*/  F2FP.BF16.F32.PACK_AB R140, R33, R140 ;  /* 0x0000008c218c723e */ /* 0x000fe200000010ff */
[-C--:B------:R-:W-:Y:S01]  /*de60*/  FMUL.FTZ R91, R91, R19.reuse ;  /* 0x000000135b5b7220 */ /* 0x080fe20000410000 */
[----:B------:R-:W-:Y:S01]  /*de70*/  F2FP.BF16.F32.PACK_AB R138, R27, R138 ;  /* 0x0000008a1b8a723e */ /* 0x000fe200000010ff */
[----:B------:R-:W-:Y:S01]  /*de80*/  FADD.FTZ R40, R134, R47 ;  /* 0x0000002f86287221 */ /* 0x000fe20000010000 */
[----:B------:R-:W-:Y:S01]  /*de90*/  F2FP.BF16.F32.PACK_AB R132, R29, R132 ;  /* 0x000000841d84723e */ /* 0x000fe200000010ff */
[----:B------:R-:W1:Y:S01]  /*dea0*/  MUFU.EX2 R69, R69 ;  /* 0x0000004500457308 */ /* 0x000e620000000800 */
[C---:B------:R-:W-:Y:S01]  /*deb0*/  F2FP.BF16.F32.PACK_AB R134, R31.reuse, R134 ;  /* 0x000000861f86723e */ /* 0x040fe200000010ff */
[----:B------:R-:W-:Y:S01]  /*dec0*/  FADD.FTZ R47, R31, R40 ;  /* 0x000000281f2f7221 */ /* 0x000fe20000010000 */
[----:B------:R-:W-:Y:S01]  /*ded0*/  F2FP.BF16.F32.PACK_AB R151, R67, R14 ;  /* 0x0000000e4397723e */ /* 0x000fe200000010ff */
[-C--:B------:R-:W-:Y:S01]  /*dee0*/  FMUL.FTZ R94, R94, R19.reuse ;  /* 0x000000135e5e7220 */ /* 0x080fe20000410000 */
[----:B0-----:R-:W-:Y:S01]  /*def0*/  F2FP.BF16.F32.PACK_AB R145, R23, R20 ;  /* 0x000000141791723e */ /* 0x001fe200000010ff */
        /* <DEDUP_REMOVED lines=9> */
[-C--:B------:R-:W-:Y:S01]  /*df90*/  FMUL.FTZ R111, R111, R19.reuse ;  /* 0x000000136f6f7220 */ /* 0x080fe20000410000 */
[----:B------:R-:W2:Y:S01]  /*dfa0*/  MUFU.EX2 R24, R24 ;  /* 0x0000001800187308 */ /* 0x000ea20000000800 */
[----:B-1----:R-:W-:Y:S01]  /*dfb0*/  F2FP.BF16.F32.PACK_AB R147, R69, R22 ;  /* 0x000000164593723e */ /* 0x002fe200000010ff */
[-C--:B------:R-:W-:Y:S01]  /*dfc0*/  FMUL.FTZ R114, R114, R19.reuse ;  /* 0x0000001372727220 */ /* 0x080fe20000410000 */
[-C--:B------:R-:W-:Y:S01]  /*dfd0*/  FMUL.FTZ R115, R115, R19.reuse ;  /* 0x0000001373737220 */ /* 0x080fe20000410000 */
[-C--:B------:R-:W-:Y:S01]  /*dfe0*/  FMUL.FTZ R118, R118, R19.reuse ;  /* 0x0000001376767220 */ /* 0x080fe20000410000 */
[----:B------:R-:W-:Y:S01]  /*dff0*/  FMUL.FTZ R119, R119, R19 ;  /* 0x0000001377777220 */ /* 0x000fe20000410000 */
[----:B------:R-:W-:-:S02]  /*e000*/  IMAD.MOV.U32 R10, RZ, RZ, R7 ;  /* 0x000000ffff0a7224 */ /* 0x000fc400078e0007 */
[----:B------:R1:W-:Y:S08]  /*e010*/  MUFU.EX2 R4, R5 ;  /* 0x0000000500047308 */ /* 0x0003f00000000800 */
[----:B------:R-:W3:Y:S01]  /*e020*/  MUFU.EX2 R26, R26 ;  /* 0x0000001a001a7308 */ /* 0x000ee20000000800 */
[----:B-1----:R-:W-:-:S04]  /*e030*/  FADD.FTZ R5, R23, R38 ;  /* 0x0000002617057221 */ /* 0x002fc80000010000 */
[----:B------:R-:W-:-:S03]  /*e040*/  FADD.FTZ R38, R22, R5 ;  /* 0x0000000516267221 */ /* 0x000fc60000010000 */
[----:B------:R-:W1:Y:S01]  /*e050*/  MUFU.EX2 R35, R35 ;  /* 0x0000002300237308 */ /* 0x000e620000000800 */
[----:B------:R-:W-:-:S04]  /*e060*/  FADD.FTZ R38, R69, R38 ;  /* 0x0000002645267221 */ /* 0x000fc80000010000 */
[----:B0-----:R-:W-:Y:S01]  /*e070*/  FADD.FTZ R5, R141, R38 ;  /* 0x000000268d057221 */ /* 0x001fe20000010000 */
[----:B------:R-:W-:Y:S01]  /*e080*/  FADD.FTZ R38, R128, R47 ;  /* 0x0000002f80267221 */ /* 0x000fe20000010000 */
[C---:B------:R-:W-:Y:S01]  /*e090*/  F2FP.BF16.F32.PACK_AB R128, R37.reuse, R128 ;  /* 0x000000802580723e */ /* 0x040fe200000010ff */
[----:B------:R-:W0:Y:S01]  /*e0a0*/  MUFU.EX2 R30, R30 ;  /* 0x0000001e001e7308 */ /* 0x000e220000000800 */
[C---:B--2---:R-:W-:Y:S01]  /*e0b0*/  FADD.FTZ R5, R24.reuse, R5 ;  /* 0x0000000518057221 */ /* 0x044fe20000010000 */
[----:B------:R-:W-:Y:S01]  /*e0c0*/  FADD.FTZ R47, R37, R38 ;  /* 0x00000026252f7221 */ /* 0x000fe20000010000 */
[----:B------:R-:W-:Y:S02]  /*e0d0*/  F2FP.BF16.F32.PACK_AB R141, R24, R141 ;  /* 0x0000008d188d723e */ /* 0x000fe400000010ff */
[----:B---3--:R-:W-:Y:S01]  /*e0e0*/  FADD.FTZ R38, R26, R5 ;  /* 0x000000051a267221 */ /* 0x008fe20000010000 */
[----:B------:R-:W-:Y:S01]  /*e0f0*/  FADD.FTZ R40, R130, R47 ;  /* 0x0000002f82287221 */ /* 0x000fe20000010000 */
[----:B------:R-:W-:Y:S01]  /*e100*/  F2FP.BF16.F32.PACK_AB R130, R55, R130 ;  /* 0x000000823782723e */ /* 0x000fe200000010ff */
[----:B------:R-:W2:Y:S01]  /*e110*/  MUFU.EX2 R71, R71 ;  /* 0x0000004700477308 */ /* 0x000ea20000000800 */
[----:B-1----:R-:W-:Y:S01]  /*e120*/  FADD.FTZ R5, R35, R38 ;  /* 0x0000002623057221 */ /* 0x002fe20000010000 */
[----:B------:R-:W-:Y:S01]  /*e130*/  FADD.FTZ R39, R55, R40 ;  /* 0x0000002837277221 */ /* 0x000fe20000010000 */
[----:B------:R-:W-:-:S03]  /*e140*/  F2FP.BF16.F32.PACK_AB R143, R35, R26 ;  /* 0x0000001a238f723e */ /* 0x000fc600000010ff */
[----:B------:R-:W-:Y:S01]  /*e150*/  FADD.FTZ R40, R124, R39 ;  /* 0x000000277c287221 */ /* 0x000fe20000010000 */
[C---:B------:R-:W-:Y:S01]  /*e160*/  F2FP.BF16.F32.PACK_AB R124, R57.reuse, R124 ;  /* 0x0000007c397c723e */ /* 0x040fe200000010ff */
[----:B------:R-:W1:Y:S01]  /*e170*/  MUFU.EX2 R32, R32 ;  /* 0x0000002000207308 */ /* 0x000e620000000800 */
[----:B0-----:R-:W-:Y:S01]  /*e180*/  FADD.FTZ R38, R30, R5 ;  /* 0x000000051e267221 */ /* 0x001fe20000010000 */
[----:B------:R-:W-:-:S04]  /*e190*/  FADD.FTZ R15, R57, R40 ;  /* 0x00000028390f7221 */ /* 0x000fc80000010000 */
[----:B------:R-:W-:Y:S01]  /*e1a0*/  FADD.FTZ R40, R126, R15 ;  /* 0x0000000f7e287221 */ /* 0x000fe20000010000 */
[----:B------:R-:W-:Y:S01]  /*e1b0*/  F2FP.BF16.F32.PACK_AB R126, R59, R126 ;  /* 0x0000007e3b7e723e */ /* 0x000fe200000010ff */
[----:B------:R-:W0:Y:S01]  /*e1c0*/  MUFU.EX2 R73, R73 ;  /* 0x0000004900497308 */ /* 0x000e220000000800 */
[----:B--2---:R-:W-:Y:S01]  /*e1d0*/  FADD.FTZ R5, R71, R38 ;  /* 0x0000002647057221 */ /* 0x004fe20000010000 */
[----:B------:R-:W-:-:S06]  /*e1e0*/  FADD.FTZ R15, R59, R40 ;  /* 0x000000283b0f7221 */ /* 0x000fcc0000010000 */
[----:B------:R-:W2:Y:S01]  /*e1f0*/  MUFU.EX2 R12, R12 ;  /* 0x0000000c000c7308 */ /* 0x000ea20000000800 */
[----:B-1----:R-:W-:-:S07]  /*e200*/  FADD.FTZ R38, R32, R5 ;  /* 0x0000000520267221 */ /* 0x002fce0000010000 */
[----:B------:R-:W1:Y:S01]  /*e210*/  MUFU.EX2 R43, R43 ;  /* 0x0000002b002b7308 */ /* 0x000e620000000800 */
[C---:B0-----:R-:W-:Y:S01]  /*e220*/  FADD.FTZ R5, R73.reuse, R38 ;  /* 0x0000002649057221 */ /* 0x041fe20000010000 */
[----:B------:R-:W-:-:S06]  /*e230*/  F2FP.BF16.F32.PACK_AB R139, R73, R32 ;  /* 0x00000020498b723e */ /* 0x000fcc00000010ff */
[----:B------:R-:W0:Y:S01]  /*e240*/  MUFU.EX2 R120, R120 ;  /* 0x0000007800787308 */ /* 0x000e220000000800 */
[----:B--2---:R-:W-:-:S07]  /*e250*/  FADD.FTZ R38, R12, R5 ;  /* 0x000000050c267221 */ /* 0x004fce0000010000 */
[----:B------:R-:W2:Y:S01]  /*e260*/  MUFU.EX2 R61, R61 ;  /* 0x0000003d003d7308 */ /* 0x000ea20000000800 */
[----:B-1----:R-:W-:-:S04]  /*e270*/  FADD.FTZ R5, R43, R38 ;  /* 0x000000262b057221 */ /* 0x002fc80000010000 */
[----:B------:R-:W-:-:S03]  /*e280*/  FADD.FTZ R38, R4, R5 ;  /* 0x0000000504267221 */ /* 0x000fc60000010000 */
[----:B------:R-:W1:Y:S01]  /*e290*/  MUFU.EX2 R45, R45 ;  /* 0x0000002d002d7308 */ /* 0x000e620000000800 */
[----:B0-----:R-:W-:-:S07]  /*e2a0*/  FADD.FTZ R40, R120, R15 ;  /* 0x0000000f78287221 */ /* 0x001fce0000010000 */
[----:B------:R-:W0:Y:S01]  /*e2b0*/  MUFU.EX2 R122, R122 ;  /* 0x0000007a007a7308 */ /* 0x000e220000000800 */
[C---:B--2---:R-:W-:Y:S01]  /*e2c0*/  FADD.FTZ R15, R61.reuse, R40 ;  /* 0x000000283d0f7221 */ /* 0x044fe20000010000 */
[----:B------:R-:W-:-:S06]  /*e2d0*/  F2FP.BF16.F32.PACK_AB R120, R61, R120 ;  /* 0x000000783d78723e */ /* 0x000fcc00000010ff */
[----:B------:R-:W2:Y:S01]  /*e2e0*/  MUFU.EX2 R129, R129 ;  /* 0x0000008100817308 */ /* 0x000ea20000000800 */
[----:B-1----:R-:W-:-:S07]  /*e2f0*/  FADD.FTZ R38, R45, R38 ;  /* 0x000000262d267221 */ /* 0x002fce0000010000 */
[----:B------:R-:W1:Y:S01]  /*e300*/  MUFU.EX2 R34, R34 ;  /* 0x0000002200227308 */ /* 0x000e620000000800 */
[----:B0-----:R-:W-:-:S07]  /*e310*/  FADD.FTZ R40, R122, R15 ;  /* 0x0000000f7a287221 */ /* 0x001fce0000010000 */
[----:B------:R-:W0:Y:S01]  /*e320*/  MUFU.EX2 R131, R131 ;  /* 0x0000008300837308 */ /* 0x000e220000000800 */
[----:B--2---:R-:W-:-:S07]  /*e330*/  FADD.FTZ R15, R129, R38 ;  /* 0x00000026810f7221 */ /* 0x004fce0000010000 */
[----:B------:R-:W2:Y:S01]  /*e340*/  MUFU.EX2 R36, R36 ;  /* 0x0000002400247308 */ /* 0x000ea20000000800 */
[C---:B-1----:R-:W-:Y:S01]  /*e350*/  FADD.FTZ R38, R34.reuse, R15 ;  /* 0x0000000f22267221 */ /* 0x042fe20000010000 */
[----:B------:R-:W-:-:S06]  /*e360*/  F2FP.BF16.F32.PACK_AB R129, R34, R129 ;  /* 0x000000812281723e */ /* 0x000fcc00000010ff */
[----:B------:R-:W1:Y:S01]  /*e370*/  MUFU.EX2 R125, R125 ;  /* 0x0000007d007d7308 */ /* 0x000e620000000800 */
[----:B0-----:R-:W-:-:S07]  /*e380*/  FADD.FTZ R15, R131, R38 ;  /* 0x00000026830f7221 */ /* 0x001fce0000010000 */
[----:B------:R0:W3:Y:S01]  /*e390*/  MUFU.EX2 R25, R133 ;  /* 0x0000008500197308 */ /* 0x0000e20000000800 */
[C---:B--2---:R-:W-:Y:S01]  /*e3a0*/  FADD.FTZ R38, R36.reuse, R15 ;  /* 0x0000000f24267221 */ /* 0x044fe20000010000 */
[----:B------:R-:W-:-:S06]  /*e3b0*/  F2FP.BF16.F32.PACK_AB R131, R36, R131 ;  /* 0x000000832483723e */ /* 0x000fcc00000010ff */
[----:B------:R-:W2:Y:S01]  /*e3c0*/  MUFU.EX2 R53, R53 ;  /* 0x0000003500357308 */ /* 0x000ea20000000800 */
[----:B-1----:R-:W-:Y:S01]  /*e3d0*/  FADD.FTZ R38, R125, R38 ;  /* 0x000000267d267221 */ /* 0x002fe20000010000 */
[----:B0-----:R-:W-:Y:S01]  /*e3e0*/  F2FP.BF16.F32.PACK_AB R133, R43, R12 ;  /* 0x0000000c2b85723e */ /* 0x001fe200000010ff */
[----:B------:R-:W-:-:S05]  /*e3f0*/  IMAD.MOV.U32 R12, RZ, RZ, R11 ;  /* 0x000000ffff0c7224 */ /* 0x000fca00078e000b */
        /* <DEDUP_REMOVED lines=22> */
.L_x_871:
[----:B------:R-:W-:Y:S06]  /*e560*/  BAR.ARV 0x8, 0x200 ;  /* 0x0208000000007b1d */ /* 0x000fec0000002000 */
[----:B------:R-:W-:Y:S05]  /*e570*/  @!P0 BRA `(.L_x_889) ;  /* 0x0000000000048947 */ /* 0x000fea0003800000 */
[----:B------:R-:W-:Y:S01]  /*e580*/  BPT.TRAP 0x1 ;  /* 0x000000040000795c */ /* 0x000fe20000300000 */
.L_x_889:
[----:B------:R-:W-:Y:S01]  /*e590*/  ULEA UR7, UR4, UR38, 0x3 ;  /* 0x0000002604077291 */ /* 0x000fe2000f8e183f */
[----:B------:R-:W-:-:S05]  /*e5a0*/  IMAD.U32 R0, RZ, RZ, UR5 ;  /* 0x00000005ff007e24 */ /* 0x000fca000f8e00ff */
[----:B------:R-:W-:-:S04]  /*e5b0*/  SHF.L.U32 R0, R0, 0x1f, RZ ;  /* 0x0000001f00007819 */ /* 0x000fc800000006ff */
[----:B------:R0:W1:Y:S01]  /*e5c0*/  SYNCS.PHASECHK.TRANS64.TRYWAIT P2, [UR7+0x16850], R0 ;  /* 0x01685000ff0075a7 */ /* 0x0000620008040147 */
[----:B------:R-:W-:Y:S05]  /*e5d0*/  @!P0 BRA `(.L_x_890) ;  /* 0x0000000000048947 */ /* 0x000fea0003800000 */
[----:B------:R-:W-:Y:S01]  /*e5e0*/  BPT.TRAP 0x1 ;  /* 0x000000040000795c */ /* 0x000fe20000300000 */
.L_x_890:
[----:B-1----:R-:W-:Y:S05]  /*e5f0*/  @P2 BRA `(.L_x_891) ;  /* 0x0000000000082947 */ /* 0x002fea0003800000 */
[----:B------:R-:W1:Y:S02]  /*e600*/  SYNCS.PHASECHK.TRANS64.TRYWAIT P0, [UR7+0x16850], R0 ;  /* 0x01685000ff0075a7 */ /* 0x000e640008000147 */
[----:B-1----:R-:W-:Y:S05]  /*e610*/  @!P0 BRA `(.L_x_892) ;  /* 0x00000054007c8947 */ /* 0x002fea0003800000 */
.L_x_891:
[----:B------:R-:W-:Y:S01]  /*e620*/  UIADD3 UR38, UR38, 0x400, URZ ;  /* 0x0000040026267890 */ /* 0x000fe2000fffe03f */
[----:B------:R-:W-:Y:S01]  /*e630*/  WARPGROUP.ARRIVE ;  /* 0x00000000000079c5 */ /* 0x000fe20000000000 */
[----:B------:R-:W-:Y:S01]  /*e640*/  UMOV UR11, 0x40000040 ;  /* 0x40000040000b7882 */ /* 0x000fe20000000000 */
[----:B01----:R-:W0:Y:S01]  /*e650*/  SHFL.BFLY PT, R0, R5, 0x2, 0x1f ;  /* 0x0c401f0005007f89 */ /* 0x003e2200000e0000 */
[----:B------:R-:W-:Y:S01]  /*e660*/  USHF.R.U32.HI UR38, URZ, 0x4, UR38 ;  /* 0x000000043f267899 */ /* 0x000fe20008011626 */
[----:B------:R-:W-:Y:S02]  /*e670*/  IMAD.U32 R12, RZ, RZ, UR7 ;  /* 0x00000007ff0c7e24 */ /* 0x000fe4000f8e00ff */
[----:B------:R-:W1:Y:S01]  /*e680*/  SHFL.BFLY PT, R3, R4, 0x2, 0x1f ;  /* 0x0c401f0004037f89 */ /* 0x000e6200000e0000 */
[----:B------:R-:W-:Y:S01]  /*e690*/  ULOP3.LUT UR38, UR38, 0x3fff, URZ, 0xc0, !UPT ;  /* 0x00003fff26267892 */ /* 0x000fe2000f8ec03f */
[----:B------:R-:W-:Y:S02]  /*e6a0*/  @!P1 VIADD R12, R12, 0x16860 ;  /* 0x000168600c0c9836 */ /* 0x000fe40000000000 */
[----:B------:R-:W-:Y:S01]  /*e6b0*/  IMAD.MOV.U32 R8, RZ, RZ, RZ ;  /* 0x000000ffff087224 */ /* 0x000fe200078e00ff */
[----:B------:R-:W-:-:S02]  /*e6c0*/  ULEA UR4, UR4, UR38, 0xa ;  /* 0x0000002604047291 */ /* 0x000fc4000f8e503f */
[----:B------:R-:W-:Y:S02]  /*e6d0*/  @!P1 PRMT R12, RZ, 0x654, R12 ;  /* 0x00000654ff0c9816 */ /* 0x000fe4000000000c */
[----:B------:R-:W-:-:S03]  /*e6e0*/  UIADD3 UR6, UR4, 0x80, URZ ;  /* 0x0000008004067890 */ /* 0x000fc6000fffe03f */
[----:B------:R-:W-:Y:S02]  /*e6f0*/  UMOV UR10, UR4 ;  /* 0x00000004000a7c82 */ /* 0x000fe40008000000 */
[----:B------:R-:W-:Y:S01]  /*e700*/  HGMMA.64x64x16.F32.BF16 R88, R148, gdesc[UR8].tnspB, R88, gsb0 ;  /* 0x40e0000894587df0 */ /* 0x000fe20008001858 */
[----:B------:R-:W-:Y:S01]  /*e710*/  UMOV UR11, 0x40000040 ;  /* 0x40000040000b7882 */ /* 0x000fe20000000000 */
[----:B------:R-:W-:Y:S01]  /*e720*/  UMOV UR10, UR6 ;  /* 0x00000006000a7c82 */ /* 0x000fe20008000000 */
[----:B------:R-:W-:Y:S01]  /*e730*/  UIADD3 UR6, UR4, 0x100, URZ ;  /* 0x0000010004067890 */ /* 0x000fe2000fffe03f */
[----:B0-----:R-:W-:Y:S01]  /*e740*/  FADD.FTZ R0, R0, R5 ;  /* 0x0000000500007221 */ /* 0x001fe20000010000 */
[----:B-1----:R-:W-:Y:S01]  /*e750*/  FADD.FTZ R6, R3, R4 ;  /* 0x0000000403067221 */ /* 0x002fe20000010000 */
[----:B------:R-:W-:-:S03]  /*e760*/  IMAD.MOV.U32 R4, RZ, RZ, RZ ;  /* 0x000000ffff047224 */ /* 0x000fc600078e00ff */
[----:B------:R-:W0:Y:S04]  /*e770*/  SHFL.BFLY PT, R3, R0, 0x1, 0x1f ;  /* 0x0c201f0000037f89 */ /* 0x000e2800000e0000 */
[----:B------:R-:W1:Y:S01]  /*e780*/  SHFL.BFLY PT, R9, R6, 0x1, 0x1f ;  /* 0x0c201f0006097f89 */ /* 0x000e6200000e0000 */
[----:B0-----:R-:W-:Y:S01]  /*e790*/  FADD.FTZ R13, R0, R3 ;  /* 0x00000003000d7221 */ /* 0x001fe20000010000 */
[----:B------:R-:W-:Y:S02]  /*e7a0*/  IMAD.MOV.U32 R3, RZ, RZ, -0x800000 ;  /* 0xff800000ff037424 */ /* 0x000fe400078e00ff */
[----:B------:R-:W-:Y:S02]  /*e7b0*/  IMAD.MOV.U32 R0, RZ, RZ, -0x800000 ;  /* 0xff800000ff007424 */ /* 0x000fe400078e00ff */
[----:B-1----:R-:W-:Y:S01]  /*e7c0*/  FADD.FTZ R14, R6, R9 ;  /* 0x00000009060e7221 */ /* 0x002fe20000010000 */
[----:B------:R-:W-:-:S04]  /*e7d0*/  FSETP.NE.FTZ.AND P0, PT, R13, RZ, PT ;  /* 0x000000ff0d00720b */ /* 0x000fc80003f15000 */
[----:B------:R-:W-:-:S09]  /*e7e0*/  FSETP.NE.FTZ.AND P2, PT, R14, RZ, PT ;  /* 0x000000ff0e00720b */ /* 0x000fd20003f55000 */
[----:B------:R-:W0:Y:S01]  /*e7f0*/  @P0 MUFU.LG2 R5, R13 ;  /* 0x0000000d00050308 */ /* 0x000e220000000c00 */
[----:B------:R-:W-:-:S03]  /*e800*/  @P0 FMUL.FTZ R6, R42, 0.69314718246459960938 ;  /* 0x3f3172182a060820 */ /* 0x000fc60000410000 */
[----:B------:R-:W-:-:S04]  /*e810*/  @P2 FMUL.FTZ R15, R42, 0.69314718246459960938 ;  /* 0x3f3172182a0f2820 */ /* 0x000fc80000410000 */
[----:B------:R-:W1:Y:S08]  /*e820*/  @P2 MUFU.LG2 R9, R14 ;  /* 0x0000000e00092308 */ /* 0x000e700000000c00 */
[----:B------:R-:W2:Y:S01]  /*e830*/  @P0 MUFU.RCP R4, R13 ;  /* 0x0000000d00040308 */ /* 0x000ea20000001000 */
[----:B0-----:R-:W-:-:S04]  /*e840*/  @P0 FMUL.FTZ R5, R5, 0.69314718246459960938 ;  /* 0x3f31721805050820 */ /* 0x001fc80000410000 */
[----:B------:R-:W-:Y:S01]  /*e850*/  @P0 FFMA.FTZ R3, R6, R7, R5 ;  /* 0x0000000706030223 */ /* 0x000fe20000010005 */
[----:B------:R-:W-:Y:S01]  /*e860*/  PLOP3.LUT P0, PT, PT, PT, PT, 0x8, 0x0 ;  /* 0x000000000000781c */ /* 0x000fe20003f0e170 */
[----:B------:R-:W-:Y:S02]  /*e870*/  WARPGROUP.DEPBAR.LE gsb0, 0x0 ;  /* 0x00008000000079c5 */ /* 0x000fe40000010000 */
[----:B------:R-:W-:Y:S01]  /*e880*/  WARPGROUP.ARRIVE ;  /* 0x00000000000079c5 */ /* 0x000fe20000000000 */
[----:B------:R-:W0:Y:S01]  /*e890*/  @P2 MUFU.RCP R8, R14 ;  /* 0x0000000e00082308 */ /* 0x000e220000001000 */
[----:B-1----:R-:W-:-:S04]  /*e8a0*/  @P2 FMUL.FTZ R10, R9, 0.69314718246459960938 ;  /* 0x3f317218090a2820 */ /* 0x002fc80000410000 */
[----:B------:R-:W-:Y:S01]  /*e8b0*/  HGMMA.64x64x16.F32.BF16 R88, R144, gdesc[UR8].tnspB, R88, gsb0 ;  /* 0x40e0000890587df0 */ /* 0x000fe20008001858 */
[----:B------:R-:W-:Y:S01]  /*e8c0*/  UMOV UR10, UR6 ;  /* 0x00000006000a7c82 */ /* 0x000fe20008000000 */
[----:B------:R-:W-:Y:S01]  /*e8d0*/  UMOV UR11, 0x40000040 ;  /* 0x40000040000b7882 */ /* 0x000fe20000000000 */
[----:B------:R-:W-:Y:S01]  /*e8e0*/  UIADD3 UR6, UR4, 0x180, URZ ;  /* 0x0000018004067890 */ /* 0x000fe2000fffe03f */
[----:B------:R-:W-:Y:S01]  /*e8f0*/  @P2 FFMA.FTZ R0, R15, R11, R10 ;  /* 0x0000000b0f002223 */ /* 0x000fe2000001000a */
[----:B------:R-:W-:Y:S02]  /*e900*/  WARPGROUP.DEPBAR.LE gsb0, 0x0 ;  /* 0x00008000000079c5 */ /* 0x000fe40000010000 */
[----:B------:R-:W-:-:S06]  /*e910*/  WARPGROUP.ARRIVE ;  /* 0x00000000000079c5 */ /* 0x000fcc0000000000 */
[----:B------:R-:W-:Y:S01]  /*e920*/  HGMMA.64x64x16.F32.BF16 R88, R140, gdesc[UR8].tnspB, R88, gsb0 ;  /* 0x40e000088c587df0 */ /* 0x000fe20008001858 */
[----:B------:R-:W-:Y:S01]  /*e930*/  UMOV UR10, UR6 ;  /* 0x00000006000a7c82 */ /* 0x000fe20008000000 */
[----:B------:R-:W-:Y:S01]  /*e940*/  UMOV UR11, 0x40000040 ;  /* 0x40000040000b7882 */ /* 0x000fe20000000000 */
[----:B------:R-:W-:Y:S01]  /*e950*/  UIADD3 UR6, UR4, 0x200, URZ ;  /* 0x0000020004067890 */ /* 0x000fe2000fffe03f */
        /* <DEDUP_REMOVED lines=11> */
[----:B------:R-:W-:Y:S02]  /*ea10*/  UIADD3 UR6, UR4, 0x300, URZ ;  /* 0x0000030004067890 */ /* 0x000fe4000fffe03f */
[----:B------:R-:W-:Y:S01]  /*ea20*/  UIADD3 UR4, UR4, 0x380, URZ ;  /* 0x0000038004047890 */ /* 0x000fe2000fffe03f */
[----:B------:R-:W-:Y:S02]  /*ea30*/  WARPGROUP.DEPBAR.LE gsb0, 0x0 ;  /* 0x00008000000079c5 */ /* 0x000fe40000010000 */
[----:B------:R-:W-:-:S06]  /*ea40*/  WARPGROUP.ARRIVE ;  /* 0x00000000000079c5 */ /* 0x000fcc0000000000 */
[----:B------:R-:W-:Y:S01]  /*ea50*/  HGMMA.64x64x16.F32.BF16 R88, R128, gdesc[UR8].tnspB, R88, gsb0 ;  /* 0x40e0000880587df0 */ /* 0x000fe20008001858 */
[----:B------:R-:W-:Y:S01]  /*ea60*/  UMOV UR10, UR6 ;  /* 0x00000006000a7c82 */ /* 0x000fe20008000000 */
[----:B------:R-:W-:Y:S01]  /*ea70*/  UMOV UR11, 0x40000040 ;  /* 0x40000040000b7882 */ /* 0x000fe20000000000 */
[----:B------:R-:W-:Y:S02]  /*ea80*/  WARPGROUP.DEPBAR.LE gsb0, 0x0 ;  /* 0x00008000000079c5 */ /* 0x000fe40000010000 */
[----:B------:R-:W-:-:S06]  /*ea90*/  WARPGROUP.ARRIVE ;  /* 0x00000000000079c5 */ /* 0x000fcc0000000000 */
[----:B------:R-:W-:Y:S01]  /*eaa0*/  HGMMA.64x64x16.F32.BF16 R88, R124, gdesc[UR8].tnspB, R88, gsb0 ;  /* 0x40e000087c587df0 */ /* 0x000fe20008001858 */
[----:B------:R-:W-:Y:S01]  /*eab0*/  UMOV UR10, UR4 ;  /* 0x00000004000a7c82 */ /* 0x000fe20008000000 */
[----:B------:R-:W-:Y:S01]  /*eac0*/  UMOV UR11, 0x40000040 ;  /* 0x40000040000b7882 */ /* 0x000fe20000000000 */
[----:B------:R-:W-:Y:S02]  /*ead0*/  WARPGROUP.DEPBAR.LE gsb0, 0x0 ;  /* 0x00008000000079c5 */ /* 0x000fe40000010000 */
[----:B------:R-:W-:-:S06]  /*eae0*/  WARPGROUP.ARRIVE ;  /* 0x00000000000079c5 */ /* 0x000fcc0000000000 */
[----:B------:R-:W-:Y:S03]  /*eaf0*/  HGMMA.64x64x16.F32.BF16 R88, R120, gdesc[UR8].tnspB, R88, gsb0 ;  /* 0x40e0000878587df0 */ /* 0x000fe60008001858 */
[----:B------:R-:W-:Y:S02]  /*eb00*/  WARPGROUP.DEPBAR.LE gsb0, 0x0 ;  /* 0x00008000000079c5 */ /* 0x000fe40000010000 */
[----:B------:R1:W-:Y:S01]  /*eb10*/  @!P1 SYNCS.ARRIVE.TRANS64.RED.A1T0 RZ, [R12+URZ], RZ ;  /* 0x000000ff0cff99a7 */ /* 0x0003e2000810043f */
[-C--:B--2---:R-:W-:Y:S01]  /*eb20*/  FMUL.FTZ R88, R88, R4.reuse ;  /* 0x0000000458587220 */ /* 0x084fe20000410000 */
        /* <DEDUP_REMOVED lines=31> */
.L_x_822:
[----:B------:R-:W-:Y:S05]  /*ed20*/  @P0 BRA `(.L_x_893) ;  /* 0x0000000c00c80947 */ /* 0x000fea0003800000 */
[----:B------:R-:W-:Y:S01]  /*ed30*/  VIADD R2, R2, 0xffffff80 ;  /* 0xffffff8002027836 */ /* 0x000fe20000000000 */
[----:B------:R-:W0:Y:S01]  /*ed40*/  LDC R17, c[0x0][0xbe8] ;  /* 0x0002fa00ff117b82 */ /* 0x000e220000000800 */
[----:B------:R-:W1:Y:S01]  /*ed50*/  S2R R19, SR_CTAID.X ;  /* 0x0000000000137919 */ /* 0x000e620000002500 */
[----:B------:R-:W-:Y:S02]  /*ed60*/  USHF.R.S32.HI UR7, URZ, 0x1f, UR36 ;  /* 0x0000001f3f077899 */ /* 0x000fe40008011424 */
[----:B------:R-:W-:Y:S01]  /*ed70*/  IMAD R16, RZ, RZ, -UR36 ;  /* 0x80000024ff107e24 */ /* 0x000fe2000f8e02ff */
[----:B------:R-:W-:Y:S01]  /*ed80*/  SHF.R.S32.HI R5, RZ, 0x1f, R2 ;  /* 0x0000001fff057819 */ /* 0x000fe20000011402 */
[----:B------:R-:W-:Y:S01]  /*ed90*/  ULDC.64 UR8, c[0x0][0xbd0] ;  /* 0x0002f40000087ab9 */ /* 0x000fe20000000a00 */
[----:B------:R-:W-:Y:S01]  /*eda0*/  BSSY B0, `(.L_x_894) ;  /* 0x00000b6000007945 */ /* 0x000fe20003800000 */
[----:B------:R-:W-:Y:S01]  /*edb0*/  UIMAD UR6, UR7, UR8, URZ ;  /* 0x00000008070672a4 */ /* 0x000fe2000f8e023f */
[CC--:B------:R-:W-:Y:S01]  /*edc0*/  LEA.HI R4, R5.reuse, R2.reuse, RZ, 0x7 ;  /* 0x0000000205047211 */ /* 0x0c0fe200078f38ff */
[----:B------:R-:W2:Y:S01]  /*edd0*/  S2UR UR12, SR_CTAID.Z ;  /* 0x00000000000c79c3 */ /* 0x000ea20000002700 */
[----:B------:R-:W-:Y:S01]  /*ede0*/  LEA.HI R8, R5, R2, RZ, 0x2 ;  /* 0x0000000205087211 */ /* 0x000fe200078f10ff */
[----:B------:R-:W-:Y:S01]  /*edf0*/  UIMAD.WIDE.U32 UR4, UR36, UR8, URZ ;  /* 0x00000008240472a5 */ /* 0x000fe2000f8e003f */
[----:B------:R-:W-:Y:S01]  /*ee00*/  LOP3.LUT R7, R4, 0xffffff80, RZ, 0xc0, !PT ;  /* 0xffffff8004077812 */ /* 0x000fe200078ec0ff */
[----:B------:R-:W-:Y:S01]  /*ee10*/  UIMAD UR6, UR36, UR9, UR6 ;  /* 0x00000009240672a4 */ /* 0x000fe2000f8e0206 */
[----:B------:R-:W-:-:S02]  /*ee20*/  SHF.R.S32.HI R4, RZ, 0x7, R4 ;  /* 0x00000007ff047819 */ /* 0x000fc40000011404 */
[----:B------:R-:W-:Y:S01]  /*ee30*/  LOP3.LUT R13, R8, 0xfffffffc, RZ, 0xc0, !PT ;  /* 0xfffffffc080d7812 */ /* 0x000fe200078ec0ff */
[----:B------:R-:W-:Y:S01]  /*ee40*/  IMAD.IADD R22, R2, 0x1, -R7 ;  /* 0x0000000102167824 */ /* 0x000fe200078e0a07 */
[----:B------:R-:W3:Y:S01]  /*ee50*/  S2UR UR11, SR_CTAID.Y ;  /* 0x00000000000b79c3 */ /* 0x000ee20000002600 */
[----:B------:R-:W-:Y:S01]  /*ee60*/  IMAD.HI R5, R4, 0x55555556, RZ ;  /* 0x5555555604057827 */ /* 0x000fe200078e02ff */
[----:B------:R-:W-:Y:S02]  /*ee70*/  UIADD3 UR6, UR5, UR6, URZ ;  /* 0x0000000605067290 */ /* 0x000fe4000fffe03f */
[----:B------:R-:W-:Y:S01]  /*ee80*/  SHF.R.S32.HI R9, RZ, 0x1f, R22 ;  /* 0x0000001fff097819 */ /* 0x000fe20000011416 */
[----:B------:R-:W-:-:S03]  /*ee90*/  IMAD.IADD R13, R2, 0x1, -R13 ;  /* 0x00000001020d7824 */ /* 0x000fc600078e0a0d */
[----:B------:R-:W-:Y:S01]  /*eea0*/  BAR.SYNC.DEFER_BLOCKING 0x1, 0x180 ;  /* 0x0046000000007b1d */ /* 0x000fe20000010000 */
[----:B0-----:R-:W-:Y:S02]  /*eeb0*/  ISETP.NE.AND P0, PT, R17, 0x1, PT ;  /* 0x000000011100780c */ /* 0x001fe40003f05270 */
[----:B------:R-:W-:Y:S02]  /*eec0*/  LEA.HI R23, R9, R22, RZ, 0x2 ;  /* 0x0000001609177211 */ /* 0x000fe400078f10ff */
[----:B------:R-:W-:-:S03]  /*eed0*/  LEA.HI R5, R5, R5, RZ, 0x1 ;  /* 0x0000000505057211 */ /* 0x000fc600078f08ff */
[----:B------:R-:W3:Y:S01]  /*eee0*/  LDC R21, c[0x0][0xc50] ;  /* 0x00031400ff157b82 */ /* 0x000ee20000000800 */
[--C-:B------:R-:W-:Y:S01]  /*eef0*/  SHF.R.S32.HI R6, RZ, 0x2, R23.reuse ;  /* 0x00000002ff067819 */ /* 0x100fe20000011417 */
[----:B------:R-:W-:Y:S01]  /*ef00*/  ULDC.64 UR8, c[0x0][0xb38] ;  /* 0x0002ce0000087ab9 */ /* 0x000fe20000000a00 */
[----:B------:R-:W-:Y:S01]  /*ef10*/  SHF.R.S32.HI R7, RZ, 0x1f, R23 ;  /* 0x0000001fff077819 */ /* 0x000fe20000011417 */
[----:B--2---:R-:W-:Y:S01]  /*ef20*/  USHF.R.S32.HI UR10, URZ, 0x1f, UR12 ;  /* 0x0000001f3f0a7899 */ /* 0x004fe2000801140c */
[----:B------:R-:W-:Y:S01]  /*ef30*/  LEA.HI R9, R9, R22, RZ, 0x5 ;  /* 0x0000001609097211 */ /* 0x000fe200078f28ff */
[----:B------:R-:W-:Y:S01]  /*ef40*/  UIMAD UR7, UR7, UR8, URZ ;  /* 0x00000008070772a4 */ /* 0x000fe2000f8e023f */
[----:B------:R-:W-:Y:S01]  /*ef50*/  LEA.HI R7, R7, R6, RZ, 0x3 ;  /* 0x0000000607077211 */ /* 0x000fe200078f18ff */
[----:B------:R-:W0:Y:S01]  /*ef60*/  LDC.64 R14, c[0x0][0xb40] ;  /* 0x0002d000ff0e7b82 */ /* 0x000e220000000a00 */
[----:B------:R-:W-:Y:S02]  /*ef70*/  SHF.R.S32.HI R9, RZ, 0x5, R9 ;  /* 0x00000005ff097819 */ /* 0x000fe40000011409 */
[----:B------:R-:W-:Y:S01]  /*ef80*/  LOP3.LUT R11, R7, 0xfffffff8, RZ, 0xc0, !PT ;  /* 0xfffffff8070b7812 */ /* 0x000fe200078ec0ff */
[----:B------:R-:W-:Y:S01]  /*ef90*/  IMAD R7, R5, -0x3, R4 ;  /* 0xfffffffd05077824 */ /* 0x000fe200078e0204 */
[----:B------:R-:W-:Y:S01]  /*efa0*/  LEA.HI R4, R13, R13, RZ, 0x1 ;  /* 0x0000000d0d047211 */ /* 0x000fe200078f08ff */
[----:B------:R-:W-:Y:S01]  /*efb0*/  IMAD.U32 R5, RZ, RZ, UR5 ;  /* 0x00000005ff057e24 */ /* 0x000fe2000f8e00ff */
[----:B------:R-:W-:Y:S01]  /*efc0*/  LOP3.LUT R23, R23, 0x7ffffffc, RZ, 0xc0, !PT ;  /* 0x7ffffffc17177812 */ /* 0x000fe200078ec0ff */
[----:B------:R-:W-:Y:S01]  /*efd0*/  IMAD.IADD R2, R6, 0x1, -R11 ;  /* 0x0000000106027824 */ /* 0x000fe200078e0a0b */
[----:B------:R-:W-:Y:S01]  /*efe0*/  LOP3.LUT R4, R4, 0x1ffffffe, RZ, 0xc0, !PT ;  /* 0x1ffffffe04047812 */ /* 0x000fe200078ec0ff */
[----:B------:R-:W2:Y:S01]  /*eff0*/  LDC.64 R10, c[0x0][0xbd8] ;  /* 0x0002f600ff0a7b82 */ /* 0x000ea20000000a00 */
[----:B------:R-:W-:Y:S01]  /*f000*/  IMAD.U32 R5, RZ, RZ, UR6 ;  /* 0x00000006ff057e24 */ /* 0x000fe2000f8e00ff */
[----:B------:R-:W-:Y:S01]  /*f010*/  UIMAD UR6, UR36, UR9, UR7 ;  /* 0x00000009240672a4 */ /* 0x000fe2000f8e0207 */
[----:B------:R-:W-:-:S02]  /*f020*/  IMAD R2, R9, 0x10, R2 ;  /* 0x0000001009027824 */ /* 0x000fc400078e0202 */
[----:B------:R-:W-:Y:S02]  /*f030*/  IMAD.IADD R25, R13, 0x1, -R4 ;  /* 0x000000010d197824 */ /* 0x000fe400078e0a04 */
[----:B------:R-:W-:Y:S01]  /*f040*/  IMAD R2, R7, 0x40, R2 ;  /* 0x0000004007027824 */ /* 0x000fe200078e0202 */
[----:B------:R-:W4:Y:S01]  /*f050*/  @P0 LDC R9, c[0x0][0xbec] ;  /* 0x0002fb00ff090b82 */ /* 0x000f220000000800 */
[----:B------:R-:W-:Y:S01]  /*f060*/  IMAD.U32 R4, RZ, RZ, UR4 ;  /* 0x00000004ff047e24 */ /* 0x000fe2000f8e00ff */
[----:B------:R-:W-:Y:S01]  /*f070*/  UIMAD.WIDE.U32 UR4, UR36, UR8, URZ ;  /* 0x00000008240472a5 */ /* 0x000fe2000f8e003f */
[--C-:B------:R-:W-:Y:S02]  /*f080*/  IMAD R6, R25, 0x8, R2.reuse ;  /* 0x0000000819067824 */ /* 0x100fe400078e0202 */
[----:B---3--:R-:W-:Y:S01]  /*f090*/  IMAD R21, R21, R16, UR11 ;  /* 0x0000000b15157e24 */ /* 0x008fe2000f8e0210 */
[----:B------:R-:W-:Y:S01]  /*f0a0*/  UIADD3 UR6, UR5, UR6, URZ ;  /* 0x0000000605067290 */ /* 0x000fe2000fffe03f */
[----:B0-----:R-:W-:Y:S01]  /*f0b0*/  IMAD R12, R14, UR10, RZ ;  /* 0x0000000a0e0c7c24 */ /* 0x001fe2000f8e02ff */
[----:B------:R-:W0:Y:S01]  /*f0c0*/  @P0 LDC R13, c[0x0][0xbf0] ;  /* 0x0002fc00ff0d0b82 */ /* 0x000e220000000800 */
[----:B------:R-:W-:Y:S01]  /*f0d0*/  IMAD.U32 R7, RZ, RZ, UR5 ;  /* 0x00000005ff077e24 */ /* 0x000fe2000f8e00ff */
[----:B------:R-:W-:Y:S01]  /*f0e0*/  ULDC.64 UR8, c[0x0][0xb28] ;  /* 0x0002ca0000087ab9 */ /* 0x000fe20000000a00 */
[----:B-1----:R-:W-:-:S02]  /*f0f0*/  IMAD R2, R19, 0xc0, R2 ;  /* 0x000000c013027824 */ /* 0x002fc400078e0202 */
[----:B------:R-:W-:Y:S01]  /*f100*/  IMAD.U32 R7, RZ, RZ, UR6 ;  /* 0x00000006ff077e24 */ /* 0x000fe2000f8e00ff */
[----:B------:R-:W-:Y:S01]  /*f110*/  ULDC.64 UR6, c[0x0][0xb48] ;  /* 0x0002d20000067ab9 */ /* 0x000fe20000000a00 */
[----:B------:R-:W-:Y:S01]  /*f120*/  VIADD R16, R2, 0x8 ;  /* 0x0000000802107836 */ /* 0x000fe20000000000 */
[----:B------:R-:W1:Y:S01]  /*f130*/  @P0 LDC R27, c[0x0][0xbec] ;  /* 0x0002fb00ff1b0b82 */ /* 0x000e620000000800 */
[C---:B--2---:R-:W-:Y:S02]  /*f140*/  IMAD R8, R10.reuse, UR10, RZ ;  /* 0x0000000a0a087c24 */ /* 0x044fe4000f8e02ff */
[----:B------:R-:W-:-:S04]  /*f150*/  IMAD.WIDE.U32 R4, R10, UR12, R4 ;  /* 0x0000000c0a047c25 */ /* 0x000fc8000f8e0004 */
[----:B------:R-:W-:Y:S01]  /*f160*/  IMAD R11, R11, UR12, R8 ;  /* 0x0000000c0b0b7c24 */ /* 0x000fe2000f8e0208 */
[----:B------:R-:W2:Y:S01]  /*f170*/  @P0 LDC R18, c[0x0][0xbf0] ;  /* 0x0002fc00ff120b82 */ /* 0x000ea20000000800 */
[----:B------:R-:W-:Y:S02]  /*f180*/  IMAD R8, R19, 0xc0, R6 ;  /* 0x000000c013087824 */ /* 0x000fe400078e0206 */
[----:B------:R-:W-:Y:S01]  /*f190*/  IMAD.U32 R6, RZ, RZ, UR4 ;  /* 0x00000004ff067e24 */ /* 0x000fe2000f8e00ff */
[----:B------:R-:W-:Y:S01]  /*f1a0*/  ULDC.64 UR4, c[0x0][0xbe0] ;  /* 0x0002f80000047ab9 */ /* 0x000fe20000000a00 */
[----:B----4-:R-:W-:-:S04]  /*f1b0*/  @P0 IMAD.HI.U32 R10, R8, R9, RZ ;  /* 0x00000009080a0227 */ /* 0x010fc800078e00ff */
[----:B------:R-:W-:Y:S01]  /*f1c0*/  IMAD.MOV.U32 R9, RZ, RZ, R8 ;  /* 0x000000ffff097224 */ /* 0x000fe200078e0008 */
[----:B0-----:R-:W-:Y:S01]  /*f1d0*/  @P0 SHF.R.U32.HI R9, RZ, R13, R10 ;  /* 0x0000000dff090219 */ /* 0x001fe2000001160a */
[----:B------:R-:W-:Y:S01]  /*f1e0*/  IMAD R13, R15, UR12, R12 ;  /* 0x0000000c0f0d7c24 */ /* 0x000fe2000f8e020c */
[----:B------:R-:W-:Y:S01]  /*f1f0*/  SHF.R.S32.HI R12, RZ, 0x1f, R21 ;  /* 0x0000001fff0c7819 */ /* 0x000fe20000011415 */
[----:B------:R-:W-:-:S04]  /*f200*/  IMAD.WIDE.U32 R6, R14, UR12, R6 ;  /* 0x0000000c0e067c25 */ /* 0x000fc8000f8e0006 */
[----:B------:R-:W-:Y:S02]  /*f210*/  IMAD.IADD R5, R5, 0x1, R11 ;  /* 0x0000000105057824 */ /* 0x000fe400078e020b */
[----:B-1----:R-:W-:-:S04]  /*f220*/  @P0 IMAD.HI.U32 R27, R8, R27, RZ ;  /* 0x0000001b081b0227 */ /* 0x002fc800078e00ff */
[----:B------:R-:W-:Y:S02]  /*f230*/  IMAD.IADD R7, R7, 0x1, R13 ;  /* 0x0000000107077824 */ /* 0x000fe400078e020d */
[----:B------:R-:W-:Y:S02]  /*f240*/  IMAD R13, R12, UR6, RZ ;  /* 0x000000060c0d7c24 */ /* 0x000fe4000f8e02ff */
[----:B------:R-:W-:-:S04]  /*f250*/  IMAD.WIDE.U32 R4, R21, UR4, R4 ;  /* 0x0000000415047c25 */ /* 0x000fc8000f8e0004 */
[----:B------:R-:W-:Y:S01]  /*f260*/  IMAD.MOV.U32 R11, RZ, RZ, R8 ;  /* 0x000000ffff0b7224 */ /* 0x000fe200078e0008 */
[----:B--2---:R-:W-:Y:S01]  /*f270*/  @P0 SHF.R.U32.HI R11, RZ, R18, R27 ;  /* 0x00000012ff0b0219 */ /* 0x004fe2000001161b */
[----:B------:R-:W-:Y:S01]  /*f280*/  IMAD R10, R12, UR4, RZ ;  /* 0x000000040c0a7c24 */ /* 0x000fe2000f8e02ff */
[----:B------:R-:W-:Y:S01]  /*f290*/  IADD3 R4, P0, R9, R4, RZ ;  /* 0x0000000409047210 */ /* 0x000fe20007f1e0ff */
[C---:B------:R-:W-:Y:S01]  /*f2a0*/  IMAD R15, R21.reuse, UR7, R13 ;  /* 0x00000007150f7c24 */ /* 0x040fe2000f8e020d */
[--C-:B------:R-:W-:Y:S01]  /*f2b0*/  SHF.R.S32.HI R13, RZ, 0x1f, R9.reuse ;  /* 0x0000001fff0d7819 */ /* 0x100fe20000011409 */
[----:B------:R-:W-:Y:S02]  /*f2c0*/  IMAD.MOV R9, RZ, RZ, -R9 ;  /* 0x000000ffff097224 */ /* 0x000fe400078e0a09 */
[----:B------:R-:W-:Y:S01]  /*f2d0*/  IMAD R12, R21, UR5, R10 ;  /* 0x00000005150c7c24 */ /* 0x000fe2000f8e020a */
[--C-:B------:R-:W-:Y:S01]  /*f2e0*/  SHF.R.S32.HI R10, RZ, 0x1f, R11.reuse ;  /* 0x0000001fff0a7819 */ /* 0x100fe2000001140b */
[----:B------:R-:W-:Y:S01]  /*f2f0*/  IMAD.MOV R14, RZ, RZ, -R11 ;  /* 0x000000ffff0e7224 */ /* 0x000fe200078e0a0b */
[----:B------:R-:W-:Y:S01]  /*f300*/  ULDC.64 UR4, c[0x0][0xb30] ;  /* 0x0002cc0000047ab9 */ /* 0x000fe20000000a00 */
[----:B------:R-:W-:Y:S01]  /*f310*/  IMAD R9, R17, R9, R8 ;  /* 0x0000000911097224 */ /* 0x000fe200078e0208 */
[----:B------:R-:W-:Y:S01]  /*f320*/  IADD3.X R5, R13, R5, R12, P0, !PT ;  /* 0x000000050d057210 */ /* 0x000fe200007fe40c */
[----:B------:R-:W-:Y:S01]  /*f330*/  IMAD.WIDE.U32 R6, R21, UR6, R6 ;  /* 0x0000000615067c25 */ /* 0x000fe2000f8e0006 */
[----:B------:R-:W-:-:S03]  /*f340*/  ULDC.64 UR6, c[0x0][0xbc8] ;  /* 0x0002f20000067ab9 */ /* 0x000fc60000000a00 */
[----:B------:R-:W-:Y:S02]  /*f350*/  IMAD R10, R10, UR4, RZ ;  /* 0x000000040a0a7c24 */ /* 0x000fe4000f8e02ff */
[----:B------:R-:W-:Y:S01]  /*f360*/  IMAD R13, R17, R14, R8 ;  /* 0x0000000e110d7224 */ /* 0x000fe200078e0208 */
[----:B------:R-:W-:Y:S01]  /*f370*/  SHF.R.S32.HI R8, RZ, 0x1f, R9 ;  /* 0x0000001fff087819 */ /* 0x000fe20000011409 */
[----:B------:R-:W-:Y:S02]  /*f380*/  IMAD.IADD R7, R7, 0x1, R15 ;  /* 0x0000000107077824 */ /* 0x000fe400078e020f */
[C---:B------:R-:W-:Y:S01]  /*f390*/  IMAD R15, R11.reuse, UR5, R10 ;  /* 0x000000050b0f7c24 */ /* 0x040fe2000f8e020a */
[----:B------:R-:W-:Y:S01]  /*f3a0*/  SHF.R.S32.HI R10, RZ, 0x1f, R13 ;  /* 0x0000001fff0a7819 */ /* 0x000fe2000001140d */
[----:B------:R-:W-:Y:S01]  /*f3b0*/  IMAD.WIDE.U32 R6, R11, UR4, R6 ;  /* 0x000000040b067c25 */ /* 0x000fe2000f8e0006 */
[----:B------:R-:W0:Y:S01]  /*f3c0*/  S2UR UR5, SR_CgaCtaId ;  /* 0x00000000000579c3 */ /* 0x000e220000008800 */
[----:B------:R-:W-:-:S02]  /*f3d0*/  UMOV UR4, 0x400 ;  /* 0x0000040000047882 */ /* 0x000fc40000000000 */
        /* <DEDUP_REMOVED lines=9> */
[----:B------:R-:W-:Y:S01]  /*f470*/  ULDC.64 UR8, c[0x0][0xb00] ;  /* 0x0002c00000087ab9 */ /* 0x000fe20000000a00 */
[----:B------:R-:W-:Y:S02]  /*f480*/  ULDC UR6, c[0x0][0xa88] ;  /* 0x0002a20000067ab9 */ /* 0x000fe40000000800 */
[----:B------:R-:W-:Y:S01]  /*f490*/  IMAD.IADD R9, R5, 0x1, R11 ;  /* 0x0000000105097824 */ /* 0x000fe200078e020b */
[----:B------:R-:W-:Y:S01]  /*f4a0*/  LEA R18, P1, R6, UR8, 0x2 ;  /* 0x0000000806127c11 */ /* 0x000fe2000f8210ff */
[----:B------:R-:W-:Y:S01]  /*f4b0*/  IMAD.IADD R5, R7, 0x1, R15 ;  /* 0x0000000107057824 */ /* 0x000fe200078e020f */
[----:B0-----:R-:W-:Y:S01]  /*f4c0*/  ULEA UR4, UR5, UR4, 0x18 ;  /* 0x0000000405047291 */ /* 0x001fe2000f8ec03f */
[----:B------:R-:W-:Y:S01]  /*f4d0*/  IMAD R17, R17, UR6, RZ ;  /* 0x0000000611117c24 */ /* 0x000fe2000f8e02ff */
[----:B------:R-:W-:Y:S01]  /*f4e0*/  LEA.HI.X R9, R4, UR7, R9, 0x2, P0 ;  /* 0x0000000704097c11 */ /* 0x000fe200080f1409 */
[----:B------:R-:W-:Y:S01]  /*f4f0*/  IMAD.IADD R19, R22, 0x1, -R23 ;  /* 0x0000000116137824 */ /* 0x000fe200078e0a17 */
[----:B------:R-:W-:Y:S01]  /*f500*/  LEA.HI.X R20, R6, UR9, R5, 0x2, P1 ;  /* 0x0000000906147c11 */ /* 0x000fe200088f1405 */
[----:B------:R-:W-:Y:S01]  /*f510*/  SHFL.IDX PT, R4, R8, RZ, 0x1c1f ;  /* 0x001c1fff08047589 */ /* 0x000fe200000e0000 */
[----:B------:R-:W-:Y:S01]  /*f520*/  LOP3.LUT P0, RZ, R22, 0x3, RZ, 0xc0, !PT ;  /* 0x0000000316ff7812 */ /* 0x000fe2000780c0ff */
[----:B------:R-:W-:Y:S01]  /*f530*/  UIADD3 UR4, UR4, 0x16820, URZ ;  /* 0x0001682004047890 */ /* 0x000fe2000fffe03f */
[CC--:B------:R-:W-:Y:S01]  /*f540*/  ISETP.GE.AND P2, PT, R2.reuse, R17.reuse, PT ;  /* 0x000000110200720c */ /* 0x0c0fe20003f46270 */
[----:B------:R-:W0:Y:S01]  /*f550*/  SHFL.IDX PT, R5, R9, RZ, 0x1c1f ;  /* 0x001c1fff09057589 */ /* 0x000e2200000e0000 */
[-C--:B------:R-:W-:Y:S01]  /*f560*/  ISETP.GE.OR P1, PT, R2, R17.reuse, P0 ;  /* 0x000000110200720c */ /* 0x080fe20000726670 */
[----:B------:R-:W-:Y:S01]  /*f570*/  UPRMT UR4, URZ, 0x654, UR4 ;  /* 0x000006543f047896 */ /* 0x000fe20008000004 */
[----:B------:R-:W-:Y:S01]  /*f580*/  ISETP.GE.OR P0, PT, R16, R17, P0 ;  /* 0x000000111000720c */ /* 0x000fe20000706670 */
[----:B------:R-:W-:Y:S01]  /*f590*/  SHFL.IDX PT, R6, R8, 0x1, 0x1c1f ;  /* 0x003c1f0008067f89 */ /* 0x000fe200000e0000 */
[----:B------:R-:W-:-:S03]  /*f5a0*/  IMAD.SHL.U32 R19, R19, 0x2, RZ ;  /* 0x0000000213137824 */ /* 0x000fc600078e00ff */
[----:B------:R-:W1:Y:S03]  /*f5b0*/  SHFL.IDX PT, R7, R9, 0x1, 0x1c1f ;  /* 0x003c1f0009077f89 */ /* 0x000e6600000e0000 */
[----:B------:R-:W-:Y:S01]  /*f5c0*/  SYNCS.ARRIVE.TRANS64.RED.A1T0 RZ, [UR4], RZ ;  /* 0x000000ffffff79a7 */ /* 0x000fe20008100404 */
[----:B------:R2:W3:Y:S04]  /*f5d0*/  SHFL.IDX PT, R14, R18, RZ, 0x1c1f ;  /* 0x001c1fff120e7589 */ /* 0x0004e800000e0000 */
[----:B------:R2:W4:Y:S04]  /*f5e0*/  SHFL.IDX PT, R15, R20, RZ, 0x1c1f ;  /* 0x001c1fff140f7589 */ /* 0x00052800000e0000 */
[----:B0-----:R2:W-:Y:S04]  /*f5f0*/  @!P1 ST.E desc[UR48][R4.64], R3 ;  /* 0x0000000304009985 */ /* 0x0015e8000c101930 */
[----:B-1----:R2:W-:Y:S01]  /*f600*/  @!P0 ST.E desc[UR48][R6.64], R0 ;  /* 0x0000000006008985 */ /* 0x0025e2000c101930 */
[----:B------:R-:W-:Y:S05]  /*f610*/  @P2 BRA `(.L_x_895) ;  /* 0x0000000000b82947 */ /* 0x000fea0003800000 */
[----:B------:R-:W-:Y:S01]  /*f620*/  ULDC UR4, c[0x0][0xac8] ;  /* 0x0002b20000047ab9 */ /* 0x000fe20000000800 */
[C---:B--2---:R-:W-:Y:S01]  /*f630*/  VIADD R0, R19.reuse, 0x8 ;  /* 0x0000000813007836 */ /* 0x044fe20000000000 */
[C---:B------:R-:W-:Y:S01]  /*f640*/  ISETP.GE.AND P0, PT, R19.reuse, UR4, PT ;  /* 0x0000000413007c0c */ /* 0x040fe2000bf06270 */
[C---:B------:R-:W-:Y:S02]  /*f650*/  VIADD R4, R19.reuse, 0x10 ;  /* 0x0000001013047836 */ /* 0x040fe40000000000 */
[C---:B------:R-:W-:Y:S02]  /*f660*/  VIADD R5, R19.reuse, 0x18 ;  /* 0x0000001813057836 */ /* 0x040fe40000000000 */
[C---:B------:R-:W-:Y:S01]  /*f670*/  VIADD R6, R19.reuse, 0x20 ;  /* 0x0000002013067836 */ /* 0x040fe20000000000 */
[----:B------:R-:W-:Y:S01]  /*f680*/  ISETP.GE.AND P1, PT, R4, UR4, PT ;  /* 0x0000000404007c0c */ /* 0x000fe2000bf26270 */
[----:B------:R-:W-:Y:S01]  /*f690*/  VIADD R7, R19, 0x28 ;  /* 0x0000002813077836 */ /* 0x000fe20000000000 */
[----:B------:R-:W-:Y:S01]  /*f6a0*/  ISETP.GE.AND P2, PT, R5, UR4, PT ;  /* 0x0000000405007c0c */ /* 0x000fe2000bf46270 */
[C---:B------:R-:W-:Y:S01]  /*f6b0*/  VIADD R9, R19.reuse, 0x30 ;  /* 0x0000003013097836 */ /* 0x040fe20000000000 */
[----:B------:R-:W-:Y:S01]  /*f6c0*/  ISETP.GE.AND P3, PT, R6, UR4, PT ;  /* 0x0000000406007c0c */ /* 0x000fe2000bf66270 */
[----:B------:R-:W-:Y:S01]  /*f6d0*/  VIADD R11, R19, 0x38 ;  /* 0x00000038130b7836 */ /* 0x000fe20000000000 */
[----:B------:R-:W-:Y:S01]  /*f6e0*/  ISETP.GE.AND P4, PT, R7, UR4, PT ;  /* 0x0000000407007c0c */ /* 0x000fe2000bf86270 */
[----:B---34-:R-:W-:Y:S01]  /*f6f0*/  @!P0 IMAD.WIDE R2, R19, 0x4, R14 ;  /* 0x0000000413028825 */ /* 0x018fe200078e020e */
[----:B------:R-:W-:-:S02]  /*f700*/  ISETP.GE.AND P5, PT, R9, UR4, PT ;  /* 0x0000000409007c0c */ /* 0x000fc4000bfa6270 */
[----:B------:R-:W-:Y:S02]  /*f710*/  ISETP.GE.AND P6, PT, R11, UR4, PT ;  /* 0x000000040b007c0c */ /* 0x000fe4000bfc6270 */
[----:B------:R0:W-:Y:S01]  /*f720*/  @!P0 ST.E.64 desc[UR48][R2.64], R88 ;  /* 0x0000005802008985 */ /* 0x0001e2000c101b30 */
[----:B------:R-:W-:Y:S02]  /*f730*/  ISETP.GE.AND P0, PT, R0, UR4, PT ;  /* 0x0000000400007c0c */ /* 0x000fe4000bf06270 */
[----:B------:R-:W-:Y:S02]  /*f740*/  @!P1 LEA.HI R4, R4, R4, RZ, 0x1 ;  /* 0x0000000404049211 */ /* 0x000fe400078f08ff */
[----:B------:R-:W-:Y:S02]  /*f750*/  @!P3 LEA.HI R6, R6, R6, RZ, 0x1 ;  /* 0x000000060606b211 */ /* 0x000fe400078f08ff */
[----:B------:R-:W-:Y:S02]  /*f760*/  @!P4 LEA.HI R8, R7, R7, RZ, 0x1 ;  /* 0x000000070708c211 */ /* 0x000fe400078f08ff */
[----:B------:R-:W-:-:S02]  /*f770*/  @!P5 LEA.HI R10, R9, R9, RZ, 0x1 ;  /* 0x00000009090ad211 */ /* 0x000fc400078f08ff */
[----:B------:R-:W-:Y:S02]  /*f780*/  @!P6 LEA.HI R12, R11, R11, RZ, 0x1 ;  /* 0x0000000b0b0ce211 */ /* 0x000fe400078f08ff */
[----:B------:R-:W-:Y:S02]  /*f790*/  @!P3 LOP3.LUT R9, R6, 0xfffffffe, RZ, 0xc0, !PT ;  /* 0xfffffffe0609b812 */ /* 0x000fe400078ec0ff */
[----:B------:R-:W-:Y:S02]  /*f7a0*/  @!P0 LEA.HI R0, R0, R0, RZ, 0x1 ;  /* 0x0000000000008211 */ /* 0x000fe400078f08ff */
[----:B0-----:R-:W-:Y:S02]  /*f7b0*/  @!P2 LEA.HI R2, R5, R5, RZ, 0x1 ;  /* 0x000000050502a211 */ /* 0x001fe400078f08ff */
[----:B------:R-:W-:Y:S02]  /*f7c0*/  @!P0 LOP3.LUT R3, R0, 0xfffffffe, RZ, 0xc0, !PT ;  /* 0xfffffffe00038812 */ /* 0x000fe400078ec0ff */
[----:B------:R-:W-:-:S02]  /*f7d0*/  @!P1 LOP3.LUT R5, R4, 0xfffffffe, RZ, 0xc0, !PT ;  /* 0xfffffffe04059812 */ /* 0x000fc400078ec0ff */
[----:B------:R-:W-:Y:S01]  /*f7e0*/  @!P2 LOP3.LUT R7, R2, 0xfffffffe, RZ, 0xc0, !PT ;  /* 0xfffffffe0207a812 */ /* 0x000fe200078ec0ff */
[--C-:B------:R-:W-:Y:S01]  /*f7f0*/  @!P0 IMAD.WIDE R2, R3, 0x4, R14.reuse ;  /* 0x0000000403028825 */ /* 0x100fe200078e020e */
[----:B------:R-:W-:Y:S02]  /*f800*/  @!P4 LOP3.LUT R11, R8, 0xfffffffe, RZ, 0xc0, !PT ;  /* 0xfffffffe080bc812 */ /* 0x000fe400078ec0ff */
[----:B------:R-:W-:Y:S01]  /*f810*/  @!P5 LOP3.LUT R13, R10, 0xfffffffe, RZ, 0xc0, !PT ;  /* 0xfffffffe0a0dd812 */ /* 0x000fe200078ec0ff */
[--C-:B------:R-:W-:Y:S01]  /*f820*/  @!P1 IMAD.WIDE R4, R5, 0x4, R14.reuse ;  /* 0x0000000405049825 */ /* 0x100fe200078e020e */
[----:B------:R-:W-:Y:S01]  /*f830*/  @!P6 LOP3.LUT R21, R12, 0xfffffffe, RZ, 0xc0, !PT ;  /* 0xfffffffe0c15e812 */ /* 0x000fe200078ec0ff */
[----:B------:R0:W-:Y:S02]  /*f840*/  @!P0 ST.E.64 desc[UR48][R2.64], R92 ;  /* 0x0000005c02008985 */ /* 0x0001e4000c101b30 */
[--C-:B------:R-:W-:Y:S02]  /*f850*/  @!P2 IMAD.WIDE R6, R7, 0x4, R14.reuse ;  /* 0x000000040706a825 */ /* 0x100fe400078e020e */
[----:B------:R0:W-:Y:S02]  /*f860*/  @!P1 ST.E.64 desc[UR48][R4.64], R96 ;  /* 0x0000006004009985 */ /* 0x0001e4000c101b30 */
[----:B------:R-:W-:-:S02]  /*f870*/  @!P3 IMAD.WIDE R8, R9, 0x4, R14 ;  /* 0x000000040908b825 */ /* 0x000fc400078e020e */
[----:B------:R0:W-:Y:S02]  /*f880*/  @!P2 ST.E.64 desc[UR48][R6.64], R100 ;  /* 0x000000640600a985 */ /* 0x0001e4000c101b30 */
[--C-:B------:R-:W-:Y:S02]  /*f890*/  @!P4 IMAD.WIDE R10, R11, 0x4, R14.reuse ;  /* 0x000000040b0ac825 */ /* 0x100fe400078e020e */
[----:B------:R0:W-:Y:S02]  /*f8a0*/  @!P3 ST.E.64 desc[UR48][R8.64], R104 ;  /* 0x000000680800b985 */ /* 0x0001e4000c101b30 */
[--C-:B------:R-:W-:Y:S02]  /*f8b0*/  @!P5 IMAD.WIDE R12, R13, 0x4, R14.reuse ;  /* 0x000000040d0cd825 */ /* 0x100fe400078e020e */
[----:B------:R0:W-:Y:S02]  /*f8c0*/  @!P4 ST.E.64 desc[UR48][R10.64], R108 ;  /* 0x0000006c0a00c985 */ /* 0x0001e4000c101b30 */
[----:B------:R-:W-:-:S02]  /*f8d0*/  @!P6 IMAD.WIDE R14, R21, 0x4, R14 ;  /* 0x00000004150ee825 */ /* 0x000fc400078e020e */
[----:B------:R0:W-:Y:S04]  /*f8e0*/  @!P5 ST.E.64 desc[UR48][R12.64], R112 ;  /* 0x000000700c00d985 */ /* 0x0001e8000c101b30 */
[----:B------:R0:W-:Y:S02]  /*f8f0*/  @!P6 ST.E.64 desc[UR48][R14.64], R116 ;  /* 0x000000740e00e985 */ /* 0x0001e4000c101b30 */
.L_x_895:
[----:B------:R-:W-:Y:S05]  /*f900*/  BSYNC B0 ;  /* 0x0000000000007941 */ /* 0x000fea0003800000 */
.L_x_894:
[----:B------:R-:W-:Y:S01]  /*f910*/  ISETP.GE.AND P0, PT, R16, R17, PT ;  /* 0x000000111000720c */ /* 0x000fe20003f06270 */
[----:B0-----:R0:W1:Y:S04]  /*f920*/  SHFL.IDX PT, R13, R20, 0x1, 0x1c1f ;  /* 0x003c1f00140d7f89 */ /* 0x00106800000e0000 */
[----:B------:R0:W0:Y:S08]  /*f930*/  SHFL.IDX PT, R12, R18, 0x1, 0x1c1f ;  /* 0x003c1f00120c7f89 */ /* 0x00003000000e0000 */
[----:B------:R-:W-:Y:S05]  /*f940*/  @P0 BRA `(.L_x_814) ;  /* 0x0000003c00e80947 */ /* 0x000fea0003800000 */
[C---:B--2---:R-:W-:Y:S01]  /*f950*/  VIADD R0, R19.reuse, 0x8 ;  /* 0x0000000813007836 */ /* 0x044fe20000000000 */
[----:B------:R-:W-:Y:S01]  /*f960*/  ULDC UR4, c[0x0][0xac8] ;  /* 0x0002b20000047ab9 */ /* 0x000fe20000000800 */
[C---:B------:R-:W-:Y:S01]  /*f970*/  VIADD R6, R19.reuse, 0x10 ;  /* 0x0000001013067836 */ /* 0x040fe20000000000 */
[C---:B------:R-:W-:Y:S01]  /*f980*/  ISETP.GE.AND P0, PT, R19.reuse, UR4, PT ;  /* 0x0000000413007c0c */ /* 0x040fe2000bf06270 */
[C---:B------:R-:W-:Y:S01]  /*f990*/  VIADD R7, R19.reuse, 0x18 ;  /* 0x0000001813077836 */ /* 0x040fe20000000000 */
[----:B------:R-:W-:Y:S01]  /*f9a0*/  ISETP.GE.AND P1, PT, R0, UR4, PT ;  /* 0x0000000400007c0c */ /* 0x000fe2000bf26270 */
[C---:B------:R-:W-:Y:S01]  /*f9b0*/  VIADD R8, R19.reuse, 0x20 ;  /* 0x0000002013087836 */ /* 0x040fe20000000000 */
[----:B------:R-:W-:Y:S01]  /*f9c0*/  ISETP.GE.AND P2, PT, R6, UR4, PT ;  /* 0x0000000406007c0c */ /* 0x000fe2000bf46270 */
[----:B------:R-:W-:Y:S01]  /*f9d0*/  VIADD R9, R19, 0x28 ;  /* 0x0000002813097836 */ /* 0x000fe20000000000 */
[----:B------:R-:W-:Y:S01]  /*f9e0*/  ISETP.GE.AND P3, PT, R7, UR4, PT ;  /* 0x0000000407007c0c */ /* 0x000fe2000bf66270 */
[----:B------:R-:W-:Y:S01]  /*f9f0*/  VIADD R11, R19, 0x30 ;  /* 0x00000030130b7836 */ /* 0x000fe20000000000 */
[----:B------:R-:W-:-:S02]  /*fa00*/  ISETP.GE.AND P4, PT, R8, UR4, PT ;  /* 0x0000000408007c0c */ /* 0x000fc4000bf86270 */
[----:B------:R-:W-:Y:S02]  /*fa10*/  ISETP.GE.AND P5, PT, R9, UR4, PT ;  /* 0x0000000409007c0c */ /* 0x000fe4000bfa6270 */
[----:B------:R-:W-:Y:S01]  /*fa20*/  ISETP.GE.AND P6, PT, R11, UR4, PT ;  /* 0x000000040b007c0c */ /* 0x000fe2000bfc6270 */
[C---:B01----:R-:W-:Y:S02]  /*fa30*/  @!P0 IMAD.WIDE R2, R19.reuse, 0x4, R12 ;  /* 0x0000000413028825 */ /* 0x043fe400078e020c */
[----:B------:R-:W-:Y:S02]  /*fa40*/  @!P1 LEA.HI R0, R0, R0, RZ, 0x1 ;  /* 0x0000000000009211 */ /* 0x000fe400078f08ff */
[----:B------:R-:W-:Y:S01]  /*fa50*/  @!P2 LEA.HI R6, R6, R6, RZ, 0x1 ;  /* 0x000000060606a211 */ /* 0x000fe200078f08ff */
[----:B------:R0:W-:Y:S01]  /*fa60*/  @!P0 ST.E.64 desc[UR48][R2.64], R90 ;  /* 0x0000005a02008985 */ /* 0x0001e2000c101b30 */
[----:B------:R-:W-:Y:S01]  /*fa70*/  @!P1 LOP3.LUT R5, R0, 0xfffffffe, RZ, 0xc0, !PT ;  /* 0xfffffffe00059812 */ /* 0x000fe200078ec0ff */
[----:B------:R-:W-:Y:S01]  /*fa80*/  VIADD R19, R19, 0x38 ;  /* 0x0000003813137836 */ /* 0x000fe20000000000 */
[----:B------:R-:W-:-:S02]  /*fa90*/  @!P3 LEA.HI R0, R7, R7, RZ, 0x1 ;  /* 0x000000070700b211 */ /* 0x000fc400078f08ff */
[----:B------:R-:W-:Y:S01]  /*faa0*/  @!P4 LEA.HI R8, R8, R8, RZ, 0x1 ;  /* 0x000000080808c211 */ /* 0x000fe200078f08ff */
[--C-:B------:R-:W-:Y:S01]  /*fab0*/  @!P1 IMAD.WIDE R4, R5, 0x4, R12.reuse ;  /* 0x0000000405049825 */ /* 0x100fe200078e020c */
[----:B------:R-:W-:Y:S02]  /*fac0*/  @!P5 LEA.HI R10, R9, R9, RZ, 0x1 ;  /* 0x00000009090ad211 */ /* 0x000fe400078f08ff */
[----:B---3--:R-:W-:Y:S02]  /*fad0*/  @!P6 LEA.HI R14, R11, R11, RZ, 0x1 ;  /* 0x0000000b0b0ee211 */ /* 0x008fe400078f08ff */
[----:B------:R-:W-:Y:S01]  /*fae0*/  @!P2 LOP3.LUT R7, R6, 0xfffffffe, RZ, 0xc0, !PT ;  /* 0xfffffffe0607a812 */ /* 0x000fe200078ec0ff */
[----:B------:R1:W-:Y:S01]  /*faf0*/  @!P1 ST.E.64 desc[UR48][R4.64], R94 ;  /* 0x0000005e04009985 */ /* 0x0003e2000c101b30 */
[----:B------:R-:W-:Y:S02]  /*fb00*/  @!P3 LOP3.LUT R9, R0, 0xfffffffe, RZ, 0xc0, !PT ;  /* 0xfffffffe0009b812 */ /* 0x000fe400078ec0ff */
[----:B------:R-:W-:Y:S01]  /*fb10*/  @!P4 LOP3.LUT R11, R8, 0xfffffffe, RZ, 0xc0, !PT ;  /* 0xfffffffe080bc812 */ /* 0x000fe200078ec0ff */
[----:B0-----:R-:W-:Y:S01]  /*fb20*/  @!P2 IMAD.WIDE R2, R7, 0x4, R12 ;  /* 0x000000040702a825 */ /* 0x001fe200078e020c */
[----:B----4-:R-:W-:-:S02]  /*fb30*/  @!P5 LOP3.LUT R15, R10, 0xfffffffe, RZ, 0xc0, !PT ;  /* 0xfffffffe0a0fd812 */ /* 0x010fc400078ec0ff */
[----:B------:R-:W-:Y:S01]  /*fb40*/  @!P6 LOP3.LUT R17, R14, 0xfffffffe, RZ, 0xc0, !PT ;  /* 0xfffffffe0e11e812 */ /* 0x000fe200078ec0ff */
[--C-:B------:R-:W-:Y:S01]  /*fb50*/  @!P4 IMAD.WIDE R6, R11, 0x4, R12.reuse ;  /* 0x000000040b06c825 */ /* 0x100fe200078e020c */
[----:B------:R0:W-:Y:S01]  /*fb60*/  @!P2 ST.E.64 desc[UR48][R2.64], R98 ;  /* 0x000000620200a985 */ /* 0x0001e2000c101b30 */
[----:B------:R-:W-:Y:S02]  /*fb70*/  ISETP.GE.AND P0, PT, R19, UR4, PT ;  /* 0x0000000413007c0c */ /* 0x000fe4000bf06270 */
[----:B------:R-:W-:-:S04]  /*fb80*/  @!P6 IMAD.WIDE R10, R17, 0x4, R12 ;  /* 0x00000004110ae825 */ /* 0x000fc800078e020c */
[----:B-1----:R-:W-:-:S04]  /*fb90*/  @!P3 IMAD.WIDE R4, R9, 0x4, R12 ;  /* 0x000000040904b825 */ /* 0x002fc800078e020c */
[----:B------:R-:W-:Y:S01]  /*fba0*/  @!P5 IMAD.WIDE R8, R15, 0x4, R12 ;  /* 0x000000040f08d825 */ /* 0x000fe200078e020c */
[----:B------:R0:W-:Y:S04]  /*fbb0*/  @!P3 ST.E.64 desc[UR48][R4.64], R102 ;  /* 0x000000660400b985 */ /* 0x0001e8000c101b30 */
[----:B------:R0:W-:Y:S04]  /*fbc0*/  @!P4 ST.E.64 desc[UR48][R6.64], R106 ;  /* 0x0000006a0600c985 */ /* 0x0001e8000c101b30 */
[----:B------:R0:W-:Y:S04]  /*fbd0*/  @!P5 ST.E.64 desc[UR48][R8.64], R110 ;  /* 0x0000006e0800d985 */ /* 0x0001e8000c101b30 */
[----:B------:R0:W-:Y:S01]  /*fbe0*/  @!P6 ST.E.64 desc[UR48][R10.64], R114 ;  /* 0x000000720a00e985 */ /* 0x0001e2000c101b30 */
[----:B------:R-:W-:Y:S05]  /*fbf0*/  @P0 BRA `(.L_x_814) ;  /* 0x0000003c003c0947 */ /* 0x000fea0003800000 */
[----:B------:R-:W-:-:S04]  /*fc00*/  LEA.HI R19, R19, R19, RZ, 0x1 ;  /* 0x0000001313137211 */ /* 0x000fc800078f08ff */
[----:B0-----:R-:W-:-:S05]  /*fc10*/  LOP3.LUT R3, R19, 0xfffffffe, RZ, 0xc0, !PT ;  /* 0xfffffffe13037812 */ /* 0x001fca00078ec0ff */
[----:B------:R-:W-:-:S05]  /*fc20*/  IMAD.WIDE R2, R3, 0x4, R12 ;  /* 0x0000000403027825 */ /* 0x000fca00078e020c */
[----:B------:R0:W-:Y:S01]  /*fc30*/  ST.E.64 desc[UR48][R2.64], R118 ;  /* 0x0000007602007985 */ /* 0x0001e2000c101b30 */
[----:B------:R-:W-:Y:S05]  /*fc40*/  BRA `(.L_x_814) ;  /* 0x0000003c00287947 */ /* 0x000fea0003800000 */
.L_x_893:
[----:B------:R-:W-:-:S05]  /*fc50*/  VIADD R0, R2, 0xffffff80 ;  /* 0xffffff8002007836 */ /* 0x000fca0000000000 */
[----:B------:R-:W-:-:S13]  /*fc60*/  ISETP.GT.AND P0, PT, R0, 0xbf, PT ;  /* 0x000000bf0000780c */ /* 0x000fda0003f04270 */
[----:B------:R-:W-:Y:S05]  /*fc70*/  @P0 BRA `(.L_x_814) ;  /* 0x0000003c001c0947 */ /* 0x000fea0003800000 */
[----:B------:R-:W0:Y:S01]  /*fc80*/  S2R R3, SR_CTAID.X ;  /* 0x0000000000037919 */ /* 0x000e220000002500 */
[----:B------:R-:W1:Y:S01]  /*fc90*/  LDC R6, c[0x0][0xbe8] ;  /* 0x0002fa00ff067b82 */ /* 0x000e620000000800 */
[----:B------:R-:W-:Y:S01]  /*fca0*/  ULDC UR4, c[0x0][0xa88] ;  /* 0x0002a20000047ab9 */ /* 0x000fe20000000800 */
[----:B0-----:R-:W-:Y:S02]  /*fcb0*/  IMAD R2, R3, 0xc0, R2 ;  /* 0x000000c003027824 */ /* 0x001fe400078e0202 */
[----:B-1----:R-:W-:Y:S02]  /*fcc0*/  IMAD R3, R6, UR4, RZ ;  /* 0x0000000406037c24 */ /* 0x002fe4000f8e02ff */
[----:B------:R-:W-:-:S05]  /*fcd0*/  VIADD R0, R2, 0xffffff80 ;  /* 0xffffff8002007836 */ /* 0x000fca0000000000 */
[----:B------:R-:W-:-:S13]  /*fce0*/  ISETP.GE.AND P0, PT, R0, R3, PT ;  /* 0x000000030000720c */ /* 0x000fda0003f06270 */
[----:B------:R-:W-:Y:S05]  /*fcf0*/  @P0 BRA `(.L_x_814) ;  /* 0x0000003800fc0947 */ /* 0x000fea0003800000 */
[----:B------:R-:W-:Y:S01]  /*fd00*/  ISETP.NE.AND P0, PT, R6, 0x1, PT ;  /* 0x000000010600780c */ /* 0x000fe20003f05270 */
[----:B------:R-:W0:Y:S01]  /*fd10*/  S2UR UR7, SR_CTAID.Z ;  /* 0x00000000000779c3 */ /* 0x000e220000002700 */
[----:B------:R-:W-:Y:S01]  /*fd20*/  USHF.R.S32.HI UR6, URZ, 0x1f, UR36 ;  /* 0x0000001f3f067899 */ /* 0x000fe20008011424 */
[----:B------:R-:W-:Y:S01]  /*fd30*/  IMAD.MOV.U32 R5, RZ, RZ, R0 ;  /* 0x000000ffff057224 */ /* 0x000fe200078e0000 */
[----:B------:R-:W-:Y:S02]  /*fd40*/  ULDC.64 UR8, c[0x0][0xbd0] ;  /* 0x0002f40000087ab9 */ /* 0x000fe40000000a00 */
[----:B------:R-:W-:Y:S02]  /*fd50*/  UIMAD UR6, UR6, UR8, URZ ;  /* 0x00000008060672a4 */ /* 0x000fe4000f8e023f */
[----:B------:R-:W-:Y:S01]  /*fd60*/  UIMAD.WIDE.U32 UR4, UR36, UR8, URZ ;  /* 0x00000008240472a5 */ /* 0x000fe2000f8e003f */
[----:B------:R-:W1:Y:S01]  /*fd70*/  LDC.64 R10, c[0x0][0xbd8] ;  /* 0x0002f600ff0a7b82 */ /* 0x000e620000000a00 */
[----:B------:R-:W-:-:S04]  /*fd80*/  UIMAD UR6, UR36, UR9, UR6 ;  /* 0x00000009240672a4 */ /* 0x000fc8000f8e0206 */
[----:B------:R-:W-:Y:S02]  /*fd90*/  UIADD3 UR6, UR5, UR6, URZ ;  /* 0x0000000605067290 */ /* 0x000fe4000fffe03f */
[----:B------:R-:W-:Y:S01]  /*fda0*/  IMAD.U32 R3, RZ, RZ, UR5 ;  /* 0x00000005ff037e24 */ /* 0x000fe2000f8e00ff */
[----:B------:R-:W2:Y:S01]  /*fdb0*/  @P0 LDC R7, c[0x0][0xbec] ;  /* 0x0002fb00ff070b82 */ /* 0x000ea20000000800 */
[----:B------:R-:W-:Y:S01]  /*fdc0*/  IMAD.U32 R2, RZ, RZ, UR4 ;  /* 0x00000004ff027e24 */ /* 0x000fe2000f8e00ff */
[----:B------:R-:W-:Y:S01]  /*fdd0*/  ULDC.64 UR4, c[0x0][0xbe0] ;  /* 0x0002f80000047ab9 */ /* 0x000fe20000000a00 */
[----:B------:R-:W-:-:S05]  /*fde0*/  IMAD.U32 R3, RZ, RZ, UR6 ;  /* 0x00000006ff037e24 */ /* 0x000fca000f8e00ff */
[----:B------:R-:W3:Y:S01]  /*fdf0*/  @P0 LDC R9, c[0x0][0xbf0] ;  /* 0x0002fc00ff090b82 */ /* 0x000ee20000000800 */
[----:B0-----:R-:W-:-:S07]  /*fe00*/  USHF.R.S32.HI UR8, URZ, 0x1f, UR7 ;  /* 0x0000001f3f087899 */ /* 0x001fce0008011407 */
[----:B------:R-:W0:Y:S01]  /*fe10*/  S2UR UR10, SR_CTAID.Y ;  /* 0x00000000000a79c3 */ /* 0x000e220000002600 */
[C---:B-1----:R-:W-:Y:S02]  /*fe20*/  IMAD R12, R10.reuse, UR8, RZ ;  /* 0x000000080a0c7c24 */ /* 0x042fe4000f8e02ff */
[----:B------:R-:W-:-:S04]  /*fe30*/  IMAD.WIDE.U32 R2, R10, UR7, R2 ;  /* 0x000000070a027c25 */ /* 0x000fc8000f8e0002 */
[----:B------:R-:W-:Y:S01]  /*fe40*/  IMAD R11, R11, UR7, R12 ;  /* 0x000000070b0b7c24 */ /* 0x000fe2000f8e020c */
[----:B------:R-:W0:Y:S01]  /*fe50*/  LDC R8, c[0x0][0xc50] ;  /* 0x00031400ff087b82 */ /* 0x000e220000000800 */
[----:B--2---:R-:W-:-:S04]  /*fe60*/  @P0 IMAD.HI.U32 R4, R0, R7, RZ ;  /* 0x0000000700040227 */ /* 0x004fc800078e00ff */
[----:B------:R-:W-:Y:S02]  /*fe70*/  IMAD R7, RZ, RZ, -UR36 ;  /* 0x80000024ff077e24 */ /* 0x000fe4000f8e02ff */
[----:B------:R-:W-:Y:S01]  /*fe80*/  IMAD.IADD R3, R11, 0x1, R3 ;  /* 0x000000010b037824 */ /* 0x000fe200078e0203 */
[----:B---3--:R-:W-:Y:S01]  /*fe90*/  @P0 SHF.R.U32.HI R5, RZ, R9, R4 ;  /* 0x00000009ff050219 */ /* 0x008fe20000011604 */
[----:B0-----:R-:W-:-:S04]  /*fea0*/  IMAD R9, R8, R7, UR10 ;  /* 0x0000000a08097e24 */ /* 0x001fc8000f8e0207 */
[----:B------:R-:W-:Y:S02]  /*feb0*/  IMAD.MOV R7, RZ, RZ, -R5 ;  /* 0x000000ffff077224 */ /* 0x000fe400078e0a05 */
[----:B------:R-:W-:Y:S01]  /*fec0*/  IMAD.WIDE.U32 R2, R9, UR4, R2 ;  /* 0x0000000409027c25 */ /* 0x000fe2000f8e0002 */
[----:B------:R-:W-:-:S03]  /*fed0*/  SHF.R.S32.HI R4, RZ, 0x1f, R9 ;  /* 0x0000001fff047819 */ /* 0x000fc60000011409 */
[----:B------:R-:W-:Y:S01]  /*fee0*/  IMAD R7, R6, R7, R0 ;  /* 0x0000000706077224 */ /* 0x000fe200078e0200 */
[----:B------:R-:W-:Y:S01]  /*fef0*/  IADD3 R2, P0, R5, R2, RZ ;  /* 0x0000000205027210 */ /* 0x000fe20007f1e0ff */
[----:B------:R-:W-:-:S03]  /*ff00*/  IMAD R4, R4, UR4, RZ ;  /* 0x0000000404047c24 */ /* 0x000fc6000f8e02ff */
[----:B------:R-:W-:Y:S01]  /*ff10*/  SHF.R.S32.HI R0, RZ, 0x1f, R7 ;  /* 0x0000001fff007819 */ /* 0x000fe20000011407 */
[----:B------:R-:W-:Y:S01]  /*ff20*/  IMAD R4, R9, UR5, R4 ;  /* 0x0000000509047c24 */ /* 0x000fe2000f8e0204 */
[----:B------:R-:W-:Y:S01]  /*ff30*/  SHF.R.S32.HI R9, RZ, 0x1f, R5 ;  /* 0x0000001fff097819 */ /* 0x000fe20000011405 */
[----:B------:R-:W-:Y:S02]  /*ff40*/  ULDC.64 UR4, c[0x0][0xbc8] ;  /* 0x0002f20000047ab9 */ /* 0x000fe40000000a00 */
[----:B------:R-:W-:Y:S01]  /*ff50*/  IMAD R0, R0, UR4, RZ ;  /* 0x0000000400007c24 */ /* 0x000fe2000f8e02ff */
[----:B------:R-:W-:-:S03]  /*ff60*/  IADD3.X R3, R9, R3, R4, P0, !PT ;  /* 0x0000000309037210 */ /* 0x000fc600007fe404 */
[C---:B------:R-:W-:Y:S02]  /*ff70*/  IMAD R5, R7.reuse, UR5, R0 ;  /* 0x0000000507057c24 */ /* 0x040fe4000f8e0200 */
[----:B------:R-:W-:Y:S01]  /*ff80*/  IMAD.WIDE.U32 R2, R7, UR4, R2 ;  /* 0x0000000407027c25 */ /* 0x000fe2000f8e0002 */
[----:B------:R-:W-:-:S03]  /*ff90*/  ULDC.64 UR4, c[0x0][0xba8] ;  /* 0x0002ea0000047ab9 */ /* 0x000fc60000000a00 */
[----:B------:R-:W-:Y:S01]  /*ffa0*/  IMAD.IADD R3, R3, 0x1, R5 ;  /* 0x0000000103037824 */ /* 0x000fe200078e0205 */
[----:B------:R-:W-:-:S04]  /*ffb0*/  LEA R4, P0, R2, UR4, 0x2 ;  /* 0x0000000402047c11 */ /* 0x000fc8000f8010ff */
[----:B------:R-:W-:Y:S01]  /*ffc0*/  LEA.HI.X R5, R2, UR5, R3, 0x2, P0 ;  /* 0x0000000502057c11 */ /* 0x000fe200080f1403 */
[----:B------:R-:W-:-:S05]  /*ffd0*/  IMAD.MOV.U32 R3, RZ, RZ, -0x800000 ;  /* 0xff800000ff037424 */ /* 0x000fca00078e00ff */
[----:B------:R0:W-:Y:S01]  /*ffe0*/  STG.E desc[UR48][R4.64], R3 ;  /* 0x0000000304007986 */ /* 0x0001e2000c101930 */
[----:B------:R-:W-:Y:S05]  /*fff0*/  BRA `(.L_x_814) ;  /* 0x00000038003c7947 */ /* 0x000fea0003800000 */
.L_x_812:
        /* <DEDUP_REMOVED lines=18> */
.L_x_896:
[----:B------:R-:W-:Y:S01]  /*10120*/  ULDC UR7, c[0x0][0xc50] ;  /* 0x0003140000077ab9 */ /* 0x000fe20000000800 */
[----:B------:R-:W-:Y:S01]  /*10130*/  UMOV UR36, UR6 ;  /* 0x0000000600247c82 */ /* 0x000fe20008000000 */
[----:B------:R-:W-:-:S11]  /*10140*/  UISETP.NE.AND UP0, UPT, UR7, 0x1, UPT ;  /* 0x000000010700788c */ /* 0x000fd6000bf05270 */
[----:B------:R-:W-:Y:S01]  /*10150*/  @UP0 ULDC UR4, c[0x0][0xc54] ;  /* 0x0003150000040ab9 */ /* 0x000fe20000000800 */
[----:B------:R-:W-:Y:S01]  /*10160*/  @UP0 ULDC UR8, c[0x0][0xc58] ;  /* 0x0003160000080ab9 */ /* 0x000fe20000000800 */
[----:B------:R-:W-:-:S04]  /*10170*/  UIMAD.WIDE.U32 UR4, UR6, UR4, URZ ;  /* 0x00000004060472a5 */ /* 0x000fc8000f8e003f */
[----:B------:R-:W-:-:S12]  /*10180*/  @UP0 USHF.R.U32.HI UR36, URZ, UR8, UR5 ;  /* 0x000000083f240299 */ /* 0x000fd80008011605 */
.L_x_897:
[----:B------:R-:W-:Y:S01]  /*10190*/  ISETP.GE.AND P0, PT, R27, RZ, PT ;  /* 0x000000ff1b00720c */ /* 0x000fe20003f06270 */
[----:B------:R-:W-:Y:S01]  /*101a0*/  UIADD3 UR42, -UR36, URZ, URZ ;  /* 0x0000003f242a7290 */ /* 0x000fe2000fffe13f */
[----:B------:R-:W-:Y:S02]  /*101b0*/  IMAD.MOV.U32 R3, RZ, RZ, 0x1 ;  /* 0x00000001ff037424 */ /* 0x000fe400078e00ff */
[----:B------:R-:W-:Y:S01]  /*101c0*/  IMAD.MOV.U32 R0, RZ, RZ, RZ ;  /* 0x000000ffff007224 */ /* 0x000fe200078e00ff */
[----:B------:R-:W-:Y:S01]  /*101d0*/  UIMAD UR42, UR7, UR42, UR6 ;  /* 0x0000002a072a72a4 */ /* 0x000fe2000f8e0206 */
[----:B------:R-:W-:-:S07]  /*101e0*/  IMAD.MOV.U32 R4, RZ, RZ, 0x1 ;  /* 0x00000001ff047424 */ /* 0x000fce00078e00ff */
[----:B------:R-:W-:Y:S05]  /*101f0*/  @!P0 BRA `(.L_x_898) ;  /* 0x0000003400088947 */ /* 0x000fea0003800000 */
[----:B------:R-:W0:Y:S01]  /*10200*/  S2UR UR40, SR_CTAID.X ;  /* 0x00000000002879c3 */ /* 0x000e220000002500 */
[----:B------:R-:W-:Y:S01]  /*10210*/  ULDC.64 UR4, c[0x0][0x418] ;  /* 0x0001060000047ab9 */ /* 0x000fe20000000a00 */
[----:B------:R-:W-:Y:S01]  /*10220*/  ULDC UR6, c[0x0][0x448] ;  /* 0x0001120000067ab9 */ /* 0x000fe20000000800 */
[----:B------:R-:W-:Y:S02]  /*10230*/  UISETP.NE.U32.AND UP0, UPT, UR4, URZ, UPT ;  /* 0x0000003f0400728c */ /* 0x000fe4000bf05070 */
[----:B------:R-:W-:Y:S02]  /*10240*/  UISETP.NE.AND UP1, UPT, UR6, 0x1, UPT ;  /* 0x000000010600788c */ /* 0x000fe4000bf25270 */
[----:B------:R-:W-:Y:S01]  /*10250*/  UISETP.NE.AND.EX UP0, UPT, UR5, URZ, UPT, UP0 ;  /* 0x0000003f0500728c */ /* 0x000fe2000bf05300 */
[----:B------:R-:W-:Y:S02]  /*10260*/  ULDC UR6, c[0x0][0x424] ;  /* 0x0001090000067ab9 */ /* 0x000fe40000000800 */
[----:B------:R-:W-:Y:S01]  /*10270*/  ULDC.64 UR4, c[0x0][0x9e0] ;  /* 0x0002780000047ab9 */ /* 0x000fe20000000a00 */
[----:B------:R-:W-:-:S02]  /*10280*/  USEL UR9, UR6, 0x1, UP0 ;  /* 0x0000000106097887 */ /* 0x000fc40008000000 */
[----:B------:R-:W-:Y:S01]  /*10290*/  UISETP.GE.AND UP0, UPT, UR5, 0x1, UPT ;  /* 0x000000010500788c */ /* 0x000fe2000bf06270 */
[----:B------:R-:W-:Y:S02]  /*102a0*/  ULDC UR10, c[0x0][0x288] ;  /* 0x0000a200000a7ab9 */ /* 0x000fe40000000800 */
[----:B------:R-:W-:Y:S01]  /*102b0*/  @UP1 ULDC UR7, c[0x0][0x44c] ;  /* 0x0001130000071ab9 */ /* 0x000fe20000000800 */
[----:B------:R-:W-:Y:S01]  /*102c0*/  ULDC UR12, c[0x0][0x2f0] ;  /* 0x0000bc00000c7ab9 */ /* 0x000fe20000000800 */
[----:B------:R-:W-:Y:S01]  /*102d0*/  UIADD3 UR11, -UR10, 0x1, URZ ;  /* 0x000000010a0b7890 */ /* 0x000fe2000fffe13f */
[----:B------:R-:W-:Y:S01]  /*102e0*/  PLOP3.LUT P1, PT, PT, PT, UP0, 0x80, 0x0 ;  /* 0x000000000000781c */ /* 0x000fe20003f2f008 */
[----:B------:R-:W-:Y:S01]  /*102f0*/  UIMAD UR13, UR9, UR12, 0x7f ;  /* 0x0000007f090d74a4 */ /* 0x000fe2000f8e020c */
[----:B------:R-:W-:Y:S01]  /*10300*/  @UP1 ULDC UR14, c[0x0][0x450] ;  /* 0x00011400000e1ab9 */ /* 0x000fe20000000800 */
[----:B------:R-:W-:Y:S02]  /*10310*/  UIMAD UR11, UR9, UR12, UR11 ;  /* 0x0000000c090b72a4 */ /* 0x000fe4000f8e020b */
[----:B0-----:R-:W-:-:S04]  /*10320*/  UIMAD UR40, UR40, 0xc0, URZ ;  /* 0x000000c0282878a4 */ /* 0x001fc8000f8e023f */
[----:B------:R-:W-:-:S04]  /*10330*/  UIADD3 UR8, UR40, 0xbf, URZ ;  /* 0x000000bf28087890 */ /* 0x000fc8000fffe03f */
[----:B------:R-:W-:-:S04]  /*10340*/  UIMAD.WIDE.U32 UR6, UR8, UR7, URZ ;  /* 0x00000007080672a5 */ /* 0x000fc8000f8e003f */
[----:B------:R-:W-:Y:S02]  /*10350*/  @UP1 USHF.R.U32.HI UR8, URZ, UR14, UR7 ;  /* 0x0000000e3f081299 */ /* 0x000fe40008011607 */
[----:B------:R-:W-:Y:S02]  /*10360*/  USHF.R.S32.HI UR7, URZ, 0x1f, UR13 ;  /* 0x0000001f3f077899 */ /* 0x000fe4000801140d */
[----:B------:R-:W-:Y:S02]  /*10370*/  UIADD3 UR6, UR11, UR8, URZ ;  /* 0x000000080b067290 */ /* 0x000fe4000fffe03f */
[----:B------:R-:W-:Y:S02]  /*10380*/  ULEA.HI UR7, UR7, UR13, URZ, 0x7 ;  /* 0x0000000d07077291 */ /* 0x000fe4000f8f383f */
[----:B------:R-:W-:Y:S02]  /*10390*/  UIADD3 UR4, UR6, UR4, URZ ;  /* 0x0000000406047290 */ /* 0x000fe4000fffe03f */
[----:B------:R-:W-:Y:S01]  /*103a0*/  USHF.R.S32.HI UR39, URZ, 0x7, UR7 ;  /* 0x000000073f277899 */ /* 0x000fe20008011407 */
[----:B------:R-:W-:Y:S11]  /*103b0*/  @!P1 BRA `(.L_x_899) ;  /* 0x0000000000449947 */ /* 0x000ff60003800000 */
        /* <DEDUP_REMOVED lines=10> */
.L_x_900:
[----:B------:R-:W-:-:S11]  /*10460*/  UISETP.NE.AND UP0, UPT, UR5, 0x1, UPT ;  /* 0x000000010500788c */ /* 0x000fd6000bf05270 */
[----:B------:R-:W-:Y:S02]  /*10470*/  @UP0 ULDC.64 UR14, c[0x0][0x9e8] ;  /* 0x00027a00000e0ab9 */ /* 0x000fe40000000a00 */
[----:B------:R-:W-:-:S04]  /*10480*/  UIMAD.WIDE.U32 UR6, UR8, UR14, URZ ;  /* 0x0000000e080672a5 */ /* 0x000fc8000f8e003f */
[----:B------:R-:W-:-:S12]  /*10490*/  @UP0 USHF.R.U32.HI UR8, URZ, UR15, UR7 ;  /* 0x0000000f3f080299 */ /* 0x000fd80008011607 */
.L_x_901:
[----:B------:R-:W-:-:S04]  /*104a0*/  UIMAD UR8, UR8, UR5, UR5 ;  /* 0x00000005080872a4 */ /* 0x000fc8000f8e0205 */
[----:B------:R-:W-:-:S04]  /*104b0*/  UISETP.LT.AND UP0, UPT, UR4, UR8, UPT ;  /* 0x000000080400728c */ /* 0x000fc8000bf01270 */
[----:B------:R-:W-:-:S12]  /*104c0*/  USEL UR4, UR4, UR8, UP0 ;  /* 0x0000000804047287 */ /* 0x000fd80008000000 */
.L_x_899:
[----:B------:R-:W-:Y:S01]  /*104d0*/  UIADD3 UR4, UR4, 0x7f, URZ ;  /* 0x0000007f04047890 */ /* 0x000fe2000fffe03f */
[----:B------:R-:W-:Y:S01]  /*104e0*/  @UP1 ULDC UR6, c[0x0][0x44c] ;  /* 0x0001130000061ab9 */ /* 0x000fe20000000800 */
[----:B------:R-:W-:Y:S02]  /*104f0*/  @UP1 ULDC UR11, c[0x0][0x450] ;  /* 0x00011400000b1ab9 */ /* 0x000fe40000000800 */
[----:B------:R-:W-:Y:S02]  /*10500*/  USHF.R.S32.HI UR8, URZ, 0x1f, UR4 ;  /* 0x0000001f3f087899 */ /* 0x000fe40008011404 */
[----:B------:R-:W-:Y:S02]  /*10510*/  UIMAD.WIDE.U32 UR6, UR40, UR6, URZ ;  /* 0x00000006280672a5 */ /* 0x000fe4000f8e003f */
[----:B------:R-:W-:Y:S02]  /*10520*/  ULEA.HI UR8, UR8, UR4, URZ, 0x7 ;  /* 0x0000000408087291 */ /* 0x000fe4000f8f383f */
[----:B------:R-:W-:Y:S01]  /*10530*/  UIMAD UR9, UR9, UR12, -UR10 ;  /* 0x0000000c090972a4 */ /* 0x000fe2000f8e0a0a */
[----:B------:R-:W-:Y:S01]  /*10540*/  UMOV UR4, UR40 ;  /* 0x0000002800047c82 */ /* 0x000fe20008000000 */
[----:B------:R-:W-:-:S02]  /*10550*/  USHF.R.S32.HI UR44, URZ, 0x7, UR8 ;  /* 0x000000073f2c7899 */ /* 0x000fc40008011408 */
[----:B------:R-:W-:Y:S02]  /*10560*/  @UP1 USHF.R.U32.HI UR4, URZ, UR11, UR7 ;  /* 0x0000000b3f041299 */ /* 0x000fe40008011607 */
[----:B------:R-:W-:Y:S02]  /*10570*/  UISETP.LT.AND UP0, UPT, UR39, UR44, UPT ;  /* 0x0000002c2700728c */ /* 0x000fe4000bf01270 */
[----:B------:R-:W-:Y:S01]  /*10580*/  UIADD3 UR4, UR9, UR4, URZ ;  /* 0x0000000409047290 */ /* 0x000fe2000fffe03f */
[----:B------:R-:W-:Y:S01]  /*10590*/  ULDC UR8, c[0x0][0x9dc] ;  /* 0x0002770000087ab9 */ /* 0x000fe20000000800 */
[----:B------:R-:W-:Y:S02]  /*105a0*/  USEL UR12, UR39, UR44, UP0 ;  /* 0x0000002c270c7287 */ /* 0x000fe40008000000 */
        /* <DEDUP_REMOVED lines=12> */
.L_x_903:
[----:B------:R-:W-:-:S11]  /*10670*/  UISETP.NE.AND UP0, UPT, UR5, 0x1, UPT ;  /* 0x000000010500788c */ /* 0x000fd6000bf05270 */
[----:B------:R-:W-:Y:S02]  /*10680*/  @UP0 ULDC.64 UR10, c[0x0][0x9e8] ;  /* 0x00027a00000a0ab9 */ /* 0x000fe40000000a00 */
[----:B------:R-:W-:-:S04]  /*10690*/  UIMAD.WIDE.U32 UR6, UR4, UR10, URZ ;  /* 0x0000000a040672a5 */ /* 0x000fc8000f8e003f */
[----:B------:R-:W-:-:S12]  /*106a0*/  @UP0 USHF.R.U32.HI UR4, URZ, UR11, UR7 ;  /* 0x0000000b3f040299 */ /* 0x000fd80008011607 */
.L_x_904:
[----:B------:R-:W-:-:S04]  /*106b0*/  UIMAD UR4, UR4, UR5, URZ ;  /* 0x00000005040472a4 */ /* 0x000fc8000f8e023f */
[----:B------:R-:W-:-:S04]  /*106c0*/  UISETP.LT.AND UP0, UPT, UR8, UR4, UPT ;  /* 0x000000040800728c */ /* 0x000fc8000bf01270 */
[----:B------:R-:W-:-:S12]  /*106d0*/  USEL UR8, UR8, UR4, !UP0 ;  /* 0x0000000408087287 */ /* 0x000fd8000c000000 */
.L_x_902:
[----:B------:R-:W-:Y:S02]  /*106e0*/  USHF.R.S32.HI UR4, URZ, 0x1f, UR8 ;  /* 0x0000001f3f047899 */ /* 0x000fe40008011408 */
[----:B------:R-:W-:Y:S02]  /*106f0*/  USHF.R.U32.HI UR9, URZ, 0x10, UR42 ;  /* 0x000000103f097899 */ /* 0x000fe4000801162a */
[----:B------:R-:W-:Y:S02]  /*10700*/  ULEA.HI UR4, UR4, UR8, URZ, 0x7 ;  /* 0x0000000804047291 */ /* 0x000fe4000f8f383f */
[----:B------:R-:W-:Y:S02]  /*10710*/  ULOP3.LUT UR42, UR42, 0xffff, URZ, 0xc0, !UPT ;  /* 0x0000ffff2a2a7892 */ /* 0x000fe4000f8ec03f */
[----:B------:R-:W-:Y:S01]  /*10720*/  USHF.R.S32.HI UR4, URZ, 0x7, UR4 ;  /* 0x000000073f047899 */ /* 0x000fe20008011404 */
[----:B------:R-:W-:-:S03]  /*10730*/  UMOV UR46, URZ ;  /* 0x0000003f002e7c82 */ /* 0x000fc60008000000 */
[----:B------:R-:W-:-:S04]  /*10740*/  UISETP.LT.AND UP0, UPT, URZ, UR4, UPT ;  /* 0x000000043f00728c */ /* 0x000fc8000bf01270 */
[----:B------:R-:W-:Y:S02]  /*10750*/  USEL UR43, URZ, UR4, !UP0 ;  /* 0x000000043f2b7287 */ /* 0x000fe4000c000000 */
[----:B------:R-:W-:Y:S02]  /*10760*/  UISETP.NE.AND UP0, UPT, UR9, URZ, UPT ;  /* 0x0000003f0900728c */ /* 0x000fe4000bf05270 */
[----:B------:R-:W-:-:S06]  /*10770*/  UISETP.GT.AND UP1, UPT, UR12, UR43, UPT ;  /* 0x0000002b0c00728c */ /* 0x000fcc000bf24270 */
[----:B------:R-:W-:-:S03]  /*10780*/  PLOP3.LUT P0, PT, PT, PT, UP1, 0x80, 0x0 ;  /* 0x000000000000781c */ /* 0x000fc60003f0f018 */
[----:B------:R-:W-:-:S10]  /*10790*/  @!UP0 ULDC UR9, c[0x0][0x9f0] ;  /* 0x00027c0000098ab9 */ /* 0x000fd40000000800 */
[----:B------:R-:W-:Y:S05]  /*107a0*/  @!P0 BRA `(.L_x_905) ;  /* 0x0000000000848947 */ /* 0x000fea0003800000 */
[----:B------:R-:W-:Y:S01]  /*107b0*/  IMAD.U32 R4, RZ, RZ, UR9 ;  /* 0x00000009ff047e24 */ /* 0x000fe2000f8e00ff */
[----:B------:R-:W-:-:S04]  /*107c0*/  UIADD3 UR4, UR9, -0x1, UR12 ;  /* 0xffffffff09047890 */ /* 0x000fc8000fffe00c */
[-C--:B------:R-:W-:Y:S01]  /*107d0*/  IABS R0, R4.reuse ;  /* 0x0000000400007213 */ /* 0x080fe20000000000 */
[----:B------:R-:W-:Y:S01]  /*107e0*/  UIADD3 UR6, -UR43, UR4, URZ ;  /* 0x000000042b067290 */ /* 0x000fe2000fffe13f */
[----:B------:R-:W-:Y:S02]  /*107f0*/  IABS R6, R4 ;  /* 0x0000000400067213 */ /* 0x000fe40000000000 */
[----:B------:R-:W-:Y:S01]  /*10800*/  R2UR UR10, R0 ;  /* 0x00000000000a72ca */ /* 0x000fe200000e0000 */
[----:B------:R-:W-:Y:S02]  /*10810*/  UMOV UR4, URZ ;  /* 0x0000003f00047c82 */ /* 0x000fe40008000000 */
[----:B------:R-:W-:Y:S01]  /*10820*/  IABS R5, UR6 ;  /* 0x0000000600057c13 */ /* 0x000fe20008000000 */
[----:B------:R-:W-:-:S04]  /*10830*/  ULOP3.LUT UR6, UR6, UR9, URZ, 0x3c, !UPT ;  /* 0x0000000906067292 */ /* 0x000fc8000f8e3c3f */
[----:B------:R-:W-:-:S05]  /*10840*/  IMAD.MOV.U32 R4, RZ, RZ, R5 ;  /* 0x000000ffff047224 */ /* 0x000fca00078e0005 */
[----:B------:R-:W0:Y:S01]  /*10850*/  I2F.RP R0, UR10 ;  /* 0x0000000a00007d06 */ /* 0x000e220008209400 */
[----:B------:R-:W-:-:S07]  /*10860*/  R2UR UR8, R4 ;  /* 0x00000000040872ca */ /* 0x000fce00000e0000 */
[----:B0-----:R-:W0:Y:S02]  /*10870*/  MUFU.RCP R0, R0 ;  /* 0x0000000000007308 */ /* 0x001e240000001000 */
[----:B0-----:R-:W-:Y:S02]  /*10880*/  VIADD R3, R0, 0xffffffe ;  /* 0x0ffffffe00037836 */ /* 0x001fe40000000000 */
[----:B------:R-:W-:-:S04]  /*10890*/  IMAD.MOV R0, RZ, RZ, -R6 ;  /* 0x000000ffff007224 */ /* 0x000fc800078e0a06 */
        /* <DEDUP_REMOVED lines=14> */
[----:B------:R-:W-:Y:S02]  /*10980*/  UISETP.NE.AND UP0, UPT, UR9, URZ, UPT ;  /* 0x0000003f0900728c */ /* 0x000fe4000bf05270 */
[----:B------:R-:W-:-:S09]  /*10990*/  @!UP1 UIADD3 UR5, -UR5, URZ, URZ ;  /* 0x0000003f05059290 */ /* 0x000fd2000fffe13f */
[----:B------:R-:W-:-:S07]  /*109a0*/  @!UP0 ULOP3.LUT UR5, URZ, UR9, URZ, 0x33, !UPT ;  /* 0x000000093f058292 */ /* 0x000fce000f8e333f */
[----:B------:R-:W-:-:S05]  /*109b0*/  UMOV UR46, UR5 ;  /* 0x00000005002e7c82 */ /* 0x000fca0008000000 */
.L_x_905:
[----:B------:R-:W-:Y:S01]  /*109c0*/  UIMAD UR41, UR42, UR46, UR43 ;  /* 0x0000002e2a2972a4 */ /* 0x000fe2000f8e022b */
[----:B------:R-:W-:Y:S02]  /*109d0*/  IMAD.U32 R26, RZ, RZ, UR12 ;  /* 0x0000000cff1a7e24 */ /* 0x000fe4000f8e00ff */
[----:B------:R-:W-:Y:S02]  /*109e0*/  IMAD.MOV.U32 R0, RZ, RZ, RZ ;  /* 0x000000ffff007224 */ /* 0x000fe400078e00ff */
[----:B------:R-:W-:Y:S02]  /*109f0*/  IMAD.MOV.U32 R4, RZ, RZ, 0x1 ;  /* 0x00000001ff047424 */ /* 0x000fe400078e00ff */
[----:B------:R-:W-:-:S05]  /*10a00*/  IMAD.U32 R3, RZ, RZ, UR41 ;  /* 0x00000029ff037e24 */ /* 0x000fca000f8e00ff */
[----:B------:R-:W-:Y:S01]  /*10a10*/  VIADDMNMX R26, R3, UR46, R26, PT ;  /* 0x0000002e031a7c46 */ /* 0x000fe2000b80011a */
[----:B------:R-:W-:-:S03]  /*10a20*/  IMAD.MOV.U32 R3, RZ, RZ, 0x1 ;  /* 0x00000001ff037424 */ /* 0x000fc600078e00ff */
[----:B------:R-:W-:-:S13]  /*10a30*/  ISETP.GT.AND P0, PT, R26, UR41, PT ;  /* 0x000000291a007c0c */ /* 0x000fda000bf04270 */
        /* <DEDUP_REMOVED lines=11> */
[----:B------:R-:W-:Y:S02]  /*10af0*/  IMAD.U32 R4, RZ, RZ, UR4 ;  /* 0x00000004ff047e24 */ /* 0x000fe4000f8e00ff */
[----:B------:R-:W-:Y:S01]  /*10b00*/  IMAD.U32 R5, RZ, RZ, UR5 ;  /* 0x00000005ff057e24 */ /* 0x000fe2000f8e00ff */
[----:B------:R-:W0:Y:S01]  /*10b10*/  LDC.64 R14, c[0x4][R14] ;  /* 0x010000000e0e7b82 */ /* 0x000e220000000a00 */
[----:B------:R-:W-:Y:S01]  /*10b20*/  ULDC.64 UR4, c[0x4][0x8] ;  /* 0x0100020000047ab9 */ /* 0x000fe20000000a00 */
[----:B------:R-:W-:Y:S02]  /*10b30*/  IMAD.U32 R6, RZ, RZ, UR6 ;  /* 0x00000006ff067e24 */ /* 0x000fe4000f8e00ff */
[----:B------:R-:W-:-:S02]  /*10b40*/  IMAD.U32 R7, RZ, RZ, UR7 ;  /* 0x00000007ff077e24 */ /* 0x000fc4000f8e00ff */
[----:B------:R-:W-:Y:S02]  /*10b50*/  IMAD.U32 R10, RZ, RZ, UR4 ;  /* 0x00000004ff0a7e24 */ /* 0x000fe4000f8e00ff */
[----:B------:R-:W-:Y:S02]  /*10b60*/  IMAD.U32 R11, RZ, RZ, UR5 ;  /* 0x00000005ff0b7e24 */ /* 0x000fe4000f8e00ff */
[----:B------:R-:W-:Y:S02]  /*10b70*/  IMAD.MOV.U32 R8, RZ, RZ, 0x70 ;  /* 0x00000070ff087424 */ /* 0x000fe400078e00ff */
[----:B------:R-:W-:Y:S02]  /*10b80*/  IMAD.MOV.U32 R12, RZ, RZ, 0x1 ;  /* 0x00000001ff0c7424 */ /* 0x000fe400078e00ff */
[----:B------:R-:W-:-:S07]  /*10b90*/  IMAD.MOV.U32 R13, RZ, RZ, RZ ;  /* 0x000000ffff0d7224 */ /* 0x000fce00078e00ff */
[----:B------:R-:W-:-:S07]  /*10ba0*/  LEPC R20, `(.L_x_906) ;  /* 0x000000001014794e */ /* 0x000fce0000000000 */
[----:B0-----:R-:W-:Y:S05]  /*10bb0*/  CALL.ABS.NOINC R14 ;  /* 0x000000000e007343 */ /* 0x001fea0003c00000 */
.L_x_906:
        /* <DEDUP_REMOVED lines=20> */
.L_x_908:
[----:B------:R0:W1:Y:S01]  /*10d00*/  LDC.64 R14, c[0x4][R17] ;  /* 0x01000000110e7b82 */ /* 0x0000620000000a00 */
[----:B------:R-:W-:Y:S01]  /*10d10*/  ULDC.64 UR4, c[0x4][0xa8] ;  /* 0x01002a0000047ab9 */ /* 0x000fe20000000a00 */
[----:B------:R-:W-:Y:S01]  /*10d20*/  ULDC.64 UR6, c[0x4][0xb0] ;  /* 0x01002c0000067ab9 */ /* 0x000fe20000000a00 */
[----:B------:R-:W-:Y:S02]  /*10d30*/  IMAD.U32 R4, RZ, RZ, UR4 ;  /* 0x00000004ff047e24 */ /* 0x000fe4000f8e00ff */
        /* <DEDUP_REMOVED lines=11> */
.L_x_907:
[----:B------:R-:W0:Y:S01]  /*10df0*/  LDC.64 R4, c[0x0][0x9f8] ;  /* 0x00027e00ff047b82 */ /* 0x000e220000000a00 */
[----:B------:R-:W-:Y:S01]  /*10e00*/  IMAD.MOV.U32 R25, RZ, RZ, R27 ;  /* 0x000000ffff197224 */ /* 0x000fe200078e001b */
[----:B0-----:R-:W-:-:S04]  /*10e10*/  ISETP.NE.U32.AND P0, PT, R4, RZ, PT ;  /* 0x000000ff0400720c */ /* 0x001fc80003f05070 */
[----:B------:R-:W-:-:S13]  /*10e20*/  ISETP.NE.AND.EX P0, PT, R5, RZ, PT, P0 ;  /* 0x000000ff0500720c */ /* 0x000fda0003f05300 */
[----:B------:R-:W0:Y:S02]  /*10e30*/  @P0 LDC.64 R4, c[0x0][0x9f8] ;  /* 0x00027e00ff040b82 */ /* 0x000e240000000a00 */
[----:B0-----:R-:W-:-:S06]  /*10e40*/  @P0 IMAD.WIDE R6, R27, 0x4, R4 ;  /* 0x000000041b060825 */ /* 0x001fcc00078e0204 */
[----:B------:R-:W0:Y:S01]  /*10e50*/  LDC.64 R4, c[0x0][0x418] ;  /* 0x00010600ff047b82 */ /* 0x000e220000000a00 */
[----:B------:R-:W2:Y:S01]  /*10e60*/  @P0 LDG.E R25, desc[UR48][R6.64] ;  /* 0x0000003006190981 */ /* 0x000ea2000c1e1900 */
[----:B------:R-:W-:Y:S01]  /*10e70*/  UMOV UR4, 0xffffffff ;  /* 0xffffffff00047882 */ /* 0x000fe20000000000 */
[----:B------:R-:W-:Y:S01]  /*10e80*/  LOP3.LUT R18, R18, 0xfffffffe, RZ, 0xc0, !PT ;  /* 0xfffffffe12127812 */ /* 0x000fe200078ec0ff */
[----:B------:R-:W-:Y:S01]  /*10e90*/  VIADD R23, R26, 0xffffffff ;  /* 0xffffffff1a177836 */ /* 0x000fe20000000000 */
[----:B0-----:R-:W-:-:S04]  /*10ea0*/  ISETP.NE.U32.AND P0, PT, R4, RZ, PT ;  /* 0x000000ff0400720c */ /* 0x001fc80003f05070 */
[----:B------:R-:W-:-:S13]  /*10eb0*/  ISETP.NE.AND.EX P1, PT, R5, RZ, PT, P0 ;  /* 0x000000ff0500720c */ /* 0x000fda0003f25300 */
[----:B------:R-:W-:Y:S02]  /*10ec0*/  @P1 LOP3.LUT R18, R18, 0x1, RZ, 0xfc, !PT ;  /* 0x0000000112121812 */ /* 0x000fe400078efcff */
[----:B--2---:R-:W-:Y:S02]  /*10ed0*/  SHF.R.S32.HI R24, RZ, 0x1f, R25 ;  /* 0x0000001fff187819 */ /* 0x004fe40000011419 */
[----:B------:R-:W-:Y:S01]  /*10ee0*/  SEL R22, R25, RZ, !P1 ;  /* 0x000000ff19167207 */ /* 0x000fe20004800000 */
[----:B------:R-:W-:Y:S06]  /*10ef0*/  BRA.DIV UR4, `(.L_x_909) ;  /* 0x0000002e045c7947 */ /* 0x000fec000b800000 */
[----:B------:R0:W1:Y:S02]  /*10f00*/  SHFL.IDX PT, R14, R16, RZ, 0x1f ;  /* 0x00001fff100e7589 */ /* 0x00006400000e0000 */
.L_x_977:
[----:B-1----:R-:W-:Y:S02]  /*10f10*/  ISETP.NE.AND P0, PT, R14, RZ, PT ;  /* 0x000000ff0e00720c */ /* 0x002fe40003f05270 */
[----:B------:R-:W-:Y:S02]  /*10f20*/  PLOP3.LUT P2, PT, PT, PT, PT, 0x8, 0x0 ;  /* 0x000000000000781c */ /* 0x000fe40003f4e170 */
[----:B------:R-:W-:-:S11]  /*10f30*/  LOP3.LUT R18, R18, 0xfffffffd, RZ, 0xc0, !PT ;  /* 0xfffffffd12127812 */ /* 0x000fd600078ec0ff */
[----:B------:R-:W-:Y:S01]  /*10f40*/  @P2 LOP3.LUT R18, R18, 0x2, RZ, 0xfc, !PT ;  /* 0x0000000212122812 */ /* 0x000fe200078efcff */
[----:B------:R-:W-:Y:S06]  /*10f50*/  @P0 BRA `(.L_x_910) ;  /* 0x0000000000d00947 */ /* 0x000fec0003800000 */
[----:B------:R-:W-:-:S03]  /*10f60*/  UMOV UR4, 0xffffffff ;  /* 0xffffffff00047882 */ /* 0x000fc60000000000 */
[----:B------:R-:W-:Y:S05]  /*10f70*/  BRA.DIV UR4, `(.L_x_911) ;  /* 0x0000002e045c7947 */ /* 0x000fea000b800000 */
[----:B------:R-:W-:-:S13]  /*10f80*/  ELECT P6, URZ, PT ;  /* 0x00000000003f782f */ /* 0x000fda00038c0000 */
.L_x_980:
[----:B------:R-:W-:Y:S05]  /*10f90*/  @!P6 BRA `(.L_x_910) ;  /* 0x0000000000c0e947 */ /* 0x000fea0003800000 */
[----:B------:R-:W-:Y:S02]  /*10fa0*/  IMAD.MOV.U32 R0, RZ, RZ, 0x1 ;  /* 0x00000001ff007424 */ /* 0x000fe400078e00ff */
[----:B------:R-:W-:-:S03]  /*10fb0*/  IMAD.MOV.U32 R22, RZ, RZ, R25 ;  /* 0x000000ffff167224 */ /* 0x000fc600078e0019 */
[----:B------:R-:W-:Y:S01]  /*10fc0*/  SHF.L.U32 R0, R0, 0x1f, RZ ;  /* 0x0000001f00007819 */ /* 0x000fe200000006ff */
[----:B------:R-:W-:Y:S06]  /*10fd0*/  @!P1 BRA `(.L_x_912) ;  /* 0x0000000000489947 */ /* 0x000fec0003800000 */
[----:B------:R-:W1:Y:S01]  /*10fe0*/  LDC R10, c[0x0][0x43c] ;  /* 0x00010f00ff0a7b82 */ /* 0x000e620000000800 */
[----:B------:R-:W-:Y:S01]  /*10ff0*/  IMAD.MOV.U32 R3, RZ, RZ, R23 ;  /* 0x000000ffff037224 */ /* 0x000fe200078e0017 */
[----:B------:R-:W-:Y:S02]  /*11000*/  ULDC.64 UR4, c[0x0][0x428] ;  /* 0x00010a0000047ab9 */ /* 0x000fe40000000a00 */
[----:B------:R-:W-:-:S04]  /*11010*/  IMAD R8, R24, UR4, RZ ;  /* 0x0000000418087c24 */ /* 0x000fc8000f8e02ff */
[----:B------:R-:W-:Y:S01]  /*11020*/  IMAD R9, R25, UR5, R8 ;  /* 0x0000000519097c24 */ /* 0x000fe2000f8e0208 */
[----:B-1----:R-:W-:-:S13]  /*11030*/  ISETP.NE.AND P0, PT, R10, 0x1, PT ;  /* 0x000000010a00780c */ /* 0x002fda0003f05270 */
[----:B------:R-:W1:Y:S02]  /*11040*/  @P0 LDC.64 R6, c[0x0][0x440] ;  /* 0x00011000ff060b82 */ /* 0x000e640000000a00 */
[----:B-1----:R-:W-:-:S05]  /*11050*/  @P0 IMAD.HI.U32 R6, R23, R6, RZ ;  /* 0x0000000617060227 */ /* 0x002fca00078e00ff */
[----:B------:R-:W-:-:S04]  /*11060*/  @P0 SHF.R.U32.HI R3, RZ, R7, R6 ;  /* 0x00000007ff030219 */ /* 0x000fc80000011606 */
[--C-:B------:R-:W-:Y:S01]  /*11070*/  SHF.R.S32.HI R7, RZ, 0x1f, R3.reuse ;  /* 0x0000001fff077819 */ /* 0x100fe20000011403 */
[----:B------:R-:W-:-:S04]  /*11080*/  IMAD.MOV.U32 R6, RZ, RZ, R3 ;  /* 0x000000ffff067224 */ /* 0x000fc800078e0003 */
[----:B------:R-:W-:-:S04]  /*11090*/  IMAD.WIDE.U32 R6, R25, UR4, R6 ;  /* 0x0000000419067c25 */ /* 0x000fc8000f8e0006 */
[----:B------:R-:W-:Y:S01]  /*110a0*/  IMAD.IADD R7, R7, 0x1, R9 ;  /* 0x0000000107077824 */ /* 0x000fe200078e0209 */
[----:B------:R-:W-:-:S04]  /*110b0*/  LEA R4, P0, R6, R4, 0x2 ;  /* 0x0000000406047211 */ /* 0x000fc800078010ff */
[----:B------:R-:W-:-:S05]  /*110c0*/  LEA.HI.X R5, R6, R5, R7, 0x2, P0 ;  /* 0x0000000506057211 */ /* 0x000fca00000f1407 */
[----:B------:R1:W5:Y:S01]  /*110d0*/  LDG.E R22, desc[UR48][R4.64] ;  /* 0x0000003004167981 */ /* 0x000362000c1e1900 */
[----:B------:R-:W-:-:S04]  /*110e0*/  IMAD.MOV R3, RZ, RZ, -R3 ;  /* 0x000000ffff037224 */ /* 0x000fc800078e0a03 */
[----:B------:R-:W-:-:S07]  /*110f0*/  IMAD R23, R10, R3, R23 ;  /* 0x000000030a177224 */ /* 0x000fce00078e0217 */
.L_x_912:
[----:B------:R-:W2:Y:S01]  /*11100*/  SYNCS.PHASECHK.TRANS64.TRYWAIT P0, [UR38+0x16840], R0 ;  /* 0x01684000ff0075a7 */ /* 0x000ea20008000166 */
[----:B------:R-:W-:Y:S01]  /*11110*/  ISETP.NE.AND P1, PT, R19, RZ, PT ;  /* 0x000000ff1300720c */ /* 0x000fe20003f25270 */
[----:B--2---:R-:W-:-:S12]  /*11120*/  @!P0 BRA `(.L_x_913) ;  /* 0x0000002c00108947 */ /* 0x004fd80003800000 */
.L_x_981:
[----:B------:R-:W-:Y:S05]  /*11130*/  @P1 BRA `(.L_x_914) ;  /* 0x0000000000141947 */ /* 0x000fea0003800000 */
[----:B------:R-:W-:Y:S01]  /*11140*/  LOP3.LUT P0, RZ, R2, 0x1f, RZ, 0xc0, !PT ;  /* 0x0000001f02ff7812 */ /* 0x000fe2000780c0ff */
[----:B--2---:R-:W-:-:S04]  /*11150*/  IMAD.MOV.U32 R0, RZ, RZ, 0x4000 ;  /* 0x00004000ff007424 */ /* 0x004fc800078e00ff */
[----:B------:R3:W-:Y:S08]  /*11160*/  SYNCS.ARRIVE.TRANS64 RZ, [UR38+0x16830], R0 ;  /* 0x01683000ffff79a7 */ /* 0x0007f00008000026 */
[----:B---3--:R-:W-:Y:S05]  /*11170*/  @!P0 BRA `(.L_x_914) ;  /* 0x0000000000048947 */ /* 0x008fea0003800000 */
[----:B------:R-:W-:Y:S01]  /*11180*/  BPT.TRAP 0x1 ;  /* 0x000000040000795c */ /* 0x000fe20000300000 */
.L_x_914:
[----:B------:R-:W-:Y:S01]  /*11190*/  R2UR UR11, R23 ;  /* 0x00000000170b72ca */ /* 0x000fe200000e0000 */
[----:B------:R-:W-:Y:S01]  /*111a0*/  ULDC.64 UR4, c[0x0][0x198] ;  /* 0x0000660000047ab9 */ /* 0x000fe20000000a00 */
[----:B-----5:R-:W-:Y:S01]  /*111b0*/  R2UR UR13, R22 ;  /* 0x00000000160d72ca */ /* 0x020fe200000e0000 */
[----:B------:R-:W-:Y:S01]  /*111c0*/  UIADD3 UR4, UP0, UR4, 0x370, URZ ;  /* 0x0000037004047890 */ /* 0x000fe2000ff1e03f */
[----:B------:R-:W-:Y:S01]  /*111d0*/  PLOP3.LUT P0, PT, PT, PT, PT, 0x80, 0x0 ;  /* 0x000000000000781c */ /* 0x000fe20003f0f070 */
[----:B------:R-:W-:Y:S01]  /*111e0*/  UIADD3 UR8, UR38, 0xe400, URZ ;  /* 0x0000e40026087890 */ /* 0x000fe2000fffe03f */
[----:B------:R-:W-:Y:S01]  /*111f0*/  LOP3.LUT R18, R18, 0xfffffffd, RZ, 0xc0, !PT ;  /* 0xfffffffd12127812 */ /* 0x000fe200078ec0ff */
[----:B------:R-:W-:Y:S02]  /*11200*/  UIADD3 UR9, UR38, 0x16830, URZ ;  /* 0x0001683026097890 */ /* 0x000fe4000fffe03f */
[----:B------:R-:W-:Y:S01]  /*11210*/  UIADD3.X UR5, URZ, UR5, URZ, UP0, !UPT ;  /* 0x000000053f057290 */ /* 0x000fe200087fe43f */
[----:B------:R-:W-:Y:S01]  /*11220*/  UMOV UR6, 0x0 ;  /* 0x0000000000067882 */ /* 0x000fe20000000000 */
[----:B------:R-:W-:-:S02]  /*11230*/  UMOV UR7, 0x14f00000 ;  /* 0x14f0000000077882 */ /* 0x000fc40000000000 */
[----:B------:R-:W-:Y:S01]  /*11240*/  USHF.L.U32 UR11, UR11, 0x7, URZ ;  /* 0x000000070b0b7899 */ /* 0x000fe2000800063f */
[----:B------:R-:W-:Y:S01]  /*11250*/  UMOV UR10, URZ ;  /* 0x0000003f000a7c82 */ /* 0x000fe20008000000 */
[----:B------:R-:W-:Y:S02]  /*11260*/  UMOV UR12, UR36 ;  /* 0x00000024000c7c82 */ /* 0x000fe40008000000 */
[----:B------:R-:W-:-:S05]  /*11270*/  @P0 LOP3.LUT R18, R18, 0x2, RZ, 0xfc, !PT ;  /* 0x0000000212120812 */ /* 0x000fca00078efcff */
[----:B------:R3:W-:Y:S02]  /*11280*/  UTMALDG.4D [UR8], [UR4], desc[UR6] ;  /* 0x00000608040075b4 */ /* 0x0007e40008019000 */
[----:B---3--:R-:W-:Y:S01]  /*11290*/  NOP ;  /* 0x0000000000007918 */ /* 0x008fe20000000000 */
.L_x_910:
[----:B------:R-:W-:Y:S05]  /*112a0*/  WARPSYNC.ALL ;  /* 0x0000000000007948 */ /* 0x000fea0003800000 */
[----:B------:R-:W-:Y:S01]  /*112b0*/  UIADD3 UR5, UR38, 0x8400, URZ ;  /* 0x0000840026057890 */ /* 0x000fe2000fffe03f */
[----:B------:R-:W-:Y:S01]  /*112c0*/  BAR.SYNC.DEFER_BLOCKING 0x8, 0x200 ;  /* 0x0208000000007b1d */ /* 0x000fe20000010000 */
[----:B------:R-:W-:Y:S01]  /*112d0*/  USHF.R.S32.HI UR4, URZ, 0x1f, UR36 ;  /* 0x0000001f3f047899 */ /* 0x000fe20008011424 */
[----:B------:R-:W-:Y:S01]  /*112e0*/  SHF.R.S32.HI R17, RZ, 0x1f, R27 ;  /* 0x0000001fff117819 */ /* 0x000fe2000001141b */
[----:B------:R-:W-:-:S03]  /*112f0*/  ULOP3.LUT UP0, URZ, UR5, 0x3ff, URZ, 0xc0, !UPT ;  /* 0x000003ff053f7892 */ /* 0x000fc6000f80c03f */
[----:B------:R-:W-:Y:S02]  /*11300*/  ULDC.64 UR6, c[0x0][0x2d8] ;  /* 0x0000b60000067ab9 */ /* 0x000fe40000000a00 */
[----:B------:R-:W-:Y:S01]  /*11310*/  UIMAD UR4, UR4, UR6, URZ ;  /* 0x00000006040472a4 */ /* 0x000fe2000f8e023f */
[----:B------:R-:W-:Y:S01]  /*11320*/  PLOP3.LUT P0, PT, PT, PT, UP0, 0x80, 0x0 ;  /* 0x000000000000781c */ /* 0x000fe20003f0f008 */
[----:B------:R-:W-:Y:S02]  /*11330*/  UIMAD.WIDE.U32 UR50, UR36, UR6, URZ ;  /* 0x00000006243272a5 */ /* 0x000fe4000f8e003f */
[----:B------:R-:W-:-:S04]  /*11340*/  UIMAD UR4, UR36, UR7, UR4 ;  /* 0x00000007240472a4 */ /* 0x000fc8000f8e0204 */
[----:B------:R-:W-:-:S06]  /*11350*/  UIADD3 UR47, UR51, UR4, URZ ;  /* 0x00000004332f7290 */ /* 0x000fcc000fffe03f */
[----:B------:R-:W-:Y:S06]  /*11360*/  @!P0 BRA `(.L_x_915) ;  /* 0x0000000000408947 */ /* 0x000fec0003800000 */
[----:B------:R-:W-:Y:S01]  /*11370*/  MOV R14, 0x0 ;  /* 0x00000000000e7802 */ /* 0x000fe20000000f00 */
[----:B------:R-:W-:Y:S01]  /*11380*/  ULDC.64 UR4, c[0x4][0xa8] ;  /* 0x01002a0000047ab9 */ /* 0x000fe20000000a00 */
[----:B------:R-:W-:Y:S01]  /*11390*/  ULDC.64 UR6, c[0x4][0xb0] ;  /* 0x01002c0000067ab9 */ /* 0x000fe20000000a00 */
[----:B-1----:R-:W-:Y:S02]  /*113a0*/  IMAD.U32 R4, RZ, RZ, UR4 ;  /* 0x00000004ff047e24 */ /* 0x002fe4000f8e00ff */
[----:B------:R-:W-:Y:S01]  /*113b0*/  IMAD.U32 R5, RZ, RZ, UR5 ;  /* 0x00000005ff057e24 */ /* 0x000fe2000f8e00ff */
[----:B------:R-:W1:Y:S01]  /*113c0*/  LDC.64 R14, c[0x4][R14] ;  /* 0x010000000e0e7b82 */ /* 0x000e620000000a00 */
        /* <DEDUP_REMOVED lines=9> */
[----:B012---:R-:W-:Y:S05]  /*11460*/  CALL.ABS.NOINC R14 ;  /* 0x000000000e007343 */ /* 0x007fea0003c00000 */
.L_x_915:
[----:B--2---:R-:W2:Y:S01]  /*11470*/  LDC R3, c[0x0][0x448] ;  /* 0x00011200ff037b82 */ /* 0x004ea20000000800 */
[----:B-1----:R-:W-:Y:S01]  /*11480*/  IMAD.SHL.U32 R5, R2, 0x10, RZ ;  /* 0x0000001002057824 */ /* 0x002fe200078e00ff */
[----:B------:R-:W-:Y:S01]  /*11490*/  SHF.R.U32.HI R0, RZ, 0x3, R19 ;  /* 0x00000003ff007819 */ /* 0x000fe20000011613 */
[----:B------:R-:W-:Y:S01]  /*114a0*/  UMOV UR4, UR50 ;  /* 0x0000003200047c82 */ /* 0x000fe20008000000 */
[----:B------:R-:W-:Y:S01]  /*114b0*/  UMOV UR5, UR47 ;  /* 0x0000002f00057c82 */ /* 0x000fe20008000000 */
[----:B------:R-:W-:Y:S01]  /*114c0*/  ULDC.64 UR6, c[0x0][0x2c8] ;  /* 0x0000b20000067ab9 */ /* 0x000fe20000000a00 */
[----:B------:R-:W-:Y:S02]  /*114d0*/  LOP3.LUT R5, R0, 0x70, R5, 0xf8, !PT ;  /* 0x0000007000057812 */ /* 0x000fe400078ef805 */
[----:B------:R-:W1:Y:S03]  /*114e0*/  LDC.64 R6, c[0x0][0x2e0] ;  /* 0x0000b800ff067b82 */ /* 0x000e660000000a00 */
[----:B------:R-:W-:-:S04]  /*114f0*/  VIADD R10, R5, UR40 ;  /* 0x00000028050a7c36 */ /* 0x000fc80008000000 */
[----:B------:R-:W-:Y:S01]  /*11500*/  IMAD.MOV.U32 R11, RZ, RZ, R10 ;  /* 0x000000ffff0b7224 */ /* 0x000fe200078e000a */
[----:B--2---:R-:W-:-:S13]  /*11510*/  ISETP.NE.AND P0, PT, R3, 0x1, PT ;  /* 0x000000010300780c */ /* 0x004fda0003f05270 */
[----:B------:R-:W2:Y:S08]  /*11520*/  @P0 LDC R9, c[0x0][0x44c] ;  /* 0x00011300ff090b82 */ /* 0x000eb00000000800 */
[----:B------:R-:W3:Y:S08]  /*11530*/  @P0 LDC R13, c[0x0][0x450] ;  /* 0x00011400ff0d0b82 */ /* 0x000ef00000000800 */
[----:B------:R-:W4:Y:S08]  /*11540*/  @P0 LDC R15, c[0x0][0x44c] ;  /* 0x00011300ff0f0b82 */ /* 0x000f300000000800 */
[----:B------:R-:W5:Y:S01]  /*11550*/  @P0 LDC R21, c[0x0][0x450] ;  /* 0x00011400ff150b82 */ /* 0x000f620000000800 */
[----:B--2---:R-:W-:-:S05]  /*11560*/  @P0 IMAD.HI.U32 R4, R10, R9, RZ ;  /* 0x000000090a040227 */ /* 0x004fca00078e00ff */
[----:B---3--:R-:W-:Y:S01]  /*11570*/  @P0 SHF.R.U32.HI R11, RZ, R13, R4 ;  /* 0x0000000dff0b0219 */ /* 0x008fe20000011604 */
[----:B------:R-:W-:-:S04]  /*11580*/  VIADD R4, R10, 0x80 ;  /* 0x000000800a047836 */ /* 0x000fc80000000000 */
[----:B------:R-:W-:Y:S02]  /*11590*/  IMAD.MOV.U32 R5, RZ, RZ, R4 ;  /* 0x000000ffff057224 */ /* 0x000fe400078e0004 */
[----:B----4-:R-:W-:-:S05]  /*115a0*/  @P0 IMAD.HI.U32 R8, R4, R15, RZ ;  /* 0x0000000f04080227 */ /* 0x010fca00078e00ff */
[----:B-----5:R-:W-:Y:S01]  /*115b0*/  @P0 SHF.R.U32.HI R5, RZ, R21, R8 ;  /* 0x00000015ff050219 */ /* 0x020fe20000011608 */
[-C--:B-1----:R-:W-:Y:S02]  /*115c0*/  IMAD R8, R17, R6.reuse, RZ ;  /* 0x0000000611087224 */ /* 0x082fe400078e02ff */
[----:B------:R-:W-:Y:S02]  /*115d0*/  IMAD.SHL.U32 R17, R2, 0x8, RZ ;  /* 0x0000000802117824 */ /* 0x000fe400078e00ff */
[C---:B------:R-:W-:Y:S01]  /*115e0*/  IMAD R9, R27.reuse, R7, R8 ;  /* 0x000000071b097224 */ /* 0x040fe200078e0208 */
[----:B------:R-:W-:Y:S01]  /*115f0*/  SHF.R.S32.HI R8, RZ, 0x1f, R11 ;  /* 0x0000001fff087819 */ /* 0x000fe2000001140b */
[----:B------:R-:W-:Y:S01]  /*11600*/  IMAD.WIDE.U32 R6, R27, R6, UR4 ;  /* 0x000000041b067e25 */ /* 0x000fe2000f8e0006 */
[----:B------:R-:W-:-:S03]  /*11610*/  ULDC.64 UR4, c[0x0][0x2d0] ;  /* 0x0000b40000047ab9 */ /* 0x000fc60000000a00 */
[----:B------:R-:W-:Y:S02]  /*11620*/  IMAD R8, R8, UR4, RZ ;  /* 0x0000000408087c24 */ /* 0x000fe4000f8e02ff */
[----:B------:R-:W-:Y:S02]  /*11630*/  IMAD.IADD R7, R7, 0x1, R9 ;  /* 0x0000000107077824 */ /* 0x000fe400078e0209 */
[C---:B------:R-:W-:Y:S02]  /*11640*/  IMAD R13, R11.reuse, UR5, R8 ;  /* 0x000000050b0d7c24 */ /* 0x040fe4000f8e0208 */
[----:B------:R-:W-:-:S04]  /*11650*/  IMAD.WIDE.U32 R8, R11, UR4, R6 ;  /* 0x000000040b087c25 */ /* 0x000fc8000f8e0006 */
[----:B------:R-:W-:Y:S02]  /*11660*/  IMAD.MOV R11, RZ, RZ, -R11 ;  /* 0x000000ffff0b7224 */ /* 0x000fe400078e0a0b */
[----:B------:R-:W-:Y:S02]  /*11670*/  IMAD.IADD R9, R9, 0x1, R13 ;  /* 0x0000000109097824 */ /* 0x000fe400078e020d */
[----:B------:R-:W-:Y:S01]  /*11680*/  IMAD R13, R3, R11, R10 ;  /* 0x0000000b030d7224 */ /* 0x000fe200078e020a */
[--C-:B------:R-:W-:Y:S01]  /*11690*/  SHF.R.S32.HI R10, RZ, 0x1f, R5.reuse ;  /* 0x0000001fff0a7819 */ /* 0x100fe20000011405 */
[----:B------:R-:W-:Y:S02]  /*116a0*/  IMAD.MOV R11, RZ, RZ, -R5 ;  /* 0x000000ffff0b7224 */ /* 0x000fe400078e0a05 */
[----:B------:R-:W-:-:S04]  /*116b0*/  IMAD.WIDE.U32 R6, R5, UR4, R6 ;  /* 0x0000000405067c25 */ /* 0x000fc8000f8e0006 */
[----:B------:R-:W-:Y:S01]  /*116c0*/  IMAD R11, R3, R11, R4 ;  /* 0x0000000b030b7224 */ /* 0x000fe200078e0204 */
[----:B------:R-:W-:Y:S01]  /*116d0*/  SHF.R.S32.HI R4, RZ, 0x1f, R13 ;  /* 0x0000001fff047819 */ /* 0x000fe2000001140d */
[----:B------:R-:W-:Y:S02]  /*116e0*/  IMAD R10, R10, UR4, RZ ;  /* 0x000000040a0a7c24 */ /* 0x000fe4000f8e02ff */
[----:B------:R-:W-:-:S04]  /*116f0*/  IMAD.WIDE.U32 R8, R13, UR6, R8 ;  /* 0x000000060d087c25 */ /* 0x000fc8000f8e0008 */
[----:B------:R-:W-:Y:S02]  /*11700*/  IMAD R4, R4, UR6, RZ ;  /* 0x0000000604047c24 */ /* 0x000fe4000f8e02ff */
[----:B------:R-:W-:Y:S01]  /*11710*/  IMAD R15, R5, UR5, R10 ;  /* 0x00000005050f7c24 */ /* 0x000fe2000f8e020a */
[----:B------:R-:W-:Y:S01]  /*11720*/  ULDC.64 UR4, c[0x0][0x280] ;  /* 0x0000a00000047ab9 */ /* 0x000fe20000000a00 */
[----:B------:R-:W-:Y:S01]  /*11730*/  IMAD R5, R13, UR7, R4 ;  /* 0x000000070d057c24 */ /* 0x000fe2000f8e0204 */
[----:B------:R-:W-:Y:S01]  /*11740*/  SHF.R.S32.HI R4, RZ, 0x1f, R11 ;  /* 0x0000001fff047819 */ /* 0x000fe2000001140b */
[----:B------:R-:W-:Y:S02]  /*11750*/  IMAD.IADD R7, R7, 0x1, R15 ;  /* 0x0000000107077824 */ /* 0x000fe400078e020f */
[----:B------:R-:W-:Y:S01]  /*11760*/  IMAD.IADD R5, R9, 0x1, R5 ;  /* 0x0000000109057824 */ /* 0x000fe200078e0205 */
[----:B------:R-:W-:Y:S01]  /*11770*/  LEA R9, P0, R8, UR4, 0x1 ;  /* 0x0000000408097c11 */ /* 0x000fe2000f8008ff */
[----:B------:R-:W-:-:S02]  /*11780*/  IMAD R4, R4, UR6, RZ ;  /* 0x0000000604047c24 */ /* 0x000fc4000f8e02ff */
[----:B------:R-:W-:Y:S01]  /*11790*/  IMAD.WIDE.U32 R6, R11, UR6, R6 ;  /* 0x000000060b067c25 */ /* 0x000fe2000f8e0006 */
[----:B------:R-:W-:-:S03]  /*117a0*/  LEA.HI.X R8, R8, UR5, R5, 0x1, P0 ;  /* 0x0000000508087c11 */ /* 0x000fc600080f0c05 */
[----:B------:R-:W-:Y:S02]  /*117b0*/  IMAD R13, R11, UR7, R4 ;  /* 0x000000070b0d7c24 */ /* 0x000fe4000f8e0204 */
[----:B------:R-:W-:Y:S02]  /*117c0*/  IMAD.SHL.U32 R10, R19, 0x8, RZ ;  /* 0x00000008130a7824 */ /* 0x000fe400078e00ff */
[----:B------:R-:W-:Y:S01]  /*117d0*/  IMAD.IADD R5, R7, 0x1, R13 ;  /* 0x0000000107057824 */ /* 0x000fe200078e020d */
[----:B------:R-:W-:Y:S01]  /*117e0*/  LEA R7, P0, R6, UR4, 0x1 ;  /* 0x0000000406077c11 */ /* 0x000fe2000f8008ff */
[----:B------:R-:W-:-:S03]  /*117f0*/  ULDC UR4, c[0x0][0x2b8] ;  /* 0x0000ae0000047ab9 */ /* 0x000fc60000000800 */
        /* <DEDUP_REMOVED lines=8> */
[----:B------:R-:W1:Y:S01]  /*11880*/  SHFL.IDX PT, R14, R9, RZ, 0x181f ;  /* 0x00181fff090e7589 */ /* 0x000e6200000e0000 */
[----:B------:R-:W-:Y:S01]  /*11890*/  ULDC UR4, c[0x0][0x288] ;  /* 0x0000a20000047ab9 */ /* 0x000fe20000000800 */
[----:B------:R-:W-:Y:S02]  /*118a0*/  VIADD R0, R0, UR40 ;  /* 0x0000002800007c36 */ /* 0x000fe40008000000 */
[----:B------:R-:W2:Y:S01]  /*118b0*/  SHFL.IDX PT, R4, R8, RZ, 0x181f ;  /* 0x00181fff08047589 */ /* 0x000ea200000e0000 */
[----:B------:R-:W-:Y:S02]  /*118c0*/  IMAD R3, R3, UR4, RZ ;  /* 0x0000000403037c24 */ /* 0x000fe4000f8e02ff */
[C---:B------:R-:W-:Y:S01]  /*118d0*/  VIADD R12, R0.reuse, 0x10 ;  /* 0x00000010000c7836 */ /* 0x040fe20000000000 */
[----:B------:R-:W-:Y:S02]  /*118e0*/  SHFL.IDX PT, R27, R8, 0x1, 0x181f ;  /* 0x00381f00081b7f89 */ /* 0x000fe400000e0000 */
[----:B------:R-:W-:-:S02]  /*118f0*/  ISETP.GE.AND P1, PT, R0, R3, PT ;  /* 0x000000030000720c */ /* 0x000fc40003f26270 */
[----:B------:R-:W-:Y:S04]  /*11900*/  SHFL.IDX PT, R28, R9, 0x2, 0x181f ;  /* 0x00581f00091c7f89 */ /* 0x000fe800000e0000 */
[----:B------:R-:W-:Y:S07]  /*11910*/  SHFL.IDX PT, R20, R8, 0x2, 0x181f ;  /* 0x00581f0008147f89 */ /* 0x000fee00000e0000 */
[----:B------:R-:W-:-:S02]  /*11920*/  @!P1 LEA R21, R10, UR38, 0x1 ;  /* 0x000000260a159c11 */ /* 0x000fc4000f8e08ff */
[----:B-1----:R-:W-:-:S05]  /*11930*/  @!P1 LEA R14, P2, R17, R14, 0x1 ;  /* 0x0000000e110e9211 */ /* 0x002fca00078408ff */
[----:B--2---:R-:W-:Y:S02]  /*11940*/  @!P1 IMAD.X R5, RZ, RZ, R4, P2 ;  /* 0x000000ffff059224 */ /* 0x004fe400010e0604 */
[----:B------:R-:W-:Y:S02]  /*11950*/  @!P1 IMAD.MOV.U32 R4, RZ, RZ, R14 ;  /* 0x000000ffff049224 */ /* 0x000fe400078e000e */
[----:B------:R-:W1:Y:S04]  /*11960*/  SHFL.IDX PT, R14, R9, 0x1, 0x181f ;  /* 0x00381f00090e7f89 */ /* 0x000e6800000e0000 */
[----:B------:R2:W-:Y:S01]  /*11970*/  @!P1 LDGSTS.E.BYPASS.LTC128B.128 [R21+0x8400], desc[UR48][R4.64], !P0 ;  /* 0x0840000004159fae */ /* 0x0005e2000c101d70 */
[----:B------:R-:W-:Y:S01]  /*11980*/  ISETP.GE.AND P1, PT, R12, R3, PT ;  /* 0x000000030c00720c */ /* 0x000fe20003f26270 */
[----:B------:R-:W-:-:S05]  /*11990*/  VIADD R12, R0, 0x20 ;  /* 0x00000020000c7836 */ /* 0x000fca0000000000 */
[----:B------:R-:W-:Y:S01]  /*119a0*/  ISETP.GE.AND P2, PT, R12, R3, PT ;  /* 0x000000030c00720c */ /* 0x000fe20003f46270 */
[----:B------:R-:W-:Y:S01]  /*119b0*/  VIADD R12, R0, 0x30 ;  /* 0x00000030000c7836 */ /* 0x000fe20000000000 */
[----:B--2---:R-:W-:Y:S05]  /*119c0*/  SHFL.IDX PT, R21, R8, 0x3, 0x181f ;  /* 0x00781f0008157f89 */ /* 0x004fea00000e0000 */
[----:B-1----:R-:W-:Y:S02]  /*119d0*/  @!P1 LEA R4, P3, R17, R14, 0x1 ;  /* 0x0000000e11049211 */ /* 0x002fe400078608ff */
[----:B------:R-:W1:Y:S04]  /*119e0*/  SHFL.IDX PT, R14, R9, 0x3, 0x181f ;  /* 0x00781f00090e7f89 */ /* 0x000e6800000e0000 */
[C---:B------:R-:W-:Y:S01]  /*119f0*/  @!P2 LEA R29, R10.reuse, UR38, 0x1 ;  /* 0x000000260a1dac11 */ /* 0x040fe2000f8e08ff */
[----:B------:R-:W-:Y:S01]  /*11a00*/  @!P1 IMAD.X R5, RZ, RZ, R27, P3 ;  /* 0x000000ffff059224 */ /* 0x000fe200018e061b */
[----:B------:R-:W-:-:S05]  /*11a10*/  @!P1 LEA R27, R10, UR38, 0x1 ;  /* 0x000000260a1b9c11 */ /* 0x000fca000f8e08ff */
[----:B------:R2:W-:Y:S02]  /*11a20*/  @!P1 LDGSTS.E.BYPASS.LTC128B.128 [R27+0x8c00], desc[UR48][R4.64], !P0 ;  /* 0x08c00000041b9fae */ /* 0x0005e4000c101d70 */
[----:B--2---:R-:W-:Y:S02]  /*11a30*/  @!P2 LEA R4, P1, R17, R28, 0x1 ;  /* 0x0000001c1104a211 */ /* 0x004fe400078208ff */
[----:B------:R-:W2:Y:S03]  /*11a40*/  SHFL.IDX PT, R28, R9, 0x4, 0x181f ;  /* 0x00981f00091c7f89 */ /* 0x000ea600000e0000 */
[----:B------:R-:W-:Y:S01]  /*11a50*/  @!P2 IMAD.X R5, RZ, RZ, R20, P1 ;  /* 0x000000ffff05a224 */ /* 0x000fe200008e0614 */
[----:B------:R-:W-:Y:S01]  /*11a60*/  ISETP.GE.AND P1, PT, R12, R3, PT ;  /* 0x000000030c00720c */ /* 0x000fe20003f26270 */
[----:B------:R-:W3:Y:S01]  /*11a70*/  SHFL.IDX PT, R20, R8, 0x4, 0x181f ;  /* 0x00981f0008147f89 */ /* 0x000ee200000e0000 */
[----:B------:R-:W-:-:S03]  /*11a80*/  VIADD R12, R0, 0x40 ;  /* 0x00000040000c7836 */ /* 0x000fc60000000000 */
[----:B------:R1:W-:Y:S02]  /*11a90*/  @!P2 LDGSTS.E.BYPASS.LTC128B.128 [R29+0x9400], desc[UR48][R4.64], !P0 ;  /* 0x09400000041dafae */ /* 0x0003e4000c101d70 */
[----:B------:R-:W-:Y:S01]  /*11aa0*/  ISETP.GE.AND P2, PT, R12, R3, PT ;  /* 0x000000030c00720c */ /* 0x000fe20003f46270 */
[----:B------:R-:W-:-:S05]  /*11ab0*/  VIADD R12, R0, 0x50 ;  /* 0x00000050000c7836 */ /* 0x000fca0000000000 */
[C---:B------:R-:W-:Y:S02]  /*11ac0*/  @!P1 LEA R27, R10.reuse, UR38, 0x1 ;  /* 0x000000260a1b9c11 */ /* 0x040fe4000f8e08ff */
[C---:B-1----:R-:W-:Y:S02]  /*11ad0*/  @!P1 LEA R4, P3, R17.reuse, R14, 0x1 ;  /* 0x0000000e11049211 */ /* 0x042fe400078608ff */
[----:B------:R-:W1:Y:S03]  /*11ae0*/  SHFL.IDX PT, R14, R9, 0x5, 0x181f ;  /* 0x00b81f00090e7f89 */ /* 0x000e6600000e0000 */
[----:B------:R-:W-:Y:S01]  /*11af0*/  @!P2 LEA R29, R10, UR38, 0x1 ;  /* 0x000000260a1dac11 */ /* 0x000fe2000f8e08ff */
[----:B------:R-:W-:Y:S02]  /*11b00*/  @!P1 IMAD.X R5, RZ, RZ, R21, P3 ;  /* 0x000000ffff059224 */ /* 0x000fe400018e0615 */
[----:B------:R-:W4:Y:S04]  /*11b10*/  SHFL.IDX PT, R21, R8, 0x5, 0x181f ;  /* 0x00b81f0008157f89 */ /* 0x000f2800000e0000 */
[----:B------:R2:W-:Y:S02]  /*11b20*/  @!P1 LDGSTS.E.BYPASS.LTC128B.128 [R27+0x9c00], desc[UR48][R4.64], !P0 ;  /* 0x09c00000041b9fae */ /* 0x0005e4000c101d70 */
[----:B--2---:R-:W-:-:S02]  /*11b30*/  @!P2 LEA R4, P1, R17, R28, 0x1 ;  /* 0x0000001c1104a211 */ /* 0x004fc400078208ff */
[----:B------:R-:W2:Y:S03]  /*11b40*/  SHFL.IDX PT, R28, R9, 0x6, 0x181f ;  /* 0x00d81f00091c7f89 */ /* 0x000ea600000e0000 */
[----:B---3--:R-:W-:Y:S01]  /*11b50*/  @!P2 IMAD.X R5, RZ, RZ, R20, P1 ;  /* 0x000000ffff05a224 */ /* 0x008fe200008e0614 */
[----:B------:R-:W-:Y:S01]  /*11b60*/  ISETP.GE.AND P1, PT, R12, R3, PT ;  /* 0x000000030c00720c */ /* 0x000fe20003f26270 */
[----:B------:R-:W3:Y:S01]  /*11b70*/  SHFL.IDX PT, R20, R8, 0x6, 0x181f ;  /* 0x00d81f0008147f89 */ /* 0x000ee200000e0000 */
[----:B------:R-:W-:-:S03]  /*11b80*/  VIADD R12, R0, 0x60 ;  /* 0x00000060000c7836 */ /* 0x000fc60000000000 */
[----:B------:R1:W-:Y:S02]  /*11b90*/  @!P2 LDGSTS.E.BYPASS.LTC128B.128 [R29+0xa400], desc[UR48][R4.64], !P0 ;  /* 0x0a400000041dafae */ /* 0x0003e4000c101d70 */
[----:B------:R-:W-:Y:S01]  /*11ba0*/  ISETP.GE.AND P2, PT, R12, R3, PT ;  /* 0x000000030c00720c */ /* 0x000fe20003f46270 */
[----:B------:R-:W-:Y:S01]  /*11bb0*/  VIADD R12, R0, 0x70 ;  /* 0x00000070000c7836 */ /* 0x000fe20000000000 */
[----:B------:R-:W-:Y:S04]  /*11bc0*/  SHFL.IDX PT, R8, R8, 0x7, 0x181f ;  /* 0x00f81f0008087f89 */ /* 0x000fe800000e0000 */
[C---:B-1----:R-:W-:Y:S02]  /*11bd0*/  @!P1 LEA R4, P3, R17.reuse, R14, 0x1 ;  /* 0x0000000e11049211 */ /* 0x042fe400078608ff */
[----:B------:R-:W1:Y:S05]  /*11be0*/  SHFL.IDX PT, R14, R9, 0x7, 0x181f ;  /* 0x00f81f00090e7f89 */ /* 0x000e6a00000e0000 */
[C---:B------:R-:W-:Y:S01]  /*11bf0*/  @!P2 LEA R27, R10.reuse, UR38, 0x1 ;  /* 0x000000260a1bac11 */ /* 0x040fe2000f8e08ff */
[----:B----4-:R-:W-:Y:S01]  /*11c00*/  @!P1 IMAD.X R5, RZ, RZ, R21, P3 ;  /* 0x000000ffff059224 */ /* 0x010fe200018e0615 */
[----:B------:R-:W-:Y:S01]  /*11c10*/  @!P1 LEA R21, R10, UR38, 0x1 ;  /* 0x000000260a159c11 */ /* 0x000fe2000f8e08ff */
[----:B------:R-:W-:Y:S04]  /*11c20*/  SHFL.IDX PT, R9, R6, 0x1, 0x181f ;  /* 0x00381f0006097f89 */ /* 0x000fe800000e0000 */
[----:B------:R2:W-:Y:S02]  /*11c30*/  @!P1 LDGSTS.E.BYPASS.LTC128B.128 [R21+0xac00], desc[UR48][R4.64], !P0 ;  /* 0x0ac0000004159fae */ /* 0x0005e4000c101d70 */
[----:B--2---:R-:W-:-:S02]  /*11c40*/  @!P2 LEA R4, P1, R17, R28, 0x1 ;  /* 0x0000001c1104a211 */ /* 0x004fc400078208ff */
[----:B------:R-:W2:Y:S03]  /*11c50*/  SHFL.IDX PT, R28, R7, RZ, 0x181f ;  /* 0x00181fff071c7589 */ /* 0x000ea600000e0000 */
[----:B---3--:R-:W-:Y:S01]  /*11c60*/  @!P2 IMAD.X R5, RZ, RZ, R20, P1 ;  /* 0x000000ffff05a224 */ /* 0x008fe200008e0614 */
[----:B------:R-:W-:Y:S01]  /*11c70*/  ISETP.GE.AND P1, PT, R12, R3, PT ;  /* 0x000000030c00720c */ /* 0x000fe20003f26270 */
[----:B------:R-:W3:Y:S01]  /*11c80*/  SHFL.IDX PT, R20, R6, RZ, 0x181f ;  /* 0x00181fff06147589 */ /* 0x000ee200000e0000 */
[----:B------:R-:W-:-:S03]  /*11c90*/  VIADD R12, R0, 0x80 ;  /* 0x00000080000c7836 */ /* 0x000fc60000000000 */
[----:B------:R1:W-:Y:S02]  /*11ca0*/  @!P2 LDGSTS.E.BYPASS.LTC128B.128 [R27+0xb400], desc[UR48][R4.64], !P0 ;  /* 0x0b400000041bafae */ /* 0x0003e4000c101d70 */
[----:B------:R-:W-:Y:S01]  /*11cb0*/  ISETP.GE.AND P2, PT, R12, R3, PT ;  /* 0x000000030c00720c */ /* 0x000fe20003f46270 */
[----:B------:R-:W-:-:S05]  /*11cc0*/  VIADD R12, R0, 0xa0 ;  /* 0x000000a0000c7836 */ /* 0x000fca0000000000 */
[C---:B------:R-:W-:Y:S02]  /*11cd0*/  @!P1 LEA R21, R10.reuse, UR38, 0x1 ;  /* 0x000000260a159c11 */ /* 0x040fe4000f8e08ff */
[----:B-1----:R-:W-:Y:S02]  /*11ce0*/  @!P1 LEA R4, P3, R17, R14, 0x1 ;  /* 0x0000000e11049211 */ /* 0x002fe400078608ff */
[----:B------:R-:W1:Y:S03]  /*11cf0*/  SHFL.IDX PT, R14, R7, 0x1, 0x181f ;  /* 0x00381f00070e7f89 */ /* 0x000e6600000e0000 */
[----:B------:R-:W-:Y:S01]  /*11d00*/  @!P2 LEA R27, R10, UR38, 0x1 ;  /* 0x000000260a1bac11 */ /* 0x000fe2000f8e08ff */
[----:B------:R-:W-:Y:S02]  /*11d10*/  @!P1 IMAD.X R5, RZ, RZ, R8, P3 ;  /* 0x000000ffff059224 */ /* 0x000fe400018e0608 */
[----:B------:R-:W-:-:S03]  /*11d20*/  VIADD R8, R0, 0x90 ;  /* 0x0000009000087836 */ /* 0x000fc60000000000 */
[----:B------:R2:W-:Y:S02]  /*11d30*/  @!P1 LDGSTS.E.BYPASS.LTC128B.128 [R21+0xbc00], desc[UR48][R4.64], !P0 ;  /* 0x0bc0000004159fae */ /* 0x0005e4000c101d70 */
[----:B--2---:R-:W-:-:S05]  /*11d40*/  @!P2 LEA R4, P1, R17, R28, 0x1 ;  /* 0x0000001c1104a211 */ /* 0x004fca00078208ff */
[----:B---3--:R-:W-:Y:S01]  /*11d50*/  @!P2 IMAD.X R5, RZ, RZ, R20, P1 ;  /* 0x000000ffff05a224 */ /* 0x008fe200008e0614 */
[-C--:B------:R-:W-:Y:S01]  /*11d60*/  ISETP.GE.AND P1, PT, R8, R3.reuse, PT ;  /* 0x000000030800720c */ /* 0x080fe20003f26270 */
[----:B------:R-:W2:Y:S04]  /*11d70*/  SHFL.IDX PT, R20, R7, 0x2, 0x181f ;  /* 0x00581f0007147f89 */ /* 0x000ea800000e0000 */
[----:B------:R-:W3:Y:S04]  /*11d80*/  SHFL.IDX PT, R8, R6, 0x2, 0x181f ;  /* 0x00581f0006087f89 */ /* 0x000ee800000e0000 */
[----:B------:R1:W-:Y:S01]  /*11d90*/  @!P2 LDGSTS.E.BYPASS.LTC128B.128 [R27+0xc400], desc[UR48][R4.64], !P0 ;  /* 0x0c400000041bafae */ /* 0x0003e2000c101d70 */
[----:B------:R-:W-:-:S03]  /*11da0*/  ISETP.GE.AND P2, PT, R12, R3, PT ;  /* 0x000000030c00720c */ /* 0x000fc60003f46270 */
[----:B------:R-:W4:Y:S01]  /*11db0*/  SHFL.IDX PT, R6, R6, 0x3, 0x181f ;  /* 0x00781f0006067f89 */ /* 0x000f2200000e0000 */
[----:B-1----:R-:W-:-:S09]  /*11dc0*/  @!P1 LEA R4, P3, R17, R14, 0x1 ;  /* 0x0000000e11049211 */ /* 0x002fd200078608ff */
[C---:B------:R-:W-:Y:S01]  /*11dd0*/  @!P2 LEA R21, R10.reuse, UR38, 0x1 ;  /* 0x000000260a15ac11 */ /* 0x040fe2000f8e08ff */
[----:B------:R1:W0:Y:S01]  /*11de0*/  SHFL.IDX PT, R14, R7, 0x3, 0x181f ;  /* 0x00781f00070e7f89 */ /* 0x00022200000e0000 */
[----:B------:R-:W-:Y:S01]  /*11df0*/  @!P1 IMAD.X R5, RZ, RZ, R9, P3 ;  /* 0x000000ffff059224 */ /* 0x000fe200018e0609 */
[----:B------:R-:W-:-:S05]  /*11e00*/  @!P1 LEA R9, R10, UR38, 0x1 ;  /* 0x000000260a099c11 */ /* 0x000fca000f8e08ff */
[----:B------:R2:W-:Y:S02]  /*11e10*/  @!P1 LDGSTS.E.BYPASS.LTC128B.128 [R9+0xcc00], desc[UR48][R4.64], !P0 ;  /* 0x0cc0000004099fae */ /* 0x0005e4000c101d70 */
[----:B--2---:R-:W-:-:S05]  /*11e20*/  @!P2 LEA R4, P1, R17, R20, 0x1 ;  /* 0x000000141104a211 */ /* 0x004fca00078208ff */
[----:B---3--:R-:W-:-:S05]  /*11e30*/  @!P2 IMAD.X R5, RZ, RZ, R8, P1 ;  /* 0x000000ffff05a224 */ /* 0x008fca00008e0608 */
[----:B0---4-:R1:W-:Y:S03]  /*11e40*/  @!P2 LDGSTS.E.BYPASS.LTC128B.128 [R21+0xd400], desc[UR48][R4.64], !P0 ;  /* 0x0d4000000415afae */ /* 0x0113e6000c101d70 */
.L_x_1006:
[----:B------:R-:W-:-:S05]  /*11e50*/  VIADD R0, R0, 0xb0 ;  /* 0x000000b000007836 */ /* 0x000fca0000000000 */
[----:B------:R-:W-:Y:S01]  /*11e60*/  ISETP.GE.AND P1, PT, R0, R3, PT ;  /* 0x000000030000720c */ /* 0x000fe20003f26270 */
[----:B------:R-:W-:-:S05]  /*11e70*/  IMAD.MOV.U32 R0, RZ, RZ, 0x1 ;  /* 0x00000001ff007424 */ /* 0x000fca00078e00ff */
[----:B------:R-:W-:-:S07]  /*11e80*/  SHF.L.U32 R0, R0, 0x1f, RZ ;  /* 0x0000001f00007819 */ /* 0x000fce00000006ff */
        /* <DEDUP_REMOVED lines=12> */
[----:B0-----:R-:W-:-:S05]  /*11f50*/  VIADD R3, R26, 0xfffffffe ;  /* 0xfffffffe1a037836 */ /* 0x001fca0000000000 */
[----:B------:R-:W-:Y:S01]  /*11f60*/  ISETP.GE.AND P1, PT, R3, UR41, PT ;  /* 0x0000002903007c0c */ /* 0x000fe2000bf26270 */
[----:B------:R-:W0:Y:S02]  /*11f70*/  SYNCS.PHASECHK.TRANS64.TRYWAIT P0, [UR38+0x16820], R0 ;  /* 0x01682000ff0075a7 */ /* 0x000e240008000166 */
[----:B0-----:R-:W-:Y:S10]  /*11f80*/  @!P0 BRA `(.L_x_917) ;  /* 0x0000002c00288947 */ /* 0x001ff40003800000 */
.L_x_1007:
[----:B------:R-:W-:Y:S02]  /*11f90*/  IMAD.MOV.U32 R12, RZ, RZ, 0x1 ;  /* 0x00000001ff0c7424 */ /* 0x000fe400078e00ff */
[----:B0-----:R-:W-:Y:S01]  /*11fa0*/  IMAD.MOV.U32 R0, RZ, RZ, RZ ;  /* 0x000000ffff007224 */ /* 0x001fe200078e00ff */
[----:B------:R-:W-:Y:S06]  /*11fb0*/  @!P1 BRA `(.L_x_918) ;  /* 0x0000001000e09947 */ /* 0x000fec0003800000 */
[----:B------:R-:W-:Y:S01]  /*11fc0*/  UIADD3 UR4, UR42, 0x1, URZ ;  /* 0x000000012a047890 */ /* 0x000fe2000fffe03f */
[----:B------:R-:W-:Y:S01]  /*11fd0*/  LOP3.LUT R8, R2, 0x1f, RZ, 0xc0, !PT ;  /* 0x0000001f02087812 */ /* 0x000fe200078ec0ff */
[----:B------:R-:W-:Y:S01]  /*11fe0*/  ULOP3.LUT UR5, URZ, UR44, URZ, 0x33, !UPT ;  /* 0x0000002c3f057292 */ /* 0x000fe2000f8e333f */
[----:B------:R-:W-:Y:S01]  /*11ff0*/  IMAD.MOV.U32 R12, RZ, RZ, 0x1 ;  /* 0x00000001ff0c7424 */ /* 0x000fe200078e00ff */
[----:B------:R-:W-:-:S04]  /*12000*/  UIMAD UR4, UR4, UR46, URZ ;  /* 0x0000002e040472a4 */ /* 0x000fc8000f8e023f */
[----:B------:R-:W-:Y:S01]  /*12010*/  IMAD.U32 R5, RZ, RZ, UR5 ;  /* 0x00000005ff057e24 */ /* 0x000fe2000f8e00ff */
[----:B------:R-:W-:Y:S01]  /*12020*/  ULOP3.LUT UR5, URZ, UR41, URZ, 0x33, !UPT ;  /* 0x000000293f057292 */ /* 0x000fe2000f8e333f */
[----:B------:R-:W-:Y:S01]  /*12030*/  LOP3.LUT R4, RZ, UR4, RZ, 0x33, !PT ;  /* 0x00000004ff047c12 */ /* 0x000fe2000f8e33ff */
[----:B------:R-:W-:-:S03]  /*12040*/  ULOP3.LUT UR4, URZ, UR39, URZ, 0x33, !UPT ;  /* 0x000000273f047292 */ /* 0x000fc6000f8e333f */
[----:B------:R-:W-:Y:S01]  /*12050*/  VIADDMNMX R4, R4, -UR43, R5, !PT ;  /* 0x8000002b04047c46 */ /* 0x000fe2000f800105 */
[----:B------:R-:W-:-:S03]  /*12060*/  IMAD.MOV.U32 R5, RZ, RZ, 0x2 ;  /* 0x00000002ff057424 */ /* 0x000fc600078e00ff */
[----:B------:R-:W-:-:S04]  /*12070*/  VIMNMX R4, R4, UR4, !PT ;  /* 0x0000000404047c48 */ /* 0x000fc8000ffe0100 */
[----:B------:R-:W-:Y:S02]  /*12080*/  VIADDMNMX R5, R4, R5, UR5, !PT ;  /* 0x0000000504057e46 */ /* 0x000fe4000f800105 */
[----:B------:R-:W-:-:S03]  /*12090*/  LOP3.LUT R6, RZ, R4, RZ, 0x33, !PT ;  /* 0x00000004ff067212 */ /* 0x000fc600078e33ff */
[C---:B------:R-:W-:Y:S02]  /*120a0*/  VIADD R7, R5.reuse, 0xfffffffe ;  /* 0xfffffffe05077836 */ /* 0x040fe40000000000 */
[----:B------:R-:W-:Y:S02]  /*120b0*/  IMAD.IADD R10, R5, 0x1, R6 ;  /* 0x00000001050a7824 */ /* 0x000fe400078e0206 */
[----:B------:R-:W-:Y:S01]  /*120c0*/  IMAD.MOV.U32 R6, RZ, RZ, R22 ;  /* 0x000000ffff067224 */ /* 0x000fe200078e0016 */
[----:B------:R-:W-:Y:S02]  /*120d0*/  ISETP.NE.AND P0, PT, R7, R4, PT ;  /* 0x000000040700720c */ /* 0x000fe40003f05270 */
[----:B------:R-:W-:-:S11]  /*120e0*/  LOP3.LUT R9, R10, 0x1, RZ, 0xc0, !PT ;  /* 0x000000010a097812 */ /* 0x000fd600078ec0ff */
[----:B------:R-:W-:Y:S05]  /*120f0*/  @!P0 BRA `(.L_x_919) ;  /* 0x0000000c00148947 */ /* 0x000fea0003800000 */
[----:B------:R-:W-:Y:S01]  /*12100*/  BSSY B0, `(.L_x_919) ;  /* 0x00000c4000007945 */ /* 0x000fe20003800000 */
[----:B------:R-:W-:Y:S02]  /*12110*/  IMAD.IADD R10, R10, 0x1, -R9 ;  /* 0x000000010a0a7824 */ /* 0x000fe400078e0a09 */
[----:B------:R-:W-:Y:S02]  /*12120*/  IMAD.MOV.U32 R11, RZ, RZ, 0x1 ;  /* 0x00000001ff0b7424 */ /* 0x000fe400078e00ff */
[----:B------:R-:W-:-:S07]  /*12130*/  IMAD.MOV.U32 R6, RZ, RZ, R22 ;  /* 0x000000ffff067224 */ /* 0x000fce00078e0016 */
.L_x_946:
[----:B------:R-:W-:Y:S01]  /*12140*/  LOP3.LUT P0, RZ, R18, 0x2, RZ, 0xc0, !PT ;  /* 0x0000000212ff7812 */ /* 0x000fe2000780c0ff */
[----:B------:R-:W-:Y:S01]  /*12150*/  VIADD R10, R10, 0xfffffffe ;  /* 0xfffffffe0a0a7836 */ /* 0x000fe20000000000 */
[----:B------:R-:W-:Y:S04]  /*12160*/  BSSY B1, `(.L_x_920) ;  /* 0x000005b000017945 */ /* 0x000fe80003800000 */
[----:B------:R-:W-:-:S07]  /*12170*/  ISETP.NE.AND P1, PT, R10, RZ, PT ;  /* 0x000000ff0a00720c */ /* 0x000fce0003f25270 */
[----:B------:R-:W-:Y:S06]  /*12180*/  @!P0 BRA `(.L_x_921) ;  /* 0x0000000400608947 */ /* 0x000fec0003800000 */
[----:B------:R-:W-:Y:S01]  /*12190*/  LOP3.LUT P0, RZ, R18, 0x1, RZ, 0xc0, !PT ;  /* 0x0000000112ff7812 */ /* 0x000fe2000780c0ff */
[----:B------:R-:W-:Y:S01]  /*121a0*/  IMAD.MOV.U32 R14, RZ, RZ, R3 ;  /* 0x000000ffff0e7224 */ /* 0x000fe200078e0003 */
[----:B------:R-:W-:-:S11]  /*121b0*/  SHF.L.U32 R12, R11, 0x1f, RZ ;  /* 0x0000001f0b0c7819 */ /* 0x000fd600000006ff */
[----:B------:R-:W-:Y:S05]  /*121c0*/  @!P0 BRA `(.L_x_922) ;  /* 0x00000000004c8947 */ /* 0x000fea0003800000 */
[----:B------:R-:W0:Y:S01]  /*121d0*/  LDC R14, c[0x0][0x43c] ;  /* 0x00010f00ff0e7b82 */ /* 0x000e220000000800 */
[----:B------:R-:W-:Y:S01]  /*121e0*/  IMAD.MOV.U32 R13, RZ, RZ, R3 ;  /* 0x000000ffff0d7224 */ /* 0x000fe200078e0003 */
[----:B------:R-:W-:Y:S01]  /*121f0*/  ULDC.64 UR4, c[0x0][0x428] ;  /* 0x00010a0000047ab9 */ /* 0x000fe20000000a00 */
[----:B0-----:R-:W-:-:S13]  /*12200*/  ISETP.NE.AND P0, PT, R14, 0x1, PT ;  /* 0x000000010e00780c */ /* 0x001fda0003f05270 */
[----:B------:R-:W0:Y:S02]  /*12210*/  @P0 LDC.64 R4, c[0x0][0x440] ;  /* 0x00011000ff040b82 */ /* 0x000e240000000a00 */
[----:B0-----:R-:W-:-:S05]  /*12220*/  @P0 IMAD.HI.U32 R4, R3, R4, RZ ;  /* 0x0000000403040227 */ /* 0x001fca00078e00ff */
[----:B------:R-:W-:Y:S01]  /*12230*/  @P0 SHF.R.U32.HI R13, RZ, R5, R4 ;  /* 0x00000005ff0d0219 */ /* 0x000fe20000011604 */
[----:B------:R-:W-:-:S03]  /*12240*/  IMAD R4, R24, UR4, RZ ;  /* 0x0000000418047c24 */ /* 0x000fc6000f8e02ff */
[--C-:B------:R-:W-:Y:S01]  /*12250*/  SHF.R.S32.HI R5, RZ, 0x1f, R13.reuse ;  /* 0x0000001fff057819 */ /* 0x100fe2000001140d */
[----:B------:R-:W-:Y:S02]  /*12260*/  IMAD R15, R25, UR5, R4 ;  /* 0x00000005190f7c24 */ /* 0x000fe4000f8e0204 */
[----:B------:R-:W-:-:S04]  /*12270*/  IMAD.MOV.U32 R4, RZ, RZ, R13 ;  /* 0x000000ffff047224 */ /* 0x000fc800078e000d */
[----:B------:R-:W-:Y:S01]  /*12280*/  IMAD.WIDE.U32 R6, R25, UR4, R4 ;  /* 0x0000000419067c25 */ /* 0x000fe2000f8e0004 */
[----:B------:R-:W-:-:S03]  /*12290*/  ULDC.64 UR4, c[0x0][0x418] ;  /* 0x0001060000047ab9 */ /* 0x000fc60000000a00 */
[----:B------:R-:W-:Y:S01]  /*122a0*/  IMAD.IADD R5, R15, 0x1, R7 ;  /* 0x000000010f057824 */ /* 0x000fe200078e0207 */
[----:B------:R-:W-:-:S04]  /*122b0*/  LEA R4, P0, R6, UR4, 0x2 ;  /* 0x0000000406047c11 */ /* 0x000fc8000f8010ff */
[----:B------:R-:W-:-:S05]  /*122c0*/  LEA.HI.X R5, R6, UR5, R5, 0x2, P0 ;  /* 0x0000000506057c11 */ /* 0x000fca00080f1405 */
[----:B------:R0:W5:Y:S01]  /*122d0*/  LDG.E R6, desc[UR48][R4.64] ;  /* 0x0000003004067981 */ /* 0x000162000c1e1900 */
[----:B------:R-:W-:-:S04]  /*122e0*/  IMAD.MOV R7, RZ, RZ, -R13 ;  /* 0x000000ffff077224 */ /* 0x000fc800078e0a0d */
[----:B------:R-:W-:-:S07]  /*122f0*/  IMAD R14, R14, R7, R3 ;  /* 0x000000070e0e7224 */ /* 0x000fce00078e0203 */
.L_x_922:
[----:B------:R-:W1:Y:S01]  /*12300*/  SYNCS.PHASECHK.TRANS64.TRYWAIT P0, [UR38+0x16848], R12 ;  /* 0x0168480cff0075a7 */ /* 0x000e620008000166 */
[----:B------:R-:W-:Y:S01]  /*12310*/  BSSY B2, `(.L_x_923) ;  /* 0x0000003000027945 */ /* 0x000fe20003800000 */
[----:B------:R-:W-:-:S03]  /*12320*/  ISETP.NE.AND P2, PT, R19, RZ, PT ;  /* 0x000000ff1300720c */ /* 0x000fc60003f45270 */
[----:B-1----:R-:W-:Y:S10]  /*12330*/  @!P0 BRA `(.L_x_924) ;  /* 0x0000002800548947 */ /* 0x002ff40003800000 */
.L_x_1008:
[----:B------:R-:W-:Y:S05]  /*12340*/  BSYNC B2 ;  /* 0x0000000000027941 */ /* 0x000fea0003800000 */
.L_x_923:
[----:B------:R-:W-:Y:S04]  /*12350*/  BSSY B2, `(.L_x_925) ;  /* 0x0000007000027945 */ /* 0x000fe80003800000 */
[----:B------:R-:W-:Y:S05]  /*12360*/  @P2 BRA `(.L_x_926) ;  /* 0x0000000000142947 */ /* 0x000fea0003800000 */
[----:B------:R-:W-:Y:S01]  /*12370*/  ISETP.NE.AND P0, PT, R8, RZ, PT ;  /* 0x000000ff0800720c */ /* 0x000fe20003f05270 */
[----:B0-----:R-:W-:-:S04]  /*12380*/  IMAD.MOV.U32 R4, RZ, RZ, 0x4000 ;  /* 0x00004000ff047424 */ /* 0x001fc800078e00ff */
[----:B------:R1:W-:Y:S08]  /*12390*/  SYNCS.ARRIVE.TRANS64 RZ, [UR38+0x16838], R4 ;  /* 0x01683804ffff79a7 */ /* 0x0003f00008000026 */
[----:B-1----:R-:W-:Y:S05]  /*123a0*/  @!P0 BRA `(.L_x_926) ;  /* 0x0000000000048947 */ /* 0x002fea0003800000 */
[----:B------:R-:W-:Y:S01]  /*123b0*/  BPT.TRAP 0x1 ;  /* 0x000000040000795c */ /* 0x000fe20000300000 */
.L_x_926:
[----:B------:R-:W-:Y:S05]  /*123c0*/  BSYNC B2 ;  /* 0x0000000000027941 */ /* 0x000fea0003800000 */
.L_x_925:
[----:B------:R-:W-:Y:S01]  /*123d0*/  IMAD.MOV.U32 R7, RZ, RZ, RZ ;  /* 0x000000ffff077224 */ /* 0x000fe200078e00ff */
[----:B------:R-:W-:Y:S01]  /*123e0*/  ULDC.64 UR4, c[0x0][0x198] ;  /* 0x0000660000047ab9 */ /* 0x000fe20000000a00 */
[----:B------:R-:W-:Y:S01]  /*123f0*/  PLOP3.LUT P0, PT, PT, PT, PT, 0x80, 0x0 ;  /* 0x000000000000781c */ /* 0x000fe20003f0f070 */
[----:B------:R-:W-:Y:S01]  /*12400*/  UIADD3 UR4, UP0, UR4, 0x370, URZ ;  /* 0x0000037004047890 */ /* 0x000fe2000ff1e03f */
[----:B0-----:R-:W-:Y:S01]  /*12410*/  IMAD.SHL.U32 R4, R14, 0x80, RZ ;  /* 0x000000800e047824 */ /* 0x001fe200078e00ff */
[----:B------:R-:W-:Y:S01]  /*12420*/  R2UR UR34, R7 ;  /* 0x00000000072272ca */ /* 0x000fe200000e0000 */
[----:B------:R-:W-:Y:S02]  /*12430*/  UIADD3 UR32, UR38, 0x12400, URZ ;  /* 0x0001240026207890 */ /* 0x000fe4000fffe03f */
[----:B------:R-:W-:Y:S02]  /*12440*/  UIADD3 UR33, UR38, 0x16838, URZ ;  /* 0x0001683826217890 */ /* 0x000fe4000fffe03f */
[----:B------:R-:W-:Y:S01]  /*12450*/  UIADD3.X UR5, URZ, UR5, URZ, UP0, !UPT ;  /* 0x000000053f057290 */ /* 0x000fe200087fe43f */
[----:B------:R-:W-:Y:S01]  /*12460*/  UMOV UR6, 0x0 ;  /* 0x0000000000067882 */ /* 0x000fe20000000000 */
[----:B------:R-:W-:-:S10]  /*12470*/  UMOV UR7, 0x14f00000 ;  /* 0x14f0000000077882 */ /* 0x000fd40000000000 */
.L_x_927:
        /* <DEDUP_REMOVED lines=10> */
.L_x_1009:
[----:B------:R-:W-:Y:S05]  /*12520*/  BSYNC B2 ;  /* 0x0000000000027941 */ /* 0x000fea0003800000 */
.L_x_928:
[----:B------:R-:W-:Y:S01]  /*12530*/  BSSY B2, `(.L_x_930) ;  /* 0x0000009000027945 */ /* 0x000fe20003800000 */
[----:B------:R-:W-:Y:S02]  /*12540*/  IMAD.MOV.U32 R4, RZ, RZ, 0x0 ;  /* 0x00000000ff047424 */ /* 0x000fe400078e00ff */
[----:B0-----:R-:W-:Y:S01]  /*12550*/  IMAD.MOV.U32 R5, RZ, RZ, 0x14f00000 ;  /* 0x14f00000ff057424 */ /* 0x001fe200078e00ff */
[----:B------:R-:W-:Y:S06]  /*12560*/  @P2 BRA `(.L_x_931) ;  /* 0x0000000000142947 */ /* 0x000fec0003800000 */
[----:B------:R-:W-:Y:S01]  /*12570*/  ISETP.NE.AND P0, PT, R8, RZ, PT ;  /* 0x000000ff0800720c */ /* 0x000fe20003f05270 */
[----:B------:R-:W-:-:S04]  /*12580*/  IMAD.MOV.U32 R12, RZ, RZ, 0x4000 ;  /* 0x00004000ff0c7424 */ /* 0x000fc800078e00ff */
[----:B------:R0:W-:Y:S08]  /*12590*/  SYNCS.ARRIVE.TRANS64 RZ, [UR38+0x16850], R12 ;  /* 0x0168500cffff79a7 */ /* 0x0001f00008000026 */
[----:B0-----:R-:W-:Y:S05]  /*125a0*/  @!P0 BRA `(.L_x_931) ;  /* 0x0000000000048947 */ /* 0x001fea0003800000 */
[----:B------:R-:W-:Y:S01]  /*125b0*/  BPT.TRAP 0x1 ;  /* 0x000000040000795c */ /* 0x000fe20000300000 */
.L_x_931:
[----:B------:R-:W-:Y:S05]  /*125c0*/  BSYNC B2 ;  /* 0x0000000000027941 */ /* 0x000fea0003800000 */
.L_x_930:
[----:B------:R-:W-:Y:S01]  /*125d0*/  R2UR UR7, R5 ;  /* 0x00000000050772ca */ /* 0x000fe200000e0000 */
[----:B------:R-:W-:Y:S01]  /*125e0*/  ULDC.64 UR4, c[0x0][0x198] ;  /* 0x0000660000047ab9 */ /* 0x000fe20000000a00 */
[----:B------:R-:W-:Y:S01]  /*125f0*/  R2UR UR10, R7 ;  /* 0x00000000070a72ca */ /* 0x000fe200000e0000 */
[----:B------:R-:W-:Y:S01]  /*12600*/  UIADD3 UR4, UP0, UR4, 0x470, URZ ;  /* 0x0000047004047890 */ /* 0x000fe2000ff1e03f */
[----:B------:R-:W-:Y:S01]  /*12610*/  R2UR UR6, R4 ;  /* 0x00000000040672ca */ /* 0x000fe200000e0000 */
[----:B------:R-:W-:Y:S01]  /*12620*/  IMAD.SHL.U32 R4, R23, 0x80, RZ ;  /* 0x0000008017047824 */ /* 0x000fe200078e00ff */
[----:B------:R-:W-:Y:S01]  /*12630*/  PLOP3.LUT P0, PT, PT, PT, PT, 0x80, 0x0 ;  /* 0x000000000000781c */ /* 0x000fe20003f0f070 */
[----:B------:R-:W-:Y:S02]  /*12640*/  UIADD3 UR8, UR38, 0x400, URZ ;  /* 0x0000040026087890 */ /* 0x000fe4000fffe03f */
[----:B------:R-:W-:Y:S02]  /*12650*/  UIADD3 UR9, UR38, 0x16850, URZ ;  /* 0x0001685026097890 */ /* 0x000fe4000fffe03f */
[----:B------:R-:W-:-:S12]  /*12660*/  UIADD3.X UR5, URZ, UR5, URZ, UP0, !UPT ;  /* 0x000000053f057290 */ /* 0x000fd800087fe43f */
.L_x_932:
        /* <DEDUP_REMOVED lines=8> */
[----:B------:R-:W-:Y:S02]  /*126f0*/  IMAD.MOV.U32 R23, RZ, RZ, R14 ;  /* 0x000000ffff177224 */ /* 0x000fe400078e000e */
[----:B------:R-:W-:-:S07]  /*12700*/  IMAD.MOV.U32 R22, RZ, RZ, R6 ;  /* 0x000000ffff167224 */ /* 0x000fce00078e0006 */
.L_x_921:
[----:B------:R-:W-:Y:S05]  /*12710*/  BSYNC B1 ;  /* 0x0000000000017941 */ /* 0x000fea0003800000 */
.L_x_920:
[----:B------:R-:W-:Y:S01]  /*12720*/  LOP3.LUT P0, RZ, R18, 0x2, RZ, 0xc0, !PT ;  /* 0x0000000212ff7812 */ /* 0x000fe2000780c0ff */
[----:B------:R-:W-:Y:S01]  /*12730*/  BSSY B1, `(.L_x_933) ;  /* 0x000005d000017945 */ /* 0x000fe20003800000 */
[----:B------:R-:W-:-:S11]  /*12740*/  LOP3.LUT R12, R11, 0x1, RZ, 0x3c, !PT ;  /* 0x000000010b0c7812 */ /* 0x000fd600078e3cff */
[----:B------:R-:W-:Y:S05]  /*12750*/  @!P0 BRA `(.L_x_934) ;  /* 0x0000000400688947 */ /* 0x000fea0003800000 */
[----:B------:R-:W-:Y:S01]  /*12760*/  LOP3.LUT P0, RZ, R18, 0x1, RZ, 0xc0, !PT ;  /* 0x0000000112ff7812 */ /* 0x000fe2000780c0ff */
[----:B------:R-:W-:Y:S01]  /*12770*/  VIADD R13, R3, 0xffffffff ;  /* 0xffffffff030d7836 */ /* 0x000fe20000000000 */
        /* <DEDUP_REMOVED lines=21> */
.L_x_935:
[----:B------:R-:W1:Y:S01]  /*128d0*/  SYNCS.PHASECHK.TRANS64.TRYWAIT P0, [UR38+0x16840], R14 ;  /* 0x0168400eff0075a7 */ /* 0x000e620008000166 */
[----:B------:R-:W-:Y:S01]  /*128e0*/  BSSY B2, `(.L_x_936) ;  /* 0x0000003000027945 */ /* 0x000fe20003800000 */
[----:B------:R-:W-:-:S03]  /*128f0*/  ISETP.NE.AND P2, PT, R19, RZ, PT ;  /* 0x000000ff1300720c */ /* 0x000fc60003f45270 */
[----:B-1----:R-:W-:Y:S10]  /*12900*/  @!P0 BRA `(.L_x_937) ;  /* 0x0000002400108947 */ /* 0x002ff40003800000 */
.L_x_1010:
[----:B------:R-:W-:Y:S05]  /*12910*/  BSYNC B2 ;  /* 0x0000000000027941 */ /* 0x000fea0003800000 */
.L_x_936:
[----:B------:R-:W-:Y:S04]  /*12920*/  BSSY B2, `(.L_x_938) ;  /* 0x0000007000027945 */ /* 0x000fe80003800000 */
[----:B------:R-:W-:Y:S05]  /*12930*/  @P2 BRA `(.L_x_939) ;  /* 0x0000000000142947 */ /* 0x000fea0003800000 */
[----:B------:R-:W-:Y:S01]  /*12940*/  ISETP.NE.AND P0, PT, R8, RZ, PT ;  /* 0x000000ff0800720c */ /* 0x000fe20003f05270 */
[----:B0-----:R-:W-:-:S04]  /*12950*/  IMAD.MOV.U32 R4, RZ, RZ, 0x4000 ;  /* 0x00004000ff047424 */ /* 0x001fc800078e00ff */
[----:B------:R1:W-:Y:S08]  /*12960*/  SYNCS.ARRIVE.TRANS64 RZ, [UR38+0x16830], R4 ;  /* 0x01683004ffff79a7 */ /* 0x0003f00008000026 */
[----:B-1----:R-:W-:Y:S05]  /*12970*/  @!P0 BRA `(.L_x_939) ;  /* 0x0000000000048947 */ /* 0x002fea0003800000 */
[----:B------:R-:W-:Y:S01]  /*12980*/  BPT.TRAP 0x1 ;  /* 0x000000040000795c */ /* 0x000fe20000300000 */
.L_x_939:
[----:B------:R-:W-:Y:S05]  /*12990*/  BSYNC B2 ;  /* 0x0000000000027941 */ /* 0x000fea0003800000 */
.L_x_938:
        /* <DEDUP_REMOVED lines=11> */
.L_x_940:
        /* <DEDUP_REMOVED lines=12> */
.L_x_1011:
[----:B------:R-:W-:Y:S05]  /*12b10*/  BSYNC B2 ;  /* 0x0000000000027941 */ /* 0x000fea0003800000 */
.L_x_941:
[----:B------:R-:W-:Y:S01]  /*12b20*/  BSSY B2, `(.L_x_943) ;  /* 0x0000009000027945 */ /* 0x000fe20003800000 */
[----:B0-----:R-:W-:Y:S02]  /*12b30*/  IMAD.MOV.U32 R4, RZ, RZ, 0x0 ;  /* 0x00000000ff047424 */ /* 0x001fe400078e00ff */
[----:B------:R-:W-:Y:S01]  /*12b40*/  IMAD.MOV.U32 R5, RZ, RZ, 0x14f00000 ;  /* 0x14f00000ff057424 */ /* 0x000fe200078e00ff */
[----:B------:R-:W-:Y:S06]  /*12b50*/  @P2 BRA `(.L_x_944) ;  /* 0x0000000000142947 */ /* 0x000fec0003800000 */
[----:B------:R-:W-:Y:S01]  /*12b60*/  ISETP.NE.AND P0, PT, R8, RZ, PT ;  /* 0x000000ff0800720c */ /* 0x000fe20003f05270 */
[----:B------:R-:W-:-:S04]  /*12b70*/  IMAD.MOV.U32 R11, RZ, RZ, 0x4000 ;  /* 0x00004000ff0b7424 */ /* 0x000fc800078e00ff */
[----:B------:R0:W-:Y:S08]  /*12b80*/  SYNCS.ARRIVE.TRANS64 RZ, [UR38+0x16858], R11 ;  /* 0x0168580bffff79a7 */ /* 0x0001f00008000026 */
[----:B0-----:R-:W-:Y:S05]  /*12b90*/  @!P0 BRA `(.L_x_944) ;  /* 0x0000000000048947 */ /* 0x001fea0003800000 */
[----:B------:R-:W-:Y:S01]  /*12ba0*/  BPT.TRAP 0x1 ;  /* 0x000000040000795c */ /* 0x000fe20000300000 */
.L_x_944:
[----:B------:R-:W-:Y:S05]  /*12bb0*/  BSYNC B2 ;  /* 0x0000000000027941 */ /* 0x000fea0003800000 */
.L_x_943:
        /* <DEDUP_REMOVED lines=10> */
.L_x_945:
        /* <DEDUP_REMOVED lines=10> */
.L_x_934:
[----:B------:R-:W-:Y:S05]  /*12d00*/  BSYNC B1 ;  /* 0x0000000000017941 */ /* 0x000fea0003800000 */
.L_x_933:
[----:B------:R-:W-:Y:S02]  /*12d10*/  VIADD R3, R3, 0xfffffffe ;  /* 0xfffffffe03037836 */ /* 0x000fe40000000000 */
[----:B------:R-:W-:Y:S01]  /*12d20*/  IMAD.MOV.U32 R11, RZ, RZ, R12 ;  /* 0x000000ffff0b7224 */ /* 0x000fe200078e000c */
[----:B------:R-:W-:Y:S06]  /*12d30*/  @P1 BRA `(.L_x_946) ;  /* 0xfffffff400001947 */ /* 0x000fec000383ffff */
[----:B------:R-:W-:Y:S05]  /*12d40*/  BSYNC B0 ;  /* 0x0000000000007941 */ /* 0x000fea0003800000 */
.L_x_919:
[----:B------:R-:W-:Y:S01]  /*12d50*/  ISETP.NE.AND P0, PT, R9, RZ, PT ;  /* 0x000000ff0900720c */ /* 0x000fe20003f05270 */
[----:B------:R-:W-:-:S12]  /*12d60*/  BSSY B0, `(.L_x_918) ;  /* 0x000005d000007945 */ /* 0x000fd80003800000 */
[----:B------:R-:W-:Y:S05]  /*12d70*/  @!P0 BRA `(.L_x_947) ;  /* 0x00000004006c8947 */ /* 0x000fea0003800000 */
[----:B------:R-:W-:Y:S01]  /*12d80*/  LOP3.LUT P1, RZ, R18, 0x2, RZ, 0xc0, !PT ;  /* 0x0000000212ff7812 */ /* 0x000fe2000782c0ff */
[----:B------:R-:W-:-:S12]  /*12d90*/  IMAD.MOV.U32 R0, RZ, RZ, 0x1 ;  /* 0x00000001ff007424 */ /* 0x000fd800078e00ff */
[----:B------:R-:W-:Y:S05]  /*12da0*/  @!P1 BRA `(.L_x_947) ;  /* 0x0000000400609947 */ /* 0x000fea0003800000 */
[----:B------:R-:W-:Y:S02]  /*12db0*/  LOP3.LUT P1, RZ, R18, 0x1, RZ, 0xc0, !PT ;  /* 0x0000000112ff7812 */ /* 0x000fe4000782c0ff */
[----:B------:R-:W-:-:S11]  /*12dc0*/  SHF.L.U32 R9, R12, 0x1f, RZ ;  /* 0x0000001f0c097819 */ /* 0x000fd600000006ff */
        /* <DEDUP_REMOVED lines=20> */
.L_x_948:
[----:B------:R-:W1:Y:S01]  /*12f10*/  SYNCS.PHASECHK.TRANS64.TRYWAIT P0, [UR38+0x16848], R9 ;  /* 0x01684809ff0075a7 */ /* 0x000e620008000166 */
[----:B------:R-:W-:Y:S01]  /*12f20*/  BSSY B1, `(.L_x_949) ;  /* 0x0000003000017945 */ /* 0x000fe20003800000 */
[----:B------:R-:W-:-:S03]  /*12f30*/  ISETP.NE.AND P1, PT, R19, RZ, PT ;  /* 0x000000ff1300720c */ /* 0x000fc60003f25270 */
[----:B-1----:R-:W-:Y:S10]  /*12f40*/  @!P0 BRA `(.L_x_950) ;  /* 0x0000001c00b08947 */ /* 0x002ff40003800000 */
.L_x_1012:
[----:B------:R-:W-:Y:S05]  /*12f50*/  BSYNC B1 ;  /* 0x0000000000017941 */ /* 0x000fea0003800000 */
.L_x_949:
[----:B------:R-:W-:Y:S04]  /*12f60*/  BSSY B1, `(.L_x_951) ;  /* 0x0000007000017945 */ /* 0x000fe80003800000 */
[----:B------:R-:W-:Y:S05]  /*12f70*/  @P1 BRA `(.L_x_952) ;  /* 0x0000000000141947 */ /* 0x000fea0003800000 */
[----:B------:R-:W-:Y:S01]  /*12f80*/  ISETP.NE.AND P0, PT, R8, RZ, PT ;  /* 0x000000ff0800720c */ /* 0x000fe20003f05270 */
[----:B0-----:R-:W-:-:S04]  /*12f90*/  IMAD.MOV.U32 R4, RZ, RZ, 0x4000 ;  /* 0x00004000ff047424 */ /* 0x001fc800078e00ff */
[----:B------:R1:W-:Y:S08]  /*12fa0*/  SYNCS.ARRIVE.TRANS64 RZ, [UR38+0x16838], R4 ;  /* 0x01683804ffff79a7 */ /* 0x0003f00008000026 */
[----:B-1----:R-:W-:Y:S05]  /*12fb0*/  @!P0 BRA `(.L_x_952) ;  /* 0x0000000000048947 */ /* 0x002fea0003800000 */
[----:B------:R-:W-:Y:S01]  /*12fc0*/  BPT.TRAP 0x1 ;  /* 0x000000040000795c */ /* 0x000fe20000300000 */
.L_x_952:
[----:B------:R-:W-:Y:S05]  /*12fd0*/  BSYNC B1 ;  /* 0x0000000000017941 */ /* 0x000fea0003800000 */
.L_x_951:
        /* <DEDUP_REMOVED lines=11> */
.L_x_953:
        /* <DEDUP_REMOVED lines=11> */
.L_x_1013:
[----:B------:R-:W-:Y:S05]  /*13140*/  BSYNC B1 ;  /* 0x0000000000017941 */ /* 0x000fea0003800000 */
.L_x_954:
        /* <DEDUP_REMOVED lines=9> */
.L_x_957:
[----:B------:R-:W-:Y:S05]  /*131e0*/  BSYNC B1 ;  /* 0x0000000000017941 */ /* 0x000fea0003800000 */
.L_x_956:
        /* <DEDUP_REMOVED lines=10> */
.L_x_958:
        /* <DEDUP_REMOVED lines=10> */
.L_x_947:
[----:B------:R-:W-:Y:S05]  /*13330*/  BSYNC B0 ;  /* 0x0000000000007941 */ /* 0x000fea0003800000 */
.L_x_918:
[----:B------:R-:W-:Y:S01]  /*13340*/  LOP3.LUT P0, RZ, R18, 0x2, RZ, 0xc0, !PT ;  /* 0x0000000212ff7812 */ /* 0x000fe2000780c0ff */
        /* <DEDUP_REMOVED lines=8> */
.L_x_1014:
[----:B------:R-:W-:Y:S05]  /*133d0*/  BSYNC B1 ;  /* 0x0000000000017941 */ /* 0x000fea0003800000 */
.L_x_961:
[----:B------:R-:W-:Y:S04]  /*133e0*/  BSSY B1, `(.L_x_963) ;  /* 0x0000007000017945 */ /* 0x000fe80003800000 */
[----:B------:R-:W-:Y:S05]  /*133f0*/  @P1 BRA `(.L_x_964) ;  /* 0x0000000000141947 */ /* 0x000fea0003800000 */
[----:B------:R-:W-:Y:S01]  /*13400*/  LOP3.LUT P0, RZ, R2, 0x1f, RZ, 0xc0, !PT ;  /* 0x0000001f02ff7812 */ /* 0x000fe2000780c0ff */
[----:B0-----:R-:W-:-:S04]  /*13410*/  IMAD.MOV.U32 R3, RZ, RZ, 0x4000 ;  /* 0x00004000ff037424 */ /* 0x001fc800078e00ff */
[----:B------:R1:W-:Y:S08]  /*13420*/  SYNCS.ARRIVE.TRANS64 RZ, [R4+URZ+0x16850], R3 ;  /* 0x0168500304ff79a7 */ /* 0x0003f0000800003f */
[----:B------:R-:W-:Y:S05]  /*13430*/  @!P0 BRA `(.L_x_964) ;  /* 0x0000000000048947 */ /* 0x000fea0003800000 */
[----:B------:R-:W-:Y:S01]  /*13440*/  BPT.TRAP 0x1 ;  /* 0x000000040000795c */ /* 0x000fe20000300000 */
.L_x_964:
[----:B------:R-:W-:Y:S05]  /*13450*/  BSYNC B1 ;  /* 0x0000000000017941 */ /* 0x000fea0003800000 */
.L_x_963:
[----:B------:R-:W-:Y:S01]  /*13460*/  R2UR UR8, R0 ;  /* 0x00000000000872ca */ /* 0x000fe200000e0000 */
[----:B------:R-:W-:Y:S01]  /*13470*/  ULDC.64 UR4, c[0x0][0x198] ;  /* 0x0000660000047ab9 */ /* 0x000fe20000000a00 */
[----:B------:R-:W-:Y:S01]  /*13480*/  R2UR UR9, R4 ;  /* 0x00000000040972ca */ /* 0x000fe200000e0000 */
[----:B------:R-:W-:Y:S01]  /*13490*/  UIADD3 UR4, UP0, UR4, 0x470, URZ ;  /* 0x0000047004047890 */ /* 0x000fe2000ff1e03f */
[----:B------:R-:W-:Y:S01]  /*134a0*/  PLOP3.LUT P0, PT, PT, PT, PT, 0x80, 0x0 ;  /* 0x000000000000781c */ /* 0x000fe20003f0f070 */
[----:B------:R-:W-:Y:S01]  /*134b0*/  IMAD.SHL.U32 R23, R23, 0x80, RZ ;  /* 0x0000008017177824 */ /* 0x000fe200078e00ff */
[----:B------:R-:W-:Y:S01]  /*134c0*/  UMOV UR6, 0x0 ;  /* 0x0000000000067882 */ /* 0x000fe20000000000 */
[----:B------:R-:W-:Y:S01]  /*134d0*/  UIADD3.X UR5, URZ, UR5, URZ, UP0, !UPT ;  /* 0x000000053f057290 */ /* 0x000fe200087fe43f */
[----:B------:R-:W-:Y:S01]  /*134e0*/  UMOV UR7, 0x14f00000 ;  /* 0x14f0000000077882 */ /* 0x000fe20000000000 */
[----:B------:R-:W-:-:S04]  /*134f0*/  UMOV UR10, URZ ;  /* 0x0000003f000a7c82 */ /* 0x000fc80008000000 */
[----:B------:R-:W-:Y:S02]  /*13500*/  ULEA UR8, UR8, UR38, 0xe ;  /* 0x0000002608087291 */ /* 0x000fe4000f8e703f */
[----:B------:R-:W-:Y:S02]  /*13510*/  UIADD3 UR9, UR9, 0x16850, URZ ;  /* 0x0001685009097890 */ /* 0x000fe4000fffe03f */
[----:B------:R-:W-:-:S12]  /*13520*/  UIADD3 UR8, UR8, 0x400, URZ ;  /* 0x0000040008087890 */ /* 0x000fd8000fffe03f */
.L_x_965:
[----:B------:R-:W-:-:S13]  /*13530*/  @P0 ELECT P1, URZ, PT ;  /* 0x00000000003f082f */ /* 0x000fda0003820000 */
[----:B------:R-:W-:Y:S01]  /*13540*/  @P1 R2UR UR13, R22 ;  /* 0x00000000160d12ca */ /* 0x000fe200000e0000 */
[----:B------:R-:W-:Y:S01]  /*13550*/  UMOV UR12, UR36 ;  /* 0x00000024000c7c82 */ /* 0x000fe20008000000 */
[----:B------:R-:W-:Y:S02]  /*13560*/  @P1 R2UR UR11, R23 ;  /* 0x00000000170b12ca */ /* 0x000fe400000e0000 */
[----:B------:R-:W-:Y:S02]  /*13570*/  @P1 PLOP3.LUT P0, PT, P1, PT, PT, 0x8, 0x0 ;  /* 0x000000000000181c */ /* 0x000fe40000f0e170 */
[----:B------:R-:W-:-:S09]  /*13580*/  PLOP3.LUT P1, PT, PT, PT, PT, 0x8, 0x0 ;  /* 0x000000000000781c */ /* 0x000fd20003f2e170 */
[----:B------:R2:W-:Y:S02]  /*13590*/  UTMALDG.4D [UR8], [UR4], desc[UR6] ;  /* 0x00000608040075b4 */ /* 0x0005e40008019000 */
[----:B--2---:R-:W-:Y:S05]  /*135a0*/  @P0 BRA.U.ANY `(.L_x_965) ;  /* 0xfffffffd00e00947 */ /* 0x004fea000393ffff */
.L_x_960:
[----:B------:R-:W-:Y:S05]  /*135b0*/  BSYNC B0 ;  /* 0x0000000000007941 */ /* 0x000fea0003800000 */
.L_x_959:
[----:B------:R-:W-:Y:S02]  /*135c0*/  VIADD R0, R0, 0x1 ;  /* 0x0000000100007836 */ /* 0x000fe40000000000 */
[----:B01----:R-:W-:-:S03]  /*135d0*/  IMAD.MOV.U32 R4, RZ, RZ, RZ ;  /* 0x000000ffff047224 */ /* 0x003fc600078e00ff */
[----:B------:R-:W-:-:S04]  /*135e0*/  ISETP.NE.AND P0, PT, R0, 0x2, PT ;  /* 0x000000020000780c */ /* 0x000fc80003f05270 */
[----:B------:R-:W-:Y:S02]  /*135f0*/  SEL R3, RZ, 0x1, P0 ;  /* 0x00000001ff037807 */ /* 0x000fe40000000000 */
[----:B------:R-:W-:Y:S02]  /*13600*/  SEL R0, R0, RZ, P0 ;  /* 0x000000ff00007207 */ /* 0x000fe40000000000 */
[----:B------:R-:W-:-:S07]  /*13610*/  LOP3.LUT R3, R12, R3, RZ, 0x3c, !PT ;  /* 0x000000030c037212 */ /* 0x000fce00078e3cff */
.L_x_898:
[----:B------:R-:W0:Y:S01]  /*13620*/  S2R R5, SR_CgaCtaId ;  /* 0x0000000000057919 */ /* 0x000e220000008800 */
[----:B------:R-:W-:Y:S02]  /*13630*/  MOV R2, 0x400 ;  /* 0x0000040000027802 */ /* 0x000fe40000000f00 */
[----:B------:R-:W-:Y:S02]  /*13640*/  SHF.L.U32 R4, R4, 0x1f, RZ ;  /* 0x0000001f04047819 */ /* 0x000fe400000006ff */
[----:B0-----:R-:W-:-:S04]  /*13650*/  LEA R7, R5, R2, 0x18 ;  /* 0x0000000205077211 */ /* 0x001fc800078ec0ff */
[----:B------:R-:W0:Y:S02]  /*13660*/  SYNCS.PHASECHK.TRANS64.TRYWAIT P0, [R7+URZ+0x16820], R4 ;  /* 0x01682004070075a7 */ /* 0x000e24000800017f */
[----:B0-----:R-:W-:Y:S05]  /*13670*/  @!P0 BRA `(.L_x_966) ;  /* 0x0000001800288947 */ /* 0x001fea0003800000 */
.L_x_1015:
[----:B------:R-:W-:-:S03]  /*13680*/  UMOV UR4, 0xffffffff ;  /* 0xffffffff00047882 */ /* 0x000fc60000000000 */
[----:B------:R-:W-:Y:S05]  /*13690*/  BRA.DIV UR4, `(.L_x_967) ;  /* 0x0000001a04347947 */ /* 0x000fea000b800000 */
[----:B------:R1:W2:Y:S02]  /*136a0*/  SHFL.IDX PT, R14, R16, RZ, 0x1f ;  /* 0x00001fff100e7589 */ /* 0x0002a400000e0000 */
.L_x_1018:
[----:B--2---:R-:W-:-:S13]  /*136b0*/  ISETP.NE.AND P0, PT, R14, RZ, PT ;  /* 0x000000ff0e00720c */ /* 0x004fda0003f05270 */
[----:B------:R-:W-:Y:S05]  /*136c0*/  @P0 BRA `(.L_x_814) ;  /* 0x0000000000880947 */ /* 0x000fea0003800000 */
[----:B------:R-:W-:-:S03]  /*136d0*/  UMOV UR4, 0xffffffff ;  /* 0xffffffff00047882 */ /* 0x000fc60000000000 */
[----:B------:R-:W-:Y:S05]  /*136e0*/  BRA.DIV UR4, `(.L_x_968) ;  /* 0x0000001a04487947 */ /* 0x000fea000b800000 */
[----:B------:R-:W-:-:S13]  /*136f0*/  ELECT P6, URZ, PT ;  /* 0x00000000003f782f */ /* 0x000fda00038c0000 */
.L_x_1021:
[----:B------:R-:W-:Y:S05]  /*13700*/  @!P6 BRA `(.L_x_814) ;  /* 0x000000000078e947 */ /* 0x000fea0003800000 */
[----:B------:R-:W-:-:S06]  /*13710*/  ULOP3.LUT UR4, UR45, 0x2, URZ, 0xfc, !UPT ;  /* 0x000000022d047892 */ /* 0x000fcc000f8efc3f */
[----:B------:R-:W-:-:S05]  /*13720*/  IMAD.U32 R2, RZ, RZ, UR4 ;  /* 0x00000004ff027e24 */ /* 0x000fca000f8e00ff */
[----:B------:R-:W-:-:S13]  /*13730*/  ISETP.NE.AND P2, PT, R2, 0x3, PT ;  /* 0x000000030200780c */ /* 0x000fda0003f45270 */
[----:B------:R-:W-:Y:S05]  /*13740*/  @!P2 BRA `(.L_x_969) ;  /* 0x000000000004a947 */ /* 0x000fea0003800000 */
[----:B------:R-:W-:Y:S01]  /*13750*/  BPT.TRAP 0x1 ;  /* 0x000000040000795c */ /* 0x000fe20000300000 */
.L_x_969:
[----:B------:R-:W-:Y:S01]  /*13760*/  VIADD R9, R7, 0x16840 ;  /* 0x0001684007097836 */ /* 0x000fe20000000000 */
[----:B------:R-:W-:Y:S01]  /*13770*/  SHF.L.U32 R5, R3, 0x1f, RZ ;  /* 0x0000001f03057819 */ /* 0x000fe200000006ff */
[C---:B------:R-:W-:Y:S02]  /*13780*/  VIADD R2, R0.reuse, 0x1 ;  /* 0x0000000100027836 */ /* 0x040fe40000000000 */
[----:B------:R-:W-:-:S03]  /*13790*/  IMAD R6, R0, 0x8, R9 ;  /* 0x0000000800067824 */ /* 0x000fc600078e0209 */
[C---:B------:R-:W-:Y:S01]  /*137a0*/  ISETP.NE.AND P1, PT, R2.reuse, 0x2, PT ;  /* 0x000000020200780c */ /* 0x040fe20003f25270 */
[----:B------:R-:W2:Y:S03]  /*137b0*/  SYNCS.PHASECHK.TRANS64.TRYWAIT P0, [R6+URZ], R5 ;  /* 0x00000005060075a7 */ /* 0x000ea6000800017f */
[----:B0-----:R-:W-:Y:S02]  /*137c0*/  SEL R4, RZ, 0x1, P1 ;  /* 0x00000001ff047807 */ /* 0x001fe40000800000 */
[----:B------:R-:W-:Y:S02]  /*137d0*/  SEL R8, R2, RZ, P1 ;  /* 0x000000ff02087207 */ /* 0x000fe40000800000 */
[----:B------:R-:W-:-:S03]  /*137e0*/  LOP3.LUT R2, R3, R4, RZ, 0x3c, !PT ;  /* 0x0000000403027212 */ /* 0x000fc600078e3cff */
[----:B------:R-:W-:Y:S01]  /*137f0*/  IMAD R3, R8, 0x8, R9 ;  /* 0x0000000808037824 */ /* 0x000fe200078e0209 */
[----:B------:R-:W-:Y:S01]  /*13800*/  SHF.L.U32 R2, R2, 0x1f, RZ ;  /* 0x0000001f02027819 */ /* 0x000fe200000006ff */
[----:B--2---:R-:W-:Y:S06]  /*13810*/  @!P0 BRA `(.L_x_970) ;  /* 0x00000018001c8947 */ /* 0x004fec0003800000 */
.L_x_1022:
[----:B------:R-:W2:Y:S02]  /*13820*/  SYNCS.PHASECHK.TRANS64.TRYWAIT P0, [R3+URZ], R2 ;  /* 0x00000002030075a7 */ /* 0x000ea4000800017f */
[----:B--2---:R-:W-:Y:S05]  /*13830*/  @!P0 BRA `(.L_x_971) ;  /* 0x0000001800288947 */ /* 0x004fea0003800000 */
.L_x_1023:
[----:B------:R-:W-:Y:S05]  /*13840*/  @!P2 BRA `(.L_x_972) ;  /* 0x000000000004a947 */ /* 0x000fea0003800000 */
[----:B------:R-:W-:Y:S01]  /*13850*/  BPT.TRAP 0x1 ;  /* 0x000000040000795c */ /* 0x000fe20000300000 */
.L_x_972:
[----:B--2---:R-:W-:-:S04]  /*13860*/  VIADD R3, R7, 0x16860 ;  /* 0x0001686007037836 */ /* 0x004fc80000000000 */
[----:B------:R-:W-:-:S04]  /*13870*/  IMAD R0, R0, 0x8, R3 ;  /* 0x0000000800007824 */ /* 0x000fc800078e0203 */
[----:B------:R-:W2:Y:S02]  /*13880*/  SYNCS.PHASECHK.TRANS64.TRYWAIT P0, [R0+URZ], R5 ;  /* 0x00000005000075a7 */ /* 0x000ea4000800017f */
[----:B--2---:R-:W-:Y:S05]  /*13890*/  @!P0 BRA `(.L_x_973) ;  /* 0x0000001800248947 */ /* 0x004fea0003800000 */
.L_x_1024:
[----:B------:R-:W-:-:S07]  /*138a0*/  IMAD R3, R8, 0x8, R3 ;  /* 0x0000000808037824 */ /* 0x000fce00078e0203 */
.L_x_974:
[----:B---3--:R3:W4:Y:S02]  /*138b0*/  SYNCS.PHASECHK.TRANS64.TRYWAIT P0, [R3+URZ], R2 ;  /* 0x00000002030075a7 */ /* 0x008724000800017f */
[----:B----4-:R-:W-:Y:S05]  /*138c0*/  @!P0 NANOSLEEP.SYNCS 0x989680 ;  /* 0x009896800000895d */ /* 0x010fea0003900000 */
[----:B------:R-:W4:Y:S02]  /*138d0*/  @!P0 SYNCS.PHASECHK.TRANS64 P0, [R3+URZ], R2 ;  /* 0x00000002030085a7 */ /* 0x000f24000800007f */
[----:B----4-:R-:W-:Y:S05]  /*138e0*/  @!P0 BRA `(.L_x_974) ;  /* 0xfffffffc00f08947 */ /* 0x010fea000383ffff */
.L_x_814:
[----:B------:R-:W-:Y:S05]  /*138f0*/  BSYNC B6 ;  /* 0x0000000000067941 */ /* 0x000fea0003800000 */
.L_x_811:
[----:B------:R-:W-:Y:S05]  /*13900*/  EXIT ;  /* 0x000000000000794d */ /* 0x000fea0003800000 */
.L_x_824:
[----:B0-----:R-:W-:-:S04]  /*13910*/  IMAD.U32 R3, RZ, RZ, UR38 ;  /* 0x00000026ff037e24 */ /* 0x001fc8000f8e00ff */
[----:B------:R0:W1:Y:S03]  /*13920*/  SYNCS.PHASECHK.TRANS64.TRYWAIT P0, [R3+URZ+0x16800], R0 ;  /* 0x01680000030075a7 */ /* 0x000066000800017f */
[----:B-1----:R-:W-:Y:S05]  /*13930*/  @!P0 NANOSLEEP.SYNCS 0x989680 ;  /* 0x009896800000895d */ /* 0x002fea0003900000 */
[----:B------:R-:W1:Y:S02]  /*13940*/  @!P0 SYNCS.PHASECHK.TRANS64 P0, [R3+URZ+0x16800], R0 ;  /* 0x01680000030085a7 */ /* 0x000e64000800007f */
[----:B-1----:R-:W-:Y:S05]  /*13950*/  @!P0 BRA `(.L_x_824) ;  /* 0xfffffffc00ec8947 */ /* 0x002fea000383ffff */
[----:B------:R-:W-:Y:S05]  /*13960*/  BRA `(.L_x_975) ;  /* 0xfffffedc004c7947 */ /* 0x000fea000383ffff */
.L_x_828:
[----:B-1----:R-:W-:-:S04]  /*13970*/  IMAD.U32 R3, RZ, RZ, UR38 ;  /* 0x00000026ff037e24 */ /* 0x002fc8000f8e00ff */
[----:B------:R1:W2:Y:S03]  /*13980*/  SYNCS.PHASECHK.TRANS64.TRYWAIT P2, [R3+URZ+0x16830], R0 ;  /* 0x01683000030075a7 */ /* 0x0002a6000804017f */
[----:B--2---:R-:W-:Y:S05]  /*13990*/  @!P2 NANOSLEEP.SYNCS 0x989680 ;  /* 0x009896800000a95d */ /* 0x004fea0003900000 */
[----:B------:R-:W2:Y:S02]  /*139a0*/  @!P2 SYNCS.PHASECHK.TRANS64 P2, [R3+URZ+0x16830], R0 ;  /* 0x016830000300a5a7 */ /* 0x000ea4000804007f */
[----:B--2---:R-:W-:Y:S05]  /*139b0*/  @!P2 BRA `(.L_x_828) ;  /* 0xfffffffc00eca947 */ /* 0x004fea000383ffff */
[----:B------:R-:W-:Y:S05]  /*139c0*/  BRA `(.L_x_827) ;  /* 0xfffffedc006c7947 */ /* 0x000fea000383ffff */
.L_x_844:
[----:B-1----:R-:W-:-:S04]  /*139d0*/  IMAD.U32 R13, RZ, RZ, UR10 ;  /* 0x0000000aff0d7e24 */ /* 0x002fc8000f8e00ff */
[----:B------:R1:W2:Y:S03]  /*139e0*/  SYNCS.PHASECHK.TRANS64.TRYWAIT P2, [R13+URZ+0x16830], R10 ;  /* 0x0168300a0d0075a7 */ /* 0x0002a6000804017f */
[----:B--2---:R-:W-:Y:S05]  /*139f0*/  @!P2 NANOSLEEP.SYNCS 0x989680 ;  /* 0x009896800000a95d */ /* 0x004fea0003900000 */
[----:B------:R-:W2:Y:S02]  /*13a00*/  @!P2 SYNCS.PHASECHK.TRANS64 P2, [R13+URZ+0x16830], R10 ;  /* 0x0168300a0d00a5a7 */ /* 0x000ea4000804007f */
[----:B--2---:R-:W-:Y:S05]  /*13a10*/  @!P2 BRA `(.L_x_844) ;  /* 0xfffffffc00eca947 */ /* 0x004fea000383ffff */
[----:B------:R-:W-:Y:S05]  /*13a20*/  BRA `(.L_x_841) ;  /* 0xffffff1800607947 */ /* 0x000fea000383ffff */
.L_x_848:
[----:B-1----:R-:W-:-:S04]  /*13a30*/  IMAD.U32 R13, RZ, RZ, UR10 ;  /* 0x0000000aff0d7e24 */ /* 0x002fc8000f8e00ff */
[----:B------:R1:W2:Y:S03]  /*13a40*/  SYNCS.PHASECHK.TRANS64.TRYWAIT P2, [R13+URZ+0x16850], R10 ;  /* 0x0168500a0d0075a7 */ /* 0x0002a6000804017f */
[----:B--2---:R-:W-:Y:S05]  /*13a50*/  @!P2 NANOSLEEP.SYNCS 0x989680 ;  /* 0x009896800000a95d */ /* 0x004fea0003900000 */
[----:B------:R-:W2:Y:S02]  /*13a60*/  @!P2 SYNCS.PHASECHK.TRANS64 P2, [R13+URZ+0x16850], R10 ;  /* 0x0168500a0d00a5a7 */ /* 0x000ea4000804007f */
[----:B--2---:R-:W-:Y:S05]  /*13a70*/  @!P2 BRA `(.L_x_848) ;  /* 0xfffffffc00eca947 */ /* 0x004fea000383ffff */
[----:B------:R-:W-:Y:S05]  /*13a80*/  BRA `(.L_x_845) ;  /* 0xffffff1800d87947 */ /* 0x000fea000383ffff */
.L_x_865:
[----:B-1----:R-:W-:-:S04]  /*13a90*/  IMAD.U32 R14, RZ, RZ, UR10 ;  /* 0x0000000aff0e7e24 */ /* 0x002fc8000f8e00ff */
[----:B------:R1:W2:Y:S03]  /*13aa0*/  SYNCS.PHASECHK.TRANS64.TRYWAIT P2, [R14+URZ+0x16830], R7 ;  /* 0x016830070e0075a7 */ /* 0x0002a6000804017f */
[----:B--2---:R-:W-:Y:S05]  /*13ab0*/  @!P2 NANOSLEEP.SYNCS 0x989680 ;  /* 0x009896800000a95d */ /* 0x004fea0003900000 */
[----:B------:R-:W2:Y:S02]  /*13ac0*/  @!P2 SYNCS.PHASECHK.TRANS64 P2, [R14+URZ+0x16830], R7 ;  /* 0x016830070e00a5a7 */ /* 0x000ea4000804007f */
[----:B--2---:R-:W-:Y:S05]  /*13ad0*/  @!P2 BRA `(.L_x_865) ;  /* 0xfffffffc00eca947 */ /* 0x004fea000383ffff */
[----:B------:R-:W-:Y:S05]  /*13ae0*/  BRA `(.L_x_862) ;  /* 0xffffff5000547947 */ /* 0x000fea000383ffff */
.L_x_869:
[----:B-1----:R-:W-:-:S04]  /*13af0*/  IMAD.U32 R14, RZ, RZ, UR10 ;  /* 0x0000000aff0e7e24 */ /* 0x002fc8000f8e00ff */
[----:B------:R1:W2:Y:S03]  /*13b00*/  SYNCS.PHASECHK.TRANS64.TRYWAIT P2, [R14+URZ+0x16850], R7 ;  /* 0x016850070e0075a7 */ /* 0x0002a6000804017f */
[----:B--2---:R-:W-:Y:S05]  /*13b10*/  @!P2 NANOSLEEP.SYNCS 0x989680 ;  /* 0x009896800000a95d */ /* 0x004fea0003900000 */
[----:B------:R-:W2:Y:S02]  /*13b20*/  @!P2 SYNCS.PHASECHK.TRANS64 P2, [R14+URZ+0x16850], R7 ;  /* 0x016850070e00a5a7 */ /* 0x000ea4000804007f */
[----:B--2---:R-:W-:Y:S05]  /*13b30*/  @!P2 BRA `(.L_x_869) ;  /* 0xfffffffc00eca947 */ /* 0x004fea000383ffff */
[----:B------:R-:W-:Y:S05]  /*13b40*/  BRA `(.L_x_866) ;  /* 0xffffff5000cc7947 */ /* 0x000fea000383ffff */
.L_x_875:
[----:B-1----:R-:W-:-:S04]  /*13b50*/  IMAD.U32 R14, RZ, RZ, UR10 ;  /* 0x0000000aff0e7e24 */ /* 0x002fc8000f8e00ff */
[----:B------:R1:W2:Y:S03]  /*13b60*/  SYNCS.PHASECHK.TRANS64.TRYWAIT P2, [R14+URZ+0x16830], R7 ;  /* 0x016830070e0075a7 */ /* 0x0002a6000804017f */
[----:B--2---:R-:W-:Y:S05]  /*13b70*/  @!P2 NANOSLEEP.SYNCS 0x989680 ;  /* 0x009896800000a95d */ /* 0x004fea0003900000 */
[----:B------:R-:W2:Y:S02]  /*13b80*/  @!P2 SYNCS.PHASECHK.TRANS64 P2, [R14+URZ+0x16830], R7 ;  /* 0x016830070e00a5a7 */ /* 0x000ea4000804007f */
[----:B--2---:R-:W-:Y:S05]  /*13b90*/  @!P2 BRA `(.L_x_875) ;  /* 0xfffffffc00eca947 */ /* 0x004fea000383ffff */
[----:B------:R-:W-:Y:S05]  /*13ba0*/  BRA `(.L_x_872) ;  /* 0xffffff74007c7947 */ /* 0x000fea000383ffff */
.L_x_879:
[----:B-1----:R-:W-:-:S04]  /*13bb0*/  IMAD.U32 R14, RZ, RZ, UR10 ;  /* 0x0000000aff0e7e24 */ /* 0x002fc8000f8e00ff */
[----:B------:R1:W2:Y:S03]  /*13bc0*/  SYNCS.PHASECHK.TRANS64.TRYWAIT P2, [R14+URZ+0x16850], R7 ;  /* 0x016850070e0075a7 */ /* 0x0002a6000804017f */
[----:B--2---:R-:W-:Y:S05]  /*13bd0*/  @!P2 NANOSLEEP.SYNCS 0x989680 ;  /* 0x009896800000a95d */ /* 0x004fea0003900000 */
[----:B------:R-:W2:Y:S02]  /*13be0*/  @!P2 SYNCS.PHASECHK.TRANS64 P2, [R14+URZ+0x16850], R7 ;  /* 0x016850070e00a5a7 */ /* 0x000ea4000804007f */
[----:B--2---:R-:W-:Y:S05]  /*13bf0*/  @!P2 BRA `(.L_x_879) ;  /* 0xfffffffc00eca947 */ /* 0x004fea000383ffff */
[----:B------:R-:W-:Y:S05]  /*13c00*/  BRA `(.L_x_876) ;  /* 0xffffff7400f07947 */ /* 0x000fea000383ffff */
.L_x_892:
[----:B-1----:R-:W-:-:S04]  /*13c10*/  IMAD.U32 R3, RZ, RZ, UR7 ;  /* 0x00000007ff037e24 */ /* 0x002fc8000f8e00ff */
[----:B------:R1:W2:Y:S03]  /*13c20*/  SYNCS.PHASECHK.TRANS64.TRYWAIT P0, [R3+URZ+0x16850], R0 ;  /* 0x01685000030075a7 */ /* 0x0002a6000800017f */
[----:B--2---:R-:W-:Y:S05]  /*13c30*/  @!P0 NANOSLEEP.SYNCS 0x989680 ;  /* 0x009896800000895d */ /* 0x004fea0003900000 */
[----:B------:R-:W2:Y:S02]  /*13c40*/  @!P0 SYNCS.PHASECHK.TRANS64 P0, [R3+URZ+0x16850], R0 ;  /* 0x01685000030085a7 */ /* 0x000ea4000800007f */
[----:B--2---:R-:W-:Y:S05]  /*13c50*/  @!P0 BRA `(.L_x_892) ;  /* 0xfffffffc00ec8947 */ /* 0x004fea000383ffff */
[----:B------:R-:W-:Y:S05]  /*13c60*/  BRA `(.L_x_891) ;  /* 0xffffffa8006c7947 */ /* 0x000fea000383ffff */
.L_x_909:
[----:B------:R-:W-:Y:S02]  /*13c70*/  IMAD.MOV.U32 R13, RZ, RZ, R16 ;  /* 0x000000ffff0d7224 */ /* 0x000fe400078e0010 */
[----:B------:R-:W-:Y:S02]  /*13c80*/  IMAD.MOV.U32 R12, RZ, RZ, RZ ;  /* 0x000000ffff0c7224 */ /* 0x000fe400078e00ff */
[----:B------:R-:W-:Y:S02]  /*13c90*/  IMAD.MOV.U32 R11, RZ, RZ, 0x1f ;  /* 0x0000001fff0b7424 */ /* 0x000fe400078e00ff */
[----:B------:R-:W-:-:S07]  /*13ca0*/  IMAD.MOV.U32 R15, RZ, RZ, -0x1 ;  /* 0xffffffffff0f7424 */ /* 0x000fce00078e00ff */
[----:B------:R-:W-:Y:S05]  /*13cb0*/  WARPSYNC.COLLECTIVE R15, `(.L_x_976) ;  /* 0x000000000f087348 */ /* 0x000fea0003c00000 */
[----:B------:R0:W1:Y:S02]  /*13cc0*/  SHFL.IDX P6, R14, R13, R12, R11 ;  /* 0x0000000c0d0e7389 */ /* 0x00006400000c000b */
[----:B01----:R-:W-:Y:S01]  /*13cd0*/  ENDCOLLECTIVE ;  /* 0x000000000000791b */ /* 0x003fe20003800000 */
.L_x_976:
[----:B------:R-:W-:Y:S05]  /*13ce0*/  BRA `(.L_x_977) ;  /* 0xffffffd000887947 */ /* 0x000fea000383ffff */
.L_x_911:
[----:B------:R-:W-:Y:S01]  /*13cf0*/  BSSY B0, `(.L_x_978) ;  /* 0x0000006000007945 */ /* 0x000fe20003800000 */
[----:B------:R-:W-:-:S07]  /*13d00*/  IMAD.MOV.U32 R15, RZ, RZ, -0x1 ;  /* 0xffffffffff0f7424 */ /* 0x000fce00078e00ff */
[----:B0-----:R-:W-:Y:S05]  /*13d10*/  WARPSYNC.COLLECTIVE R15, `(.L_x_979) ;  /* 0x000000000f0c7348 */ /* 0x001fea0003c00000 */
[----:B------:R-:W-:Y:S02]  /*13d20*/  ELECT P6, UR62, PT ;  /* 0x00000000003e782f */ /* 0x000fe400038c0000 */
[----:B------:R-:W-:Y:S01]  /*13d30*/  MOV R14, UR62 ;  /* 0x0000003e000e7c02 */ /* 0x000fe20008000f00 */
[----:B0-----:R-:W-:Y:S10]  /*13d40*/  ENDCOLLECTIVE ;  /* 0x000000000000791b */ /* 0x001ff40003800000 */
.L_x_979:
[----:B------:R-:W-:Y:S05]  /*13d50*/  BSYNC B0 ;  /* 0x0000000000007941 */ /* 0x000fea0003800000 */
.L_x_978:
[----:B------:R-:W-:Y:S05]  /*13d60*/  BRA `(.L_x_980) ;  /* 0xffffffd000887947 */ /* 0x000fea000383ffff */
.L_x_913:
[----:B--2---:R-:W-:-:S04]  /*13d70*/  IMAD.U32 R3, RZ, RZ, UR38 ;  /* 0x00000026ff037e24 */ /* 0x004fc8000f8e00ff */
[----:B------:R2:W3:Y:S03]  /*13d80*/  SYNCS.PHASECHK.TRANS64.TRYWAIT P0, [R3+URZ+0x16840], R0 ;  /* 0x01684000030075a7 */ /* 0x0004e6000800017f */
[----:B---3--:R-:W-:Y:S05]  /*13d90*/  @!P0 NANOSLEEP.SYNCS 0x989680 ;  /* 0x009896800000895d */ /* 0x008fea0003900000 */
[----:B------:R-:W3:Y:S02]  /*13da0*/  @!P0 SYNCS.PHASECHK.TRANS64 P0, [R3+URZ+0x16840], R0 ;  /* 0x01684000030085a7 */ /* 0x000ee4000800007f */
[----:B---3--:R-:W-:Y:S05]  /*13db0*/  @!P0 BRA `(.L_x_913) ;  /* 0xfffffffc00ec8947 */ /* 0x008fea000383ffff */
[----:B------:R-:W-:Y:S05]  /*13dc0*/  BRA `(.L_x_981) ;  /* 0xffffffd000d87947 */ /* 0x000fea000383ffff */
.L_x_916:
[----:B------:R-:W-:Y:S02]  /*13dd0*/  IMAD.MOV.U32 R13, RZ, RZ, R8 ;  /* 0x000000ffff0d7224 */ /* 0x000fe400078e0008 */
[----:B------:R-:W-:Y:S02]  /*13de0*/  IMAD.MOV.U32 R12, RZ, RZ, RZ ;  /* 0x000000ffff0c7224 */ /* 0x000fe400078e00ff */
[----:B------:R-:W-:Y:S02]  /*13df0*/  IMAD.MOV.U32 R11, RZ, RZ, 0x181f ;  /* 0x0000181fff0b7424 */ /* 0x000fe400078e00ff */
[----:B------:R-:W-:Y:S02]  /*13e00*/  IMAD.MOV.U32 R15, RZ, RZ, -0x1 ;  /* 0xffffffffff0f7424 */ /* 0x000fe400078e00ff */
[----:B------:R-:W-:-:S07]  /*13e10*/  VIADD R0, R0, UR40 ;  /* 0x0000002800007c36 */ /* 0x000fce0008000000 */
[----:B0-----:R-:W-:Y:S05]  /*13e20*/  WARPSYNC.COLLECTIVE R15, `(.L_x_982) ;  /* 0x000000000f087348 */ /* 0x001fea0003c00000 */
[----:B------:R1:W2:Y:S02]  /*13e30*/  SHFL.IDX P6, R14, R13, R12, R11 ;  /* 0x0000000c0d0e7389 */ /* 0x0002a400000c000b */
[----:B012---:R-:W-:Y:S01]  /*13e40*/  ENDCOLLECTIVE ;  /* 0x000000000000791b */ /* 0x007fe20003800000 */
.L_x_982:
[----:B------:R-:W-:Y:S02]  /*13e50*/  IMAD.MOV.U32 R13, RZ, RZ, R9 ;  /* 0x000000ffff0d7224 */ /* 0x000fe400078e0009 */
[----:B------:R-:W-:-:S07]  /*13e60*/  IMAD.MOV.U32 R4, RZ, RZ, R14 ;  /* 0x000000ffff047224 */ /* 0x000fce00078e000e */
[----:B------:R-:W-:Y:S05]  /*13e70*/  WARPSYNC.COLLECTIVE R15, `(.L_x_983) ;  /* 0x000000000f087348 */ /* 0x000fea0003c00000 */
[----:B------:R0:W1:Y:S02]  /*13e80*/  SHFL.IDX P6, R14, R13, R12, R11 ;  /* 0x0000000c0d0e7389 */ /* 0x00006400000c000b */
[----:B01----:R-:W-:Y:S01]  /*13e90*/  ENDCOLLECTIVE ;  /* 0x000000000000791b */ /* 0x003fe20003800000 */
.L_x_983:
[----:B------:R-:W-:Y:S02]  /*13ea0*/  ULDC UR4, c[0x0][0x288] ;  /* 0x0000a20000047ab9 */ /* 0x000fe40000000800 */
[----:B------:R-:W-:-:S05]  /*13eb0*/  IMAD R3, R3, UR4, RZ ;  /* 0x0000000403037c24 */ /* 0x000fca000f8e02ff */
[C---:B------:R-:W-:Y:S01]  /*13ec0*/  ISETP.GE.AND P1, PT, R0.reuse, R3, PT ;  /* 0x000000030000720c */ /* 0x040fe20003f26270 */
[----:B------:R-:W-:Y:S02]  /*13ed0*/  VIADD R12, R0, 0x10 ;  /* 0x00000010000c7836 */ /* 0x000fe40000000000 */
[----:B------:R-:W-:-:S10]  /*13ee0*/  IMAD.MOV.U32 R13, RZ, RZ, R8 ;  /* 0x000000ffff0d7224 */ /* 0x000fd400078e0008 */
[----:B------:R-:W-:Y:S02]  /*13ef0*/  @!P1 LEA R21, R10, UR38, 0x1 ;  /* 0x000000260a159c11 */ /* 0x000fe4000f8e08ff */
[----:B------:R-:W-:-:S05]  /*13f00*/  @!P1 LEA R14, P2, R17, R14, 0x1 ;  /* 0x0000000e110e9211 */ /* 0x000fca00078408ff */
[----:B------:R-:W-:Y:S02]  /*13f10*/  @!P1 IMAD.X R5, RZ, RZ, R4, P2 ;  /* 0x000000ffff059224 */ /* 0x000fe400010e0604 */
[----:B------:R-:W-:-:S05]  /*13f20*/  @!P1 IMAD.MOV.U32 R4, RZ, RZ, R14 ;  /* 0x000000ffff049224 */ /* 0x000fca00078e000e */
[----:B------:R-:W-:Y:S01]  /*13f30*/  @!PT LDS RZ, [RZ] ;  /* 0x00000000fffff984 */ /* 0x000fe20000000800 */
[----:B------:R-:W-:Y:S01]  /*13f40*/  @!PT LDS RZ, [RZ] ;  /* 0x00000000fffff984 */ /* 0x000fe20000000800 */
[----:B------:R-:W-:Y:S01]  /*13f50*/  @!PT LDS RZ, [RZ] ;  /* 0x00000000fffff984 */ /* 0x000fe20000000800 */
[----:B------:R0:W-:Y:S01]  /*13f60*/  @!P1 LDGSTS.E.BYPASS.LTC128B.128 [R21+0x8400], desc[UR48][R4.64], !P0 ;  /* 0x0840000004159fae */ /* 0x0001e2000c101d70 */
[----:B------:R-:W-:Y:S01]  /*13f70*/  ISETP.GE.AND P1, PT, R12, R3, PT ;  /* 0x000000030c00720c */ /* 0x000fe20003f26270 */
[----:B------:R-:W-:-:S12]  /*13f80*/  IMAD.MOV.U32 R12, RZ, RZ, 0x1 ;  /* 0x00000001ff0c7424 */ /* 0x000fd800078e00ff */
[----:B0-----:R-:W-:Y:S05]  /*13f90*/  WARPSYNC.COLLECTIVE R15, `(.L_x_984) ;  /* 0x000000000f087348 */ /* 0x001fea0003c00000 */
[----:B------:R1:W2:Y:S02]  /*13fa0*/  SHFL.IDX P6, R14, R13, R12, R11 ;  /* 0x0000000c0d0e7389 */ /* 0x0002a400000c000b */
[----:B012---:R-:W-:Y:S01]  /*13fb0*/  ENDCOLLECTIVE ;  /* 0x000000000000791b */ /* 0x007fe20003800000 */
.L_x_984:
[----:B------:R-:W-:Y:S02]  /*13fc0*/  IMAD.MOV.U32 R13, RZ, RZ, R9 ;  /* 0x000000ffff0d7224 */ /* 0x000fe400078e0009 */
[----:B------:R-:W-:-:S07]  /*13fd0*/  IMAD.MOV.U32 R27, RZ, RZ, R14 ;  /* 0x000000ffff1b7224 */ /* 0x000fce00078e000e */
[----:B------:R-:W-:Y:S05]  /*13fe0*/  WARPSYNC.COLLECTIVE R15, `(.L_x_985) ;  /* 0x000000000f087348 */ /* 0x000fea0003c00000 */
[----:B------:R0:W1:Y:S02]  /*13ff0*/  SHFL.IDX P6, R14, R13, R12, R11 ;  /* 0x0000000c0d0e7389 */ /* 0x00006400000c000b */
[----:B01----:R-:W-:Y:S01]  /*14000*/  ENDCOLLECTIVE ;  /* 0x000000000000791b */ /* 0x003fe20003800000 */
.L_x_985:
[----:B------:R-:W-:Y:S02]  /*14010*/  IMAD.MOV.U32 R13, RZ, RZ, R8 ;  /* 0x000000ffff0d7224 */ /* 0x000fe400078e0008 */
[----:B------:R-:W-:Y:S01]  /*14020*/  IMAD.MOV.U32 R12, RZ, RZ, 0x2 ;  /* 0x00000002ff0c7424 */ /* 0x000fe200078e00ff */
[----:B------:R-:W-:Y:S01]  /*14030*/  @!P1 LEA R4, P3, R17, R14, 0x1 ;  /* 0x0000000e11049211 */ /* 0x000fe200078608ff */
[----:B------:R-:W-:-:S04]  /*14040*/  VIADD R14, R0, 0x20 ;  /* 0x00000020000e7836 */ /* 0x000fc80000000000 */
[----:B------:R-:W-:Y:S01]  /*14050*/  @!P1 IMAD.X R5, RZ, RZ, R27, P3 ;  /* 0x000000ffff059224 */ /* 0x000fe200018e061b */
[----:B------:R-:W-:-:S13]  /*14060*/  ISETP.GE.AND P2, PT, R14, R3, PT ;  /* 0x000000030e00720c */ /* 0x000fda0003f46270 */
[----:B------:R-:W-:Y:S05]  /*14070*/  WARPSYNC.COLLECTIVE R15, `(.L_x_986) ;  /* 0x000000000f087348 */ /* 0x000fea0003c00000 */
[----:B------:R0:W1:Y:S02]  /*14080*/  SHFL.IDX P6, R14, R13, R12, R11 ;  /* 0x0000000c0d0e7389 */ /* 0x00006400000c000b */
[----:B01----:R-:W-:Y:S01]  /*14090*/  ENDCOLLECTIVE ;  /* 0x000000000000791b */ /* 0x003fe20003800000 */
.L_x_986:
        /* <DEDUP_REMOVED lines=11> */
.L_x_987:
[----:B------:R-:W-:Y:S02]  /*14150*/  IMAD.MOV.U32 R13, RZ, RZ, R8 ;  /* 0x000000ffff0d7224 */ /* 0x000fe400078e0008 */
[----:B------:R-:W-:Y:S02]  /*14160*/  IMAD.MOV.U32 R12, RZ, RZ, 0x3 ;  /* 0x00000003ff0c7424 */ /* 0x000fe400078e00ff */
[----:B------:R-:W-:Y:S02]  /*14170*/  IMAD.MOV.U32 R28, RZ, RZ, R14 ;  /* 0x000000ffff1c7224 */ /* 0x000fe400078e000e */
[----:B------:R-:W-:-:S03]  /*14180*/  VIADD R14, R0, 0x30 ;  /* 0x00000030000e7836 */ /* 0x000fc60000000000 */
[----:B------:R-:W-:-:S05]  /*14190*/  @!P2 LEA R4, P1, R17, R28, 0x1 ;  /* 0x0000001c1104a211 */ /* 0x000fca00078208ff */
[----:B------:R-:W-:Y:S01]  /*141a0*/  @!P2 IMAD.X R5, RZ, RZ, R20, P1 ;  /* 0x000000ffff05a224 */ /* 0x000fe200008e0614 */
[----:B------:R-:W-:-:S13]  /*141b0*/  ISETP.GE.AND P1, PT, R14, R3, PT ;  /* 0x000000030e00720c */ /* 0x000fda0003f26270 */
[----:B------:R-:W-:Y:S05]  /*141c0*/  WARPSYNC.COLLECTIVE R15, `(.L_x_988) ;  /* 0x000000000f087348 */ /* 0x000fea0003c00000 */
[----:B------:R0:W1:Y:S02]  /*141d0*/  SHFL.IDX P6, R14, R13, R12, R11 ;  /* 0x0000000c0d0e7389 */ /* 0x00006400000c000b */
[----:B01----:R-:W-:Y:S01]  /*141e0*/  ENDCOLLECTIVE ;  /* 0x000000000000791b */ /* 0x003fe20003800000 */
.L_x_988:
        /* <DEDUP_REMOVED lines=10> */
.L_x_989:
        /* <DEDUP_REMOVED lines=9> */
.L_x_990:
        /* <DEDUP_REMOVED lines=10> */
.L_x_991:
        /* <DEDUP_REMOVED lines=10> */
.L_x_992:
        /* <DEDUP_REMOVED lines=9> */
.L_x_993:
        /* <DEDUP_REMOVED lines=9> */
.L_x_994:
        /* <DEDUP_REMOVED lines=11> */
.L_x_995:
[----:B------:R-:W-:Y:S02]  /*14630*/  IMAD.MOV.U32 R13, RZ, RZ, R8 ;  /* 0x000000ffff0d7224 */ /* 0x000fe400078e0008 */
[----:B------:R-:W-:Y:S02]  /*14640*/  IMAD.MOV.U32 R12, RZ, RZ, 0x7 ;  /* 0x00000007ff0c7424 */ /* 0x000fe400078e00ff */
[----:B------:R-:W-:-:S07]  /*14650*/  IMAD.MOV.U32 R28, RZ, RZ, R14 ;  /* 0x000000ffff1c7224 */ /* 0x000fce00078e000e */
[----:B------:R-:W-:Y:S05]  /*14660*/  WARPSYNC.COLLECTIVE R15, `(.L_x_996) ;  /* 0x000000000f087348 */ /* 0x000fea0003c00000 */
[----:B------:R0:W1:Y:S02]  /*14670*/  SHFL.IDX P6, R14, R13, R12, R11 ;  /* 0x0000000c0d0e7389 */ /* 0x00006400000c000b */
[----:B01----:R-:W-:Y:S01]  /*14680*/  ENDCOLLECTIVE ;  /* 0x000000000000791b */ /* 0x003fe20003800000 */
.L_x_996:
[----:B------:R-:W-:-:S05]  /*14690*/  @!P2 LEA R4, P1, R17, R28, 0x1 ;  /* 0x0000001c1104a211 */ /* 0x000fca00078208ff */
[----:B------:R-:W-:-:S05]  /*146a0*/  @!P2 IMAD.X R5, RZ, RZ, R20, P1 ;  /* 0x000000ffff05a224 */ /* 0x000fca00008e0614 */
        /* <DEDUP_REMOVED lines=9> */
.L_x_997:
[----:B------:R-:W-:-:S05]  /*14740*/  VIADD R4, R0, 0x70 ;  /* 0x0000007000047836 */ /* 0x000fca0000000000 */
[----:B------:R-:W-:Y:S01]  /*14750*/  ISETP.GE.AND P1, PT, R4, R3, PT ;  /* 0x000000030400720c */ /* 0x000fe20003f26270 */
[----:B------:R-:W-:Y:S02]  /*14760*/  IMAD.MOV.U32 R13, RZ, RZ, R6 ;  /* 0x000000ffff0d7224 */ /* 0x000fe400078e0006 */
[----:B------:R-:W-:-:S10]  /*14770*/  IMAD.MOV.U32 R12, RZ, RZ, RZ ;  /* 0x000000ffff0c7224 */ /* 0x000fd400078e00ff */
[----:B------:R-:W-:Y:S02]  /*14780*/  @!P1 LEA R21, R10, UR38, 0x1 ;  /* 0x000000260a159c11 */ /* 0x000fe4000f8e08ff */
[----:B------:R-:W-:-:S13]  /*14790*/  @!P1 LEA R4, P3, R17, R14, 0x1 ;  /* 0x0000000e11049211 */ /* 0x000fda00078608ff */
[----:B------:R-:W-:Y:S05]  /*147a0*/  WARPSYNC.COLLECTIVE R15, `(.L_x_998) ;  /* 0x000000000f087348 */ /* 0x000fea0003c00000 */
[----:B------:R0:W1:Y:S02]  /*147b0*/  SHFL.IDX P6, R14, R13, R12, R11 ;  /* 0x0000000c0d0e7389 */ /* 0x00006400000c000b */
[----:B01----:R-:W-:Y:S01]  /*147c0*/  ENDCOLLECTIVE ;  /* 0x000000000000791b */ /* 0x003fe20003800000 */
.L_x_998:
[----:B------:R-:W-:Y:S02]  /*147d0*/  @!P1 IMAD.X R5, RZ, RZ, R8, P3 ;  /* 0x000000ffff059224 */ /* 0x000fe400018e0608 */
[----:B------:R-:W-:-:S03]  /*147e0*/  VIADD R8, R0, 0x80 ;  /* 0x0000008000087836 */ /* 0x000fc60000000000 */
[----:B------:R-:W-:Y:S01]  /*147f0*/  @!PT LDS RZ, [RZ] ;  /* 0x00000000fffff984 */ /* 0x000fe20000000800 */
[----:B------:R-:W-:Y:S01]  /*14800*/  @!PT LDS RZ, [RZ] ;  /* 0x00000000fffff984 */ /* 0x000fe20000000800 */
[----:B------:R-:W-:Y:S01]  /*14810*/  @!PT LDS RZ, [RZ] ;  /* 0x00000000fffff984 */ /* 0x000fe20000000800 */
[----:B------:R0:W-:Y:S02]  /*14820*/  @!P1 LDGSTS.E.BYPASS.LTC128B.128 [R21+0xbc00], desc[UR48][R4.64], !P0 ;  /* 0x0bc0000004159fae */ /* 0x0001e4000c101d70 */
[----:B------:R-:W-:Y:S01]  /*14830*/  ISETP.GE.AND P2, PT, R8, R3, PT ;  /* 0x000000030800720c */ /* 0x000fe20003f46270 */
[----:B------:R-:W-:Y:S02]  /*14840*/  VIADD R8, R0, 0x90 ;  /* 0x0000009000087836 */ /* 0x000fe40000000000 */
[----:B------:R-:W-:-:S10]  /*14850*/  IMAD.MOV.U32 R13, RZ, RZ, R7 ;  /* 0x000000ffff0d7224 */ /* 0x000fd400078e0007 */
[----:B------:R-:W-:Y:S01]  /*14860*/  @!P2 LEA R27, R10, UR38, 0x1 ;  /* 0x000000260a1bac11 */ /* 0x000fe2000f8e08ff */
[----:B0-----:R-:W-:-:S07]  /*14870*/  IMAD.MOV.U32 R20, RZ, RZ, R14 ;  /* 0x000000ffff147224 */ /* 0x001fce00078e000e */
[----:B------:R-:W-:Y:S05]  /*14880*/  WARPSYNC.COLLECTIVE R15, `(.L_x_999) ;  /* 0x000000000f087348 */ /* 0x000fea0003c00000 */
[----:B------:R0:W1:Y:S02]  /*14890*/  SHFL.IDX P6, R14, R13, R12, R11 ;  /* 0x0000000c0d0e7389 */ /* 0x00006400000c000b */
[----:B01----:R-:W-:Y:S01]  /*148a0*/  ENDCOLLECTIVE ;  /* 0x000000000000791b */ /* 0x003fe20003800000 */
.L_x_999:
[----:B------:R-:W-:Y:S02]  /*148b0*/  IMAD.MOV.U32 R13, RZ, RZ, R6 ;  /* 0x000000ffff0d7224 */ /* 0x000fe400078e0006 */
[----:B------:R-:W-:Y:S02]  /*148c0*/  IMAD.MOV.U32 R12, RZ, RZ, 0x1 ;  /* 0x00000001ff0c7424 */ /* 0x000fe400078e00ff */
[----:B------:R-:W-:-:S07]  /*148d0*/  IMAD.MOV.U32 R28, RZ, RZ, R14 ;  /* 0x000000ffff1c7224 */ /* 0x000fce00078e000e */
[----:B------:R-:W-:Y:S05]  /*148e0*/  WARPSYNC.COLLECTIVE R15, `(.L_x_1000) ;  /* 0x000000000f087348 */ /* 0x000fea0003c00000 */
[----:B------:R0:W1:Y:S02]  /*148f0*/  SHFL.IDX P6, R14, R13, R12, R11 ;  /* 0x0000000c0d0e7389 */ /* 0x00006400000c000b */
[----:B01----:R-:W-:Y:S01]  /*14900*/  ENDCOLLECTIVE ;  /* 0x000000000000791b */ /* 0x003fe20003800000 */
.L_x_1000:
[----:B------:R-:W-:-:S05]  /*14910*/  @!P2 LEA R4, P1, R17, R28, 0x1 ;  /* 0x0000001c1104a211 */ /* 0x000fca00078208ff */
[----:B------:R-:W-:Y:S01]  /*14920*/  @!P2 IMAD.X R5, RZ, RZ, R20, P1 ;  /* 0x000000ffff05a224 */ /* 0x000fe200008e0614 */
[----:B------:R-:W-:-:S04]  /*14930*/  ISETP.GE.AND P1, PT, R8, R3, PT ;  /* 0x000000030800720c */ /* 0x000fc80003f26270 */
        /* <DEDUP_REMOVED lines=9> */
.L_x_1001:
[----:B------:R-:W-:Y:S02]  /*149d0*/  IMAD.MOV.U32 R13, RZ, RZ, R6 ;  /* 0x000000ffff0d7224 */ /* 0x000fe400078e0006 */
[----:B------:R-:W-:Y:S01]  /*149e0*/  IMAD.MOV.U32 R12, RZ, RZ, 0x2 ;  /* 0x00000002ff0c7424 */ /* 0x000fe200078e00ff */
[----:B------:R-:W-:-:S13]  /*149f0*/  @!P1 LEA R4, P3, R17, R14, 0x1 ;  /* 0x0000000e11049211 */ /* 0x000fda00078608ff */
[----:B------:R-:W-:Y:S05]  /*14a00*/  WARPSYNC.COLLECTIVE R15, `(.L_x_1002) ;  /* 0x000000000f087348 */ /* 0x000fea0003c00000 */
[----:B------:R0:W1:Y:S02]  /*14a10*/  SHFL.IDX P6, R14, R13, R12, R11 ;  /* 0x0000000c0d0e7389 */ /* 0x00006400000c000b */
[----:B01----:R-:W-:Y:S01]  /*14a20*/  ENDCOLLECTIVE ;  /* 0x000000000000791b */ /* 0x003fe20003800000 */
.L_x_1002:
[----:B------:R-:W-:Y:S01]  /*14a30*/  @!P1 IMAD.X R5, RZ, RZ, R9, P3 ;  /* 0x000000ffff059224 */ /* 0x000fe200018e0609 */
[----:B------:R-:W-:-:S05]  /*14a40*/  @!P1 LEA R9, R10, UR38, 0x1 ;  /* 0x000000260a099c11 */ /* 0x000fca000f8e08ff */
[----:B------:R-:W-:Y:S01]  /*14a50*/  @!PT LDS RZ, [RZ] ;  /* 0x00000000fffff984 */ /* 0x000fe20000000800 */
[----:B------:R-:W-:Y:S01]  /*14a60*/  @!PT LDS RZ, [RZ] ;  /* 0x00000000fffff984 */ /* 0x000fe20000000800 */
[----:B------:R-:W-:Y:S01]  /*14a70*/  @!PT LDS RZ, [RZ] ;  /* 0x00000000fffff984 */ /* 0x000fe20000000800 */
[----:B------:R0:W-:Y:S01]  /*14a80*/  @!P1 LDGSTS.E.BYPASS.LTC128B.128 [R9+0xcc00], desc[UR48][R4.64], !P0 ;  /* 0x0cc0000004099fae */ /* 0x0001e2000c101d70 */
[----:B------:R-:W-:Y:S02]  /*14a90*/  IMAD.MOV.U32 R13, RZ, RZ, R7 ;  /* 0x000000ffff0d7224 */ /* 0x000fe400078e0007 */
[----:B0-----:R-:W-:Y:S02]  /*14aa0*/  VIADD R4, R0, 0xa0 ;  /* 0x000000a000047836 */ /* 0x001fe40000000000 */
[----:B------:R-:W-:-:S07]  /*14ab0*/  IMAD.MOV.U32 R8, RZ, RZ, R14 ;  /* 0x000000ffff087224 */ /* 0x000fce00078e000e */
[----:B------:R-:W-:Y:S05]  /*14ac0*/  WARPSYNC.COLLECTIVE R15, `(.L_x_1003) ;  /* 0x000000000f087348 */ /* 0x000fea0003c00000 */
[----:B------:R0:W1:Y:S02]  /*14ad0*/  SHFL.IDX P6, R14, R13, R12, R11 ;  /* 0x0000000c0d0e7389 */ /* 0x00006400000c000b */
[----:B01----:R-:W-:Y:S01]  /*14ae0*/  ENDCOLLECTIVE ;  /* 0x000000000000791b */ /* 0x003fe20003800000 */
.L_x_1003:
[----:B------:R-:W-:Y:S01]  /*14af0*/  ISETP.GE.AND P2, PT, R4, R3, PT ;  /* 0x000000030400720c */ /* 0x000fe20003f46270 */
[----:B------:R-:W-:-:S12]  /*14b00*/  IMAD.MOV.U32 R13, RZ, RZ, R6 ;  /* 0x000000ffff0d7224 */ /* 0x000fd800078e0006 */
[----:B------:R-:W-:Y:S01]  /*14b10*/  @!P2 LEA R21, R10, UR38, 0x1 ;  /* 0x000000260a15ac11 */ /* 0x000fe2000f8e08ff */
[----:B------:R-:W-:Y:S02]  /*14b20*/  IMAD.MOV.U32 R12, RZ, RZ, 0x3 ;  /* 0x00000003ff0c7424 */ /* 0x000fe400078e00ff */
[----:B------:R-:W-:-:S07]  /*14b30*/  IMAD.MOV.U32 R20, RZ, RZ, R14 ;  /* 0x000000ffff147224 */ /* 0x000fce00078e000e */
[----:B------:R-:W-:Y:S05]  /*14b40*/  WARPSYNC.COLLECTIVE R15, `(.L_x_1004) ;  /* 0x000000000f087348 */ /* 0x000fea0003c00000 */
[----:B------:R0:W1:Y:S02]  /*14b50*/  SHFL.IDX P6, R14, R13, R12, R11 ;  /* 0x0000000c0d0e7389 */ /* 0x00006400000c000b */
[----:B01----:R-:W-:Y:S01]  /*14b60*/  ENDCOLLECTIVE ;  /* 0x000000000000791b */ /* 0x003fe20003800000 */
.L_x_1004:
        /* <DEDUP_REMOVED lines=11> */
.L_x_1005:
[----:B------:R-:W-:Y:S05]  /*14c20*/  BRA `(.L_x_1006) ;  /* 0xffffffd000887947 */ /* 0x000fea000383ffff */
.L_x_917:
[----:B0-----:R-:W-:-:S04]  /*14c30*/  IMAD.U32 R5, RZ, RZ, UR38 ;  /* 0x00000026ff057e24 */ /* 0x001fc8000f8e00ff */
[----:B------:R0:W1:Y:S03]  /*14c40*/  SYNCS.PHASECHK.TRANS64.TRYWAIT P0, [R5+URZ+0x16820], R0 ;  /* 0x01682000050075a7 */ /* 0x000066000800017f */
[----:B-1----:R-:W-:Y:S05]  /*14c50*/  @!P0 NANOSLEEP.SYNCS 0x989680 ;  /* 0x009896800000895d */ /* 0x002fea0003900000 */
[----:B------:R-:W1:Y:S02]  /*14c60*/  @!P0 SYNCS.PHASECHK.TRANS64 P0, [R5+URZ+0x16820], R0 ;  /* 0x01682000050085a7 */ /* 0x000e64000800007f */
[----:B-1----:R-:W-:Y:S05]  /*14c70*/  @!P0 BRA `(.L_x_917) ;  /* 0xfffffffc00ec8947 */ /* 0x002fea000383ffff */
[----:B------:R-:W-:Y:S05]  /*14c80*/  BRA `(.L_x_1007) ;  /* 0xffffffd000c07947 */ /* 0x000fea000383ffff */
.L_x_924:
[----:B0-----:R-:W-:-:S04]  /*14c90*/  IMAD.U32 R5, RZ, RZ, UR38 ;  /* 0x00000026ff057e24 */ /* 0x001fc8000f8e00ff */
[----:B------:R0:W1:Y:S03]  /*14ca0*/  SYNCS.PHASECHK.TRANS64.TRYWAIT P0, [R5+URZ+0x16848], R12 ;  /* 0x0168480c050075a7 */ /* 0x000066000800017f */
[----:B-1----:R-:W-:Y:S05]  /*14cb0*/  @!P0 NANOSLEEP.SYNCS 0x989680 ;  /* 0x009896800000895d */ /* 0x002fea0003900000 */
[----:B------:R-:W1:Y:S02]  /*14cc0*/  @!P0 SYNCS.PHASECHK.TRANS64 P0, [R5+URZ+0x16848], R12 ;  /* 0x0168480c050085a7 */ /* 0x000e64000800007f */
[----:B-1----:R-:W-:Y:S05]  /*14cd0*/  @!P0 BRA `(.L_x_924) ;  /* 0xfffffffc00ec8947 */ /* 0x002fea000383ffff */
[----:B------:R-:W-:Y:S05]  /*14ce0*/  BRA `(.L_x_1008) ;  /* 0xffffffd400947947 */ /* 0x000fea000383ffff */
.L_x_929:
[----:B0-----:R-:W-:-:S04]  /*14cf0*/  IMAD.U32 R5, RZ, RZ, UR38 ;  /* 0x00000026ff057e24 */ /* 0x001fc8000f8e00ff */
[----:B------:R0:W1:Y:S03]  /*14d00*/  SYNCS.PHASECHK.TRANS64.TRYWAIT P0, [R5+URZ+0x16860], R12 ;  /* 0x0168600c050075a7 */ /* 0x000066000800017f */
[----:B-1----:R-:W-:Y:S05]  /*14d10*/  @!P0 NANOSLEEP.SYNCS 0x989680 ;  /* 0x009896800000895d */ /* 0x002fea0003900000 */
[----:B------:R-:W1:Y:S02]  /*14d20*/  @!P0 SYNCS.PHASECHK.TRANS64 P0, [R5+URZ+0x16860], R12 ;  /* 0x0168600c050085a7 */ /* 0x000e64000800007f */
[----:B-1----:R-:W-:Y:S05]  /*14d30*/  @!P0 BRA `(.L_x_929) ;  /* 0xfffffffc00ec8947 */ /* 0x002fea000383ffff */
[----:B------:R-:W-:Y:S05]  /*14d40*/  BRA `(.L_x_1009) ;  /* 0xffffffd400f47947 */ /* 0x000fea000383ffff */
.L_x_937:
[----:B0-----:R-:W-:-:S04]  /*14d50*/  IMAD.U32 R5, RZ, RZ, UR38 ;  /* 0x00000026ff057e24 */ /* 0x001fc8000f8e00ff */
[----:B------:R0:W1:Y:S03]  /*14d60*/  SYNCS.PHASECHK.TRANS64.TRYWAIT P0, [R5+URZ+0x16840], R14 ;  /* 0x0168400e050075a7 */ /* 0x000066000800017f */
[----:B-1----:R-:W-:Y:S05]  /*14d70*/  @!P0 NANOSLEEP.SYNCS 0x989680 ;  /* 0x009896800000895d */ /* 0x002fea0003900000 */
[----:B------:R-:W1:Y:S02]  /*14d80*/  @!P0 SYNCS.PHASECHK.TRANS64 P0, [R5+URZ+0x16840], R14 ;  /* 0x0168400e050085a7 */ /* 0x000e64000800007f */
[----:B-1----:R-:W-:Y:S05]  /*14d90*/  @!P0 BRA `(.L_x_937) ;  /* 0xfffffffc00ec8947 */ /* 0x002fea000383ffff */
[----:B------:R-:W-:Y:S05]  /*14da0*/  BRA `(.L_x_1010) ;  /* 0xffffffd800d87947 */ /* 0x000fea000383ffff */
.L_x_942:
[----:B0-----:R-:W-:-:S04]  /*14db0*/  IMAD.U32 R5, RZ, RZ, UR38 ;  /* 0x00000026ff057e24 */ /* 0x001fc8000f8e00ff */
[----:B------:R0:W1:Y:S03]  /*14dc0*/  SYNCS.PHASECHK.TRANS64.TRYWAIT P0, [R5+URZ+0x16868], R4 ;  /* 0x01686804050075a7 */ /* 0x000066000800017f */
[----:B-1----:R-:W-:Y:S05]  /*14dd0*/  @!P0 NANOSLEEP.SYNCS 0x989680 ;  /* 0x009896800000895d */ /* 0x002fea0003900000 */
[----:B------:R-:W1:Y:S02]  /*14de0*/  @!P0 SYNCS.PHASECHK.TRANS64 P0, [R5+URZ+0x16868], R4 ;  /* 0x01686804050085a7 */ /* 0x000e64000800007f */
[----:B-1----:R-:W-:Y:S05]  /*14df0*/  @!P0 BRA `(.L_x_942) ;  /* 0xfffffffc00ec8947 */ /* 0x002fea000383ffff */
[----:B------:R-:W-:Y:S05]  /*14e00*/  BRA `(.L_x_1011) ;  /* 0xffffffdc00407947 */ /* 0x000fea000383ffff */
.L_x_950:
[----:B0-----:R-:W-:-:S04]  /*14e10*/  IMAD.U32 R4, RZ, RZ, UR38 ;  /* 0x00000026ff047e24 */ /* 0x001fc8000f8e00ff */
[----:B------:R0:W1:Y:S03]  /*14e20*/  SYNCS.PHASECHK.TRANS64.TRYWAIT P0, [R4+URZ+0x16848], R9 ;  /* 0x01684809040075a7 */ /* 0x000066000800017f */
[----:B-1----:R-:W-:Y:S05]  /*14e30*/  @!P0 NANOSLEEP.SYNCS 0x989680 ;  /* 0x009896800000895d */ /* 0x002fea0003900000 */
[----:B------:R-:W1:Y:S02]  /*14e40*/  @!P0 SYNCS.PHASECHK.TRANS64 P0, [R4+URZ+0x16848], R9 ;  /* 0x01684809040085a7 */ /* 0x000e64000800007f */
[----:B-1----:R-:W-:Y:S05]  /*14e50*/  @!P0 BRA `(.L_x_950) ;  /* 0xfffffffc00ec8947 */ /* 0x002fea000383ffff */
[----:B------:R-:W-:Y:S05]  /*14e60*/  BRA `(.L_x_1012) ;  /* 0xffffffe000387947 */ /* 0x000fea000383ffff */
.L_x_955:
[----:B0-----:R-:W-:-:S04]  /*14e70*/  IMAD.U32 R4, RZ, RZ, UR38 ;  /* 0x00000026ff047e24 */ /* 0x001fc8000f8e00ff */
[----:B------:R0:W1:Y:S03]  /*14e80*/  SYNCS.PHASECHK.TRANS64.TRYWAIT P0, [R4+URZ+0x16860], R9 ;  /* 0x01686009040075a7 */ /* 0x000066000800017f */
[----:B-1----:R-:W-:Y:S05]  /*14e90*/  @!P0 NANOSLEEP.SYNCS 0x989680 ;  /* 0x009896800000895d */ /* 0x002fea0003900000 */
[----:B------:R-:W1:Y:S02]  /*14ea0*/  @!P0 SYNCS.PHASECHK.TRANS64 P0, [R4+URZ+0x16860], R9 ;  /* 0x01686009040085a7 */ /* 0x000e64000800007f */
[----:B-1----:R-:W-:Y:S05]  /*14eb0*/  @!P0 BRA `(.L_x_955) ;  /* 0xfffffffc00ec8947 */ /* 0x002fea000383ffff */
[----:B------:R-:W-:Y:S05]  /*14ec0*/  BRA `(.L_x_1013) ;  /* 0xffffffe0009c7947 */ /* 0x000fea000383ffff */
.L_x_962:
[----:B0-----:R0:W1:Y:S02]  /*14ed0*/  SYNCS.PHASECHK.TRANS64.TRYWAIT P0, [R4+URZ+0x16860], R3 ;  /* 0x01686003040075a7 */ /* 0x001064000800017f */
[----:B-1----:R-:W-:Y:S05]  /*14ee0*/  @!P0 NANOSLEEP.SYNCS 0x989680 ;  /* 0x009896800000895d */ /* 0x002fea0003900000 */
[----:B------:R-:W1:Y:S02]  /*14ef0*/  @!P0 SYNCS.PHASECHK.TRANS64 P0, [R4+URZ+0x16860], R3 ;  /* 0x01686003040085a7 */ /* 0x000e64000800007f */
[----:B-1----:R-:W-:Y:S05]  /*14f00*/  @!P0 BRA `(.L_x_962) ;  /* 0xfffffffc00f08947 */ /* 0x002fea000383ffff */
[----:B------:R-:W-:Y:S05]  /*14f10*/  BRA `(.L_x_1014) ;  /* 0xffffffe4002c7947 */ /* 0x000fea000383ffff */
.L_x_966:
[----:B0-----:R0:W1:Y:S02]  /*14f20*/  SYNCS.PHASECHK.TRANS64.TRYWAIT P0, [R7+URZ+0x16820], R4 ;  /* 0x01682004070075a7 */ /* 0x001064000800017f */
[----:B-1----:R-:W-:Y:S05]  /*14f30*/  @!P0 NANOSLEEP.SYNCS 0x989680 ;  /* 0x009896800000895d */ /* 0x002fea0003900000 */
[----:B------:R-:W1:Y:S02]  /*14f40*/  @!P0 SYNCS.PHASECHK.TRANS64 P0, [R7+URZ+0x16820], R4 ;  /* 0x01682004070085a7 */ /* 0x000e64000800007f */
[----:B-1----:R-:W-:Y:S05]  /*14f50*/  @!P0 BRA `(.L_x_966) ;  /* 0xfffffffc00f08947 */ /* 0x002fea000383ffff */
[----:B------:R-:W-:Y:S05]  /*14f60*/  BRA `(.L_x_1015) ;  /* 0xffffffe400c47947 */ /* 0x000fea000383ffff */
.L_x_967:
[----:B------:R-:W-:Y:S01]  /*14f70*/  BSSY B0, `(.L_x_1016) ;  /* 0x0000008000007945 */ /* 0x000fe20003800000 */
[----:B------:R-:W-:Y:S02]  /*14f80*/  IMAD.MOV.U32 R13, RZ, RZ, R16 ;  /* 0x000000ffff0d7224 */ /* 0x000fe400078e0010 */
[----:B------:R-:W-:Y:S02]  /*14f90*/  IMAD.MOV.U32 R12, RZ, RZ, RZ ;  /* 0x000000ffff0c7224 */ /* 0x000fe400078e00ff */
[----:B------:R-:W-:Y:S02]  /*14fa0*/  IMAD.MOV.U32 R11, RZ, RZ, 0x1f ;  /* 0x0000001fff0b7424 */ /* 0x000fe400078e00ff */
[----:B------:R-:W-:-:S07]  /*14fb0*/  IMAD.MOV.U32 R15, RZ, RZ, -0x1 ;  /* 0xffffffffff0f7424 */ /* 0x000fce00078e00ff */
[----:B0-----:R-:W-:Y:S05]  /*14fc0*/  WARPSYNC.COLLECTIVE R15, `(.L_x_1017) ;  /* 0x000000000f087348 */ /* 0x001fea0003c00000 */
[----:B------:R1:W2:Y:S02]  /*14fd0*/  SHFL.IDX P6, R14, R13, R12, R11 ;  /* 0x0000000c0d0e7389 */ /* 0x0002a400000c000b */
[----:B012---:R-:W-:Y:S01]  /*14fe0*/  ENDCOLLECTIVE ;  /* 0x000000000000791b */ /* 0x007fe20003800000 */
.L_x_1017:
[----:B------:R-:W-:Y:S05]  /*14ff0*/  BSYNC B0 ;  /* 0x0000000000007941 */ /* 0x000fea0003800000 */
.L_x_1016:
[----:B------:R-:W-:Y:S05]  /*15000*/  BRA `(.L_x_1018) ;  /* 0xffffffe400a87947 */ /* 0x000fea000383ffff */
.L_x_968:
[----:B------:R-:W-:Y:S01]  /*15010*/  BSSY B0, `(.L_x_1019) ;  /* 0x0000006000007945 */ /* 0x000fe20003800000 */
[----:B------:R-:W-:-:S07]  /*15020*/  IMAD.MOV.U32 R15, RZ, RZ, -0x1 ;  /* 0xffffffffff0f7424 */ /* 0x000fce00078e00ff */
[----:B01----:R-:W-:Y:S05]  /*15030*/  WARPSYNC.COLLECTIVE R15, `(.L_x_1020) ;  /* 0x000000000f0c7348 */ /* 0x003fea0003c00000 */
[----:B------:R-:W-:Y:S02]  /*15040*/  ELECT P6, UR62, PT ;  /* 0x00000000003e782f */ /* 0x000fe400038c0000 */
[----:B------:R-:W-:Y:S01]  /*15050*/  MOV R14, UR62 ;  /* 0x0000003e000e7c02 */ /* 0x000fe20008000f00 */
[----:B01----:R-:W-:Y:S10]  /*15060*/  ENDCOLLECTIVE ;  /* 0x000000000000791b */ /* 0x003ff40003800000 */
.L_x_1020:
[----:B------:R-:W-:Y:S05]  /*15070*/  BSYNC B0 ;  /* 0x0000000000007941 */ /* 0x000fea0003800000 */
.L_x_1019:
[----:B------:R-:W-:Y:S05]  /*15080*/  BRA `(.L_x_1021) ;  /* 0xffffffe4009c7947 */ /* 0x000fea000383ffff */
.L_x_970:
[----:B0-----:R0:W2:Y:S02]  /*15090*/  SYNCS.PHASECHK.TRANS64.TRYWAIT P0, [R6+URZ], R5 ;  /* 0x00000005060075a7 */ /* 0x0010a4000800017f */
[----:B--2---:R-:W-:Y:S05]  /*150a0*/  @!P0 NANOSLEEP.SYNCS 0x989680 ;  /* 0x009896800000895d */ /* 0x004fea0003900000 */
[----:B------:R-:W2:Y:S02]  /*150b0*/  @!P0 SYNCS.PHASECHK.TRANS64 P0, [R6+URZ], R5 ;  /* 0x00000005060085a7 */ /* 0x000ea4000800007f */
[----:B--2---:R-:W-:Y:S05]  /*150c0*/  @!P0 BRA `(.L_x_970) ;  /* 0xfffffffc00f08947 */ /* 0x004fea000383ffff */
[----:B------:R-:W-:Y:S05]  /*150d0*/  BRA `(.L_x_1022) ;  /* 0xffffffe400d07947 */ /* 0x000fea000383ffff */
.L_x_971:
[----:B--2---:R2:W3:Y:S02]  /*150e0*/  SYNCS.PHASECHK.TRANS64.TRYWAIT P0, [R3+URZ], R2 ;  /* 0x00000002030075a7 */ /* 0x0044e4000800017f */
[----:B---3--:R-:W-:Y:S05]  /*150f0*/  @!P0 NANOSLEEP.SYNCS 0x989680 ;  /* 0x009896800000895d */ /* 0x008fea0003900000 */
[----:B------:R-:W3:Y:S02]  /*15100*/  @!P0 SYNCS.PHASECHK.TRANS64 P0, [R3+URZ], R2 ;  /* 0x00000002030085a7 */ /* 0x000ee4000800007f */
[----:B---3--:R-:W-:Y:S05]  /*15110*/  @!P0 BRA `(.L_x_971) ;  /* 0xfffffffc00f08947 */ /* 0x008fea000383ffff */
[----:B------:R-:W-:Y:S05]  /*15120*/  BRA `(.L_x_1023) ;  /* 0xffffffe400c47947 */ /* 0x000fea000383ffff */
.L_x_973:
[----:B--2---:R2:W3:Y:S02]  /*15130*/  SYNCS.PHASECHK.TRANS64.TRYWAIT P0, [R0+URZ], R5 ;  /* 0x00000005000075a7 */ /* 0x0044e4000800017f */
[----:B---3--:R-:W-:Y:S05]  /*15140*/  @!P0 NANOSLEEP.SYNCS 0x989680 ;  /* 0x009896800000895d */ /* 0x008fea0003900000 */
[----:B------:R-:W3:Y:S02]  /*15150*/  @!P0 SYNCS.PHASECHK.TRANS64 P0, [R0+URZ], R5 ;  /* 0x00000005000085a7 */ /* 0x000ee4000800007f */
[----:B---3--:R-:W-:Y:S05]  /*15160*/  @!P0 BRA `(.L_x_973) ;  /* 0xfffffffc00f08947 */ /* 0x008fea000383ffff */
[----:B------:R-:W-:Y:S05]  /*15170*/  BRA `(.L_x_1024) ;  /* 0xffffffe400c87947 */ /* 0x000fea000383ffff */
.L_x_1025:
        /* <DEDUP_REMOVED lines=16> */
.L_x_2704:


//--------------------- .text._ZN7cutlass13device_kernelIN5flash11enable_sm90INS1_16FlashAttnFwdSm90INS1_25CollectiveMainloopFwdSm90ILi2EN4cute5tupleIJNS5_1CILi1EEES8_S8_EEENS6_IJNS7_ILi192EEENS7_ILi128EEENS7_ILi64EEEEEELi64ENS_10bfloat16_tEfNS_4arch4Sm90ELb0ELb1ELb1ELb1ELb0ELb0ELb0ELb1ELb1ELb1ELb1ELb0EEENS1_21CollectiveEpilogueFwdINS6_IJSA_SC_SB_EEES9_SE_SG_Li384ELb1ELb1ELb1ELb0EEENS1_36VarlenDynamicPersistentTileSchedulerILi192ELi128ELi384ELi128ELb1ELb1ELb1ELb1ELb0ELb1EEEEEEEEEvNT_6ParamsE --------------------------
	.section	.text._ZN7cutlass13device_kernelIN5flash11enable_sm90INS1_16FlashAttnFwdSm90INS1_25CollectiveMainloopFwdSm90ILi2EN4cute5tupleIJNS5_1CILi1EEES8_S8_EEENS6_IJNS7_ILi192EEENS7_ILi128EEENS7_ILi64EEEEEELi64ENS_10bfloat16_tEfNS_4arch4Sm90ELb0ELb1ELb1ELb1ELb0ELb0ELb0ELb1ELb1ELb1ELb1ELb0EEENS1_21CollectiveEpilogueFwdINS6_IJSA_SC_SB_EEES9_SE_SG_Li384ELb1ELb1ELb1ELb0EEENS1_36VarlenDynamicPersistentTileSchedulerILi192ELi128ELi384ELi128ELb1ELb1ELb1ELb1ELb0ELb1EEEEEEEEEvNT_6ParamsE,"ax",@progbits
	.align	128
.text._ZN7cutlass13device_kernelIN5flash11enable_sm90INS1_16FlashAttnFwdSm90INS1_25CollectiveMainloopFwdSm90ILi2EN4cute5tupleIJNS5_1CILi1EEES8_S8_EEENS6_IJNS7_ILi192EEENS7_ILi128EEENS7_ILi64EEEEEELi64ENS_10bfloat16_tEfNS_4arch4Sm90ELb0ELb1ELb1ELb1ELb0ELb0ELb0ELb1ELb1ELb1ELb1ELb0EEENS1_21CollectiveEpilogueFwdINS6_IJSA_SC_SB_EEES9_SE_SG_Li384ELb1ELb1ELb1ELb0EEENS1_36VarlenDynamicPersistentTileSchedulerILi192ELi128ELi384ELi128ELb1ELb1ELb1ELb1ELb0ELb1EEEEEEEEEvNT_6ParamsE:
        .type           _ZN7cutlass13device_kernelIN5flash11enable_sm90INS1_16FlashAttnFwdSm90INS1_25CollectiveMainloopFwdSm90ILi2EN4cute5tupleIJNS5_1CILi1EEES8_S8_EEENS6_IJNS7_ILi192EEENS7_ILi128EEENS7_ILi64EEEEEELi64ENS_10bfloat16_tEfNS_4arch4Sm90ELb0ELb1ELb1ELb1ELb0ELb0ELb0ELb1ELb1ELb1ELb1ELb0EEENS1_21CollectiveEpilogueFwdINS6_IJSA_SC_SB_EEES9_SE_SG_Li384ELb1ELb1ELb1ELb0EEENS1_36VarlenDynamicPersistentTileSchedulerILi192ELi128ELi384ELi128ELb1ELb1ELb1ELb1ELb0ELb1EEEEEEEEEvNT_6ParamsE,@function
        .size           _ZN7cutlass13device_kernelIN5flash11enable_sm90INS1_16FlashAttnFwdSm90INS1_25CollectiveMainloopFwdSm90ILi2EN4cute5tupleIJNS5_1CILi1EEES8_S8_EEENS6_IJNS7_ILi192EEENS7_ILi128EEENS7_ILi64EEEEEELi64ENS_10bfloat16_tEfNS_4arch4Sm90ELb0ELb1ELb1ELb1ELb0ELb0ELb0ELb1ELb1ELb1ELb1ELb0EEENS1_21CollectiveEpilogueFwdINS6_IJSA_SC_SB_EEES9_SE_SG_Li384ELb1ELb1ELb1ELb0EEENS1_36VarlenDynamicPersistentTileSchedulerILi192ELi128ELi384ELi128ELb1ELb1ELb1ELb1ELb0ELb1EEEEEEEEEvNT_6ParamsE,(.L_x_2705 - _ZN7cutlass13device_kernelIN5flash11enable_sm90INS1_16FlashAttnFwdSm90INS1_25CollectiveMainloopFwdSm90ILi2EN4cute5tupleIJNS5_1CILi1EEES8_S8_EEENS6_IJNS7_ILi192EEENS7_ILi128EEENS7_ILi64EEEEEELi64ENS_10bfloat16_tEfNS_4arch4Sm90ELb0ELb1ELb1ELb1ELb0ELb0ELb0ELb1ELb1ELb1ELb1ELb0EEENS1_21CollectiveEpilogueFwdINS6_IJSA_SC_SB_EEES9_SE_SG_Li384ELb1ELb1ELb1ELb0EEENS1_36VarlenDynamicPersistentTileSchedulerILi192ELi128ELi384ELi128ELb1ELb1ELb1ELb1ELb0ELb1EEEEEEEEEvNT_6ParamsE)
        .other          _ZN7cutlass13device_kernelIN5flash11enable_sm90INS1_16FlashAttnFwdSm90INS1_25CollectiveMainloopFwdSm90ILi2EN4cute5tupleIJNS5_1CILi1EEES8_S8_EEENS6_IJNS7_ILi192EEENS7_ILi128EEENS7_ILi64EEEEEELi64ENS_10bfloat16_tEfNS_4arch4Sm90ELb0ELb1ELb1ELb1ELb0ELb0ELb0ELb1ELb1ELb1ELb1ELb0EEENS1_21CollectiveEpilogueFwdINS6_IJSA_SC_SB_EEES9_SE_SG_Li384ELb1ELb1ELb1ELb0EEENS1_36VarlenDynamicPersistentTileSchedulerILi192ELi128ELi384ELi128ELb1ELb1ELb1ELb1ELb0ELb1EEEEEEEEEvNT_6ParamsE,@"STO_CUDA_ENTRY STV_DEFAULT"
_ZN7cutlass13device_kernelIN5flash11enable_sm90INS1_16FlashAttnFwdSm90INS1_25CollectiveMainloopFwdSm90ILi2EN4cute5tupleIJNS5_1CILi1EEES8_S8_EEENS6_IJNS7_ILi192EEENS7_ILi128EEENS7_ILi64EEEEEELi64ENS_10bfloat16_tEfNS_4arch4Sm90ELb0ELb1ELb1ELb1ELb0ELb0ELb0ELb1ELb1ELb1ELb1ELb0EEENS1_21CollectiveEpilogueFwdINS6_IJSA_SC_SB_EEES9_SE_SG_Li384ELb1ELb1ELb1ELb0EEENS1_36VarlenDynamicPersistentTileSchedulerILi192ELi128ELi384ELi128ELb1ELb1ELb1ELb1ELb0ELb1EEEEEEEEEvNT_6ParamsE:
[----:B------:R-:W0:Y:S02]  /*0000*/  LDC R1, c[0x0][0x28] ;  /* 0x00000a00ff017b82 */ /* 0x000e240000000800 */
[----:B0-----:R-:W-:Y:S01]  /*0010*/  VIADD R1, R1, 0xffffffb8 ;  /* 0xffffffb801017836 */ /* 0x001fe20000000000 */
[----:B------:R-:W0:Y:S01]  /*0020*/  S2R R3, SR_TID.X ;  /* 0x0000000000037919 */ /* 0x000e220000002100 */
[----:B------:R-:W-:Y:S01]  /*0030*/  ELECT P0, URZ, PT ;  /* 0x00000000003f782f */ /* 0x000fe20003800000 */
[----:B------:R-:W-:Y:S01]  /*0040*/  BSSY B0, `(.L_x_1026) ;  /* 0x000000e000007945 */ /* 0x000fe20003800000 */
[--C-:B0-----:R-:W-:Y:S02]  /*0050*/  SHF.R.U32.HI R0, RZ, 0x5, R3.reuse ;  /* 0x00000005ff007819 */ /* 0x101fe40000011603 */
[----:B------:R-:W-:-:S03]  /*0060*/  SHF.R.U32.HI R3, RZ, 0x7, R3 ;  /* 0x00000007ff037819 */ /* 0x000fc60000011603 */
        /* <DEDUP_REMOVED lines=11> */
.L_x_1027:
[----:B------:R-:W-:Y:S05]  /*0120*/  BSYNC B0 ;  /* 0x0000000000007941 */ /* 0x000fea0003800000 */
.L_x_1026:
        /* <DEDUP_REMOVED lines=41> */
.L_x_1028:
        /* <DEDUP_REMOVED lines=22> */
.L_x_1029:
        /* <DEDUP_REMOVED lines=18> */
.L_x_1030:
        /* <DEDUP_REMOVED lines=22> */
.L_x_1031:
        /* <DEDUP_REMOVED lines=22> */
.L_x_1032:
[----:B------:R-:W-:Y:S01]  /*0900*/  PLOP3.LUT P0, PT, PT, PT, UP0, 0x80, 0x0 ;  /* 0x000000000000781c */ /* 0x000fe20003f0f008 */
[----:B------:R-:W-:Y:S01]  /*0910*/  UMOV UR36, 0x1 ;  /* 0x0000000100247882 */ /* 0x000fe20000000000 */
[----:B------:R-:W-:Y:S01]  /*0920*/  NOP ;  /* 0x0000000000007918 */ /* 0x000fe20000000000 */
[----:B------:R-:W-:Y:S01]  /*0930*/  USEL UR36, UR36, 0x2, !UP0 ;  /* 0x0000000224247887 */ /* 0x000fe2000c000000 */
[----:B------:R-:W-:Y:S01]  /*0940*/  ULDC.64 UR52, c[0x0][0x208] ;  /* 0x0000820000347ab9 */ /* 0x000fe20000000a00 */
[----:B012-4-:R-:W-:Y:S08]  /*0950*/  BAR.SYNC.DEFER_BLOCKING 0x0 ;  /* 0x0000000000007b1d */ /* 0x017ff00000010000 */
[----:B------:R-:W-:Y:S05]  /*0960*/  @!P0 BRA `(.L_x_1033) ;  /* 0x0000010c00908947 */ /* 0x000fea0003800000 */
.L_x_1034:
[----:B------:R-:W-:-:S08]  /*0970*/  NOP ;  /* 0x0000000000007918 */ /* 0x000fd00000000000 */
[----:B------:R-:W0:Y:S02]  /*0980*/  USETMAXREG.TRY_ALLOC.CTAPOOL UP0, 0xa0 ;  /* 0x000000a0000079c8 */ /* 0x000e240008000600 */
[----:B0-----:R-:W-:-:S13]  /*0990*/  PLOP3.LUT P0, PT, PT, PT, UP0, 0x80, 0x0 ;  /* 0x000000000000781c */ /* 0x001fda0003f0f008 */
[----:B------:R-:W-:Y:S05]  /*09a0*/  @!P0 BRA `(.L_x_1034) ;  /* 0xfffffffc00f08947 */ /* 0x000fea000383ffff */
[----:B------:R-:W0:Y:S01]  /*09b0*/  S2R R2, SR_TID.X ;  /* 0x0000000000027919 */ /* 0x000e220000002100 */
[----:B------:R-:W1:Y:S01]  /*09c0*/  S2UR UR5, SR_CgaCtaId ;  /* 0x00000000000579c3 */ /* 0x000e620000008800 */
[----:B------:R-:W-:-:S07]  /*09d0*/  UMOV UR4, 0x400 ;  /* 0x0000040000047882 */ /* 0x000fce0000000000 */
[----:B------:R-:W-:Y:S06]  /*09e0*/  BAR.ARV 0x8, 0x200 ;  /* 0x0208000000007b1d */ /* 0x000fec0000002000 */
[----:B-1----:R-:W-:Y:S01]  /*09f0*/  ULEA UR4, UR5, UR4, 0x18 ;  /* 0x0000000405047291 */ /* 0x002fe2000f8ec03f */
[----:B0-----:R-:W-:-:S04]  /*0a00*/  LOP3.LUT R0, R2, 0xffffff80, RZ, 0xc0, !PT ;  /* 0xffffff8002007812 */ /* 0x001fc800078ec0ff */
[----:B------:R-:W-:-:S13]  /*0a10*/  ISETP.NE.AND P0, PT, R0, 0x80, PT ;  /* 0x000000800000780c */ /* 0x000fda0003f05270 */
[----:B------:R-:W-:Y:S08]  /*0a20*/  @!P0 BAR.ARV 0x9, 0x100 ;  /* 0x0244000000008b1d */ /* 0x000ff00000002000 */
[----:B------:R-:W-:Y:S06]  /*0a30*/  BAR.SYNC.DEFER_BLOCKING 0x5, 0x200 ;  /* 0x0148000000007b1d */ /* 0x000fec0000010000 */
[----:B------:R-:W0:Y:S01]  /*0a40*/  LDS.128 R8, [UR4+0x168d0] ;  /* 0x0168d004ff087984 */ /* 0x000e220008000c00 */
[----:B------:R-:W-:Y:S01]  /*0a50*/  ULDC UR4, c[0x0][0xc3c] ;  /* 0x00030f0000047ab9 */ /* 0x000fe20000000800 */
[----:B------:R-:W-:Y:S06]  /*0a60*/  BAR.ARV 0x4, 0x200 ;  /* 0x0108000000007b1d */ /* 0x000fec0000002000 */
[----:B0-----:R-:W-:-:S13]  /*0a70*/  ISETP.GE.AND P0, PT, R11, UR4, PT ;  /* 0x000000040b007c0c */ /* 0x001fda000bf06270 */
[----:B------:R-:W-:Y:S05]  /*0a80*/  @P0 EXIT ;  /* 0x000000000000094d */ /* 0x000fea0003800000 */
[----:B------:R-:W-:Y:S01]  /*0a90*/  VIADD R13, R2, 0xffffff80 ;  /* 0xffffff80020d7836 */ /* 0x000fe20000000000 */
[----:B------:R-:W-:Y:S01]  /*0aa0*/  R2UR UR5, R9 ;  /* 0x00000000090572ca */ /* 0x000fe200000e0000 */
[----:B------:R-:W-:Y:S01]  /*0ab0*/  ULOP3.LUT UR49, UR36, 0x1, URZ, 0xfc, !UPT ;  /* 0x0000000124317892 */ /* 0x000fe2000f8efc3f */
[----:B------:R-:W-:Y:S01]  /*0ac0*/  R2UR UR7, R10 ;  /* 0x000000000a0772ca */ /* 0x000fe200000e0000 */
[----:B------:R-:W-:Y:S01]  /*0ad0*/  UMOV UR48, URZ ;  /* 0x0000003f00307c82 */ /* 0x000fe20008000000 */
[----:B------:R-:W-:Y:S01]  /*0ae0*/  SHF.R.S32.HI R0, RZ, 0x1f, R13 ;  /* 0x0000001fff007819 */ /* 0x000fe2000001140d */
[----:B------:R-:W-:Y:S01]  /*0af0*/  UMOV UR50, URZ ;  /* 0x0000003f00327c82 */ /* 0x000fe20008000000 */
[----:B------:R-:W-:Y:S01]  /*0b00*/  R2UR UR6, R11 ;  /* 0x000000000b0672ca */ /* 0x000fe200000e0000 */
[----:B------:R-:W-:Y:S01]  /*0b10*/  UMOV UR47, URZ ;  /* 0x0000003f002f7c82 */ /* 0x000fe20008000000 */
[CC--:B------:R-:W-:Y:S02]  /*0b20*/  LEA.HI R2, R0.reuse, R13.reuse, RZ, 0x7 ;  /* 0x0000000d00027211 */ /* 0x0c0fe400078f38ff */
[----:B------:R-:W-:-:S02]  /*0b30*/  LEA.HI R4, R0, R13, RZ, 0x5 ;  /* 0x0000000d00047211 */ /* 0x000fc400078f28ff */
[----:B------:R-:W-:Y:S02]  /*0b40*/  LEA.HI R3, R0, R13, RZ, 0x4 ;  /* 0x0000000d00037211 */ /* 0x000fe400078f20ff */
[----:B------:R-:W-:Y:S01]  /*0b50*/  LOP3.LUT R6, R2, 0xffffff80, RZ, 0xc0, !PT ;  /* 0xffffff8002067812 */ /* 0x000fe200078ec0ff */
[----:B------:R-:W-:Y:S01]  /*0b60*/  IMAD.SHL.U32 R5, R4, 0x20, RZ ;  /* 0x0000002004057824 */ /* 0x000fe200078e00ff */
[----:B------:R-:W-:Y:S02]  /*0b70*/  LOP3.LUT R4, R3, 0x3fffff0, RZ, 0xc0, !PT ;  /* 0x03fffff003047812 */ /* 0x000fe400078ec0ff */
[----:B------:R-:W-:Y:S01]  /*0b80*/  SHF.R.S32.HI R14, RZ, 0x7, R2 ;  /* 0x00000007ff0e7819 */ /* 0x000fe20000011402 */
[----:B------:R-:W-:Y:S01]  /*0b90*/  IMAD.IADD R12, R13, 0x1, -R6 ;  /* 0x000000010d0c7824 */ /* 0x000fe200078e0a06 */
[----:B------:R-:W-:Y:S01]  /*0ba0*/  LOP3.LUT R5, R5, 0xfffffc00, RZ, 0xc0, !PT ;  /* 0xfffffc0005057812 */ /* 0x000fe200078ec0ff */
[----:B------:R-:W-:Y:S01]  /*0bb0*/  IMAD.IADD R4, R13, 0x1, -R4 ;  /* 0x000000010d047824 */ /* 0x000fe200078e0a04 */
[----:B------:R-:W-:Y:S01]  /*0bc0*/  SHF.R.S32.HI R6, RZ, 0x4, R3 ;  /* 0x00000004ff067819 */ /* 0x000fe20000011403 */
[----:B------:R-:W-:Y:S01]  /*0bd0*/  IMAD.HI R2, R14, 0x55555556, RZ ;  /* 0x555555560e027827 */ /* 0x000fe200078e02ff */
[----:B------:R-:W-:-:S02]  /*0be0*/  SHF.R.S32.HI R7, RZ, 0x1f, R12 ;  /* 0x0000001fff077819 */ /* 0x000fc4000001140c */
[----:B------:R-:W-:Y:S01]  /*0bf0*/  LEA.HI R3, R3, R6, RZ, 0x1 ;  /* 0x0000000603037211 */ /* 0x000fe200078f08ff */
[----:B------:R-:W-:Y:S01]  /*0c00*/  IMAD R4, R4, 0x40, R5 ;  /* 0x0000004004047824 */ /* 0x000fe200078e0205 */
[CC--:B------:R-:W-:Y:S02]  /*0c10*/  LEA.HI R5, R7.reuse, R12.reuse, RZ, 0x2 ;  /* 0x0000000c07057211 */ /* 0x0c0fe400078f10ff */
[----:B------:R-:W-:Y:S02]  /*0c20*/  LEA.HI R7, R7, R12, RZ, 0x5 ;  /* 0x0000000c07077211 */ /* 0x000fe400078f28ff */
[--C-:B------:R-:W-:Y:S02]  /*0c30*/  SHF.R.S32.HI R8, RZ, 0x2, R5.reuse ;  /* 0x00000002ff087819 */ /* 0x100fe40000011405 */
[----:B------:R-:W-:Y:S02]  /*0c40*/  SHF.R.S32.HI R9, RZ, 0x1f, R5 ;  /* 0x0000001fff097819 */ /* 0x000fe40000011405 */
[----:B------:R-:W-:-:S02]  /*0c50*/  LOP3.LUT R3, R3, 0x1ffffffe, RZ, 0xc0, !PT ;  /* 0x1ffffffe03037812 */ /* 0x000fc400078ec0ff */
[----:B------:R-:W-:Y:S02]  /*0c60*/  LEA.HI R9, R9, R8, RZ, 0x3 ;  /* 0x0000000809097211 */ /* 0x000fe400078f18ff */
[----:B------:R-:W-:Y:S01]  /*0c70*/  LEA.HI R2, R2, R2, RZ, 0x1 ;  /* 0x0000000202027211 */ /* 0x000fe200078f08ff */
[----:B------:R-:W-:Y:S01]  /*0c80*/  IMAD.IADD R3, R6, 0x1, -R3 ;  /* 0x0000000106037824 */ /* 0x000fe200078e0a03 */
[----:B------:R-:W-:Y:S02]  /*0c90*/  LOP3.LUT R9, R9, 0xfffffff8, RZ, 0xc0, !PT ;  /* 0xfffffff809097812 */ /* 0x000fe400078ec0ff */
[----:B------:R-:W-:Y:S01]  /*0ca0*/  SHF.R.S32.HI R7, RZ, 0x5, R7 ;  /* 0x00000005ff077819 */ /* 0x000fe20000011407 */
[----:B------:R-:W-:Y:S01]  /*0cb0*/  IMAD R2, R2, -0x3, R14 ;  /* 0xfffffffd02027824 */ /* 0x000fe200078e020e */
[-C--:B------:R-:W-:Y:S01]  /*0cc0*/  LEA.HI R10, R0, R13.reuse, RZ, 0x2 ;  /* 0x0000000d000a7211 */ /* 0x080fe200078f10ff */
[----:B------:R-:W-:Y:S01]  /*0cd0*/  IMAD.IADD R8, R8, 0x1, -R9 ;  /* 0x0000000108087824 */ /* 0x000fe200078e0a09 */
[----:B------:R-:W-:Y:S01]  /*0ce0*/  LEA.HI R0, R0, R13, RZ, 0x3 ;  /* 0x0000000d00007211 */ /* 0x000fe200078f18ff */
[----:B------:R-:W-:Y:S01]  /*0cf0*/  IMAD R3, R3, 0x8, R4 ;  /* 0x0000000803037824 */ /* 0x000fe200078e0204 */
[----:B------:R-:W-:Y:S01]  /*0d00*/  LOP3.LUT R10, R10, 0xfffffffc, RZ, 0xc0, !PT ;  /* 0xfffffffc0a0a7812 */ /* 0x000fe200078ec0ff */
[----:B------:R-:W-:Y:S01]  /*0d10*/  IMAD R7, R7, 0x10, R8 ;  /* 0x0000001007077824 */ /* 0x000fe200078e0208 */
[----:B------:R-:W-:-:S02]  /*0d20*/  LOP3.LUT R5, R5, 0x7ffffffc, RZ, 0xc0, !PT ;  /* 0x7ffffffc05057812 */ /* 0x000fc400078ec0ff */
[----:B------:R0:W-:Y:S01]  /*0d30*/  STL [R1+0x38], R3 ;  /* 0x0000380301007387 */ /* 0x0001e20000100800 */
[----:B------:R-:W-:Y:S01]  /*0d40*/  IMAD R2, R2, 0x40, R7 ;  /* 0x0000004002027824 */ /* 0x000fe200078e0207 */
[----:B------:R-:W-:Y:S01]  /*0d50*/  LOP3.LUT R18, R0, 0xfffffff8, RZ, 0xc0, !PT ;  /* 0xfffffff800127812 */ /* 0x000fe200078ec0ff */
[C---:B------:R-:W-:Y:S01]  /*0d60*/  IMAD.IADD R10, R13.reuse, 0x1, -R10 ;  /* 0x000000010d0a7824 */ /* 0x040fe200078e0a0a */
[----:B------:R-:W-:Y:S01]  /*0d70*/  SHF.R.S32.HI R157, RZ, 0x3, R0 ;  /* 0x00000003ff9d7819 */ /* 0x000fe20000011400 */
[----:B------:R-:W-:Y:S01]  /*0d80*/  IMAD.IADD R5, R12, 0x1, -R5 ;  /* 0x000000010c057824 */ /* 0x000fe200078e0a05 */
[----:B------:R1:W-:Y:S01]  /*0d90*/  STL [R1+0x34], R2 ;  /* 0x0000340201007387 */ /* 0x0003e20000100800 */
[----:B------:R-:W-:Y:S02]  /*0da0*/  IMAD.IADD R18, R13, 0x1, -R18 ;  /* 0x000000010d127824 */ /* 0x000fe400078e0a12 */
[----:B------:R-:W-:Y:S01]  /*0db0*/  IMAD.SHL.U32 R16, R5, 0x2, RZ ;  /* 0x0000000205107824 */ /* 0x000fe200078e00ff */
[----:B0-----:R-:W-:Y:S01]  /*0dc0*/  LEA.HI R3, R10, R10, RZ, 0x1 ;  /* 0x0000000a0a037211 */ /* 0x001fe200078f08ff */
[----:B------:R-:W-:-:S02]  /*0dd0*/  IMAD.SHL.U32 R19, R18, 0x8, RZ ;  /* 0x0000000812137824 */ /* 0x000fc400078e00ff */
[C---:B------:R-:W-:Y:S01]  /*0de0*/  VIADD R156, R16.reuse, 0x8 ;  /* 0x00000008109c7836 */ /* 0x040fe20000000000 */
[----:B------:R-:W-:Y:S01]  /*0df0*/  LOP3.LUT R3, R3, 0x1ffffffe, RZ, 0xc0, !PT ;  /* 0x1ffffffe03037812 */ /* 0x000fe200078ec0ff */
[C---:B------:R-:W-:Y:S01]  /*0e00*/  VIADD R155, R16.reuse, 0x10 ;  /* 0x00000010109b7836 */ /* 0x040fe20000000000 */
[----:B------:R-:W-:Y:S01]  /*0e10*/  SHF.R.S32.HI R0, RZ, 0x1f, R16 ;  /* 0x0000001fff007819 */ /* 0x000fe20000011410 */
        /* <DEDUP_REMOVED lines=8> */
[----:B------:R-:W-:Y:S01]  /*0ea0*/  VIADD R22, R16, 0x38 ;  /* 0x0000003810167836 */ /* 0x000fe20000000000 */
[----:B------:R-:W-:Y:S01]  /*0eb0*/  SHF.R.S32.HI R0, RZ, 0x1f, R153 ;  /* 0x0000001fff007819 */ /* 0x000fe20000011499 */
[----:B------:R-:W-:Y:S01]  /*0ec0*/  IMAD.IADD R3, R10, 0x1, -R3 ;  /* 0x000000010a037824 */ /* 0x000fe200078e0a03 */
[----:B------:R-:W-:-:S02]  /*0ed0*/  SHF.R.S32.HI R5, RZ, 0x1f, R152 ;  /* 0x0000001fff057819 */ /* 0x000fc40000011498 */
[----:B------:R-:W-:Y:S01]  /*0ee0*/  SHF.R.S32.HI R4, RZ, 0x1f, R23 ;  /* 0x0000001fff047819 */ /* 0x000fe20000011417 */
[----:B------:R-:W-:Y:S01]  /*0ef0*/  IMAD R17, R3, 0x8, R2 ;  /* 0x0000000803117824 */ /* 0x000fe200078e0202 */
[----:B-1----:R-:W-:-:S07]  /*0f00*/  SHF.R.S32.HI R0, RZ, 0x1f, R22 ;  /* 0x0000001fff007819 */ /* 0x002fce0000011416 */
.L_x_1126:
[----:B------:R-:W-:Y:S02]  /*0f10*/  ULDC.64 UR8, c[0x0][0xa28] ;  /* 0x00028a0000087ab9 */ /* 0x000fe40000000a00 */
[----:B------:R-:W-:-:S04]  /*0f20*/  UISETP.NE.U32.AND UP0, UPT, UR8, URZ, UPT ;  /* 0x0000003f0800728c */ /* 0x000fc8000bf05070 */
[----:B------:R-:W-:-:S03]  /*0f30*/  UISETP.NE.AND.EX UP0, UPT, UR9, URZ, UPT, UP0 ;  /* 0x0000003f0900728c */ /* 0x000fc6000bf05300 */
[----:B------:R-:W-:Y:S02]  /*0f40*/  ULDC.64 UR8, c[0x0][0xa18] ;  /* 0x0002860000087ab9 */ /* 0x000fe40000000a00 */
[----:B------:R-:W-:Y:S01]  /*0f50*/  UISETP.NE.U32.AND UP1, UPT, UR8, URZ, UPT ;  /* 0x0000003f0800728c */ /* 0x000fe2000bf25070 */
[----:B------:R-:W-:-:S03]  /*0f60*/  PLOP3.LUT P0, PT, PT, PT, UP0, 0x80, 0x0 ;  /* 0x000000000000781c */ /* 0x000fc60003f0f008 */
[----:B------:R-:W-:-:S03]  /*0f70*/  UISETP.NE.AND.EX UP1, UPT, UR9, URZ, UPT, UP1 ;  /* 0x0000003f0900728c */ /* 0x000fc6000bf25310 */
[----:B------:R-:W-:Y:S02]  /*0f80*/  @UP0 ULDC.64 UR8, c[0x0][0xa28] ;  /* 0x00028a0000080ab9 */ /* 0x000fe40000000a00 */
[----:B------:R-:W-:Y:S01]  /*0f90*/  @UP0 UIMAD.WIDE UR8, UR6, 0x4, UR8 ;  /* 0x00000004060808a5 */ /* 0x000fe2000f8e0208 */
[----:B------:R-:W-:-:S05]  /*0fa0*/  PLOP3.LUT P2, PT, PT, PT, UP1, 0x80, 0x0 ;  /* 0x000000000000781c */ /* 0x000fca0003f4f018 */
[----:B------:R-:W-:Y:S01]  /*0fb0*/  @UP1 ULDC.64 UR10, c[0x0][0xa18] ;  /* 0x00028600000a1ab9 */ /* 0x000fe20000000a00 */
[----:B0123--:R-:W-:Y:S02]  /*0fc0*/  IMAD.U32 R2, RZ, RZ, UR8 ;  /* 0x00000008ff027e24 */ /* 0x00ffe4000f8e00ff */
[----:B------:R-:W-:Y:S01]  /*0fd0*/  IMAD.U32 R3, RZ, RZ, UR9 ;  /* 0x00000009ff037e24 */ /* 0x000fe2000f8e00ff */
[----:B------:R-:W-:Y:S02]  /*0fe0*/  @UP1 UIMAD.WIDE UR8, UR6, 0x4, UR10 ;  /* 0x00000004060818a5 */ /* 0x000fe4000f8e020a */
[----:B------:R-:W-:Y:S02]  /*0ff0*/  ULOP3.LUT UR4, UR7, 0xff000000, URZ, 0xc0, !UPT ;  /* 0xff00000007047892 */ /* 0x000fe4000f8ec03f */
[----:B------:R-:W2:Y:S01]  /*1000*/  @P0 LDG.E R2, desc[UR52][R2.64] ;  /* 0x0000003402020981 */ /* 0x000ea2000c1e1900 */
[----:B------:R-:W-:Y:S01]  /*1010*/  ULDC.64 UR10, c[0x0][0xa20] ;  /* 0x00028800000a7ab9 */ /* 0x000fe20000000a00 */
[----:B------:R-:W-:-:S02]  /*1020*/  IMAD.U32 R4, RZ, RZ, UR8 ;  /* 0x00000008ff047e24 */ /* 0x000fc4000f8e00ff */
[----:B------:R-:W-:Y:S01]  /*1030*/  IMAD.U32 R5, RZ, RZ, UR9 ;  /* 0x00000009ff057e24 */ /* 0x000fe2000f8e00ff */
[----:B------:R-:W-:-:S04]  /*1040*/  ULDC.64 UR8, c[0x0][0x418] ;  /* 0x0001060000087ab9 */ /* 0x000fc80000000a00 */
[----:B------:R-:W3:Y:S01]  /*1050*/  @P2 LDG.E R4, desc[UR52][R4.64] ;  /* 0x0000003404042981 */ /* 0x000ee2000c1e1900 */
[----:B------:R-:W-:Y:S01]  /*1060*/  UISETP.NE.U32.AND UP0, UPT, UR8, URZ, UPT ;  /* 0x0000003f0800728c */ /* 0x000fe2000bf05070 */
[----:B------:R-:W-:Y:S01]  /*1070*/  ISETP.NE.U32.AND P1, PT, RZ, UR10, PT ;  /* 0x0000000aff007c0c */ /* 0x000fe2000bf25070 */
[----:B------:R-:W-:Y:S02]  /*1080*/  ULOP3.LUT UR42, UR7, 0xff0000, URZ, 0xc0, !UPT ;  /* 0x00ff0000072a7892 */ /* 0x000fe4000f8ec03f */
[----:B------:R-:W-:Y:S01]  /*1090*/  UISETP.NE.AND.EX UP0, UPT, UR9, URZ, UPT, UP0 ;  /* 0x0000003f0900728c */ /* 0x000fe2000bf05300 */
[----:B------:R-:W-:Y:S01]  /*10a0*/  ISETP.NE.AND.EX P1, PT, RZ, UR11, PT, P1 ;  /* 0x0000000bff007c0c */ /* 0x000fe2000bf25310 */
[----:B------:R-:W-:Y:S01]  /*10b0*/  ULDC UR8, c[0x0][0x424] ;  /* 0x0001090000087ab9 */ /* 0x000fe20000000800 */
[----:B------:R-:W-:Y:S02]  /*10c0*/  USHF.R.U32.HI UR4, URZ, 0x8, UR4 ;  /* 0x000000083f047899 */ /* 0x000fe40008011604 */
[----:B------:R-:W-:Y:S01]  /*10d0*/  USEL UR8, UR8, 0x1, UP0 ;  /* 0x0000000108087887 */ /* 0x000fe20008000000 */
[----:B------:R-:W-:Y:S01]  /*10e0*/  ULDC UR9, c[0x0][0x2f0] ;  /* 0x0000bc0000097ab9 */ /* 0x000fe20000000800 */
[----:B------:R-:W-:Y:S01]  /*10f0*/  UMOV UR40, URZ ;  /* 0x0000003f00287c82 */ /* 0x000fe20008000000 */
[----:B------:R-:W-:Y:S01]  /*1100*/  ULEA.HI UR42, UR42, UR4, URZ, 0x10 ;  /* 0x000000042a2a7291 */ /* 0x000fe2000f8f803f */
[----:B------:R-:W-:Y:S01]  /*1110*/  ULDC UR46, c[0x0][0x288] ;  /* 0x0000a200002e7ab9 */ /* 0x000fe20000000800 */
[----:B------:R-:W-:-:S02]  /*1120*/  UIMAD UR4, UR8, UR9, URZ ;  /* 0x00000009080472a4 */ /* 0x000fc4000f8e023f */
[----:B------:R-:W-:Y:S01]  /*1130*/  ULOP3.LUT UR37, UR7, 0xffff, URZ, 0xc0, !UPT ;  /* 0x0000ffff07257892 */ /* 0x000fe2000f8ec03f */
[----:B--2---:R-:W-:Y:S02]  /*1140*/  @P0 R2UR UR40, R2 ;  /* 0x00000000022802ca */ /* 0x004fe400000e0000 */
[----:B---3--:R-:W-:Y:S01]  /*1150*/  @P2 R2UR UR46, R4 ;  /* 0x00000000042e22ca */ /* 0x008fe200000e0000 */
[----:B----45:R-:W-:-:S14]  /*1160*/  @P2 BRA `(.L_x_1035) ;  /* 0x0000000000342947 */ /* 0x030fdc0003800000 */
[----:B------:R-:W-:Y:S02]  /*1170*/  ULDC.64 UR8, c[0x0][0xa00] ;  /* 0x0002800000087ab9 */ /* 0x000fe40000000a00 */
[----:B------:R-:W-:-:S04]  /*1180*/  ISETP.NE.U32.AND P0, PT, RZ, UR8, PT ;  /* 0x00000008ff007c0c */ /* 0x000fc8000bf05070 */
[----:B------:R-:W-:-:S13]  /*1190*/  ISETP.NE.AND.EX P0, PT, RZ, UR9, PT, P0 ;  /* 0x00000009ff007c0c */ /* 0x000fda000bf05300 */
[----:B------:R-:W-:Y:S05]  /*11a0*/  @!P0 BRA `(.L_x_1035) ;  /* 0x0000000000248947 */ /* 0x000fea0003800000 */
[----:B------:R-:W-:Y:S02]  /*11b0*/  ULDC.64 UR8, c[0x0][0xa00] ;  /* 0x0002800000087ab9 */ /* 0x000fe40000000a00 */
[----:B------:R-:W-:-:S06]  /*11c0*/  UIMAD.WIDE UR8, UR6, 0x4, UR8 ;  /* 0x00000004060878a5 */ /* 0x000fcc000f8e0208 */
[----:B------:R-:W-:Y:S02]  /*11d0*/  IMAD.U32 R2, RZ, RZ, UR8 ;  /* 0x00000008ff027e24 */ /* 0x000fe4000f8e00ff */
[----:B------:R-:W-:-:S05]  /*11e0*/  IMAD.U32 R3, RZ, RZ, UR9 ;  /* 0x00000009ff037e24 */ /* 0x000fca000f8e00ff */
[----:B------:R-:W2:Y:S04]  /*11f0*/  LDG.E R4, desc[UR52][R2.64] ;  /* 0x0000003402047981 */ /* 0x000ea8000c1e1900 */
[----:B------:R-:W3:Y:S01]  /*1200*/  LDG.E R0, desc[UR52][R2.64+0x4] ;  /* 0x0000043402007981 */ /* 0x000ee2000c1e1900 */
[----:B--2---:R-:W-:Y:S02]  /*1210*/  R2UR UR46, R4 ;  /* 0x00000000042e72ca */ /* 0x004fe400000e0000 */
[----:B---3--:R-:W-:-:S13]  /*1220*/  R2UR UR7, R0 ;  /* 0x00000000000772ca */ /* 0x008fda00000e0000 */
[----:B------:R-:W-:-:S12]  /*1230*/  UIADD3 UR46, -UR46, UR7, URZ ;  /* 0x000000072e2e7290 */ /* 0x000fd8000fffe13f */
.L_x_1035:
[----:B------:R-:W-:Y:S01]  /*1240*/  UMOV UR38, UR6 ;  /* 0x0000000600267c82 */ /* 0x000fe20008000000 */
[----:B------:R-:W-:Y:S05]  /*1250*/  @!P1 BRA `(.L_x_1036) ;  /* 0x00000000001c9947 */ /* 0x000fea0003800000 */
[----:B------:R-:W-:Y:S02]  /*1260*/  ULDC.64 UR8, c[0x0][0xa20] ;  /* 0x0002880000087ab9 */ /* 0x000fe40000000a00 */
[----:B------:R-:W-:-:S06]  /*1270*/  UIMAD.WIDE UR6, UR6, 0x4, UR8 ;  /* 0x00000004060678a5 */ /* 0x000fcc000f8e0208 */
[----:B------:R-:W-:Y:S02]  /*1280*/  IMAD.U32 R2, RZ, RZ, UR6 ;  /* 0x00000006ff027e24 */ /* 0x000fe4000f8e00ff */
[----:B------:R-:W-:-:S05]  /*1290*/  IMAD.U32 R3, RZ, RZ, UR7 ;  /* 0x00000007ff037e24 */ /* 0x000fca000f8e00ff */
[----:B------:R-:W2:Y:S02]  /*12a0*/  LDG.E R2, desc[UR52][R2.64] ;  /* 0x0000003402027981 */ /* 0x000ea4000c1e1900 */
[----:B--2---:R-:W-:Y:S01]  /*12b0*/  R2UR UR4, R2 ;  /* 0x00000000020472ca */ /* 0x004fe200000e0000 */
[----:B------:R-:W-:-:S14]  /*12c0*/  BRA `(.L_x_1037) ;  /* 0x0000000000347947 */ /* 0x000fdc0003800000 */
.L_x_1036:
        /* <DEDUP_REMOVED lines=13> */
.L_x_1037:
[----:B------:R-:W-:Y:S01]  /*13a0*/  ULDC UR6, c[0x0][0x448] ;  /* 0x0001120000067ab9 */ /* 0x000fe20000000800 */
[----:B------:R-:W-:Y:S02]  /*13b0*/  UIMAD UR39, UR5, 0xc0, URZ ;  /* 0x000000c0052778a4 */ /* 0x000fe4000f8e023f */
[----:B------:R-:W-:Y:S02]  /*13c0*/  UISETP.NE.AND UP0, UPT, UR6, 0x1, UPT ;  /* 0x000000010600788c */ /* 0x000fe4000bf05270 */
[----:B------:R-:W-:Y:S02]  /*13d0*/  UIADD3 UR40, -UR40, UR4, URZ ;  /* 0x0000000428287290 */ /* 0x000fe4000fffe13f */
[----:B------:R-:W-:Y:S01]  /*13e0*/  UIADD3 UR8, UR39, 0xbf, URZ ;  /* 0x000000bf27087890 */ /* 0x000fe2000fffe03f */
[----:B------:R-:W-:Y:S01]  /*13f0*/  ULDC.64 UR4, c[0x0][0x9e0] ;  /* 0x0002780000047ab9 */ /* 0x000fe20000000a00 */
[----:B------:R-:W-:Y:S02]  /*1400*/  UIADD3 UR9, UR40, 0x1, -UR46 ;  /* 0x0000000128097890 */ /* 0x000fe4000fffe82e */
[----:B------:R-:W-:-:S03]  /*1410*/  UISETP.GE.AND UP1, UPT, UR5, 0x1, UPT ;  /* 0x000000010500788c */ /* 0x000fc6000bf26270 */
[----:B------:R-:W-:Y:S01]  /*1420*/  @UP0 ULDC UR6, c[0x0][0x44c] ;  /* 0x0001130000060ab9 */ /* 0x000fe20000000800 */
[----:B------:R-:W-:Y:S01]  /*1430*/  @UP0 ULDC UR10, c[0x0][0x450] ;  /* 0x00011400000a0ab9 */ /* 0x000fe20000000800 */
[----:B------:R-:W-:Y:S01]  /*1440*/  UIMAD.WIDE.U32 UR6, UR8, UR6, URZ ;  /* 0x00000006080672a5 */ /* 0x000fe2000f8e003f */
[----:B------:R-:W-:-:S03]  /*1450*/  PLOP3.LUT P1, PT, PT, PT, UP1, 0x80, 0x0 ;  /* 0x000000000000781c */ /* 0x000fc60003f2f018 */
[----:B------:R-:W-:-:S04]  /*1460*/  @UP0 USHF.R.U32.HI UR8, URZ, UR10, UR7 ;  /* 0x0000000a3f080299 */ /* 0x000fc80008011607 */
[----:B------:R-:W-:-:S04]  /*1470*/  UIADD3 UR9, UR9, UR8, URZ ;  /* 0x0000000809097290 */ /* 0x000fc8000fffe03f */
[----:B------:R-:W-:Y:S02]  /*1480*/  UIADD3 UR4, UR9, UR4, URZ ;  /* 0x0000000409047290 */ /* 0x000fe4000fffe03f */
[----:B------:R-:W-:Y:S10]  /*1490*/  @!P1 BRA `(.L_x_1038) ;  /* 0x0000000000449947 */ /* 0x000ff40003800000 */
        /* <DEDUP_REMOVED lines=10> */
.L_x_1039:
[----:B------:R-:W-:-:S11]  /*1540*/  UISETP.NE.AND UP1, UPT, UR5, 0x1, UPT ;  /* 0x000000010500788c */ /* 0x000fd6000bf25270 */
[----:B------:R-:W-:Y:S02]  /*1550*/  @UP1 ULDC.64 UR10, c[0x0][0x9e8] ;  /* 0x00027a00000a1ab9 */ /* 0x000fe40000000a00 */
[----:B------:R-:W-:-:S04]  /*1560*/  UIMAD.WIDE.U32 UR6, UR8, UR10, URZ ;  /* 0x0000000a080672a5 */ /* 0x000fc8000f8e003f */
[----:B------:R-:W-:-:S12]  /*1570*/  @UP1 USHF.R.U32.HI UR8, URZ, UR11, UR7 ;  /* 0x0000000b3f081299 */ /* 0x000fd80008011607 */
.L_x_1040:
[----:B------:R-:W-:-:S04]  /*1580*/  UIMAD UR8, UR8, UR5, UR5 ;  /* 0x00000005080872a4 */ /* 0x000fc8000f8e0205 */
[----:B------:R-:W-:-:S04]  /*1590*/  UISETP.LT.AND UP1, UPT, UR4, UR8, UPT ;  /* 0x000000080400728c */ /* 0x000fc8000bf21270 */
[----:B------:R-:W-:-:S12]  /*15a0*/  USEL UR4, UR4, UR8, UP1 ;  /* 0x0000000804047287 */ /* 0x000fd80008800000 */
.L_x_1038:
[----:B------:R-:W-:Y:S02]  /*15b0*/  UIADD3 UR8, UR40, 0x7f, URZ ;  /* 0x0000007f28087890 */ /* 0x000fe4000fffe03f */
[----:B------:R-:W-:Y:S02]  /*15c0*/  UIADD3 UR9, UR4, 0x7f, URZ ;  /* 0x0000007f04097890 */ /* 0x000fe4000fffe03f */
[----:B------:R-:W-:Y:S02]  /*15d0*/  USHF.R.S32.HI UR4, URZ, 0x1f, UR8 ;  /* 0x0000001f3f047899 */ /* 0x000fe40008011408 */
[----:B------:R-:W-:Y:S01]  /*15e0*/  USHF.R.S32.HI UR10, URZ, 0x1f, UR9 ;  /* 0x0000001f3f0a7899 */ /* 0x000fe20008011409 */
[----:B------:R-:W-:Y:S01]  /*15f0*/  @UP0 ULDC UR6, c[0x0][0x44c] ;  /* 0x0001130000060ab9 */ /* 0x000fe20000000800 */
[----:B------:R-:W-:Y:S02]  /*1600*/  ULEA.HI UR4, UR4, UR8, URZ, 0x7 ;  /* 0x0000000804047291 */ /* 0x000fe4000f8f383f */
[----:B------:R-:W-:-:S02]  /*1610*/  ULEA.HI UR10, UR10, UR9, URZ, 0x7 ;  /* 0x000000090a0a7291 */ /* 0x000fc4000f8f383f */
[----:B------:R-:W-:Y:S01]  /*1620*/  UIMAD.WIDE.U32 UR6, UR39, UR6, URZ ;  /* 0x00000006270672a5 */ /* 0x000fe2000f8e003f */
[----:B------:R-:W-:Y:S01]  /*1630*/  @UP0 ULDC UR12, c[0x0][0x450] ;  /* 0x00011400000c0ab9 */ /* 0x000fe20000000800 */
[----:B------:R-:W-:Y:S01]  /*1640*/  UMOV UR11, UR39 ;  /* 0x00000027000b7c82 */ /* 0x000fe20008000000 */
[----:B------:R-:W-:Y:S02]  /*1650*/  USHF.R.S32.HI UR4, URZ, 0x7, UR4 ;  /* 0x000000073f047899 */ /* 0x000fe40008011404 */
[----:B------:R-:W-:Y:S02]  /*1660*/  USHF.R.S32.HI UR10, URZ, 0x7, UR10 ;  /* 0x000000073f0a7899 */ /* 0x000fe4000801140a */
[----:B------:R-:W-:Y:S02]  /*1670*/  UIADD3 UR51, UR40, -UR46, URZ ;  /* 0x8000002e28337290 */ /* 0x000fe4000fffe03f */
[----:B------:R-:W-:Y:S02]  /*1680*/  @UP0 USHF.R.U32.HI UR11, URZ, UR12, UR7 ;  /* 0x0000000c3f0b0299 */ /* 0x000fe40008011607 */
[----:B------:R-:W-:-:S02]  /*1690*/  UISETP.LT.AND UP0, UPT, UR4, UR10, UPT ;  /* 0x0000000a0400728c */ /* 0x000fc4000bf01270 */
        /* <DEDUP_REMOVED lines=15> */
.L_x_1042:
[----:B------:R-:W-:-:S11]  /*1790*/  UISETP.NE.AND UP0, UPT, UR5, 0x1, UPT ;  /* 0x000000010500788c */ /* 0x000fd6000bf05270 */
[----:B------:R-:W-:Y:S02]  /*17a0*/  @UP0 ULDC.64 UR10, c[0x0][0x9e8] ;  /* 0x00027a00000a0ab9 */ /* 0x000fe40000000a00 */
[----:B------:R-:W-:-:S04]  /*17b0*/  UIMAD.WIDE.U32 UR8, UR7, UR10, URZ ;  /* 0x0000000a070872a5 */ /* 0x000fc8000f8e003f */
[----:B------:R-:W-:-:S12]  /*17c0*/  @UP0 USHF.R.U32.HI UR7, URZ, UR11, UR9 ;  /* 0x0000000b3f070299 */ /* 0x000fd80008011609 */
.L_x_1043:
[----:B------:R-:W-:-:S04]  /*17d0*/  UIMAD UR5, UR7, UR5, URZ ;  /* 0x00000005070572a4 */ /* 0x000fc8000f8e023f */
[----:B------:R-:W-:-:S04]  /*17e0*/  UISETP.LT.AND UP0, UPT, UR4, UR5, UPT ;  /* 0x000000050400728c */ /* 0x000fc8000bf01270 */
[----:B------:R-:W-:-:S12]  /*17f0*/  USEL UR4, UR4, UR5, !UP0 ;  /* 0x0000000504047287 */ /* 0x000fd8000c000000 */
.L_x_1041:
[----:B------:R-:W-:Y:S02]  /*1800*/  USHF.R.S32.HI UR5, URZ, 0x1f, UR4 ;  /* 0x0000001f3f057899 */ /* 0x000fe40008011404 */
[----:B------:R-:W-:Y:S02]  /*1810*/  ULOP3.LUT UR41, UR42, 0xff, URZ, 0xc0, !UPT ;  /* 0x000000ff2a297892 */ /* 0x000fe4000f8ec03f */
[----:B------:R-:W-:Y:S02]  /*1820*/  ULEA.HI UR5, UR5, UR4, URZ, 0x7 ;  /* 0x0000000405057291 */ /* 0x000fe4000f8f383f */
[----:B------:R-:W-:Y:S02]  /*1830*/  USHF.R.U32.HI UR42, URZ, 0x10, UR42 ;  /* 0x000000103f2a7899 */ /* 0x000fe4000801162a */
[----:B------:R-:W-:Y:S01]  /*1840*/  USHF.R.S32.HI UR5, URZ, 0x7, UR5 ;  /* 0x000000073f057899 */ /* 0x000fe20008011405 */
[----:B------:R-:W-:-:S03]  /*1850*/  UMOV UR4, URZ ;  /* 0x0000003f00047c82 */ /* 0x000fc60008000000 */
[----:B------:R-:W-:-:S04]  /*1860*/  UISETP.LT.AND UP0, UPT, URZ, UR5, UPT ;  /* 0x000000053f00728c */ /* 0x000fc8000bf01270 */
[----:B------:R-:W-:-:S04]  /*1870*/  USEL UR43, URZ, UR5, !UP0 ;  /* 0x000000053f2b7287 */ /* 0x000fc8000c000000 */
[----:B------:R-:W-:-:S06]  /*1880*/  UISETP.GT.AND UP0, UPT, UR6, UR43, UPT ;  /* 0x0000002b0600728c */ /* 0x000fcc000bf04270 */
[----:B------:R-:W-:-:S13]  /*1890*/  PLOP3.LUT P0, PT, PT, PT, UP0, 0x80, 0x0 ;  /* 0x000000000000781c */ /* 0x000fda0003f0f008 */
[----:B------:R-:W-:Y:S05]  /*18a0*/  @!P0 BRA `(.L_x_1044) ;  /* 0x0000000000948947 */ /* 0x000fea0003800000 */
[----:B------:R-:W-:Y:S01]  /*18b0*/  UISETP.NE.AND UP0, UPT, UR42, URZ, UPT ;  /* 0x0000003f2a00728c */ /* 0x000fe2000bf05270 */
[----:B------:R-:W-:-:S03]  /*18c0*/  ULDC UR4, c[0x0][0x9f0] ;  /* 0x00027c0000047ab9 */ /* 0x000fc60000000800 */
[----:B------:R-:W-:-:S04]  /*18d0*/  USEL UR10, UR42, UR4, UP0 ;  /* 0x000000042a0a7287 */ /* 0x000fc80008000000 */
[----:B------:R-:W-:Y:S02]  /*18e0*/  UIADD3 UR4, UR10, -0x1, UR6 ;  /* 0xffffffff0a047890 */ /* 0x000fe4000fffe006 */
[----:B------:R-:W-:Y:S02]  /*18f0*/  IMAD.U32 R3, RZ, RZ, UR10 ;  /* 0x0000000aff037e24 */ /* 0x000fe4000f8e00ff */
[----:B------:R-:W-:-:S03]  /*1900*/  UIADD3 UR7, -UR43, UR4, URZ ;  /* 0x000000042b077290 */ /* 0x000fc6000fffe13f */
[-C--:B------:R-:W-:Y:S01]  /*1910*/  IABS R0, R3.reuse ;  /* 0x0000000300007213 */ /* 0x080fe20000000000 */
[----:B------:R-:W-:Y:S01]  /*1920*/  UMOV UR4, URZ ;  /* 0x0000003f00047c82 */ /* 0x000fe20008000000 */
[----:B------:R-:W-:Y:S01]  /*1930*/  IABS R5, R3 ;  /* 0x0000000300057213 */ /* 0x000fe20000000000 */
[----:B------:R-:W-:Y:S01]  /*1940*/  IMAD.U32 R4, RZ, RZ, UR7 ;  /* 0x00000007ff047e24 */ /* 0x000fe2000f8e00ff */
[----:B------:R-:W-:Y:S01]  /*1950*/  R2UR UR11, R0 ;  /* 0x00000000000b72ca */ /* 0x000fe200000e0000 */
[----:B------:R-:W-:-:S03]  /*1960*/  ULOP3.LUT UR7, UR7, UR10, URZ, 0x3c, !UPT ;  /* 0x0000000a07077292 */ /* 0x000fc6000f8e3c3f */
[----:B------:R-:W-:-:S05]  /*1970*/  IABS R4, R4 ;  /* 0x0000000400047213 */ /* 0x000fca0000000000 */
[----:B------:R-:W-:-:S04]  /*1980*/  IMAD.MOV.U32 R3, RZ, RZ, R4 ;  /* 0x000000ffff037224 */ /* 0x000fc800078e0004 */
        /* <DEDUP_REMOVED lines=23> */
.L_x_1044:
[----:B------:R-:W-:Y:S01]  /*1b00*/  UIMAD UR43, UR41, UR4, UR43 ;  /* 0x00000004292b72a4 */ /* 0x000fe2000f8e022b */
[----:B------:R-:W-:Y:S01]  /*1b10*/  IMAD.U32 R88, RZ, RZ, UR6 ;  /* 0x00000006ff587e24 */ /* 0x000fe2000f8e00ff */
[----:B------:R-:W-:Y:S01]  /*1b20*/  PLOP3.LUT P0, PT, PT, PT, PT, 0x80, 0x0 ;  /* 0x000000000000781c */ /* 0x000fe20003f0f070 */
[----:B------:R-:W-:Y:S01]  /*1b30*/  IMAD.U32 R3, RZ, RZ, UR4 ;  /* 0x00000004ff037e24 */ /* 0x000fe2000f8e00ff */
[----:B------:R-:W-:Y:S02]  /*1b40*/  CS2R R20, SRZ ;  /* 0x0000000000147805 */ /* 0x000fe4000001ff00 */
[----:B------:R-:W-:Y:S02]  /*1b50*/  CS2R R118, SRZ ;  /* 0x0000000000767805 */ /* 0x000fe4000001ff00 */
[----:B------:R-:W-:Y:S02]  /*1b60*/  CS2R R116, SRZ ;  /* 0x0000000000747805 */ /* 0x000fe4000001ff00 */
[----:B------:R-:W-:-:S02]  /*1b70*/  CS2R R114, SRZ ;  /* 0x0000000000727805 */ /* 0x000fc4000001ff00 */
[----:B------:R-:W-:Y:S02]  /*1b80*/  VIADDMNMX R88, R3, UR43, R88, PT ;  /* 0x0000002b03587c46 */ /* 0x000fe4000b800158 */
[----:B------:R-:W-:Y:S02]  /*1b90*/  CS2R R112, SRZ ;  /* 0x0000000000707805 */ /* 0x000fe4000001ff00 */
[----:B------:R-:W-:Y:S02]  /*1ba0*/  CS2R R110, SRZ ;  /* 0x00000000006e7805 */ /* 0x000fe4000001ff00 */
[----:B------:R-:W-:Y:S02]  /*1bb0*/  CS2R R108, SRZ ;  /* 0x00000000006c7805 */ /* 0x000fe4000001ff00 */
[----:B------:R-:W-:Y:S02]  /*1bc0*/  ISETP.GT.AND P1, PT, R88, UR43, PT ;  /* 0x0000002b58007c0c */ /* 0x000fe4000bf24270 */
        /* <DEDUP_REMOVED lines=10> */
[----:B------:R-:W-:Y:S06]  /*1c70*/  @!P1 BRA `(.L_x_1045) ;  /* 0x000000d400cc9947 */ /* 0x000fec0003800000 */
[----:B------:R-:W0:Y:S01]  /*1c80*/  S2R R0, SR_TID.X ;  /* 0x0000000000007919 */ /* 0x000e220000002100 */
[----:B------:R-:W1:Y:S01]  /*1c90*/  S2UR UR6, SR_CgaCtaId ;  /* 0x00000000000679c3 */ /* 0x000e620000008800 */
[----:B------:R-:W-:Y:S02]  /*1ca0*/  UMOV UR45, 0x400 ;  /* 0x00000400002d7882 */ /* 0x000fe40000000000 */
[----:B-1----:R-:W-:Y:S01]  /*1cb0*/  ULEA UR45, UR6, UR45, 0x18 ;  /* 0x0000002d062d7291 */ /* 0x002fe2000f8ec03f */
[----:B0-----:R-:W-:-:S05]  /*1cc0*/  VIADD R4, R0, 0xffffff80 ;  /* 0xffffff8000047836 */ /* 0x001fca0000000000 */
[----:B------:R-:W-:-:S04]  /*1cd0*/  SHF.R.S32.HI R0, RZ, 0x1f, R4 ;  /* 0x0000001fff007819 */ /* 0x000fc80000011404 */
[----:B------:R-:W-:-:S04]  /*1ce0*/  LEA.HI R0, R0, R4, RZ, 0x7 ;  /* 0x0000000400007211 */ /* 0x000fc800078f38ff */
[----:B------:R-:W-:-:S06]  /*1cf0*/  SHF.R.S32.HI R0, RZ, 0x7, R0 ;  /* 0x00000007ff007819 */ /* 0x000fcc0000011400 */
[----:B------:R-:W0:Y:S02]  /*1d00*/  SHFL.IDX PT, R0, R0, RZ, 0x1f ;  /* 0x00001fff00007589 */ /* 0x000e2400000e0000 */
[----:B0-----:R-:W-:-:S13]  /*1d10*/  R2UR UR44, R0 ;  /* 0x00000000002c72ca */ /* 0x001fda00000e0000 */
        /* <DEDUP_REMOVED lines=26> */
.L_x_1046:
[----:B------:R-:W-:Y:S01]  /*1ec0*/  ULEA.HI UR4, UR48, UR48, URZ, 0x1 ;  /* 0x0000003030047291 */ /* 0x000fe2000f8f083f */
[----:B------:R-:W-:-:S03]  /*1ed0*/  IMAD.U32 R2, RZ, RZ, UR49 ;  /* 0x00000031ff027e24 */ /* 0x000fc6000f8e00ff */
[----:B------:R-:W-:Y:S02]  /*1ee0*/  ULOP3.LUT UR4, UR4, 0xfffffffe, URZ, 0xc0, !UPT ;  /* 0xfffffffe04047892 */ /* 0x000fe4000f8ec03f */
[----:B------:R-:W-:Y:S02]  /*1ef0*/  ISETP.NE.AND P0, PT, R2, 0x3, PT ;  /* 0x000000030200780c */ /* 0x000fe40003f05270 */
[----:B------:R-:W-:-:S06]  /*1f00*/  UIADD3 UR4, UR48, -UR4, URZ ;  /* 0x8000000430047290 */ /* 0x000fcc000fffe03f */
[----:B------:R-:W-:-:S05]  /*1f10*/  IMAD.U32 R0, RZ, RZ, UR4 ;  /* 0x00000004ff007e24 */ /* 0x000fca000f8e00ff */
[----:B------:R-:W-:-:S04]  /*1f20*/  SHF.L.U32 R0, R0, 0x1f, RZ ;  /* 0x0000001f00007819 */ /* 0x000fc800000006ff */
[----:B------:R-:W0:Y:S02]  /*1f30*/  SYNCS.PHASECHK.TRANS64.TRYWAIT P1, [UR45+0x16800], R0 ;  /* 0x01680000ff0075a7 */ /* 0x000e24000802016d */
[----:B0-----:R-:W-:Y:S05]  /*1f40*/  @!P1 BRA `(.L_x_1047) ;  /* 0x0000015c00909947 */ /* 0x001fea0003800000 */
.L_x_1249:
[----:B------:R-:W-:Y:S05]  /*1f50*/  @!P0 BRA `(.L_x_1048) ;  /* 0x0000000000048947 */ /* 0x000fea0003800000 */
[----:B------:R-:W-:Y:S01]  /*1f60*/  BPT.TRAP 0x1 ;  /* 0x000000040000795c */ /* 0x000fe20000300000 */
.L_x_1048:
[----:B------:R-:W-:Y:S02]  /*1f70*/  IMAD.U32 R90, RZ, RZ, UR47 ;  /* 0x0000002fff5a7e24 */ /* 0x000fe4000f8e00ff */
[----:B0-----:R-:W-:-:S03]  /*1f80*/  IMAD.U32 R3, RZ, RZ, UR50 ;  /* 0x00000032ff037e24 */ /* 0x001fc6000f8e00ff */
[----:B------:R-:W-:Y:S02]  /*1f90*/  LEA R90, R90, UR45, 0x3 ;  /* 0x0000002d5a5a7c11 */ /* 0x000fe4000f8e18ff */
[----:B------:R-:W-:-:S04]  /*1fa0*/  SHF.L.U32 R3, R3, 0x1f, RZ ;  /* 0x0000001f03037819 */ /* 0x000fc800000006ff */
[----:B------:R0:W1:Y:S01]  /*1fb0*/  SYNCS.PHASECHK.TRANS64.TRYWAIT P2, [R90+URZ+0x16830], R3 ;  /* 0x016830035a0075a7 */ /* 0x000062000804017f */
[----:B------:R-:W-:Y:S05]  /*1fc0*/  @!P0 BRA `(.L_x_1049) ;  /* 0x0000000000048947 */ /* 0x000fea0003800000 */
[----:B------:R-:W-:Y:S01]  /*1fd0*/  BPT.TRAP 0x1 ;  /* 0x000000040000795c */ /* 0x000fe20000300000 */
.L_x_1049:
[----:B------:R-:W2:Y:S02]  /*1fe0*/  S2R R0, SR_TID.X ;  /* 0x0000000000007919 */ /* 0x000ea40000002100 */
[----:B--2---:R-:W-:Y:S01]  /*1ff0*/  LOP3.LUT P1, RZ, R0, 0x7f, RZ, 0xc0, !PT ;  /* 0x0000007f00ff7812 */ /* 0x004fe2000782c0ff */
[----:B-1----:R-:W-:-:S12]  /*2000*/  @P2 BRA `(.L_x_1050) ;  /* 0x0000000000082947 */ /* 0x002fd80003800000 */
[----:B------:R-:W1:Y:S02]  /*2010*/  SYNCS.PHASECHK.TRANS64.TRYWAIT P2, [R90+URZ+0x16830], R3 ;  /* 0x016830035a0075a7 */ /* 0x000e64000804017f */
[----:B-1----:R-:W-:Y:S05]  /*2020*/  @!P2 BRA `(.L_x_1051) ;  /* 0x0000015c0070a947 */ /* 0x002fea0003800000 */
.L_x_1050:
[----:B------:R-:W-:Y:S05]  /*2030*/  WARPSYNC.ALL ;  /* 0x0000000000007948 */ /* 0x000fea0003800000 */
[----:B------:R-:W-:Y:S01]  /*2040*/  UIADD3 UR4, UR45, 0xe400, URZ ;  /* 0x0000e4002d047890 */ /* 0x000fe2000fffe03f */
[----:B------:R-:W-:Y:S01]  /*2050*/  WARPGROUP.ARRIVE ;  /* 0x00000000000079c5 */ /* 0x000fe20000000000 */
[----:B------:R-:W-:Y:S01]  /*2060*/  ULOP3.LUT UR16, UR54, 0x10000, URZ, 0xfc, !UPT ;  /* 0x0001000036107892 */ /* 0x000fe2000f8efc3f */
[----:B01----:R-:W-:Y:S01]  /*2070*/  @!P1 VIADD R90, R90, 0x16840 ;  /* 0x000168405a5a9836 */ /* 0x003fe20000000000 */
[----:B------:R-:W-:Y:S01]  /*2080*/  USHF.R.U32.HI UR4, URZ, 0x4, UR4 ;  /* 0x000000043f047899 */ /* 0x000fe20008011604 */
[----:B------:R-:W-:Y:S01]  /*2090*/  UMOV UR17, 0x40000040 ;  /* 0x4000004000117882 */ /* 0x000fe20000000000 */
[----:B------:R-:W-:-:S02]  /*20a0*/  UMOV UR19, 0x40000040 ;  /* 0x4000004000137882 */ /* 0x000fc40000000000 */
[----:B------:R-:W-:Y:S01]  /*20b0*/  ULOP3.LUT UR4, UR4, 0x3fff, URZ, 0xc0, !UPT ;  /* 0x00003fff04047892 */ /* 0x000fe2000f8ec03f */
[----:B------:R-:W-:Y:S01]  /*20c0*/  @!P1 PRMT R90, RZ, 0x654, R90 ;  /* 0x00000654ff5a9816 */ /* 0x000fe2000000005a */
[----:B------:R-:W-:Y:S01]  /*20d0*/  UMOV UR5, 0x40000040 ;  /* 0x4000004000057882 */ /* 0x000fe20000000000 */
[----:B------:R-:W-:Y:S01]  /*20e0*/  UMOV UR7, 0x40000040 ;  /* 0x4000004000077882 */ /* 0x000fe20000000000 */
[----:B------:R-:W-:Y:S02]  /*20f0*/  ULOP3.LUT UR20, UR4, 0x10000, URZ, 0xfc, !UPT ;  /* 0x0001000004147892 */ /* 0x000fe4000f8efc3f */
[----:B------:R-:W-:Y:S02]  /*2100*/  UIADD3 UR4, UR16, 0x2, URZ ;  /* 0x0000000210047890 */ /* 0x000fe4000fffe03f */
[----:B------:R-:W-:Y:S02]  /*2110*/  ULEA UR18, UR47, UR20, 0xa ;  /* 0x000000142f127291 */ /* 0x000fe4000f8e503f */
[----:B------:R-:W-:-:S02]  /*2120*/  UIADD3 UR8, UR16, 0x4, URZ ;  /* 0x0000000410087890 */ /* 0x000fc4000fffe03f */
[----:B------:R-:W-:Y:S02]  /*2130*/  UIADD3 UR6, UR18, 0x2, URZ ;  /* 0x0000000212067890 */ /* 0x000fe4000fffe03f */
[----:B------:R-:W-:Y:S01]  /*2140*/  UIADD3 UR10, UR18, 0x4, URZ ;  /* 0x00000004120a7890 */ /* 0x000fe2000fffe03f */
[----:B------:R-:W-:Y:S02]  /*2150*/  UMOV UR9, 0x40000040 ;  /* 0x4000004000097882 */ /* 0x000fe40000000000 */
[----:B------:R-:W-:Y:S01]  /*2160*/  HGMMA.64x128x16.F32.BF16 R24, gdesc[UR16], RZ, !UPT, gsb0 ;  /* 0x01e00000101879f0 */ /* 0x000fe2000c0018ff */
[----:B------:R-:W-:Y:S01]  /*2170*/  UMOV UR11, 0x40000040 ;  /* 0x40000040000b7882 */ /* 0x000fe20000000000 */
[----:B------:R-:W-:Y:S02]  /*2180*/  UIADD3 UR12, UR16, 0x6, URZ ;  /* 0x00000006100c7890 */ /* 0x000fe4000fffe03f */
[----:B------:R-:W-:Y:S01]  /*2190*/  UIADD3 UR14, UR18, 0x6, URZ ;  /* 0x00000006120e7890 */ /* 0x000fe2000fffe03f */
[----:B------:R-:W-:Y:S01]  /*21a0*/  UMOV UR13, 0x40000040 ;  /* 0x40000040000d7882 */ /* 0x000fe20000000000 */
[----:B------:R-:W-:Y:S01]  /*21b0*/  UMOV UR15, 0x40000040 ;  /* 0x40000040000f7882 */ /* 0x000fe20000000000 */
[----:B------:R-:W-:-:S02]  /*21c0*/  ULDC UR21, c[0x0][0x9dc] ;  /* 0x0002770000157ab9 */ /* 0x000fc40000000800 */
[----:B------:R-:W-:Y:S01]  /*21d0*/  ULOP3.LUT UR21, URZ, UR21, URZ, 0x33, !UPT ;  /* 0x000000153f157292 */ /* 0x000fe2000f8e333f */
[----:B------:R-:W-:Y:S02]  /*21e0*/  WARPGROUP.DEPBAR.LE gsb0, 0x0 ;  /* 0x00008000000079c5 */ /* 0x000fe40000010000 */
[----:B------:R-:W-:-:S06]  /*21f0*/  WARPGROUP.ARRIVE ;  /* 0x00000000000079c5 */ /* 0x000fcc0000000000 */
[----:B------:R-:W-:Y:S01]  /*2200*/  HGMMA.64x128x16.F32.BF16 R24, gdesc[UR4], R24, gsb0 ;  /* 0x01e00000041879f0 */ /* 0x000fe20008001818 */
[----:B------:R-:W-:Y:S01]  /*2210*/  ULDC UR7, c[0x0][0x448] ;  /* 0x0001120000077ab9 */ /* 0x000fe20000000800 */
[----:B------:R-:W-:Y:S01]  /*2220*/  ULDC UR6, c[0x0][0x9d8] ;  /* 0x0002760000067ab9 */ /* 0x000fe20000000800 */
[----:B------:R-:W-:-:S06]  /*2230*/  UISETP.NE.AND UP0, UPT, UR7, 0x1, UPT ;  /* 0x000000010700788c */ /* 0x000fcc000bf05270 */
[----:B------:R-:W-:Y:S02]  /*2240*/  PLOP3.LUT P2, PT, PT, PT, UP0, 0x80, 0x0 ;  /* 0x000000000000781c */ /* 0x000fe40003f4f008 */
[----:B------:R-:W-:-:S03]  /*2250*/  PLOP3.LUT P3, PT, PT, PT, UP0, 0x80, 0x0 ;  /* 0x000000000000781c */ /* 0x000fc60003f6f008 */
[----:B------:R-:W-:Y:S01]  /*2260*/  @UP0 ULDC UR7, c[0x0][0x44c] ;  /* 0x0001130000070ab9 */ /* 0x000fe20000000800 */
[----:B------:R-:W-:Y:S02]  /*2270*/  WARPGROUP.DEPBAR.LE gsb0, 0x0 ;  /* 0x00008000000079c5 */ /* 0x000fe40000010000 */
[----:B------:R-:W-:-:S06]  /*2280*/  WARPGROUP.ARRIVE ;  /* 0x00000000000079c5 */ /* 0x000fcc0000000000 */
[----:B------:R-:W-:Y:S03]  /*2290*/  HGMMA.64x128x16.F32.BF16 R24, gdesc[UR8], R24, gsb0 ;  /* 0x01e00000081879f0 */ /* 0x000fe60008001818 */
[----:B------:R-:W-:Y:S02]  /*22a0*/  WARPGROUP.DEPBAR.LE gsb0, 0x0 ;  /* 0x00008000000079c5 */ /* 0x000fe40000010000 */
[----:B------:R-:W-:-:S07]  /*22b0*/  WARPGROUP.ARRIVE ;  /* 0x00000000000079c5 */ /* 0x000fce0000000000 */
[----:B------:R-:W-:Y:S03]  /*22c0*/  HGMMA.64x128x16.F32.BF16 R24, gdesc[UR12], R24, gsb0 ;  /* 0x01e000000c1879f0 */ /* 0x000fe60008001818 */
[----:B------:R-:W-:Y:S02]  /*22d0*/  WARPGROUP.DEPBAR.LE gsb0, 0x0 ;  /* 0x00008000000079c5 */ /* 0x000fe40000010000 */
[----:B------:R-:W-:Y:S01]  /*22e0*/  FMUL.FTZ R96, R37, UR6 ;  /* 0x0000000625607c20 */ /* 0x000fe20008410000 */
[----:B------:R-:W-:Y:S02]  /*22f0*/  VIADD R37, R17, UR39 ;  /* 0x0000002711257c36 */ /* 0x000fe40008000000 */
[----:B------:R-:W-:Y:S01]  /*2300*/  FMUL.FTZ R9, R38, UR6 ;  /* 0x0000000626097c20 */ /* 0x000fe20008410000 */
[----:B------:R-:W-:Y:S01]  /*2310*/  FMUL.FTZ R4, R31, UR6 ;  /* 0x000000061f047c20 */ /* 0x000fe20008410000 */
[----:B------:R-:W-:Y:S01]  /*2320*/  FMUL.FTZ R31, R71, UR6 ;  /* 0x00000006471f7c20 */ /* 0x000fe20008410000 */
[----:B------:R-:W-:Y:S01]  /*2330*/  @P2 IMAD.HI.U32 R38, R37, UR7, RZ ;  /* 0x0000000725262c27 */ /* 0x000fe2000f8e00ff */
[----:B------:R-:W-:-:S03]  /*2340*/  @UP0 ULDC UR7, c[0x0][0x450] ;  /* 0x0001140000070ab9 */ /* 0x000fc60000000800 */
[----:B------:R-:W-:Y:S01]  /*2350*/  FMUL.FTZ R8, R39, UR6 ;  /* 0x0000000627087c20 */ /* 0x000fe20008410000 */
[----:B------:R-:W-:Y:S01]  /*2360*/  FMUL.FTZ R39, R40, UR6 ;  /* 0x0000000628277c20 */ /* 0x000fe20008410000 */
[----:B------:R-:W-:Y:S01]  /*2370*/  IMAD.MOV.U32 R71, RZ, RZ, R37 ;  /* 0x000000ffff477224 */ /* 0x000fe200078e0025 */
[----:B------:R-:W-:Y:S01]  /*2380*/  @P3 SHF.R.U32.HI R71, RZ, UR7, R38 ;  /* 0x00000007ff473c19 */ /* 0x000fe20008011626 */
        /* <DEDUP_REMOVED lines=56> */
[----:B------:R-:W0:Y:S01]  /*2710*/  SHFL.IDX PT, R61, R71, RZ, 0x1c1f ;  /* 0x001c1fff473d7589 */ /* 0x000e2200000e0000 */
[----:B------:R-:W-:Y:S01]  /*2720*/  FMUL.FTZ R38, R86, UR6 ;  /* 0x0000000656267c20 */ /* 0x000fe20008410000 */
[----:B------:R-:W-:Y:S01]  /*2730*/  FMUL.FTZ R37, R87, UR6 ;  /* 0x0000000657257c20 */ /* 0x000fe20008410000 */
[----:B------:R-:W-:Y:S01]  /*2740*/  IMAD.MOV.U32 R59, RZ, RZ, -0x80 ;  /* 0xffffff80ff3b7424 */ /* 0x000fe200078e00ff */
[----:B------:R-:W-:Y:S01]  /*2750*/  ULDC.64 UR6, c[0x0][0x9e0] ;  /* 0x0002780000067ab9 */ /* 0x000fe20000000a00 */
[----:B------:R-:W1:Y:S01]  /*2760*/  MUFU.TANH R2, R2 ;  /* 0x0000000200027308 */ /* 0x000e620000002400 */
[----:B------:R-:W-:Y:S01]  /*2770*/  UISETP.GE.AND UP1, UPT, UR7, 0x1, UPT ;  /* 0x000000010700788c */ /* 0x000fe2000bf26270 */
[C---:B------:R-:W-:Y:S01]  /*2780*/  IMAD R75, R88.reuse, R59, 0x80 ;  /* 0x00000080584b7424 */ /* 0x040fe200078e023b */
[----:B------:R2:W-:Y:S01]  /*2790*/  @!P1 SYNCS.ARRIVE.TRANS64.RED.A1T0 RZ, [R90+URZ], RZ ;  /* 0x000000ff5aff99a7 */ /* 0x0005e2000810043f */
[----:B------:R-:W-:Y:S01]  /*27a0*/  IMAD.U32 R59, RZ, RZ, UR46 ;  /* 0x0000002eff3b7e24 */ /* 0x000fe2000f8e00ff */
[----:B------:R-:W-:-:S02]  /*27b0*/  LEA R74, R88, 0xffffff80, 0x7 ;  /* 0xffffff80584a7811 */ /* 0x000fc400078e38ff */
[----:B------:R-:W-:Y:S01]  /*27c0*/  PLOP3.LUT P2, PT, PT, PT, UP1, 0x40, 0x0 ;  /* 0x000000000000781c */ /* 0x000fe20003f4e818 */
[----:B------:R-:W3:Y:S01]  /*27d0*/  MUFU.TANH R89, R89 ;  /* 0x0000005900597308 */ /* 0x000ee20000002400 */
[C-C-:B------:R-:W-:Y:S02]  /*27e0*/  IADD3 R58, -R16.reuse, 0x1, R75.reuse ;  /* 0x00000001103a7810 */ /* 0x140fe40007ffe14b */
[----:B------:R-:W-:Y:S02]  /*27f0*/  IADD3 R76, -R16, UR40, R75 ;  /* 0x00000028104c7c10 */ /* 0x000fe4000fffe14b */
[----:B------:R-:W-:-:S03]  /*2800*/  IADD3 R58, -R59, UR40, R58 ;  /* 0x000000283b3a7c10 */ /* 0x000fc6000fffe13a */
[----:B------:R-:W4:Y:S02]  /*2810*/  MUFU.TANH R0, R0 ;  /* 0x0000000000007308 */ /* 0x000f240000002400 */
[C---:B------:R-:W-:Y:S02]  /*2820*/  VIADD R77, R58.reuse, UR6 ;  /* 0x000000063a4d7c36 */ /* 0x040fe40008000000 */
[----:B------:R-:W-:-:S03]  /*2830*/  VIADD R78, R58, UR21 ;  /* 0x000000153a4e7c36 */ /* 0x000fc60008000000 */
[----:B0-----:R-:W-:Y:S01]  /*2840*/  VIADDMNMX R72, R61, R77, R76, PT ;  /* 0x0000004d3d487246 */ /* 0x001fe2000380014c */
[----:B------:R-:W0:Y:S01]  /*2850*/  MUFU.TANH R3, R3 ;  /* 0x0000000300037308 */ /* 0x000e220000002400 */
[----:B------:R-:W-:-:S07]  /*2860*/  IMAD.IADD R73, R78, 0x1, R61 ;  /* 0x000000014e497824 */ /* 0x000fce00078e023d */
        /* <DEDUP_REMOVED lines=61> */
[----:B------:R-:W-:Y:S01]  /*2c40*/  IMAD.U32 R58, RZ, RZ, UR46 ;  /* 0x0000002eff3a7e24 */ /* 0x000fe2000f8e00ff */
[----:B------:R-:W-:Y:S04]  /*2c50*/  BSSY B0, `(.L_x_1053) ;  /* 0x0000011000007945 */ /* 0x000fe80003800000 */
[----:B------:R-:W-:-:S04]  /*2c60*/  IADD3 R58, -R58, UR40, R61 ;  /* 0x000000283a3a7c10 */ /* 0x000fc8000fffe13d */
        /* <DEDUP_REMOVED lines=10> */
.L_x_1054:
[----:B------:R-:W-:-:S06]  /*2d10*/  UISETP.NE.AND UP2, UPT, UR7, 0x1, UPT ;  /* 0x000000010700788c */ /* 0x000fcc000bf45270 */
[----:B------:R-:W-:-:S05]  /*2d20*/  PLOP3.LUT P2, PT, PT, PT, UP2, 0x80, 0x0 ;  /* 0x000000000000781c */ /* 0x000fca0003f4f028 */
[----:B------:R-:W-:-:S08]  /*2d30*/  @UP2 ULDC.64 UR10, c[0x0][0x9e8] ;  /* 0x00027a00000a2ab9 */ /* 0x000fd00000000a00 */
[----:B------:R-:W-:-:S05]  /*2d40*/  @P2 IMAD.HI.U32 R59, R58, UR10, RZ ;  /* 0x0000000a3a3b2c27 */ /* 0x000fca000f8e00ff */
[----:B------:R-:W-:-:S07]  /*2d50*/  @P2 SHF.R.U32.HI R58, RZ, UR11, R59 ;  /* 0x0000000bff3a2c19 */ /* 0x000fce000801163b */
.L_x_1055:
[----:B------:R-:W-:Y:S05]  /*2d60*/  BSYNC B0 ;  /* 0x0000000000007941 */ /* 0x000fea0003800000 */
.L_x_1053:
[----:B------:R-:W-:-:S04]  /*2d70*/  IMAD R59, R58, UR7, -R74 ;  /* 0x000000073a3b7c24 */ /* 0x000fc8000f8e0a4a */
[----:B------:R-:W-:-:S05]  /*2d80*/  IMAD.IADD R59, R59, 0x1, -R16 ;  /* 0x000000013b3b7824 */ /* 0x000fca00078e0a10 */
[----:B------:R-:W-:Y:S02]  /*2d90*/  VIMNMX R73, R73, R59, !PT ;  /* 0x0000003b49497248 */ /* 0x000fe40007fe0100 */
[----:B------:R-:W-:-:S07]  /*2da0*/  VIADDMNMX R72, R59, UR7, R72, PT ;  /* 0x000000073b487c46 */ /* 0x000fce000b800148 */
.L_x_1052:
[----:B------:R-:W2:Y:S01]  /*2db0*/  LDL.LU R79, [R1] ;  /* 0x00000000014f7983 */ /* 0x000ea20000300800 */
[C---:B------:R-:W-:Y:S02]  /*2dc0*/  ISETP.GE.AND P4, PT, R75.reuse, 0x9, PT ;  /* 0x000000094b00780c */ /* 0x040fe40003f86270 */
[C---:B------:R-:W-:Y:S02]  /*2dd0*/  ISETP.GE.AND P2, PT, R75.reuse, 0x2, PT ;  /* 0x000000024b00780c */ /* 0x040fe40003f46270 */
[----:B------:R-:W-:Y:S02]  /*2de0*/  ISETP.GE.AND P5, PT, R75, 0xa, PT ;  /* 0x0000000a4b00780c */ /* 0x000fe40003fa6270 */
[----:B------:R-:W-:-:S04]  /*2df0*/  ISETP.GT.AND P3, PT, R73, 0x1, !P2 ;  /* 0x000000014900780c */ /* 0x000fc80005764270 */
[----:B------:R-:W-:-:S04]  /*2e00*/  ISETP.LT.OR P3, PT, R72, 0x2, P3 ;  /* 0x000000024800780c */ /* 0x000fc80001f61670 */
[----:B------:R-:W-:Y:S02]  /*2e10*/  FSEL R89, R89, -INF , !P3 ;  /* 0xff80000059597808 */ /* 0x000fe40005800000 */
[----:B------:R-:W-:-:S04]  /*2e20*/  ISETP.GT.AND P3, PT, R73, 0x9, !P5 ;  /* 0x000000094900780c */ /* 0x000fc80006f64270 */
[----:B------:R-:W-:-:S04]  /*2e30*/  ISETP.LT.OR P3, PT, R72, 0xa, P3 ;  /* 0x0000000a4800780c */ /* 0x000fc80001f61670 */
[----:B0-----:R-:W-:Y:S02]  /*2e40*/  FSEL R92, R92, -INF , !P3 ;  /* 0xff8000005c5c7808 */ /* 0x001fe40005800000 */
[----:B--2---:R-:W-:-:S04]  /*2e50*/  LOP3.LUT R79, R79, 0xfffffffd, RZ, 0xc0, !PT ;  /* 0xfffffffd4f4f7812 */ /* 0x004fc800078ec0ff */
[----:B------:R-:W-:Y:S02]  /*2e60*/  @P4 LOP3.LUT R79, R79, 0x2, RZ, 0xfc, !PT ;  /* 0x000000024f4f4812 */ /* 0x000fe400078efcff */
[----:B------:R-:W-:Y:S02]  /*2e70*/  ISETP.GT.AND P4, PT, R73, 0x8, !P4 ;  /* 0x000000084900780c */ /* 0x000fe40006784270 */
[----:B------:R-:W-:Y:S02]  /*2e80*/  LOP3.LUT R79, R79, 0xfffffffb, RZ, 0xc0, !PT ;  /* 0xfffffffb4f4f7812 */ /* 0x000fe400078ec0ff */
[----:B------:R-:W-:Y:S02]  /*2e90*/  ISETP.LT.OR P4, PT, R72, 0x9, P4 ;  /* 0x000000094800780c */ /* 0x000fe40002781670 */
[----:B------:R-:W-:Y:S02]  /*2ea0*/  @P5 LOP3.LUT R79, R79, 0x4, RZ, 0xfc, !PT ;  /* 0x000000044f4f5812 */ /* 0x000fe400078efcff */
[----:B------:R-:W-:-:S02]  /*2eb0*/  ISETP.GE.AND P5, PT, R75, 0x11, PT ;  /* 0x000000114b00780c */ /* 0x000fc40003fa6270 */
[----:B------:R-:W-:Y:S02]  /*2ec0*/  FSEL R91, R91, -INF , !P4 ;  /* 0xff8000005b5b7808 */ /* 0x000fe40006000000 */
        /* <DEDUP_REMOVED lines=9> */
[----:B------:R-:W-:Y:S02]  /*2f60*/  ISETP.GE.AND P4, PT, R75, 0x19, PT ;  /* 0x000000194b00780c */ /* 0x000fe40003f86270 */
[----:B------:R-:W-:Y:S02]  /*2f70*/  ISETP.LT.OR P3, PT, R72, 0x12, P3 ;  /* 0x000000124800780c */ /* 0x000fe40001f61670 */
[----:B------:R-:W-:Y:S02]  /*2f80*/  LOP3.LUT R79, R79, 0xfeffffff, RZ, 0xc0, !PT ;  /* 0xfeffffff4f4f7812 */ /* 0x000fe400078ec0ff */
[----:B------:R-:W-:Y:S02]  /*2f90*/  FSEL R94, R94, -INF , !P3 ;  /* 0xff8000005e5e7808 */ /* 0x000fe40005800000 */
[----:B------:R-:W-:-:S04]  /*2fa0*/  ISETP.GT.AND P3, PT, R73, 0x18, !P4 ;  /* 0x000000184900780c */ /* 0x000fc80006764270 */
[----:B------:R-:W-:Y:S02]  /*2fb0*/  ISETP.LT.OR P3, PT, R72, 0x19, P3 ;  /* 0x000000194800780c */ /* 0x000fe40001f61670 */
        /* <DEDUP_REMOVED lines=40> */
[----:B------:R-:W-:Y:S01]  /*3240*/  ISETP.GT.AND P3, PT, R73, 0x31, !P4 ;  /* 0x000000314900780c */ /* 0x000fe20006764270 */
[----:B------:R-:W0:Y:S03]  /*3250*/  SHFL.IDX PT, R43, R71, 0x1, 0x1c1f ;  /* 0x003c1f00472b7f89 */ /* 0x000e2600000e0000 */
        /* <DEDUP_REMOVED lines=90> */
[----:B------:R-:W-:-:S02]  /*3800*/  ISETP.LT.OR P4, PT, R72, 0x71, P4 ;  /* 0x000000714800780c */ /* 0x000fc40002781670 */
[----:B0-----:R-:W-:Y:S02]  /*3810*/  VIADDMNMX R68, R43, R77, R76, PT ;  /* 0x0000004d2b447246 */ /* 0x001fe4000380014c */
[----:B------:R-:W-:Y:S01]  /*3820*/  FSEL R40, R69, -INF , !P4 ;  /* 0xff80000045287808 */ /* 0x000fe20006000000 */
[----:B------:R-:W-:Y:S01]  /*3830*/  IMAD.IADD R69, R78, 0x1, R43 ;  /* 0x000000014e457824 */ /* 0x000fe200078e022b */
        /* <DEDUP_REMOVED lines=16> */
[----:B------:R-:W-:-:S03]  /*3940*/  ISETP.GT.AND P6, PT, R73, 0x79, !P6 ;  /* 0x000000794900780c */ /* 0x000fc600077c4270 */
[----:B------:R0:W-:Y:S01]  /*3950*/  STL [R1], R79 ;  /* 0x0000004f01007387 */ /* 0x0001e20000100800 */
[----:B------:R-:W-:-:S04]  /*3960*/  ISETP.LT.OR P6, PT, R72, 0x7a, P6 ;  /* 0x0000007a4800780c */ /* 0x000fc800037c1670 */
[----:B------:R-:W-:Y:S02]  /*3970*/  FSEL R2, R85, -INF , !P6 ;  /* 0xff80000055027808 */ /* 0x000fe40007000000 */
[----:B------:R-:W-:-:S13]  /*3980*/  PLOP3.LUT P6, PT, PT, PT, UP1, 0x40, 0x0 ;  /* 0x000000000000781c */ /* 0x000fda0003fce818 */
[----:B0-----:R-:W-:Y:S05]  /*3990*/  @P6 BRA `(.L_x_1056) ;  /* 0x0000000000646947 */ /* 0x001fea0003800000 */
        /* <DEDUP_REMOVED lines=14> */
.L_x_1058:
[----:B------:R-:W-:-:S06]  /*3a80*/  UISETP.NE.AND UP2, UPT, UR7, 0x1, UPT ;  /* 0x000000010700788c */ /* 0x000fcc000bf45270 */
[----:B------:R-:W-:-:S05]  /*3a90*/  PLOP3.LUT P6, PT, PT, PT, UP2, 0x80, 0x0 ;  /* 0x000000000000781c */ /* 0x000fca0003fcf028 */
[----:B------:R-:W-:-:S08]  /*3aa0*/  @UP2 ULDC.64 UR10, c[0x0][0x9e8] ;  /* 0x00027a00000a2ab9 */ /* 0x000fd00000000a00 */
[----:B------:R-:W-:Y:S01]  /*3ab0*/  @P6 IMAD.HI.U32 R44, R43, UR10, RZ ;  /* 0x0000000a2b2c6c27 */ /* 0x000fe2000f8e00ff */
[----:B------:R-:W-:-:S13]  /*3ac0*/  PLOP3.LUT P6, PT, PT, PT, UP2, 0x80, 0x0 ;  /* 0x000000000000781c */ /* 0x000fda0003fcf028 */
[----:B------:R-:W-:-:S07]  /*3ad0*/  @P6 SHF.R.U32.HI R43, RZ, UR11, R44 ;  /* 0x0000000bff2b6c19 */ /* 0x000fce000801162c */
.L_x_1059:
[----:B------:R-:W-:Y:S05]  /*3ae0*/  BSYNC B0 ;  /* 0x0000000000007941 */ /* 0x000fea0003800000 */
.L_x_1057:
[----:B------:R-:W-:-:S04]  /*3af0*/  IMAD R43, R43, UR7, -R74 ;  /* 0x000000072b2b7c24 */ /* 0x000fc8000f8e0a4a */
[----:B------:R-:W-:-:S05]  /*3b00*/  IMAD.IADD R43, R43, 0x1, -R16 ;  /* 0x000000012b2b7824 */ /* 0x000fca00078e0a10 */
[----:B------:R-:W-:Y:S02]  /*3b10*/  VIMNMX R69, R69, R43, !PT ;  /* 0x0000002b45457248 */ /* 0x000fe40007fe0100 */
[----:B------:R-:W-:-:S07]  /*3b20*/  VIADDMNMX R68, R43, UR7, R68, PT ;  /* 0x000000072b447c46 */ /* 0x000fce000b800144 */
.L_x_1056:
[----:B------:R-:W-:Y:S01]  /*3b30*/  ISETP.GT.AND P2, PT, R69, 0x1, !P2 ;  /* 0x000000014500780c */ /* 0x000fe20005744270 */
[----:B------:R-:W-:Y:S01]  /*3b40*/  ULDC UR22, c[0x0][0x988] ;  /* 0x0002620000167ab9 */ /* 0x000fe20000000800 */
[----:B------:R-:W-:Y:S01]  /*3b50*/  LOP3.LUT P6, RZ, R79, 0x8, RZ, 0xc0, !PT ;  /* 0x000000084fff7812 */ /* 0x000fe200078cc0ff */
[----:B------:R-:W-:Y:S01]  /*3b60*/  @UP0 ULDC UR10, c[0x0][0x44c] ;  /* 0x00011300000a0ab9 */ /* 0x000fe20000000800 */
[----:B------:R-:W-:Y:S01]  /*3b70*/  ISETP.LT.OR P2, PT, R68, 0x2, P2 ;  /* 0x000000024400780c */ /* 0x000fe20001741670 */
[----:B------:R-:W-:Y:S01]  /*3b80*/  UIMAD.WIDE.U32 UR10, UR39, UR10, URZ ;  /* 0x0000000a270a72a5 */ /* 0x000fe2000f8e003f */
[----:B------:R-:W-:Y:S01]  /*3b90*/  ISETP.GT.AND P3, PT, R69, 0x70, !P3 ;  /* 0x000000704500780c */ /* 0x000fe20005f64270 */
[----:B------:R-:W-:Y:S01]  /*3ba0*/  @UP0 ULDC UR15, c[0x0][0x450] ;  /* 0x00011400000f0ab9 */ /* 0x000fe20000000800 */
[----:B------:R-:W-:Y:S01]  /*3bb0*/  FSEL R3, R3, -INF , !P2 ;  /* 0xff80000003037808 */ /* 0x000fe20005000000 */
[----:B------:R-:W-:Y:S01]  /*3bc0*/  UMOV UR14, UR39 ;  /* 0x00000027000e7c82 */ /* 0x000fe20008000000 */
[----:B------:R-:W-:Y:S01]  /*3bd0*/  LOP3.LUT P2, RZ, R79, 0x2, RZ, 0xc0, !PT ;  /* 0x000000024fff7812 */ /* 0x000fe2000784c0ff */
[----:B------:R-:W-:Y:S01]  /*3be0*/  @UP0 USHF.R.U32.HI UR14, URZ, UR15, UR11 ;  /* 0x0000000f3f0e0299 */ /* 0x000fe2000801160b */
[----:B------:R-:W-:-:S02]  /*3bf0*/  ISETP.GT.AND P4, PT, R69, 0x71, !P4 ;  /* 0x000000714500780c */ /* 0x000fc40006784270 */
[C---:B------:R-:W-:Y:S01]  /*3c00*/  ISETP.GT.AND P2, PT, R69.reuse, 0x8, !P2 ;  /* 0x000000084500780c */ /* 0x040fe20005744270 */
[----:B------:R-:W-:Y:S01]  /*3c10*/  UIADD3 UR51, UR51, UR14, URZ ;  /* 0x0000000e33337290 */ /* 0x000fe2000fffe03f */
[C---:B------:R-:W-:Y:S02]  /*3c20*/  ISETP.LT.OR P3, PT, R68.reuse, 0x71, P3 ;  /* 0x000000714400780c */ /* 0x040fe40001f61670 */
[----:B------:R-:W-:Y:S01]  /*3c30*/  ISETP.LT.OR P2, PT, R68, 0x9, P2 ;  /* 0x000000094400780c */ /* 0x000fe20001741670 */
[----:B------:R-:W-:Y:S01]  /*3c40*/  UIADD3 UR6, UR51, UR6, URZ ;  /* 0x0000000633067290 */ /* 0x000fe2000fffe03f */
[----:B------:R-:W-:Y:S02]  /*3c50*/  ISETP.GT.AND P5, PT, R69, 0x78, !P5 ;  /* 0x000000784500780c */ /* 0x000fe40006fa4270 */
[----:B------:R-:W-:Y:S02]  /*3c60*/  FSEL R5, R5, -INF , !P2 ;  /* 0xff80000005057808 */ /* 0x000fe40005000000 */
[----:B------:R-:W-:-:S02]  /*3c70*/  LOP3.LUT P2, RZ, R79, 0x4, RZ, 0xc0, !PT ;  /* 0x000000044fff7812 */ /* 0x000fc4000784c0ff */
[C---:B------:R-:W-:Y:S02]  /*3c80*/  ISETP.LT.OR P4, PT, R68.reuse, 0x72, P4 ;  /* 0x000000724400780c */ /* 0x040fe40002781670 */
[----:B------:R-:W-:Y:S02]  /*3c90*/  ISETP.GT.AND P2, PT, R69, 0x9, !P2 ;  /* 0x000000094500780c */ /* 0x000fe40005744270 */
[C---:B------:R-:W-:Y:S02]  /*3ca0*/  ISETP.LT.OR P5, PT, R68.reuse, 0x79, P5 ;  /* 0x000000794400780c */ /* 0x040fe40002fa1670 */
[----:B------:R-:W-:Y:S02]  /*3cb0*/  ISETP.LT.OR P2, PT, R68, 0xa, P2 ;  /* 0x0000000a4400780c */ /* 0x000fe40001741670 */
[----:B------:R-:W-:Y:S02]  /*3cc0*/  FSEL R34, R34, -INF , !P4 ;  /* 0xff80000022227808 */ /* 0x000fe40006000000 */
[----:B------:R-:W-:-:S02]  /*3cd0*/  FSEL R43, R4, -INF , !P2 ;  /* 0xff800000042b7808 */ /* 0x000fc40005000000 */
[----:B------:R-:W-:Y:S02]  /*3ce0*/  ISETP.GT.AND P2, PT, R69, 0x10, !P6 ;  /* 0x000000104500780c */ /* 0x000fe40007744270 */
[----:B------:R-:W-:Y:S02]  /*3cf0*/  FMNMX.FTZ R4, R70, R89, !PT ;  /* 0x0000005946047209 */ /* 0x000fe40007810000 */
[----:B------:R-:W-:Y:S02]  /*3d00*/  ISETP.LT.OR P2, PT, R68, 0x11, P2 ;  /* 0x000000114400780c */ /* 0x000fe40001741670 */
[----:B------:R-:W-:Y:S02]  /*3d10*/  LOP3.LUT P6, RZ, R79, 0x8000, RZ, 0xc0, !PT ;  /* 0x000080004fff7812 */ /* 0x000fe400078cc0ff */
        /* <DEDUP_REMOVED lines=71> */
[----:B------:R-:W-:Y:S01]  /*4190*/  ISETP.GT.AND P2, PT, R69, 0x39, !P6 ;  /* 0x000000394500780c */ /* 0x000fe20007744270 */
[----:B------:R-:W0:Y:S01]  /*41a0*/  SHFL.BFLY PT, R4, R7, 0x2, 0x1f ;  /* 0x0c401f0007047f89 */ /* 0x000e2200000e0000 */
[----:B------:R-:W-:Y:S02]  /*41b0*/  LOP3.LUT P6, RZ, R79, 0x10, RZ, 0xc0, !PT ;  /* 0x000000104fff7812 */ /* 0x000fe400078cc0ff */
[----:B------:R-:W-:-:S02]  /*41c0*/  ISETP.LT.OR P2, PT, R68, 0x3a, P2 ;  /* 0x0000003a4400780c */ /* 0x000fc40001741670 */
[----:B------:R-:W-:Y:S02]  /*41d0*/  FSEL R38, R38, -INF , !P5 ;  /* 0xff80000026267808 */ /* 0x000fe40006800000 */
[----:B------:R-:W-:Y:S02]  /*41e0*/  FSEL R20, R20, -INF , !P2 ;  /* 0xff80000014147808 */ /* 0x000fe40005000000 */
[----:B------:R-:W-:-:S04]  /*41f0*/  LOP3.LUT P2, RZ, R79, 0x4000, RZ, 0xc0, !PT ;  /* 0x000040004fff7812 */ /* 0x000fc8000784c0ff */
[----:B------:R-:W-:-:S04]  /*4200*/  ISETP.GT.AND P2, PT, R69, 0x40, !P2 ;  /* 0x000000404500780c */ /* 0x000fc80005744270 */
[----:B------:R-:W-:-:S04]  /*4210*/  ISETP.LT.OR P2, PT, R68, 0x41, P2 ;  /* 0x000000414400780c */ /* 0x000fc80001741670 */
[----:B------:R-:W-:Y:S02]  /*4220*/  FSEL R25, R25, -INF , !P2 ;  /* 0xff80000019197808 */ /* 0x000fe40005000000 */
[----:B------:R-:W-:Y:S02]  /*4230*/  LOP3.LUT P2, RZ, R79, 0x2000, RZ, 0xc0, !PT ;  /* 0x000020004fff7812 */ /* 0x000fe4000784c0ff */
[----:B0-----:R-:W-:Y:S02]  /*4240*/  FMNMX.FTZ R47, R7, R4, !PT ;  /* 0x00000004072f7209 */ /* 0x001fe40007810000 */
[----:B------:R-:W-:-:S03]  /*4250*/  ISETP.GT.AND P2, PT, R69, 0x41, !P2 ;  /* 0x000000414500780c */ /* 0x000fc60005744270 */
[----:B------:R-:W0:Y:S01]  /*4260*/  SHFL.BFLY PT, R4, R47, 0x1, 0x1f ;  /* 0x0c201f002f047f89 */ /* 0x000e2200000e0000 */
[----:B------:R-:W-:-:S04]  /*4270*/  ISETP.LT.OR P2, PT, R68, 0x42, P2 ;  /* 0x000000424400780c */ /* 0x000fc80001741670 */
        /* <DEDUP_REMOVED lines=8> */
[----:B------:R-:W-:Y:S01]  /*4300*/  FMUL.FTZ R73, R4, UR22 ;  /* 0x0000001604497c20 */ /* 0x000fe20008410000 */
        /* <DEDUP_REMOVED lines=34> */
[--C-:B------:R-:W-:Y:S01]  /*4530*/  FFMA.FTZ R148, R70, UR22, -R73.reuse ;  /* 0x0000001646947c23 */ /* 0x100fe20008010849 */
[----:B------:R-:W-:Y:S01]  /*4540*/  ISETP.LT.OR P2, PT, R68, 0x1, P2 ;  /* 0x000000014400780c */ /* 0x000fe20001741670 */
[--C-:B------:R-:W-:Y:S01]  /*4550*/  FFMA.FTZ R140, R59, UR22, -R73.reuse ;  /* 0x000000163b8c7c23 */ /* 0x100fe20008010849 */
[--C-:B------:R-:W-:Y:S01]  /*4560*/  FFMA.FTZ R59, R60, UR22, -R73.reuse ;  /* 0x000000163c3b7c23 */ /* 0x100fe20008010849 */
[--C-:B------:R-:W-:Y:S01]  /*4570*/  FFMA.FTZ R132, R58, UR22, -R73.reuse ;  /* 0x000000163a847c23 */ /* 0x100fe20008010849 */
[----:B------:R-:W-:Y:S01]  /*4580*/  FSEL R0, R0, -INF , !P2 ;  /* 0xff80000000007808 */ /* 0x000fe20005000000 */
[--C-:B------:R-:W-:Y:S01]  /*4590*/  FFMA.FTZ R134, R46, UR22, -R73.reuse ;  /* 0x000000162e867c23 */ /* 0x100fe20008010849 */
[----:B------:R-:W-:Y:S01]  /*45a0*/  LOP3.LUT P2, RZ, R79, 0x4000000, RZ, 0xc0, !PT ;  /* 0x040000004fff7812 */ /* 0x000fe2000784c0ff */
[--C-:B------:R-:W-:Y:S01]  /*45b0*/  FFMA.FTZ R47, R89, UR22, -R73.reuse ;  /* 0x00000016592f7c23 */ /* 0x100fe20008010849 */
[----:B------:R-:W-:Y:S01]  /*45c0*/  FMNMX.FTZ R70, R0, R3, !PT ;  /* 0x0000000300467209 */ /* 0x000fe20007810000 */
[--C-:B------:R-:W-:Y:S01]  /*45d0*/  FFMA.FTZ R150, R91, UR22, -R73.reuse ;  /* 0x000000165b967c23 */ /* 0x100fe20008010849 */
[----:B------:R-:W-:Y:S01]  /*45e0*/  ISETP.GT.AND P2, PT, R69, 0x69, !P2 ;  /* 0x000000694500780c */ /* 0x000fe20005744270 */
[----:B------:R-:W-:Y:S01]  /*45f0*/  MUFU.EX2 R148, R148 ;  /* 0x0000009400947308 */ /* 0x000fe20000000800 */
[----:B------:R-:W-:Y:S01]  /*4600*/  FMNMX.FTZ R70, R5, R70, !PT ;  /* 0x0000004605467209 */ /* 0x000fe20007810000 */
[--C-:B------:R-:W-:Y:S01]  /*4610*/  FFMA.FTZ R49, R92, UR22, -R73.reuse ;  /* 0x000000165c317c23 */ /* 0x100fe20008010849 */
[----:B------:R-:W-:Y:S01]  /*4620*/  ISETP.LT.OR P2, PT, R68, 0x6a, P2 ;  /* 0x0000006a4400780c */ /* 0x000fe20001741670 */
[--C-:B------:R-:W-:Y:S01]  /*4630*/  FFMA.FTZ R120, R40, UR22, -R73.reuse ;  /* 0x0000001628787c23 */ /* 0x100fe20008010849 */
[----:B------:R-:W-:Y:S01]  /*4640*/  FMNMX.FTZ R7, R43, R70, !PT ;  /* 0x000000462b077209 */ /* 0x000fe20007810000 */
[--C-:B------:R-:W-:Y:S01]  /*4650*/  FFMA.FTZ R144, R93, UR22, -R73.reuse ;  /* 0x000000165d907c23 */ /* 0x100fe20008010849 */
[----:B------:R-:W-:Y:S01]  /*4660*/  FSEL R28, R28, -INF , !P2 ;  /* 0xff8000001c1c7808 */ /* 0x000fe20005000000 */
[----:B------:R-:W0:Y:S01]  /*4670*/  MUFU.EX2 R47, R47 ;  /* 0x0000002f002f7308 */ /* 0x000e220000000800 */
[----:B------:R-:W-:Y:S01]  /*4680*/  FMNMX.FTZ R7, R44, R7, !PT ;  /* 0x000000072c077209 */ /* 0x000fe20007810000 */
[--C-:B------:R-:W-:Y:S01]  /*4690*/  FFMA.FTZ R142, R61, UR22, -R73.reuse ;  /* 0x000000163d8e7c23 */ /* 0x100fe20008010849 */
[----:B------:R-:W-:Y:S01]  /*46a0*/  FSEL R58, R33, -INF , !P3 ;  /* 0xff800000213a7808 */ /* 0x000fe20005800000 */
[--C-:B------:R-:W-:Y:S01]  /*46b0*/  FFMA.FTZ R33, R57, UR22, -R73.reuse ;  /* 0x0000001639217c23 */ /* 0x100fe20008010849 */
[----:B------:R-:W-:Y:S01]  /*46c0*/  FMNMX.FTZ R70, R6, R7, !PT ;  /* 0x0000000706467209 */ /* 0x000fe20007810000 */
[--C-:B------:R-:W-:Y:S01]  /*46d0*/  FFMA.FTZ R136, R63, UR22, -R73.reuse ;  /* 0x000000163f887c23 */ /* 0x100fe20008010849 */
[----:B------:R-:W-:Y:S01]  /*46e0*/  ISETP.GT.AND P6, PT, R69, 0x79, !P6 ;  /* 0x000000794500780c */ /* 0x000fe200077c4270 */
[----:B------:R-:W1:Y:S01]  /*46f0*/  MUFU.EX2 R150, R150 ;  /* 0x0000009600967308 */ /* 0x000e620000000800 */
[----:B------:R-:W-:Y:S01]  /*4700*/  FMNMX.FTZ R7, R9, R70, !PT ;  /* 0x0000004609077209 */ /* 0x000fe20007810000 */
[--C-:B------:R-:W-:Y:S01]  /*4710*/  FFMA.FTZ R138, R65, UR22, -R73.reuse ;  /* 0x00000016418a7c23 */ /* 0x100fe20008010849 */
[----:B------:R-:W-:Y:S01]  /*4720*/  ISETP.LT.OR P6, PT, R68, 0x7a, P6 ;  /* 0x0000007a4400780c */ /* 0x000fe200037c1670 */
[--C-:B------:R-:W-:Y:S01]  /*4730*/  FFMA.FTZ R122, R39, UR22, -R73.reuse ;  /* 0x00000016277a7c23 */ /* 0x100fe20008010849 */
[----:B------:R-:W-:Y:S01]  /*4740*/  FMNMX.FTZ R70, R8, R7, !PT ;  /* 0x0000000708467209 */ /* 0x000fe20007810000 */
[--C-:B------:R-:W-:Y:S01]  /*4750*/  FFMA.FTZ R67, R94, UR22, -R73.reuse ;  /* 0x000000165e437c23 */ /* 0x100fe20008010849 */
[----:B------:R-:W-:Y:S01]  /*4760*/  FSEL R57, R37, -INF , !P6 ;  /* 0xff80000025397808 */ /* 0x000fe20007000000 */
[--C-:B------:R-:W-:Y:S01]  /*4770*/  FFMA.FTZ R37, R48, UR22, -R73.reuse ;  /* 0x0000001630257c23 */ /* 0x100fe20008010849 */
[----:B------:R-:W-:Y:S01]  /*4780*/  FMNMX.FTZ R7, R11, R70, !PT ;  /* 0x000000460b077209 */ /* 0x000fe20007810000 */
[----:B------:R-:W2:Y:S01]  /*4790*/  MUFU.EX2 R49, R49 ;  /* 0x0000003100317308 */ /* 0x000ea20000000800 */
[--C-:B------:R-:W-:Y:S01]  /*47a0*/  FFMA.FTZ R146, R95, UR22, -R73.reuse ;  /* 0x000000165f927c23 */ /* 0x100fe20008010849 */
[--C-:B------:R-:W-:Y:S01]  /*47b0*/  FFMA.FTZ R71, R96, UR22, -R73.reuse ;  /* 0x0000001660477c23 */ /* 0x100fe20008010849 */
[----:B------:R-:W-:Y:S01]  /*47c0*/  FMNMX.FTZ R70, R10, R7, !PT ;  /* 0x000000070a467209 */ /* 0x000fe20007810000 */
[--C-:B------:R-:W-:Y:S01]  /*47d0*/  FFMA.FTZ R61, R62, UR22, -R73.reuse ;  /* 0x000000163e3d7c23 */ /* 0x100fe20008010849 */
        /* <DEDUP_REMOVED lines=15> */
[----:B------:R-:W-:Y:S01]  /*48d0*/  FFMA.FTZ R39, R2, UR22, -R73 ;  /* 0x0000001602277c23 */ /* 0x000fe20008010849 */
[----:B------:R-:W3:Y:S02]  /*48e0*/  MUFU.EX2 R144, R144 ;  /* 0x0000009000907308 */ /* 0x000ee40000000800 */
[----:B------:R-:W-:-:S04]  /*48f0*/  FMNMX.FTZ R7, R21, R60, !PT ;  /* 0x0000003c15077209 */ /* 0x000fc80007810000 */
[----:B------:R-:W-:Y:S02]  /*4900*/  FMNMX.FTZ R60, R20, R7, !PT ;  /* 0x00000007143c7209 */ /* 0x000fe40007810000 */
[----:B------:R-:W4:Y:S02]  /*4910*/  MUFU.EX2 R67, R67 ;  /* 0x0000004300437308 */ /* 0x000f240000000800 */
[----:B------:R-:W-:-:S04]  /*4920*/  FMNMX.FTZ R7, R25, R60, !PT ;  /* 0x0000003c19077209 */ /* 0x000fc80007810000 */
[----:B------:R-:W-:Y:S02]  /*4930*/  FMNMX.FTZ R60, R24, R7, !PT ;  /* 0x00000007183c7209 */ /* 0x000fe40007810000 */
[----:B------:R-:W5:Y:S02]  /*4940*/  MUFU.EX2 R146, R146 ;  /* 0x0000009200927308 */ /* 0x000f640000000800 */
        /* <DEDUP_REMOVED lines=11> */
[----:B------:R-:W-:Y:S02]  /*4a00*/  MUFU.EX2 R142, R142 ;  /* 0x0000008e008e7308 */ /* 0x000fe40000000800 */
        /* <DEDUP_REMOVED lines=8> */
[----:B------:R-:W-:Y:S03]  /*4a90*/  MUFU.EX2 R63, R63 ;  /* 0x0000003f003f7308 */ /* 0x000fe60000000800 */
[----:B------:R-:W0:Y:S05]  /*4aa0*/  SHFL.BFLY PT, R7, R46, 0x2, 0x1f ;  /* 0x0c401f002e077f89 */ /* 0x000e2a00000e0000 */
[----:B------:R-:W-:Y:S08]  /*4ab0*/  MUFU.EX2 R138, R138 ;  /* 0x0000008a008a7308 */ /* 0x000ff00000000800 */
[----:B------:R-:W-:Y:S08]  /*4ac0*/  MUFU.EX2 R65, R65 ;  /* 0x0000004100417308 */ /* 0x000ff00000000800 */
[----:B------:R-:W-:Y:S01]  /*4ad0*/  MUFU.EX2 R132, R132 ;  /* 0x0000008400847308 */ /* 0x000fe20000000800 */
[----:B0-----:R-:W-:-:S05]  /*4ae0*/  FMNMX.FTZ R48, R46, R7, !PT ;  /* 0x000000072e307209 */ /* 0x001fca0007810000 */
[----:B------:R-:W0:Y:S02]  /*4af0*/  SHFL.BFLY PT, R7, R48, 0x1, 0x1f ;  /* 0x0c201f0030077f89 */ /* 0x000e2400000e0000 */
[----:B------:R-:W-:Y:S08]  /*4b00*/  MUFU.EX2 R33, R33 ;  /* 0x0000002100217308 */ /* 0x000ff00000000800 */
[----:B------:R-:W-:Y:S08]  /*4b10*/  MUFU.EX2 R134, R134 ;  /* 0x0000008600867308 */ /* 0x000ff00000000800 */
[----:B------:R-:W-:Y:S01]  /*4b20*/  MUFU.EX2 R37, R37 ;  /* 0x0000002500257308 */ /* 0x000fe20000000800 */
[----:B0-----:R-:W-:-:S07]  /*4b30*/  FMNMX.FTZ R7, R48, R7, !PT ;  /* 0x0000000730077209 */ /* 0x001fce0007810000 */
[----:B------:R-:W-:Y:S01]  /*4b40*/  MUFU.EX2 R128, R128 ;  /* 0x0000008000807308 */ /* 0x000fe20000000800 */
[C---:B------:R-:W-:Y:S01]  /*4b50*/  FSETP.NEU.FTZ.AND P2, PT, R7.reuse, -INF , PT ;  /* 0xff8000000700780b */ /* 0x040fe20003f5d000 */
[----:B------:R-:W-:-:S06]  /*4b60*/  FMUL.FTZ R40, R7, UR22 ;  /* 0x0000001607287c20 */ /* 0x000fcc0008410000 */
[----:B------:R-:W-:Y:S01]  /*4b70*/  MUFU.EX2 R51, R51 ;  /* 0x0000003300337308 */ /* 0x000fe20000000800 */
[----:B------:R-:W-:Y:S02]  /*4b80*/  FSEL R73, R40, RZ, P2 ;  /* 0x000000ff28497208 */ /* 0x000fe40001000000 */
[----:B------:R-:W-:-:S03]  /*4b90*/  PLOP3.LUT P2, PT, PT, PT, UP1, 0x40, 0x0 ;  /* 0x000000000000781c */ /* 0x000fc60003f4e818 */
[--C-:B------:R-:W-:Y:S01]  /*4ba0*/  FFMA.FTZ R149, R0, UR22, -R73.reuse ;  /* 0x0000001600957c23 */ /* 0x100fe20008010849 */
[----:B------:R-:W-:Y:S01]  /*4bb0*/  FFMA.FTZ R0, R3, UR22, -R73 ;  /* 0x0000001603007c23 */ /* 0x000fe20008010849 */
[----:B------:R-:W-:Y:S01]  /*4bc0*/  FADD.FTZ R3, R148, R47 ;  /* 0x0000002f94037221 */ /* 0x000fe20000010000 */
[--C-:B------:R-:W-:Y:S01]  /*4bd0*/  FFMA.FTZ R151, R5, UR22, -R73.reuse ;  /* 0x0000001605977c23 */ /* 0x100fe20008010849 */
[--C-:B------:R-:W-:Y:S01]  /*4be0*/  FFMA.FTZ R2, R43, UR22, -R73.reuse ;  /* 0x000000162b027c23 */ /* 0x100fe20008010849 */
[----:B------:R-:W-:Y:S01]  /*4bf0*/  FFMA.FTZ R145, R44, UR22, -R73 ;  /* 0x000000162c917c23 */ /* 0x000fe20008010849 */
[----:B-1----:R-:W-:Y:S01]  /*4c00*/  FADD.FTZ R40, R150, R3 ;  /* 0x0000000396287221 */ /* 0x002fe20000010000 */
[----:B------:R-:W-:Y:S01]  /*4c10*/  MUFU.EX2 R149, R149 ;  /* 0x0000009500957308 */ /* 0x000fe20000000800 */
[--C-:B------:R-:W-:Y:S01]  /*4c20*/  FFMA.FTZ R6, R6, UR22, -R73.reuse ;  /* 0x0000001606067c23 */ /* 0x100fe20008010849 */
[--C-:B------:R-:W-:Y:S01]  /*4c30*/  FFMA.FTZ R147, R9, UR22, -R73.reuse ;  /* 0x0000001609937c23 */ /* 0x100fe20008010849 */
[----:B--2---:R-:W-:Y:S01]  /*4c40*/  FADD.FTZ R3, R49, R40 ;  /* 0x0000002831037221 */ /* 0x004fe20000010000 */
[--C-:B------:R-:W-:Y:S01]  /*4c50*/  FFMA.FTZ R8, R8, UR22, -R73.reuse ;  /* 0x0000001608087c23 */ /* 0x100fe20008010849 */
[--C-:B------:R-:W-:Y:S01]  /*4c60*/  FFMA.FTZ R141, R11, UR22, -R73.reuse ;  /* 0x000000160b8d7c23 */ /* 0x100fe20008010849 */
[----:B------:R-:W-:Y:S01]  /*4c70*/  FFMA.FTZ R10, R10, UR22, -R73 ;  /* 0x000000160a0a7c23 */ /* 0x000fe20008010849 */
[----:B---3--:R-:W-:Y:S01]  /*4c80*/  FADD.FTZ R40, R144, R3 ;  /* 0x0000000390287221 */ /* 0x008fe20000010000 */
[----:B------:R-:W0:Y:S01]  /*4c90*/  MUFU.EX2 R0, R0 ;  /* 0x0000000000007308 */ /* 0x000e220000000800 */
[--C-:B------:R-:W-:Y:S01]  /*4ca0*/  FFMA.FTZ R143, R13, UR22, -R73.reuse ;  /* 0x000000160d8f7c23 */ /* 0x100fe20008010849 */
[--C-:B------:R-:W-:Y:S01]  /*4cb0*/  FFMA.FTZ R12, R12, UR22, -R73.reuse ;  /* 0x000000160c0c7c23 */ /* 0x100fe20008010849 */
[----:B----4-:R-:W-:Y:S01]  /*4cc0*/  FADD.FTZ R3, R67, R40 ;  /* 0x0000002843037221 */ /* 0x010fe20000010000 */
[--C-:B------:R-:W-:Y:S01]  /*4cd0*/  FFMA.FTZ R137, R15, UR22, -R73.reuse ;  /* 0x000000160f897c23 */ /* 0x100fe20008010849 */
[--C-:B------:R-:W-:Y:S01]  /*4ce0*/  FFMA.FTZ R131, R32, UR22, -R73.reuse ;  /* 0x0000001620837c23 */ /* 0x100fe20008010849 */
[----:B------:R-:W-:Y:S01]  /*4cf0*/  FFMA.FTZ R14, R14, UR22, -R73 ;  /* 0x000000160e0e7c23 */ /* 0x000fe20008010849 */
[----:B-----5:R-:W-:Y:S01]  /*4d00*/  FADD.FTZ R40, R146, R3 ;  /* 0x0000000392287221 */ /* 0x020fe20000010000 */
[----:B------:R-:W1:Y:S01]  /*4d10*/  MUFU.EX2 R151, R151 ;  /* 0x0000009700977308 */ /* 0x000e620000000800 */
[--C-:B------:R-:W-:Y:S01]  /*4d20*/  FFMA.FTZ R139, R21, UR22, -R73.reuse ;  /* 0x00000016158b7c23 */ /* 0x100fe20008010849 */
[--C-:B------:R-:W-:Y:S01]  /*4d30*/  FFMA.FTZ R20, R20, UR22, -R73.reuse ;  /* 0x0000001614147c23 */ /* 0x100fe20008010849 */
[----:B------:R-:W-:Y:S01]  /*4d40*/  FADD.FTZ R3, R71, R40 ;  /* 0x0000002847037221 */ /* 0x000fe20000010000 */
[--C-:B------:R-:W-:Y:S01]  /*4d50*/  FFMA.FTZ R133, R25, UR22, -R73.reuse ;  /* 0x0000001619857c23 */ /* 0x100fe20008010849 */
[--C-:B------:R-:W-:Y:S01]  /*4d60*/  FFMA.FTZ R24, R24, UR22, -R73.reuse ;  /* 0x0000001618187c23 */ /* 0x100fe20008010849 */
[----:B------:R-:W-:Y:S01]  /*4d70*/  FFMA.FTZ R135, R27, UR22, -R73 ;  /* 0x000000161b877c23 */ /* 0x000fe20008010849 */
[----:B------:R-:W-:Y:S01]  /*4d80*/  FADD.FTZ R40, R140, R3 ;  /* 0x000000038c287221 */ /* 0x000fe20000010000 */
[----:B------:R-:W2:Y:S01]  /*4d90*/  MUFU.EX2 R2, R2 ;  /* 0x0000000200027308 */ /* 0x000ea20000000800 */
[--C-:B------:R-:W-:Y:S01]  /*4da0*/  FFMA.FTZ R26, R26, UR22, -R73.reuse ;  /* 0x000000161a1a7c23 */ /* 0x100fe20008010849 */
[--C-:B------:R-:W-:Y:S01]  /*4db0*/  FFMA.FTZ R129, R30, UR22, -R73.reuse ;  /* 0x000000161e817c23 */ /* 0x100fe20008010849 */
[----:B------:R-:W-:Y:S01]  /*4dc0*/  FADD.FTZ R3, R59, R40 ;  /* 0x000000283b037221 */ /* 0x000fe20000010000 */
[----:B0-----:R-:W-:Y:S01]  /*4dd0*/  FADD.FTZ R40, R149, R0 ;  /* 0x0000000095287221 */ /* 0x001fe20000010000 */
[--C-:B------:R-:W-:Y:S01]  /*4de0*/  FFMA.FTZ R30, R29, UR22, -R73.reuse ;  /* 0x000000161d1e7c23 */ /* 0x100fe20008010849 */
[----:B------:R-:W-:Y:S01]  /*4df0*/  FFMA.FTZ R31, R31, UR22, -R73 ;  /* 0x000000161f1f7c23 */ /* 0x000fe20008010849 */
[----:B------:R-:W-:Y:S01]  /*4e00*/  FADD.FTZ R42, R142, R3 ;  /* 0x000000038e2a7221 */ /* 0x000fe20000010000 */
[----:B------:R-:W0:Y:S01]  /*4e10*/  MUFU.EX2 R145, R145 ;  /* 0x0000009100917308 */ /* 0x000e220000000800 */
[----:B-1----:R-:W-:Y:S01]  /*4e20*/  FADD.FTZ R3, R151, R40 ;  /* 0x0000002897037221 */ /* 0x002fe20000010000 */
[--C-:B------:R-:W-:Y:S01]  /*4e30*/  FFMA.FTZ R36, R36, UR22, -R73.reuse ;  /* 0x0000001624247c23 */ /* 0x100fe20008010849 */
[----:B------:R-:W-:Y:S01]  /*4e40*/  FADD.FTZ R5, R61, R42 ;  /* 0x0000002a3d057221 */ /* 0x000fe20000010000 */
[--C-:B------:R-:W-:Y:S01]  /*4e50*/  FFMA.FTZ R35, R35, UR22, -R73.reuse ;  /* 0x0000001623237c23 */ /* 0x100fe20008010849 */
[--C-:B------:R-:W-:Y:S01]  /*4e60*/  FFMA.FTZ R45, R45, UR22, -R73.reuse ;  /* 0x000000162d2d7c23 */ /* 0x100fe20008010849 */
[----:B------:R-:W-:Y:S01]  /*4e70*/  FFMA.FTZ R58, R58, UR22, -R73 ;  /* 0x000000163a3a7c23 */ /* 0x000fe20008010849 */
[----:B------:R-:W-:Y:S01]  /*4e80*/  FADD.FTZ R42, R136, R5 ;  /* 0x00000005882a7221 */ /* 0x000fe20000010000 */
[----:B------:R-:W1:Y:S01]  /*4e90*/  MUFU.EX2 R6, R6 ;  /* 0x0000000600067308 */ /* 0x000e620000000800 */
[----:B--2---:R-:W-:Y:S01]  /*4ea0*/  FADD.FTZ R40, R2, R3 ;  /* 0x0000000302287221 */ /* 0x004fe20000010000 */
[--C-:B------:R-:W-:Y:S01]  /*4eb0*/  FFMA.FTZ R34, R34, UR22, -R73.reuse ;  /* 0x0000001622227c23 */ /* 0x100fe20008010849 */
[----:B------:R-:W-:Y:S01]  /*4ec0*/  FADD.FTZ R5, R63, R42 ;  /* 0x0000002a3f057221 */ /* 0x000fe20000010000 */
[----:B------:R-:W-:Y:S01]  /*4ed0*/  F2FP.BF16.F32.PACK_AB R149, R0, R149 ;  /* 0x000000950095723e */ /* 0x000fe200000010ff */
[--C-:B------:R-:W-:Y:S01]  /*4ee0*/  FFMA.FTZ R38, R38, UR22, -R73.reuse ;  /* 0x0000001626267c23 */ /* 0x100fe20008010849 */
[----:B------:R-:W-:Y:S01]  /*4ef0*/  FFMA.FTZ R57, R57, UR22, -R73 ;  /* 0x0000001639397c23 */ /* 0x000fe20008010849 */
[----:B------:R-:W-:Y:S01]  /*4f00*/  FADD.FTZ R42, R138, R5 ;  /* 0x000000058a2a7221 */ /* 0x000fe20000010000 */
[----:B------:R-:W2:Y:S01]  /*4f10*/  MUFU.EX2 R147, R147 ;  /* 0x0000009300937308 */ /* 0x000ea20000000800 */
[----:B0-----:R-:W-:Y:S01]  /*4f20*/  FADD.FTZ R3, R145, R40 ;  /* 0x0000002891037221 */ /* 0x001fe20000010000 */
[----:B------:R-:W-:Y:S01]  /*4f30*/  F2FP.BF16.F32.PACK_AB R151, R2, R151 ;  /* 0x000000970297723e */ /* 0x000fe200000010ff */
[----:B------:R-:W-:Y:S01]  /*4f40*/  FADD.FTZ R5, R65, R42 ;  /* 0x0000002a41057221 */ /* 0x000fe20000010000 */
[----:B------:R-:W-:-:S02]  /*4f50*/  F2FP.BF16.F32.PACK_AB R148, R47, R148 ;  /* 0x000000942f94723e */ /* 0x000fc400000010ff */
[----:B------:R-:W-:Y:S02]  /*4f60*/  F2FP.BF16.F32.PACK_AB R150, R49, R150 ;  /* 0x000000963196723e */ /* 0x000fe400000010ff */
[----:B------:R-:W0:Y:S01]  /*4f70*/  MUFU.EX2 R8, R8 ;  /* 0x0000000800087308 */ /* 0x000e220000000800 */
[----:B-1----:R-:W-:Y:S01]  /*4f80*/  FADD.FTZ R40, R6, R3 ;  /* 0x0000000306287221 */ /* 0x002fe20000010000 */
[----:B------:R-:W-:Y:S02]  /*4f90*/  F2FP.BF16.F32.PACK_AB R144, R67, R144 ;  /* 0x000000904390723e */ /* 0x000fe400000010ff */
[----:B------:R-:W-:Y:S02]  /*4fa0*/  F2FP.BF16.F32.PACK_AB R146, R71, R146 ;  /* 0x000000924792723e */ /* 0x000fe400000010ff */
[----:B------:R-:W-:Y:S02]  /*4fb0*/  F2FP.BF16.F32.PACK_AB R140, R59, R140 ;  /* 0x0000008c3b8c723e */ /* 0x000fe400000010ff */
[----:B------:R-:W1:Y:S01]  /*4fc0*/  MUFU.EX2 R141, R141 ;  /* 0x0000008d008d7308 */ /* 0x000e620000000800 */
[----:B--2---:R-:W-:Y:S01]  /*4fd0*/  FADD.FTZ R3, R147, R40 ;  /* 0x0000002893037221 */ /* 0x004fe20000010000 */
[----:B------:R-:W-:Y:S01]  /*4fe0*/  FADD.FTZ R40, R132, R5 ;  /* 0x0000000584287221 */ /* 0x000fe20000010000 */
[----:B------:R-:W-:-:S02]  /*4ff0*/  F2FP.BF16.F32.PACK_AB R142, R61, R142 ;  /* 0x0000008e3d8e723e */ /* 0x000fc400000010ff */
[----:B------:R-:W-:Y:S01]  /*5000*/  F2FP.BF16.F32.PACK_AB R136, R63, R136 ;  /* 0x000000883f88723e */ /* 0x000fe200000010ff */
[----:B------:R-:W-:Y:S01]  /*5010*/  FADD.FTZ R9, R33, R40 ;  /* 0x0000002821097221 */ /* 0x000fe20000010000 */
[----:B------:R-:W-:Y:S01]  /*5020*/  F2FP.BF16.F32.PACK_AB R138, R65, R138 ;  /* 0x0000008a418a723e */ /* 0x000fe200000010ff */
[----:B------:R-:W2:Y:S01]  /*5030*/  MUFU.EX2 R10, R10 ;  /* 0x0000000a000a7308 */ /* 0x000ea20000000800 */
[----:B0-----:R-:W-:Y:S01]  /*5040*/  FADD.FTZ R32, R8, R3 ;  /* 0x0000000308207221 */ /* 0x001fe20000010000 */
[----:B------:R-:W-:Y:S01]  /*5050*/  FFMA.FTZ R3, R28, UR22, -R73 ;  /* 0x000000161c037c23 */ /* 0x000fe20008010849 */
[----:B------:R-:W-:Y:S02]  /*5060*/  F2FP.BF16.F32.PACK_AB R132, R33, R132 ;  /* 0x000000842184723e */ /* 0x000fe400000010ff */
[----:B------:R-:W-:Y:S02]  /*5070*/  F2FP.BF16.F32.PACK_AB R145, R6, R145 ;  /* 0x000000910691723e */ /* 0x000fe400000010ff */
[----:B------:R-:W-:Y:S01]  /*5080*/  F2FP.BF16.F32.PACK_AB R147, R8, R147 ;  /* 0x000000930893723e */ /* 0x000fe200000010ff */
        /* <DEDUP_REMOVED lines=8> */
[C---:B------:R-:W-:Y:S02]  /*5110*/  F2FP.BF16.F32.PACK_AB R128, R51.reuse, R128 ;  /* 0x000000803380723e */ /* 0x040fe400000010ff */
[----:B------:R-:W-:Y:S01]  /*5120*/  F2FP.BF16.F32.PACK_AB R141, R10, R141 ;  /* 0x0000008d0a8d723e */ /* 0x000fe200000010ff */
[----:B------:R-:W-:Y:S02]  /*5130*/  FADD.FTZ R9, R51, R40 ;  /* 0x0000002833097221 */ /* 0x000fe40000010000 */
        /* <DEDUP_REMOVED lines=69> */
[----:B------:R-:W-:Y:S01]  /*5590*/  F2FP.BF16.F32.PACK_AB R121, R121, R58 ;  /* 0x0000003a7979723e */ /* 0x000fe200000010ff */
[----:B------:R-:W-:-:S05]  /*55a0*/  VIADD R0, R88, 0xfffffffe ;  /* 0xfffffffe58007836 */ /* 0x000fca0000000000 */
[----:B------:R-:W0:Y:S01]  /*55b0*/  MUFU.EX2 R39, R39 ;  /* 0x0000002700277308 */ /* 0x000e220000000800 */
[----:B-1----:R-:W-:-:S07]  /*55c0*/  FADD.FTZ R42, R122, R9 ;  /* 0x000000097a2a7221 */ /* 0x002fce0000010000 */
[----:B------:R-:W1:Y:S01]  /*55d0*/  MUFU.EX2 R57, R57 ;  /* 0x0000003900397308 */ /* 0x000e620000000800 */
[----:B--2---:R-:W-:Y:S01]  /*55e0*/  FADD.FTZ R2, R38, R5 ;  /* 0x0000000526027221 */ /* 0x004fe20000010000 */
[C---:B0-----:R-:W-:Y:S01]  /*55f0*/  FADD.FTZ R3, R39.reuse, R42 ;  /* 0x0000002a27037221 */ /* 0x041fe20000010000 */
[----:B------:R-:W-:Y:S02]  /*5600*/  F2FP.BF16.F32.PACK_AB R122, R39, R122 ;  /* 0x0000007a277a723e */ /* 0x000fe400000010ff */
        /* <DEDUP_REMOVED lines=13> */
.L_x_1061:
[----:B------:R-:W-:-:S11]  /*56e0*/  UISETP.NE.AND UP2, UPT, UR7, 0x1, UPT ;  /* 0x000000010700788c */ /* 0x000fd6000bf45270 */
[----:B------:R-:W-:Y:S02]  /*56f0*/  @UP2 ULDC.64 UR18, c[0x0][0x9e8] ;  /* 0x00027a0000122ab9 */ /* 0x000fe40000000a00 */
[----:B------:R-:W-:-:S04]  /*5700*/  UIMAD.WIDE.U32 UR10, UR14, UR18, URZ ;  /* 0x000000120e0a72a5 */ /* 0x000fc8000f8e003f */
[----:B------:R-:W-:-:S12]  /*5710*/  @UP2 USHF.R.U32.HI UR14, URZ, UR19, UR11 ;  /* 0x000000133f0e2299 */ /* 0x000fd8000801160b */
.L_x_1062:
[----:B------:R-:W-:-:S04]  /*5720*/  UIMAD UR7, UR14, UR7, UR7 ;  /* 0x000000070e0772a4 */ /* 0x000fc8000f8e0207 */
[----:B------:R-:W-:-:S04]  /*5730*/  UISETP.LT.AND UP2, UPT, UR6, UR7, UPT ;  /* 0x000000070600728c */ /* 0x000fc8000bf41270 */
[----:B------:R-:W-:-:S12]  /*5740*/  USEL UR6, UR6, UR7, UP2 ;  /* 0x0000000706067287 */ /* 0x000fd80009000000 */
.L_x_1060:
[----:B------:R-:W-:Y:S01]  /*5750*/  USHF.R.S32.HI UR7, URZ, 0x1f, UR6 ;  /* 0x0000001f3f077899 */ /* 0x000fe20008011406 */
[----:B------:R-:W-:Y:S02]  /*5760*/  CS2R R118, SRZ ;  /* 0x0000000000767805 */ /* 0x000fe4000001ff00 */
[----:B------:R-:W-:Y:S02]  /*5770*/  CS2R R116, SRZ ;  /* 0x0000000000747805 */ /* 0x000fe4000001ff00 */
[----:B------:R-:W-:Y:S01]  /*5780*/  CS2R R114, SRZ ;  /* 0x0000000000727805 */ /* 0x000fe2000001ff00 */
[----:B------:R-:W-:Y:S01]  /*5790*/  ULEA.HI UR7, UR7, UR6, URZ, 0x7 ;  /* 0x0000000607077291 */ /* 0x000fe2000f8f383f */
[----:B------:R-:W-:Y:S02]  /*57a0*/  CS2R R112, SRZ ;  /* 0x0000000000707805 */ /* 0x000fe4000001ff00 */
[----:B------:R-:W-:Y:S02]  /*57b0*/  CS2R R110, SRZ ;  /* 0x00000000006e7805 */ /* 0x000fe4000001ff00 */
[----:B------:R-:W-:Y:S01]  /*57c0*/  CS2R R108, SRZ ;  /* 0x00000000006c7805 */ /* 0x000fe2000001ff00 */
        /* <DEDUP_REMOVED lines=10> */
[----:B------:R-:W-:Y:S02]  /*5870*/  CS2R R92, SRZ ;  /* 0x00000000005c7805 */ /* 0x000fe4000001ff00 */
[----:B------:R-:W-:Y:S02]  /*5880*/  CS2R R90, SRZ ;  /* 0x00000000005a7805 */ /* 0x000fe4000001ff00 */
[----:B------:R-:W-:Y:S02]  /*5890*/  CS2R R88, SRZ ;  /* 0x0000000000587805 */ /* 0x000fe4000001ff00 */
[----:B------:R-:W-:-:S13]  /*58a0*/  ISETP.GE.AND P2, PT, R0, UR28, PT ;  /* 0x0000001c00007c0c */ /* 0x000fda000bf46270 */
[----:B------:R-:W-:Y:S05]  /*58b0*/  @!P2 BRA `(.L_x_1063) ;  /* 0x000000340078a947 */ /* 0x000fea0003800000 */
[----:B------:R-:W-:Y:S01]  /*58c0*/  IMAD.MOV.U32 R119, RZ, RZ, RZ ;  /* 0x000000ffff777224 */ /* 0x000fe200078e00ff */
[----:B------:R-:W-:Y:S01]  /*58d0*/  ULDC UR23, c[0x0][0x9e4] ;  /* 0x0002790000177ab9 */ /* 0x000fe20000000800 */
[----:B------:R-:W-:Y:S01]  /*58e0*/  ULDC UR25, c[0x0][0x9d8] ;  /* 0x0002760000197ab9 */ /* 0x000fe20000000800 */
[----:B------:R-:W-:Y:S01]  /*58f0*/  ULDC UR22, c[0x0][0x988] ;  /* 0x0002620000167ab9 */ /* 0x000fe20000000800 */
[----:B------:R-:W-:-:S05]  /*5900*/  ULDC UR24, c[0x0][0x9e0] ;  /* 0x0002780000187ab9 */ /* 0x000fca0000000800 */
.L_x_1080:
        /* <DEDUP_REMOVED lines=9> */
.L_x_1065:
[----:B------:R-:W-:Y:S01]  /*59a0*/  ULEA UR6, UR27, UR45, 0x3 ;  /* 0x0000002d1b067291 */ /* 0x000fe2000f8e183f */
[----:B------:R-:W-:-:S05]  /*59b0*/  IMAD.U32 R5, RZ, RZ, UR26 ;  /* 0x0000001aff057e24 */ /* 0x000fca000f8e00ff */
[----:B------:R-:W-:-:S04]  /*59c0*/  SHF.L.U32 R5, R5, 0x1f, RZ ;  /* 0x0000001f05057819 */ /* 0x000fc800000006ff */
[----:B------:R0:W1:Y:S01]  /*59d0*/  SYNCS.PHASECHK.TRANS64.TRYWAIT P2, [UR6+0x16830], R5 ;  /* 0x01683005ff0075a7 */ /* 0x0000620008040146 */
[----:B------:R-:W-:Y:S05]  /*59e0*/  @!P0 BRA `(.L_x_1066) ;  /* 0x0000000000048947 */ /* 0x000fea0003800000 */
[----:B------:R-:W-:Y:S01]  /*59f0*/  BPT.TRAP 0x1 ;  /* 0x000000040000795c */ /* 0x000fe20000300000 */
.L_x_1066:
[----:B-1----:R-:W-:Y:S05]  /*5a00*/  @P2 BRA `(.L_x_1064) ;  /* 0x0000000000082947 */ /* 0x002fea0003800000 */
[----:B------:R-:W1:Y:S02]  /*5a10*/  SYNCS.PHASECHK.TRANS64.TRYWAIT P2, [UR6+0x16830], R5 ;  /* 0x01683005ff0075a7 */ /* 0x000e640008040146 */
[----:B-1----:R-:W-:Y:S05]  /*5a20*/  @!P2 BRA `(.L_x_1067) ;  /* 0x000001240004a947 */ /* 0x002fea0003800000 */
.L_x_1064:
[----:B-1----:R-:W1:Y:S01]  /*5a30*/  S2R R6, SR_TID.X ;  /* 0x0000000000067919 */ /* 0x002e620000002100 */
[----:B------:R-:W-:Y:S01]  /*5a40*/  ULEA UR18, UR27, UR20, 0xa ;  /* 0x000000141b127291 */ /* 0x000fe2000f8e503f */
        /* <DEDUP_REMOVED lines=25> */
.L_x_1069:
[----:B------:R-:W-:Y:S01]  /*5be0*/  ULEA UR6, UR47, UR45, 0x3 ;  /* 0x0000002d2f067291 */ /* 0x000fe2000f8e183f */
[----:B------:R-:W-:-:S05]  /*5bf0*/  IMAD.U32 R5, RZ, RZ, UR50 ;  /* 0x00000032ff057e24 */ /* 0x000fca000f8e00ff */
[----:B------:R-:W-:-:S04]  /*5c00*/  SHF.L.U32 R5, R5, 0x1f, RZ ;  /* 0x0000001f05057819 */ /* 0x000fc800000006ff */
[----:B------:R0:W1:Y:S01]  /*5c10*/  SYNCS.PHASECHK.TRANS64.TRYWAIT P2, [UR6+0x16850], R5 ;  /* 0x01685005ff0075a7 */ /* 0x0000620008040146 */
[----:B------:R-:W-:Y:S05]  /*5c20*/  @!P0 BRA `(.L_x_1070) ;  /* 0x0000000000048947 */ /* 0x000fea0003800000 */
[----:B------:R-:W-:Y:S01]  /*5c30*/  BPT.TRAP 0x1 ;  /* 0x000000040000795c */ /* 0x000fe20000300000 */
.L_x_1070:
[----:B-1----:R-:W-:Y:S05]  /*5c40*/  @P2 BRA `(.L_x_1068) ;  /* 0x0000000000082947 */ /* 0x002fea0003800000 */
[----:B------:R-:W1:Y:S02]  /*5c50*/  SYNCS.PHASECHK.TRANS64.TRYWAIT P2, [UR6+0x16850], R5 ;  /* 0x01685005ff0075a7 */ /* 0x000e640008040146 */
[----:B-1----:R-:W-:Y:S05]  /*5c60*/  @!P2 BRA `(.L_x_1071) ;  /* 0x00000120008ca947 */ /* 0x002fea0003800000 */
.L_x_1068:
[----:B------:R-:W-:Y:S01]  /*5c70*/  UIADD3 UR6, UR45, 0x400, URZ ;  /* 0x000004002d067890 */ /* 0x000fe2000fffe03f */
[----:B------:R-:W-:Y:S01]  /*5c80*/  WARPGROUP.ARRIVE ;  /* 0x00000000000079c5 */ /* 0x000fe20000000000 */
[----:B------:R-:W-:Y:S01]  /*5c90*/  UMOV UR7, 0x40000040 ;  /* 0x4000004000077882 */ /* 0x000fe20000000000 */
[----:B------:R-:W-:Y:S01]  /*5ca0*/  PLOP3.LUT P2, PT, PT, PT, UP0, 0x80, 0x0 ;  /* 0x000000000000781c */ /* 0x000fe20003f4f008 */
[----:B------:R-:W-:Y:S01]  /*5cb0*/  USHF.R.U32.HI UR6, URZ, 0x4, UR6 ;  /* 0x000000043f067899 */ /* 0x000fe20008011606 */
[----:B------:R-:W-:Y:S01]  /*5cc0*/  FMUL.FTZ R8, R26, UR25 ;  /* 0x000000191a087c20 */ /* 0x000fe20008410000 */
[----:B------:R-:W-:Y:S01]  /*5cd0*/  FMUL.FTZ R26, R38, UR25 ;  /* 0x00000019261a7c20 */ /* 0x000fe20008410000 */
[----:B------:R-:W-:Y:S01]  /*5ce0*/  FMUL.FTZ R38, R48, UR25 ;  /* 0x0000001930267c20 */ /* 0x000fe20008410000 */
[----:B------:R-:W-:Y:S01]  /*5cf0*/  ULOP3.LUT UR6, UR6, 0x3fff, URZ, 0xc0, !UPT ;  /* 0x00003fff06067892 */ /* 0x000fe2000f8ec03f */
[----:B------:R-:W-:Y:S01]  /*5d00*/  FMUL.FTZ R48, R56, UR25 ;  /* 0x0000001938307c20 */ /* 0x000fe20008410000 */
[----:B------:R-:W-:Y:S01]  /*5d10*/  PLOP3.LUT P3, PT, PT, PT, UP0, 0x80, 0x0 ;  /* 0x000000000000781c */ /* 0x000fe20003f6f008 */
[----:B------:R-:W-:Y:S01]  /*5d20*/  FMUL.FTZ R56, R64, UR25 ;  /* 0x0000001940387c20 */ /* 0x000fe20008410000 */
[----:B------:R-:W-:Y:S01]  /*5d30*/  ULEA UR10, UR47, UR6, 0xa ;  /* 0x000000062f0a7291 */ /* 0x000fe2000f8e503f */
[----:B------:R-:W-:Y:S01]  /*5d40*/  FMUL.FTZ R64, R72, UR25 ;  /* 0x0000001948407c20 */ /* 0x000fe20008410000 */
[----:B------:R-:W-:Y:S01]  /*5d50*/  FMUL.FTZ R72, R83, UR25 ;  /* 0x0000001953487c20 */ /* 0x000fe20008410000 */
[----:B------:R-:W-:-:S02]  /*5d60*/  VIADD R83, R17, UR39 ;  /* 0x0000002711537c36 */ /* 0x000fc40008000000 */
[----:B------:R-:W-:Y:S01]  /*5d70*/  FMUL.FTZ R14, R32, UR25 ;  /* 0x00000019200e7c20 */ /* 0x000fe20008410000 */
[----:B------:R-:W-:Y:S01]  /*5d80*/  FMUL.FTZ R15, R33, UR25 ;  /* 0x00000019210f7c20 */ /* 0x000fe20008410000 */
[----:B------:R-:W-:Y:S01]  /*5d90*/  IMAD.U32 R33, RZ, RZ, UR27 ;  /* 0x0000001bff217e24 */ /* 0x000fe2000f8e00ff */
[----:B------:R-:W-:Y:S01]  /*5da0*/  UMOV UR6, UR10 ;  /* 0x0000000a00067c82 */ /* 0x000fe20008000000 */
[----:B01----:R-:W-:Y:S01]  /*5db0*/  FMUL.FTZ R5, R24, UR25 ;  /* 0x0000001918057c20 */ /* 0x003fe20008410000 */
[----:B------:R-:W-:Y:S01]  /*5dc0*/  HGMMA.64x64x16.F32.BF16 R88, R148, gdesc[UR4].tnspB, R88, gsb0 ;  /* 0x40e0000494587df0 */ /* 0x000fe20008001858 */
[----:B------:R-:W-:Y:S01]  /*5dd0*/  UIADD3 UR6, UR10, 0x80, URZ ;  /* 0x000000800a067890 */ /* 0x000fe2000fffe03f */
[----:B------:R-:W-:Y:S01]  /*5de0*/  FMUL.FTZ R24, R36, UR25 ;  /* 0x0000001924187c20 */ /* 0x000fe20008410000 */
[----:B------:R-:W-:Y:S01]  /*5df0*/  UMOV UR7, 0x40000040 ;  /* 0x4000004000077882 */ /* 0x000fe20000000000 */
[----:B------:R-:W-:Y:S01]  /*5e00*/  FMUL.FTZ R36, R46, UR25 ;  /* 0x000000192e247c20 */ /* 0x000fe20008410000 */
[----:B------:R-:W-:Y:S01]  /*5e10*/  FMUL.FTZ R46, R58, UR25 ;  /* 0x000000193a2e7c20 */ /* 0x000fe20008410000 */
[----:B------:R-:W-:Y:S01]  /*5e20*/  @!P1 LEA R33, R33, UR45, 0x3 ;  /* 0x0000002d21219c11 */ /* 0x000fe2000f8e18ff */
        /* <DEDUP_REMOVED lines=12> */
[----:B------:R-:W-:-:S02]  /*5ef0*/  @!P1 VIADD R33, R33, 0x16840 ;  /* 0x0001684021219836 */ /* 0x000fc40000000000 */
        /* <DEDUP_REMOVED lines=38> */
[----:B------:R-:W-:Y:S01]  /*6160*/  @!P1 PRMT R33, RZ, 0x654, R33 ;  /* 0x00000654ff219816 */ /* 0x000fe20000000021 */
[----:B------:R-:W-:-:S02]  /*6170*/  IMAD.SHL.U32 R77, R0, 0x80, RZ ;  /* 0x00000080004d7824 */ /* 0x000fc400078e00ff */
[----:B------:R-:W-:Y:S01]  /*6180*/  FMUL.FTZ R75, R87, UR25 ;  /* 0x00000019574b7c20 */ /* 0x000fe20008410000 */
[----:B------:R-:W-:Y:S01]  /*6190*/  IMAD.U32 R80, RZ, RZ, UR46 ;  /* 0x0000002eff507e24 */ /* 0x000fe2000f8e00ff */
[----:B------:R-:W0:Y:S08]  /*61a0*/  MUFU.TANH R5, R5 ;  /* 0x0000000500057308 */ /* 0x000e300000002400 */
[----:B------:R-:W1:Y:S01]  /*61b0*/  MUFU.TANH R6, R6 ;  /* 0x0000000600067308 */ /* 0x000e620000002400 */
[----:B------:R-:W-:-:S02]  /*61c0*/  WARPGROUP.DEPBAR.LE gsb0, 0x0 ;  /* 0x00008000000079c5 */ /* 0x000fc40000010000 */
[----:B------:R-:W-:-:S06]  /*61d0*/  WARPGROUP.ARRIVE ;  /* 0x00000000000079c5 */ /* 0x000fcc0000000000 */
[----:B------:R-:W2:Y:S01]  /*61e0*/  S2R R150, SR_TID.X ;  /* 0x0000000000967919 */ /* 0x000ea20000002100 */
[----:B------:R-:W3:Y:S01]  /*61f0*/  MUFU.TANH R8, R8 ;  /* 0x0000000800087308 */ /* 0x000ee20000002400 */
[----:B------:R-:W-:Y:S01]  /*6200*/  HGMMA.64x64x16.F32.BF16 R88, R144, gdesc[UR4].tnspB, R88, gsb0 ;  /* 0x40e0000490587df0 */ /* 0x000fe20008001858 */
[----:B------:R-:W-:Y:S01]  /*6210*/  UIADD3 UR6, UR10, 0x100, URZ ;  /* 0x000001000a067890 */ /* 0x000fe2000fffe03f */
[----:B------:R-:W-:-:S05]  /*6220*/  UMOV UR7, 0x40000040 ;  /* 0x4000004000077882 */ /* 0x000fca0000000000 */
[----:B------:R-:W4:Y:S08]  /*6230*/  MUFU.TANH R9, R9 ;  /* 0x0000000900097308 */ /* 0x000f300000002400 */
[----:B------:R-:W0:Y:S08]  /*6240*/  MUFU.TANH R10, R10 ;  /* 0x0000000a000a7308 */ /* 0x000e300000002400 */
[----:B------:R-:W0:Y:S01]  /*6250*/  MUFU.TANH R11, R11 ;  /* 0x0000000b000b7308 */ /* 0x000e220000002400 */
[----:B--2---:R-:W-:-:S07]  /*6260*/  SHF.R.U32.HI R151, RZ, 0x7, R150 ;  /* 0x00000007ff977819 */ /* 0x004fce0000011696 */
[----:B------:R-:W2:Y:S08]  /*6270*/  MUFU.TANH R12, R12 ;  /* 0x0000000c000c7308 */ /* 0x000eb00000002400 */
        /* <DEDUP_REMOVED lines=83> */
[----:B------:R-:W-:-:S06]  /*67b0*/  WARPGROUP.ARRIVE ;  /* 0x00000000000079c5 */ /* 0x000fcc0000000000 */
[----:B------:R-:W-:Y:S01]  /*67c0*/  HGMMA.64x64x16.F32.BF16 R88, R120, gdesc[UR4].tnspB, R88, gsb0 ;  /* 0x40e0000478587df0 */ /* 0x000fe20008001858 */
[----:B------:R-:W-:Y:S02]  /*67d0*/  @UP0 ULDC UR6, c[0x0][0x44c] ;  /* 0x0001130000060ab9 */ /* 0x000fe40000000800 */
[----:B------:R-:W-:Y:S01]  /*67e0*/  @P2 IMAD.HI.U32 R32, R83, UR6, RZ ;  /* 0x0000000653202c27 */ /* 0x000fe2000f8e00ff */
[----:B------:R-:W-:Y:S01]  /*67f0*/  @UP0 ULDC UR6, c[0x0][0x450] ;  /* 0x0001140000060ab9 */ /* 0x000fe20000000800 */
[----:B------:R-:W-:-:S03]  /*6800*/  ISETP.GE.U32.AND P2, PT, R150, 0x180, PT ;  /* 0x000001809600780c */ /* 0x000fc60003f46070 */
[----:B------:R-:W-:Y:S01]  /*6810*/  @P3 SHF.R.U32.HI R83, RZ, UR6, R32 ;  /* 0x00000006ff533c19 */ /* 0x000fe20008011620 */
[----:B------:R-:W-:-:S04]  /*6820*/  VIADD R32, R151, 0x9 ;  /* 0x0000000997207836 */ /* 0x000fc80000000000 */
[----:B------:R-:W5:Y:S01]  /*6830*/  SHFL.IDX PT, R84, R83, RZ, 0x1c1f ;  /* 0x001c1fff53547589 */ /* 0x000f6200000e0000 */
[----:B------:R-:W-:Y:S02]  /*6840*/  SEL R32, R32, 0x9, !P2 ;  /* 0x0000000920207807 */ /* 0x000fe40005000000 */
[----:B------:R-:W-:Y:S01]  /*6850*/  PLOP3.LUT P2, PT, PT, PT, UP1, 0x40, 0x0 ;  /* 0x000000000000781c */ /* 0x000fe20003f4e818 */
[----:B------:R-:W-:Y:S02]  /*6860*/  WARPGROUP.DEPBAR.LE gsb0, 0x0 ;  /* 0x00008000000079c5 */ /* 0x000fe40000010000 */
[----:B------:R0:W-:Y:S06]  /*6870*/  BAR.ARV R32, 0x100 ;  /* 0x000400200000751d */ /* 0x0001ec0000002000 */
[----:B------:R1:W-:Y:S02]  /*6880*/  @!P1 SYNCS.ARRIVE.TRANS64.RED.A1T0 RZ, [R33+URZ], RZ ;  /* 0x000000ff21ff99a7 */ /* 0x0003e4000810043f */
[----:B-1----:R-:W-:-:S04]  /*6890*/  IADD3 R33, -R16, 0x1, -R77 ;  /* 0x0000000110217810 */ /* 0x002fc80007ffe94d */
[----:B------:R-:W-:-:S05]  /*68a0*/  IADD3 R33, -R80, UR40, R33 ;  /* 0x0000002850217c10 */ /* 0x000fca000fffe121 */
[C---:B------:R-:W-:Y:S02]  /*68b0*/  VIADD R82, R33.reuse, UR24 ;  /* 0x0000001821527c36 */ /* 0x040fe40008000000 */
[----:B------:R-:W-:Y:S02]  /*68c0*/  VIADD R81, R33, UR21 ;  /* 0x0000001521517c36 */ /* 0x000fe40008000000 */
[--C-:B-----5:R-:W-:Y:S02]  /*68d0*/  IMAD.IADD R80, R82, 0x1, R84.reuse ;  /* 0x0000000152507824 */ /* 0x120fe400078e0254 */
[----:B------:R-:W-:Y:S01]  /*68e0*/  IMAD.IADD R79, R81, 0x1, R84 ;  /* 0x00000001514f7824 */ /* 0x000fe200078e0254 */
[----:B0-234-:R-:W-:Y:S06]  /*68f0*/  @P2 BRA `(.L_x_1072) ;  /* 0x00000000005c2947 */ /* 0x01dfec0003800000 */
[----:B------:R-:W-:Y:S01]  /*6900*/  IMAD.U32 R33, RZ, RZ, UR46 ;  /* 0x0000002eff217e24 */ /* 0x000fe2000f8e00ff */
[----:B------:R-:W-:Y:S04]  /*6910*/  BSSY B0, `(.L_x_1073) ;  /* 0x0000011000007945 */ /* 0x000fe80003800000 */
[----:B------:R-:W-:-:S04]  /*6920*/  IADD3 R84, -R33, UR40, R84 ;  /* 0x0000002821547c10 */ /* 0x000fc8000fffe154 */
        /* <DEDUP_REMOVED lines=10> */
.L_x_1074:
[----:B------:R-:W-:-:S05]  /*69d0*/  IMAD.U32 R86, RZ, RZ, UR23 ;  /* 0x00000017ff567e24 */ /* 0x000fca000f8e00ff */
[----:B------:R-:W-:-:S13]  /*69e0*/  ISETP.NE.AND P2, PT, R86, 0x1, PT ;  /* 0x000000015600780c */ /* 0x000fda0003f45270 */
[----:B------:R-:W0:Y:S02]  /*69f0*/  @P2 LDC.64 R32, c[0x0][0x9e8] ;  /* 0x00027a00ff202b82 */ /* 0x000e240000000a00 */
[----:B0-----:R-:W-:-:S05]  /*6a00*/  @P2 IMAD.HI.U32 R32, R84, R32, RZ ;  /* 0x0000002054202227 */ /* 0x001fca00078e00ff */
[----:B------:R-:W-:-:S07]  /*6a10*/  @P2 SHF.R.U32.HI R84, RZ, R33, R32 ;  /* 0x00000021ff542219 */ /* 0x000fce0000011620 */
.L_x_1075:
[----:B------:R-:W-:Y:S05]  /*6a20*/  BSYNC B0 ;  /* 0x0000000000007941 */ /* 0x000fea0003800000 */
.L_x_1073:
[----:B------:R-:W-:-:S04]  /*6a30*/  IMAD R33, R84, R86, -R77 ;  /* 0x0000005654217224 */ /* 0x000fc800078e0a4d */
[----:B------:R-:W-:-:S05]  /*6a40*/  IMAD.IADD R33, R33, 0x1, -R16 ;  /* 0x0000000121217824 */ /* 0x000fca00078e0a10 */
[----:B------:R-:W-:Y:S02]  /*6a50*/  VIADDMNMX R80, R33, R86, R80, PT ;  /* 0x0000005621507246 */ /* 0x000fe40003800150 */
[----:B------:R-:W-:-:S07]  /*6a60*/  VIMNMX R79, R79, R33, !PT ;  /* 0x000000214f4f7248 */ /* 0x000fce0007fe0100 */
.L_x_1072:
[----:B------:R-:W-:Y:S01]  /*6a70*/  ISETP.GT.AND P2, PT, R0, -0x1, PT ;  /* 0xffffffff0000780c */ /* 0x000fe20003f44270 */
[----:B------:R-:W0:Y:S03]  /*6a80*/  SHFL.IDX PT, R83, R83, 0x1, 0x1c1f ;  /* 0x003c1f0053537f89 */ /* 0x000e2600000e0000 */
[C---:B------:R-:W-:Y:S02]  /*6a90*/  ISETP.GT.AND P5, PT, R79.reuse, RZ, P2 ;  /* 0x000000ff4f00720c */ /* 0x040fe400017a4270 */
[C---:B------:R-:W-:Y:S02]  /*6aa0*/  ISETP.GT.AND P4, PT, R79.reuse, 0x1, P2 ;  /* 0x000000014f00780c */ /* 0x040fe40001784270 */
[----:B------:R-:W-:Y:S02]  /*6ab0*/  ISETP.LT.OR P5, PT, R80, 0x1, P5 ;  /* 0x000000015000780c */ /* 0x000fe40002fa1670 */
[----:B------:R-:W-:-:S02]  /*6ac0*/  ISETP.GT.AND P6, PT, R79, 0x8, P2 ;  /* 0x000000084f00780c */ /* 0x000fc400017c4270 */
[----:B------:R-:W-:Y:S02]  /*6ad0*/  FSEL R5, R5, -INF , !P5 ;  /* 0xff80000005057808 */ /* 0x000fe40006800000 */
[C---:B------:R-:W-:Y:S02]  /*6ae0*/  ISETP.GT.AND P5, PT, R79.reuse, 0x10, P2 ;  /* 0x000000104f00780c */ /* 0x040fe400017a4270 */
[----:B------:R-:W-:Y:S02]  /*6af0*/  ISETP.GT.AND P3, PT, R79, 0x9, P2 ;  /* 0x000000094f00780c */ /* 0x000fe40001764270 */
[C---:B------:R-:W-:Y:S02]  /*6b00*/  ISETP.LT.OR P5, PT, R80.reuse, 0x11, P5 ;  /* 0x000000115000780c */ /* 0x040fe40002fa1670 */
[----:B------:R-:W-:Y:S02]  /*6b10*/  ISETP.LT.OR P4, PT, R80, 0x2, P4 ;  /* 0x000000025000780c */ /* 0x000fe40002781670 */
[----:B------:R-:W-:-:S02]  /*6b20*/  FSEL R14, R14, -INF , !P5 ;  /* 0xff8000000e0e7808 */ /* 0x000fc40006800000 */
[----:B------:R-:W-:Y:S01]  /*6b30*/  ISETP.GT.AND P5, PT, R79, 0x20, P2 ;  /* 0x000000204f00780c */ /* 0x000fe200017a4270 */
[--C-:B0-----:R-:W-:Y:S01]  /*6b40*/  IMAD.IADD R82, R82, 0x1, R83.reuse ;  /* 0x0000000152527824 */ /* 0x101fe200078e0253 */
[C---:B------:R-:W-:Y:S01]  /*6b50*/  ISETP.LT.OR P6, PT, R80.reuse, 0x9, P6 ;  /* 0x000000095000780c */ /* 0x040fe200037c1670 */
[----:B------:R-:W-:Y:S01]  /*6b60*/  IMAD.IADD R81, R81, 0x1, R83 ;  /* 0x0000000151517824 */ /* 0x000fe200078e0253 */
        /* <DEDUP_REMOVED lines=99> */
.L_x_1078:
[----:B------:R-:W-:-:S05]  /*71a0*/  IMAD.U32 R80, RZ, RZ, UR23 ;  /* 0x00000017ff507e24 */ /* 0x000fca000f8e00ff */
[----:B------:R-:W-:-:S13]  /*71b0*/  ISETP.NE.AND P3, PT, R80, 0x1, PT ;  /* 0x000000015000780c */ /* 0x000fda0003f65270 */
[----:B------:R-:W0:Y:S02]  /*71c0*/  @P3 LDC.64 R10, c[0x0][0x9e8] ;  /* 0x00027a00ff0a3b82 */ /* 0x000e240000000a00 */
[----:B0-----:R-:W-:-:S05]  /*71d0*/  @P3 IMAD.HI.U32 R10, R83, R10, RZ ;  /* 0x0000000a530a3227 */ /* 0x001fca00078e00ff */
[----:B------:R-:W-:-:S07]  /*71e0*/  @P3 SHF.R.U32.HI R83, RZ, R11, R10 ;  /* 0x0000000bff533219 */ /* 0x000fce000001160a */
.L_x_1079:
[----:B------:R-:W-:Y:S05]  /*71f0*/  BSYNC B0 ;  /* 0x0000000000007941 */ /* 0x000fea0003800000 */
.L_x_1077:
[----:B------:R-:W-:-:S04]  /*7200*/  IMAD R77, R83, R80, -R77 ;  /* 0x00000050534d7224 */ /* 0x000fc800078e0a4d */
[----:B------:R-:W-:-:S05]  /*7210*/  IMAD.IADD R77, R77, 0x1, -R16 ;  /* 0x000000014d4d7824 */ /* 0x000fca00078e0a10 */
[----:B------:R-:W-:Y:S02]  /*7220*/  VIADDMNMX R82, R77, R80, R82, PT ;  /* 0x000000504d527246 */ /* 0x000fe40003800152 */
[----:B------:R-:W-:-:S07]  /*7230*/  VIMNMX R81, R81, R77, !PT ;  /* 0x0000004d51517248 */ /* 0x000fce0007fe0100 */
.L_x_1076:
[----:B------:R-:W-:Y:S01]  /*7240*/  FMNMX.FTZ R11, R5, R4, !PT ;  /* 0x00000004050b7209 */ /* 0x000fe20007810000 */
[----:B------:R-:W-:Y:S01]  /*7250*/  UMOV UR50, UR26 ;  /* 0x0000001a00327c82 */ /* 0x000fe20008000000 */
        /* <DEDUP_REMOVED lines=24> */
[----:B------:R-:W-:Y:S02]  /*73e0*/  FSEL R30, R30, -INF , !P5 ;  /* 0xff8000001e1e7808 */ /* 0x000fe40006800000 */
[----:B------:R-:W-:Y:S02]  /*73f0*/  FMNMX.FTZ R11, R39, R10, !PT ;  /* 0x0000000a270b7209 */ /* 0x000fe40007810000 */
[----:B------:R-:W-:Y:S02]  /*7400*/  ISETP.GT.AND P5, PT, R81, RZ, P2 ;  /* 0x000000ff5100720c */ /* 0x000fe400017a4270 */
[----:B------:R-:W-:Y:S02]  /*7410*/  FMNMX.FTZ R10, R44, R11, !PT ;  /* 0x0000000b2c0a7209 */ /* 0x000fe40007810000 */
[----:B------:R-:W-:-:S02]  /*7420*/  ISETP.LT.OR P3, PT, R82, 0x19, P3 ;  /* 0x000000195200780c */ /* 0x000fc40001f61670 */
        /* <DEDUP_REMOVED lines=34> */
[----:B------:R-:W-:Y:S01]  /*7650*/  ISETP.GT.AND P4, PT, R81, 0x30, P2 ;  /* 0x000000305100780c */ /* 0x000fe20001784270 */
[----:B------:R-:W0:Y:S03]  /*7660*/  SHFL.BFLY PT, R10, R11, 0x2, 0x1f ;  /* 0x0c401f000b0a7f89 */ /* 0x000e2600000e0000 */
[----:B------:R-:W-:-:S04]  /*7670*/  ISETP.LT.OR P4, PT, R82, 0x31, P4 ;  /* 0x000000315200780c */ /* 0x000fc80002781670 */
[----:B------:R-:W-:Y:S02]  /*7680*/  FSEL R40, R40, -INF , !P4 ;  /* 0xff80000028287808 */ /* 0x000fe40006000000 */
[----:B------:R-:W-:-:S04]  /*7690*/  ISETP.GT.AND P4, PT, R81, 0x39, P2 ;  /* 0x000000395100780c */ /* 0x000fc80001784270 */
[----:B------:R-:W-:-:S04]  /*76a0*/  ISETP.LT.OR P4, PT, R82, 0x3a, P4 ;  /* 0x0000003a5200780c */ /* 0x000fc80002781670 */
[----:B------:R-:W-:Y:S02]  /*76b0*/  FSEL R43, R43, -INF , !P4 ;  /* 0xff8000002b2b7808 */ /* 0x000fe40006000000 */
[----:B------:R-:W-:-:S04]  /*76c0*/  ISETP.GT.AND P4, PT, R81, 0x48, P2 ;  /* 0x000000485100780c */ /* 0x000fc80001784270 */
[----:B------:R-:W-:Y:S02]  /*76d0*/  ISETP.LT.OR P4, PT, R82, 0x49, P4 ;  /* 0x000000495200780c */ /* 0x000fe40002781670 */
[----:B0-----:R-:W-:Y:S02]  /*76e0*/  FMNMX.FTZ R77, R11, R10, !PT ;  /* 0x0000000a0b4d7209 */ /* 0x001fe40007810000 */
        /* <DEDUP_REMOVED lines=12> */
[C---:B------:R-:W-:Y:S01]  /*77b0*/  FSETP.NEU.FTZ.AND P6, PT, R10.reuse, -INF , PT ;  /* 0xff8000000a00780b */ /* 0x040fe20003fdd000 */
[----:B------:R-:W-:Y:S01]  /*77c0*/  FMUL.FTZ R79, R10, UR22 ;  /* 0x000000160a4f7c20 */ /* 0x000fe20008410000 */
[----:B------:R-:W-:-:S04]  /*77d0*/  ISETP.GT.AND P4, PT, R81, 0x78, P2 ;  /* 0x000000785100780c */ /* 0x000fc80001784270 */
[----:B------:R-:W-:Y:S02]  /*77e0*/  FSEL R11, R79, RZ, P6 ;  /* 0x000000ff4f0b7208 */ /* 0x000fe40003000000 */
[----:B------:R-:W-:-:S03]  /*77f0*/  ISETP.LT.OR P4, PT, R82, 0x79, P4 ;  /* 0x000000795200780c */ /* 0x000fc60002781670 */
[--C-:B------:R-:W-:Y:S01]  /*7800*/  FFMA.FTZ R33, R33, UR22, -R11.reuse ;  /* 0x0000001621217c23 */ /* 0x100fe2000801080b */
[--C-:B------:R-:W-:Y:S01]  /*7810*/  FFMA.FTZ R144, R14, UR22, -R11.reuse ;  /* 0x000000160e907c23 */ /* 0x100fe2000801080b */
[--C-:B------:R-:W-:Y:S01]  /*7820*/  FFMA.FTZ R148, R5, UR22, -R11.reuse ;  /* 0x0000001605947c23 */ /* 0x100fe2000801080b */
[----:B------:R-:W-:Y:S01]  /*7830*/  FMNMX.FTZ R14, R8, R7, !PT ;  /* 0x00000007080e7209 */ /* 0x000fe20007810000 */
[--C-:B------:R-:W-:Y:S01]  /*7840*/  FFMA.FTZ R5, R6, UR22, -R11.reuse ;  /* 0x0000001606057c23 */ /* 0x100fe2000801080b */
[----:B------:R-:W-:Y:S01]  /*7850*/  FSEL R6, R31, -INF , !P3 ;  /* 0xff8000001f067808 */ /* 0x000fe20005800000 */
[--C-:B------:R-:W-:Y:S01]  /*7860*/  FFMA.FTZ R150, R32, UR22, -R11.reuse ;  /* 0x0000001620967c23 */ /* 0x100fe2000801080b */
[----:B------:R0:W-:Y:S01]  /*7870*/  MUFU.EX2 R31, R33 ;  /* 0x00000021001f7308 */ /* 0x0001e20000000800 */
[----:B------:R-:W-:Y:S01]  /*7880*/  ISETP.GT.AND P3, PT, R81, 0x29, P2 ;  /* 0x000000295100780c */ /* 0x000fe20001764270 */
[--C-:B------:R-:W-:Y:S01]  /*7890*/  FFMA.FTZ R32, R53, UR22, -R11.reuse ;  /* 0x0000001635207c23 */ /* 0x100fe2000801080b */
[--C-:B------:R-:W-:Y:S01]  /*78a0*/  FFMA.FTZ R146, R24, UR22, -R11.reuse ;  /* 0x0000001618927c23 */ /* 0x100fe2000801080b */
[--C-:B------:R-:W-:Y:S01]  /*78b0*/  FFMA.FTZ R140, R28, UR22, -R11.reuse ;  /* 0x000000161c8c7c23 */ /* 0x100fe2000801080b */
[----:B------:R-:W-:Y:S01]  /*78c0*/  ISETP.LT.OR P5, PT, R82, 0x2a, P3 ;  /* 0x0000002a5200780c */ /* 0x000fe20001fa1670 */
[--C-:B------:R-:W-:Y:S01]  /*78d0*/  FFMA.FTZ R15, R15, UR22, -R11.reuse ;  /* 0x000000160f0f7c23 */ /* 0x100fe2000801080b */
[----:B------:R-:W-:Y:S01]  /*78e0*/  ISETP.GT.AND P3, PT, R81, 0x31, P2 ;  /* 0x000000315100780c */ /* 0x000fe20001764270 */
[--C-:B------:R-:W-:Y:S01]  /*78f0*/  FFMA.FTZ R25, R25, UR22, -R11.reuse ;  /* 0x0000001619197c23 */ /* 0x100fe2000801080b */
[----:B0-----:R-:W-:Y:S01]  /*7900*/  FMNMX.FTZ R33, R9, R14, !PT ;  /* 0x0000000e09217209 */ /* 0x001fe20007810000 */
[--C-:B------:R-:W-:Y:S01]  /*7910*/  FFMA.FTZ R29, R29, UR22, -R11.reuse ;  /* 0x000000161d1d7c23 */ /* 0x100fe2000801080b */
[----:B------:R-:W-:Y:S01]  /*7920*/  FSEL R37, R37, -INF , !P5 ;  /* 0xff80000025257808 */ /* 0x000fe20006800000 */
[--C-:B------:R-:W-:Y:S01]  /*7930*/  FFMA.FTZ R142, R34, UR22, -R11.reuse ;  /* 0x00000016228e7c23 */ /* 0x100fe2000801080b */
[----:B------:R-:W-:Y:S01]  /*7940*/  FMNMX.FTZ R14, R12, R33, !PT ;  /* 0x000000210c0e7209 */ /* 0x000fe20007810000 */
[--C-:B------:R-:W-:Y:S01]  /*7950*/  FFMA.FTZ R136, R38, UR22, -R11.reuse ;  /* 0x0000001626887c23 */ /* 0x100fe2000801080b */
[----:B------:R-:W-:Y:S01]  /*7960*/  ISETP.GT.AND P5, PT, R81, 0x38, P2 ;  /* 0x000000385100780c */ /* 0x000fe200017a4270 */
[--C-:B------:R-:W-:Y:S01]  /*7970*/  FFMA.FTZ R138, R44, UR22, -R11.reuse ;  /* 0x000000162c8a7c23 */ /* 0x100fe2000801080b */
        /* <DEDUP_REMOVED lines=9> */
[--C-:B------:R-:W-:Y:S01]  /*7a10*/  FFMA.FTZ R124, R64, UR22, -R11.reuse ;  /* 0x00000016407c7c23 */ /* 0x100fe2000801080b */
[----:B------:R-:W-:Y:S01]  /*7a20*/  ISETP.LT.OR P5, PT, R82, 0x39, P5 ;  /* 0x000000395200780c */ /* 0x000fe20002fa1670 */
[--C-:B------:R-:W-:Y:S01]  /*7a30*/  FFMA.FTZ R126, R68, UR22, -R11.reuse ;  /* 0x00000016447e7c23 */ /* 0x100fe2000801080b */
[----:B------:R-:W-:Y:S01]  /*7a40*/  FMNMX.FTZ R14, R26, R33, !PT ;  /* 0x000000211a0e7209 */ /* 0x000fe20007810000 */
[--C-:B------:R-:W-:Y:S01]  /*7a50*/  FFMA.FTZ R120, R70, UR22, -R11.reuse ;  /* 0x0000001646787c23 */ /* 0x100fe2000801080b */
[----:B------:R-:W-:Y:S01]  /*7a60*/  ISETP.GT.AND P3, PT, R81, 0x40, P2 ;  /* 0x000000405100780c */ /* 0x000fe20001764270 */
[--C-:B------:R-:W-:Y:S01]  /*7a70*/  FFMA.FTZ R122, R76, UR22, -R11.reuse ;  /* 0x000000164c7a7c23 */ /* 0x100fe2000801080b */
[----:B------:R-:W-:Y:S01]  /*7a80*/  FMNMX.FTZ R33, R27, R14, !PT ;  /* 0x0000000e1b217209 */ /* 0x000fe20007810000 */
[----:B------:R-:W-:Y:S01]  /*7a90*/  FFMA.FTZ R78, R78, UR22, -R11 ;  /* 0x000000164e4e7c23 */ /* 0x000fe2000801080b */
[----:B------:R-:W-:Y:S01]  /*7aa0*/  FSEL R42, R42, -INF , !P5 ;  /* 0xff8000002a2a7808 */ /* 0x000fe20006800000 */
[----:B------:R-:W-:Y:S01]  /*7ab0*/  MUFU.EX2 R148, R148 ;  /* 0x0000009400947308 */ /* 0x000fe20000000800 */
[----:B------:R-:W-:-:S02]  /*7ac0*/  FMNMX.FTZ R33, R30, R33, !PT ;  /* 0x000000211e217209 */ /* 0x000fc40007810000 */
[----:B------:R-:W-:Y:S02]  /*7ad0*/  ISETP.GT.AND P5, PT, R81, 0x41, P2 ;  /* 0x000000415100780c */ /* 0x000fe400017a4270 */
[----:B------:R-:W-:Y:S02]  /*7ae0*/  FMNMX.FTZ R33, R6, R33, !PT ;  /* 0x0000002106217209 */ /* 0x000fe40007810000 */
[----:B------:R-:W-:Y:S01]  /*7af0*/  ISETP.LT.OR P3, PT, R82, 0x41, P3 ;  /* 0x000000415200780c */ /* 0x000fe20001f61670 */
[----:B------:R-:W-:Y:S01]  /*7b00*/  MUFU.EX2 R5, R5 ;  /* 0x0000000500057308 */ /* 0x000fe20000000800 */
[----:B------:R-:W-:Y:S02]  /*7b10*/  FMNMX.FTZ R14, R36, R33, !PT ;  /* 0x00000021240e7209 */ /* 0x000fe40007810000 */
[----:B------:R-:W-:Y:S02]  /*7b20*/  ISETP.LT.OR P5, PT, R82, 0x42, P5 ;  /* 0x000000425200780c */ /* 0x000fe40002fa1670 */
[----:B------:R-:W-:-:S02]  /*7b30*/  FMNMX.FTZ R33, R37, R14, !PT ;  /* 0x0000000e25217209 */ /* 0x000fc40007810000 */
[----:B------:R-:W-:Y:S01]  /*7b40*/  FSEL R46, R46, -INF , !P3 ;  /* 0xff8000002e2e7808 */ /* 0x000fe20005800000 */
[----:B------:R-:W-:Y:S01]  /*7b50*/  MUFU.EX2 R150, R150 ;  /* 0x0000009600967308 */ /* 0x000fe20000000800 */
[----:B------:R-:W-:Y:S01]  /*7b60*/  FMNMX.FTZ R14, R40, R33, !PT ;  /* 0x00000021280e7209 */ /* 0x000fe20007810000 */
[----:B------:R-:W-:Y:S01]  /*7b70*/  FFMA.FTZ R33, R35, UR22, -R11 ;  /* 0x0000001623217c23 */ /* 0x000fe2000801080b */
[----:B------:R-:W-:Y:S02]  /*7b80*/  ISETP.GT.AND P3, PT, R81, 0x49, P2 ;  /* 0x000000495100780c */ /* 0x000fe40001764270 */
[----:B------:R-:W-:Y:S02]  /*7b90*/  FMNMX.FTZ R35, R41, R14, !PT ;  /* 0x0000000e29237209 */ /* 0x000fe40007810000 */
[----:B------:R-:W-:Y:S01]  /*7ba0*/  FSEL R47, R47, -INF , !P5 ;  /* 0xff8000002f2f7808 */ /* 0x000fe20006800000 */
[----:B------:R-:W-:Y:S01]  /*7bb0*/  MUFU.EX2 R144, R144 ;  /* 0x0000009000907308 */ /* 0x000fe20000000800 */
[----:B------:R-:W-:-:S02]  /*7bc0*/  FMNMX.FTZ R14, R42, R35, !PT ;  /* 0x000000232a0e7209 */ /* 0x000fc40007810000 */
[----:B------:R-:W-:Y:S02]  /*7bd0*/  ISETP.GT.AND P5, PT, R81, 0x50, P2 ;  /* 0x000000505100780c */ /* 0x000fe400017a4270 */
[----:B------:R-:W-:Y:S02]  /*7be0*/  FMNMX.FTZ R35, R43, R14, !PT ;  /* 0x0000000e2b237209 */ /* 0x000fe40007810000 */
[----:B------:R-:W-:Y:S01]  /*7bf0*/  ISETP.LT.OR P3, PT, R82, 0x4a, P3 ;  /* 0x0000004a5200780c */ /* 0x000fe20001f61670 */
[----:B------:R-:W-:Y:S01]  /*7c00*/  MUFU.EX2 R15, R15 ;  /* 0x0000000f000f7308 */ /* 0x000fe20000000800 */
[----:B------:R-:W-:Y:S01]  /*7c10*/  FMNMX.FTZ R14, R46, R35, !PT ;  /* 0x000000232e0e7209 */ /* 0x000fe20007810000 */
[----:B------:R-:W-:Y:S01]  /*7c20*/  FFMA.FTZ R35, R39, UR22, -R11 ;  /* 0x0000001627237c23 */ /* 0x000fe2000801080b */
[----:B------:R-:W-:Y:S02]  /*7c30*/  FSEL R51, R51, -INF , !P3 ;  /* 0xff80000033337808 */ /* 0x000fe40005800000 */
[----:B------:R-:W-:-:S02]  /*7c40*/  FMNMX.FTZ R39, R47, R14, !PT ;  /* 0x0000000e2f277209 */ /* 0x000fc40007810000 */
[----:B------:R-:W-:Y:S01]  /*7c50*/  ISETP.LT.OR P5, PT, R82, 0x51, P5 ;  /* 0x000000515200780c */ /* 0x000fe20002fa1670 */
[----:B------:R-:W-:Y:S01]  /*7c60*/  MUFU.EX2 R146, R146 ;  /* 0x0000009200927308 */ /* 0x000fe20000000800 */
[----:B------:R-:W-:Y:S02]  /*7c70*/  FMNMX.FTZ R14, R50, R39, !PT ;  /* 0x00000027320e7209 */ /* 0x000fe40007810000 */
[----:B------:R-:W-:Y:S02]  /*7c80*/  ISETP.GT.AND P3, PT, R81, 0x58, P2 ;  /* 0x000000585100780c */ /* 0x000fe40001764270 */
[----:B------:R-:W-:Y:S02]  /*7c90*/  FSEL R54, R54, -INF , !P5 ;  /* 0xff80000036367808 */ /* 0x000fe40006800000 */
[----:B------:R-:W-:Y:S01]  /*7ca0*/  FMNMX.FTZ R39, R51, R14, !PT ;  /* 0x0000000e33277209 */ /* 0x000fe20007810000 */
[----:B------:R-:W-:Y:S01]  /*7cb0*/  MUFU.EX2 R25, R25 ;  /* 0x0000001900197308 */ /* 0x000fe20000000800 */
[----:B------:R-:W-:-:S02]  /*7cc0*/  ISETP.GT.AND P5, PT, R81, 0x59, P2 ;  /* 0x000000595100780c */ /* 0x000fc400017a4270 */
[----:B------:R-:W-:Y:S02]  /*7cd0*/  ISETP.LT.OR P3, PT, R82, 0x59, P3 ;  /* 0x000000595200780c */ /* 0x000fe40001f61670 */
[----:B------:R-:W-:Y:S01]  /*7ce0*/  FMNMX.FTZ R14, R54, R39, !PT ;  /* 0x00000027360e7209 */ /* 0x000fe20007810000 */
[----:B------:R-:W-:Y:S01]  /*7cf0*/  FFMA.FTZ R39, R45, UR22, -R11 ;  /* 0x000000162d277c23 */ /* 0x000fe2000801080b */
[----:B------:R-:W-:Y:S01]  /*7d00*/  ISETP.LT.OR P5, PT, R82, 0x5a, P5 ;  /* 0x0000005a5200780c */ /* 0x000fe20002fa1670 */
[----:B------:R-:W-:Y:S01]  /*7d10*/  MUFU.EX2 R140, R140 ;  /* 0x0000008c008c7308 */ /* 0x000fe20000000800 */
[----:B------:R-:W-:Y:S02]  /*7d20*/  FSEL R59, R59, -INF , !P3 ;  /* 0xff8000003b3b7808 */ /* 0x000fe40005800000 */
[----:B------:R-:W-:Y:S02]  /*7d30*/  FMNMX.FTZ R14, R55, R14, !PT ;  /* 0x0000000e370e7209 */ /* 0x000fe40007810000 */
[----:B------:R-:W-:-:S02]  /*7d40*/  ISETP.GT.AND P3, PT, R81, 0x61, P2 ;  /* 0x000000615100780c */ /* 0x000fc40001764270 */
[----:B------:R-:W-:Y:S01]  /*7d50*/  FSEL R60, R60, -INF , !P5 ;  /* 0xff8000003c3c7808 */ /* 0x000fe20006800000 */
[----:B------:R-:W-:Y:S01]  /*7d60*/  MUFU.EX2 R29, R29 ;  /* 0x0000001d001d7308 */ /* 0x000fe20000000800 */
[----:B------:R-:W-:Y:S02]  /*7d70*/  FMNMX.FTZ R45, R59, R14, !PT ;  /* 0x0000000e3b2d7209 */ /* 0x000fe40007810000 */
[----:B------:R-:W-:Y:S02]  /*7d80*/  ISETP.GT.AND P5, PT, R81, 0x68, P2 ;  /* 0x000000685100780c */ /* 0x000fe400017a4270 */
[----:B------:R-:W-:Y:S02]  /*7d90*/  ISETP.LT.OR P3, PT, R82, 0x62, P3 ;  /* 0x000000625200780c */ /* 0x000fe40001f61670 */
[----:B------:R-:W-:Y:S01]  /*7da0*/  FMNMX.FTZ R45, R60, R45, !PT ;  /* 0x0000002d3c2d7209 */ /* 0x000fe20007810000 */
[----:B------:R-:W-:Y:S01]  /*7db0*/  MUFU.EX2 R142, R142 ;  /* 0x0000008e008e7308 */ /* 0x000fe20000000800 */
[----:B------:R-:W-:-:S02]  /*7dc0*/  FSEL R63, R63, -INF , !P3 ;  /* 0xff8000003f3f7808 */ /* 0x000fc40005800000 */
[----:B------:R-:W-:Y:S02]  /*7dd0*/  ISETP.LT.OR P5, PT, R82, 0x69, P5 ;  /* 0x000000695200780c */ /* 0x000fe40002fa1670 */
[----:B------:R-:W-:Y:S01]  /*7de0*/  FMNMX.FTZ R14, R62, R45, !PT ;  /* 0x0000002d3e0e7209 */ /* 0x000fe20007810000 */
[----:B------:R-:W-:Y:S01]  /*7df0*/  FFMA.FTZ R45, R49, UR22, -R11 ;  /* 0x00000016312d7c23 */ /* 0x000fe2000801080b */
[----:B------:R-:W-:Y:S01]  /*7e00*/  ISETP.GT.AND P3, PT, R81, 0x70, P2 ;  /* 0x000000705100780c */ /* 0x000fe20001764270 */
[----:B------:R-:W-:Y:S01]  /*7e10*/  MUFU.EX2 R33, R33 ;  /* 0x0000002100217308 */ /* 0x000fe20000000800 */
[----:B------:R-:W-:Y:S02]  /*7e20*/  FSEL R66, R66, -INF , !P5 ;  /* 0xff80000042427808 */ /* 0x000fe40006800000 */
[----:B------:R-:W-:Y:S02]  /*7e30*/  FMNMX.FTZ R49, R63, R14, !PT ;  /* 0x0000000e3f317209 */ /* 0x000fe40007810000 */
[----:B------:R-:W-:-:S02]  /*7e40*/  ISETP.GT.AND P5, PT, R81, 0x71, P2 ;  /* 0x000000715100780c */ /* 0x000fc400017a4270 */
[----:B------:R-:W-:Y:S01]  /*7e50*/  ISETP.LT.OR P3, PT, R82, 0x71, P3 ;  /* 0x000000715200780c */ /* 0x000fe20001f61670 */
        /* <DEDUP_REMOVED lines=9> */
[----:B------:R-:W-:Y:S01]  /*7ef0*/  ISETP.LT.OR P2, PT, R82, 0x7a, P2 ;  /* 0x0000007a5200780c */ /* 0x000fe20001741670 */
[----:B------:R-:W-:Y:S01]  /*7f00*/  MUFU.EX2 R138, R138 ;  /* 0x0000008a008a7308 */ /* 0x000fe20000000800 */
[----:B------:R-:W-:Y:S02]  /*7f10*/  FSEL R14, R73, -INF , !P4 ;  /* 0xff800000490e7808 */ /* 0x000fe40006000000 */
[----:B------:R-:W-:Y:S02]  /*7f20*/  FMNMX.FTZ R53, R72, R49, !PT ;  /* 0x0000003148357209 */ /* 0x000fe40007810000 */
[----:B------:R-:W-:-:S02]  /*7f30*/  FSEL R24, R75, -INF , !P2 ;  /* 0xff8000004b187808 */ /* 0x000fc40005000000 */
[----:B------:R-:W-:Y:S01]  /*7f40*/  FMNMX.FTZ R53, R14, R53, !PT ;  /* 0x000000350e357209 */ /* 0x000fe20007810000 */
[----:B------:R-:W-:Y:S01]  /*7f50*/  MUFU.EX2 R39, R39 ;  /* 0x0000002700277308 */ /* 0x000fe20000000800 */
[----:B------:R-:W-:Y:S02]  /*7f60*/  FSEL R75, R10, RZ, P6 ;  /* 0x000000ff0a4b7208 */ /* 0x000fe40003000000 */
[----:B------:R-:W-:Y:S01]  /*7f70*/  FMNMX.FTZ R28, R24, R53, !PT ;  /* 0x00000035181c7209 */ /* 0x000fe20007810000 */
[--C-:B------:R-:W-:Y:S01]  /*7f80*/  FFMA.FTZ R53, R57, UR22, -R11.reuse ;  /* 0x0000001639357c23 */ /* 0x100fe2000801080b */
[--C-:B------:R-:W-:Y:S01]  /*7f90*/  FFMA.FTZ R57, R61, UR22, -R11.reuse ;  /* 0x000000163d397c23 */ /* 0x100fe2000801080b */
[----:B------:R-:W-:Y:S01]  /*7fa0*/  FADD.FTZ R4, -R75, R4 ;  /* 0x000000044b047221 */ /* 0x000fe20000010100 */
[--C-:B------:R-:W-:Y:S01]  /*7fb0*/  FFMA.FTZ R61, R65, UR22, -R11.reuse ;  /* 0x00000016413d7c23 */ /* 0x100fe2000801080b */
[----:B------:R-:W0:Y:S01]  /*7fc0*/  SHFL.BFLY PT, R73, R28, 0x2, 0x1f ;  /* 0x0c401f001c497f89 */ /* 0x000e2200000e0000 */
[--C-:B------:R-:W-:Y:S01]  /*7fd0*/  FFMA.FTZ R65, R69, UR22, -R11.reuse ;  /* 0x0000001645417c23 */ /* 0x100fe2000801080b */
[----:B------:R-:W-:Y:S01]  /*7fe0*/  FMUL.FTZ R4, R4, UR22 ;  /* 0x0000001604047c20 */ /* 0x000fe20008410000 */
[----:B------:R-:W-:Y:S01]  /*7ff0*/  FFMA.FTZ R69, R74, UR22, -R11 ;  /* 0x000000164a457c23 */ /* 0x000fe2000801080b */
[----:B------:R-:W-:Y:S08]  /*8000*/  MUFU.EX2 R132, R132 ;  /* 0x0000008400847308 */ /* 0x000ff00000000800 */
[----:B------:R-:W-:Y:S08]  /*8010*/  MUFU.EX2 R45, R45 ;  /* 0x0000002d002d7308 */ /* 0x000ff00000000800 */
[----:B------:R-:W-:Y:S01]  /*8020*/  MUFU.EX2 R134, R134 ;  /* 0x0000008600867308 */ /* 0x000fe20000000800 */
[----:B0-----:R-:W-:-:S07]  /*8030*/  FMNMX.FTZ R73, R28, R73, !PT ;  /* 0x000000491c497209 */ /* 0x001fce0007810000 */
[----:B------:R-:W-:Y:S01]  /*8040*/  MUFU.EX2 R49, R32 ;  /* 0x0000002000317308 */ /* 0x000fe20000000800 */
[----:B------:R-:W0:Y:S07]  /*8050*/  SHFL.BFLY PT, R28, R73, 0x1, 0x1f ;  /* 0x0c201f00491c7f89 */ /* 0x000e2e00000e0000 */
[----:B------:R-:W-:Y:S08]  /*8060*/  MUFU.EX2 R128, R128 ;  /* 0x0000008000807308 */ /* 0x000ff00000000800 */
[----:B------:R-:W-:Y:S08]  /*8070*/  MUFU.EX2 R53, R53 ;  /* 0x0000003500357308 */ /* 0x000ff00000000800 */
[----:B------:R-:W-:Y:S01]  /*8080*/  MUFU.EX2 R130, R130 ;  /* 0x0000008200827308 */ /* 0x000fe20000000800 */
[----:B0-----:R-:W-:-:S04]  /*8090*/  FMNMX.FTZ R11, R73, R28, !PT ;  /* 0x0000001c490b7209 */ /* 0x001fc80007810000 */
[C---:B------:R-:W-:Y:S01]  /*80a0*/  FSETP.NEU.FTZ.AND P2, PT, R11.reuse, -INF , PT ;  /* 0xff8000000b00780b */ /* 0x040fe20003f5d000 */
[----:B------:R-:W-:Y:S02]  /*80b0*/  FMUL.FTZ R77, R11, UR22 ;  /* 0x000000160b4d7c20 */ /* 0x000fe40008410000 */
[----:B------:R-:W0:Y:S03]  /*80c0*/  MUFU.EX2 R73, R4 ;  /* 0x0000000400497308 */ /* 0x000e260000000800 */
[----:B------:R-:W-:-:S05]  /*80d0*/  FSEL R77, R77, RZ, P2 ;  /* 0x000000ff4d4d7208 */ /* 0x000fca0001000000 */
[--C-:B------:R-:W-:Y:S01]  /*80e0*/  FFMA.FTZ R149, R8, UR22, -R77.reuse ;  /* 0x0000001608957c23 */ /* 0x100fe2000801084d */
[--C-:B------:R-:W-:Y:S01]  /*80f0*/  FFMA.FTZ R8, R9, UR22, -R77.reuse ;  /* 0x0000001609087c23 */ /* 0x100fe2000801084d */
[--C-:B------:R-:W-:Y:S01]  /*8100*/  FFMA.FTZ R151, R12, UR22, -R77.reuse ;  /* 0x000000160c977c23 */ /* 0x100fe2000801084d */
[--C-:B------:R-:W-:Y:S01]  /*8110*/  FFMA.FTZ R12, R13, UR22, -R77.reuse ;  /* 0x000000160d0c7c23 */ /* 0x100fe2000801084d */
[--C-:B------:R-:W-:Y:S01]  /*8120*/  FFMA.FTZ R145, R20, UR22, -R77.reuse ;  /* 0x0000001614917c23 */ /* 0x100fe2000801084d */
[--C-:B------:R-:W-:Y:S01]  /*8130*/  FFMA.FTZ R143, R36, UR22, -R77.reuse ;  /* 0x00000016248f7c23 */ /* 0x100fe2000801084d */
[----:B------:R-:W-:Y:S01]  /*8140*/  MUFU.EX2 R149, R149 ;  /* 0x0000009500957308 */ /* 0x000fe20000000800 */
[--C-:B------:R-:W-:Y:S01]  /*8150*/  FFMA.FTZ R20, R21, UR22, -R77.reuse ;  /* 0x0000001615147c23 */ /* 0x100fe2000801084d */
[--C-:B------:R-:W-:Y:S01]  /*8160*/  FFMA.FTZ R147, R26, UR22, -R77.reuse ;  /* 0x000000161a937c23 */ /* 0x100fe2000801084d */
[----:B0-----:R-:W-:Y:S01]  /*8170*/  FFMA.FTZ R4, R73, R3, R148 ;  /* 0x0000000349047223 */ /* 0x001fe20000010094 */
[--C-:B------:R-:W-:Y:S01]  /*8180*/  FFMA.FTZ R26, R27, UR22, -R77.reuse ;  /* 0x000000161b1a7c23 */ /* 0x100fe2000801084d */
[--C-:B------:R-:W-:Y:S01]  /*8190*/  FFMA.FTZ R141, R30, UR22, -R77.reuse ;  /* 0x000000161e8d7c23 */ /* 0x100fe2000801084d */
[--C-:B------:R-:W-:Y:S01]  /*81a0*/  FFMA.FTZ R137, R40, UR22, -R77.reuse ;  /* 0x0000001628897c23 */ /* 0x100fe2000801084d */
[----:B------:R-:W-:Y:S01]  /*81b0*/  FADD.FTZ R3, R5, R4 ;  /* 0x0000000405037221 */ /* 0x000fe20000010000 */
[----:B------:R-:W-:Y:S01]  /*81c0*/  MUFU.EX2 R8, R8 ;  /* 0x0000000800087308 */ /* 0x000fe20000000800 */
[--C-:B------:R-:W-:Y:S01]  /*81d0*/  FFMA.FTZ R6, R6, UR22, -R77.reuse ;  /* 0x0000001606067c23 */ /* 0x100fe2000801084d */
[----:B------:R-:W-:Y:S01]  /*81e0*/  FFMA.FTZ R28, R37, UR22, -R77 ;  /* 0x00000016251c7c23 */ /* 0x000fe2000801084d */
[----:B------:R-:W-:Y:S01]  /*81f0*/  FADD.FTZ R4, R150, R3 ;  /* 0x0000000396047221 */ /* 0x000fe20000010000 */
[--C-:B------:R-:W-:Y:S01]  /*8200*/  FFMA.FTZ R139, R42, UR22, -R77.reuse ;  /* 0x000000162a8b7c23 */ /* 0x100fe2000801084d */
[--C-:B------:R-:W-:Y:S01]  /*8210*/  FFMA.FTZ R30, R41, UR22, -R77.reuse ;  /* 0x00000016291e7c23 */ /* 0x100fe2000801084d */
[--C-:B------:R-:W-:Y:S01]  /*8220*/  FFMA.FTZ R32, R43, UR22, -R77.reuse ;  /* 0x000000162b207c23 */ /* 0x100fe2000801084d */
[----:B------:R-:W-:Y:S01]  /*8230*/  FADD.FTZ R3, R31, R4 ;  /* 0x000000041f037221 */ /* 0x000fe20000010000 */
[----:B------:R-:W-:Y:S01]  /*8240*/  FSEL R4, R11, RZ, P2 ;  /* 0x000000ff0b047208 */ /* 0x000fe20001000000 */
[----:B------:R-:W-:Y:S01]  /*8250*/  MUFU.EX2 R151, R151 ;  /* 0x0000009700977308 */ /* 0x000fe20000000800 */
[----:B------:R-:W-:Y:S01]  /*8260*/  FFMA.FTZ R133, R46, UR22, -R77 ;  /* 0x000000162e857c23 */ /* 0x000fe2000801084d */
[----:B------:R-:W-:Y:S01]  /*8270*/  FADD.FTZ R34, R144, R3 ;  /* 0x0000000390227221 */ /* 0x000fe20000010000 */
[----:B------:R-:W-:Y:S01]  /*8280*/  FFMA.FTZ R135, R50, UR22, -R77 ;  /* 0x0000001632877c23 */ /* 0x000fe2000801084d */
[----:B------:R-:W-:Y:S01]  /*8290*/  FADD.FTZ R4, -R4, R7 ;  /* 0x0000000704047221 */ /* 0x000fe20000010100 */
[----:B------:R-:W-:-:S02]  /*82a0*/  IMAD.U32 R7, RZ, RZ, UR47 ;  /* 0x0000002fff077e24 */ /* 0x000fc4000f8e00ff */
[----:B------:R-:W-:Y:S01]  /*82b0*/  FADD.FTZ R3, R15, R34 ;  /* 0x000000220f037221 */ /* 0x000fe20000010000 */
[----:B------:R-:W-:Y:S01]  /*82c0*/  F2FP.BF16.F32.PACK_AB R148, R5, R148 ;  /* 0x000000940594723e */ /* 0x000fe200000010ff */
[----:B------:R-:W-:Y:S01]  /*82d0*/  FMUL.FTZ R4, R4, UR22 ;  /* 0x0000001604047c20 */ /* 0x000fe20008410000 */
[----:B------:R-:W-:Y:S01]  /*82e0*/  MUFU.EX2 R12, R12 ;  /* 0x0000000c000c7308 */ /* 0x000fe20000000800 */
[----:B------:R-:W-:Y:S01]  /*82f0*/  FADD.FTZ R34, R146, R3 ;  /* 0x0000000392227221 */ /* 0x000fe20000010000 */
[----:B------:R-:W-:Y:S01]  /*8300*/  @!P1 LEA R7, R7, UR45, 0x3 ;  /* 0x0000002d07079c11 */ /* 0x000fe2000f8e18ff */
[--C-:B------:R-:W-:Y:S01]  /*8310*/  FFMA.FTZ R129, R54, UR22, -R77.reuse ;  /* 0x0000001636817c23 */ /* 0x100fe2000801084d */
[--C-:B------:R-:W-:Y:S01]  /*8320*/  FFMA.FTZ R131, R59, UR22, -R77.reuse ;  /* 0x000000163b837c23 */ /* 0x100fe2000801084d */
[----:B------:R-:W-:Y:S01]  /*8330*/  FADD.FTZ R3, R25, R34 ;  /* 0x0000002219037221 */ /* 0x000fe20000010000 */
[----:B------:R-:W-:Y:S01]  /*8340*/  FFMA.FTZ R62, R62, UR22, -R77 ;  /* 0x000000163e3e7c23 */ /* 0x000fe2000801084d */
[----:B------:R-:W-:Y:S01]  /*8350*/  @!P1 VIADD R7, R7, 0x16860 ;  /* 0x0001686007079836 */ /* 0x000fe20000000000 */
[----:B------:R-:W0:Y:S01]  /*8360*/  MUFU.EX2 R4, R4 ;  /* 0x0000000400047308 */ /* 0x000e220000000800 */
[----:B------:R-:W-:Y:S01]  /*8370*/  FADD.FTZ R34, R140, R3 ;  /* 0x000000038c227221 */ /* 0x000fe20000010000 */
[--C-:B------:R-:W-:Y:S01]  /*8380*/  FFMA.FTZ R63, R63, UR22, -R77.reuse ;  /* 0x000000163f3f7c23 */ /* 0x100fe2000801084d */
[--C-:B------:R-:W-:Y:S01]  /*8390*/  FFMA.FTZ R66, R66, UR22, -R77.reuse ;  /* 0x0000001642427c23 */ /* 0x100fe2000801084d */
[--C-:B------:R-:W-:Y:S01]  /*83a0*/  FFMA.FTZ R67, R67, UR22, -R77.reuse ;  /* 0x0000001643437c23 */ /* 0x100fe2000801084d */
[----:B------:R-:W-:Y:S01]  /*83b0*/  FADD.FTZ R3, R29, R34 ;  /* 0x000000221d037221 */ /* 0x000fe20000010000 */
[--C-:B------:R-:W-:Y:S01]  /*83c0*/  FFMA.FTZ R34, R47, UR22, -R77.reuse ;  /* 0x000000162f227c23 */ /* 0x100fe2000801084d */
[----:B------:R-:W-:Y:S01]  /*83d0*/  FFMA.FTZ R71, R71, UR22, -R77 ;  /* 0x0000001647477c23 */ /* 0x000fe2000801084d */
[----:B------:R-:W1:Y:S01]  /*83e0*/  MUFU.EX2 R145, R145 ;  /* 0x0000009100917308 */ /* 0x000e620000000800 */
[----:B------:R-:W-:Y:S01]  /*83f0*/  FADD.FTZ R36, R142, R3 ;  /* 0x000000038e247221 */ /* 0x000fe20000010000 */
[----:B------:R-:W-:Y:S01]  /*8400*/  @!P1 PRMT R3, RZ, 0x654, R7 ;  /* 0x00000654ff039816 */ /* 0x000fe20000000007 */
[--C-:B------:R-:W-:Y:S01]  /*8410*/  FFMA.FTZ R72, R72, UR22, -R77.reuse ;  /* 0x0000001648487c23 */ /* 0x100fe2000801084d */
[--C-:B------:R-:W-:Y:S01]  /*8420*/  FFMA.FTZ R14, R14, UR22, -R77.reuse ;  /* 0x000000160e0e7c23 */ /* 0x100fe2000801084d */
[----:B------:R-:W-:Y:S01]  /*8430*/  FADD.FTZ R7, R33, R36 ;  /* 0x0000002421077221 */ /* 0x000fe20000010000 */
[----:B------:R2:W-:Y:S01]  /*8440*/  @!P1 SYNCS.ARRIVE.TRANS64.RED.A1T0 RZ, [R3+URZ], RZ ;  /* 0x000000ff03ff99a7 */ /* 0x0005e2000810043f */
[----:B------:R-:W-:Y:S01]  /*8450*/  FFMA.FTZ R24, R24, UR22, -R77 ;  /* 0x0000001618187c23 */ /* 0x000fe2000801084d */
[----:B------:R-:W3:Y:S01]  /*8460*/  MUFU.EX2 R20, R20 ;  /* 0x0000001400147308 */ /* 0x000ee20000000800 */
[----:B------:R-:W-:Y:S01]  /*8470*/  FADD.FTZ R36, R136, R7 ;  /* 0x0000000788247221 */ /* 0x000fe20000010000 */
[----:B------:R-:W-:Y:S01]  /*8480*/  ISETP.GT.AND P2, PT, R0, UR28, PT ;  /* 0x0000001c00007c0c */ /* 0x000fe2000bf44270 */
[----:B------:R-:W-:Y:S01]  /*8490*/  UMOV UR47, UR27 ;  /* 0x0000001b002f7c82 */ /* 0x000fe20008000000 */
[----:B0-----:R-:W-:Y:S01]  /*84a0*/  FMUL.FTZ R90, R90, R4 ;  /* 0x000000045a5a7220 */ /* 0x001fe20000410000 */
[----:B------:R-:W-:Y:S01]  /*84b0*/  FADD.FTZ R7, R35, R36 ;  /* 0x0000002423077221 */ /* 0x000fe20000010000 */
[----:B--2---:R-:W-:Y:S01]  /*84c0*/  FFMA.FTZ R3, R4, R2, R149 ;  /* 0x0000000204037223 */ /* 0x004fe20000010095 */
[--C-:B------:R-:W-:Y:S01]  /*84d0*/  FFMA.FTZ R2, R51, UR22, -R77.reuse ;  /* 0x0000001633027c23 */ /* 0x100fe2000801084d */
[----:B------:R-:W0:Y:S01]  /*84e0*/  MUFU.EX2 R147, R147 ;  /* 0x0000009300937308 */ /* 0x000e220000000800 */
[----:B------:R-:W-:Y:S01]  /*84f0*/  FFMA.FTZ R36, R55, UR22, -R77 ;  /* 0x0000001637247c23 */ /* 0x000fe2000801084d */
[----:B------:R-:W-:Y:S01]  /*8500*/  FADD.FTZ R38, R8, R3 ;  /* 0x0000000308267221 */ /* 0x000fe20000010000 */
[-C--:B------:R-:W-:Y:S01]  /*8510*/  FMUL.FTZ R91, R91, R4.reuse ;  /* 0x000000045b5b7220 */ /* 0x080fe20000410000 */
[-C--:B------:R-:W-:Y:S01]  /*8520*/  FMUL.FTZ R94, R94, R4.reuse ;  /* 0x000000045e5e7220 */ /* 0x080fe20000410000 */
[-C--:B------:R-:W-:Y:S01]  /*8530*/  FMUL.FTZ R95, R95, R4.reuse ;  /* 0x000000045f5f7220 */ /* 0x080fe20000410000 */
[----:B------:R-:W-:Y:S01]  /*8540*/  FADD.FTZ R3, R151, R38 ;  /* 0x0000002697037221 */ /* 0x000fe20000010000 */
[----:B------:R-:W-:Y:S01]  /*8550*/  FADD.FTZ R38, R138, R7 ;  /* 0x000000078a267221 */ /* 0x000fe20000010000 */
[----:B------:R-:W2:Y:S01]  /*8560*/  MUFU.EX2 R26, R26 ;  /* 0x0000001a001a7308 */ /* 0x000ea20000000800 */
[-C--:B------:R-:W-:Y:S01]  /*8570*/  FMUL.FTZ R98, R98, R4.reuse ;  /* 0x0000000462627220 */ /* 0x080fe20000410000 */
[----:B------:R-:W-:Y:S01]  /*8580*/  FADD.FTZ R40, R12, R3 ;  /* 0x000000030c287221 */ /* 0x000fe20000010000 */
[----:B------:R-:W-:Y:S01]  /*8590*/  FADD.FTZ R7, R39, R38 ;  /* 0x0000002627077221 */ /* 0x000fe20000010000 */
[----:B------:R-:W-:Y:S01]  /*85a0*/  FFMA.FTZ R38, R60, UR22, -R77 ;  /* 0x000000163c267c23 */ /* 0x000fe2000801084d */
[-C--:B------:R-:W-:Y:S01]  /*85b0*/  FMUL.FTZ R99, R99, R4.reuse ;  /* 0x0000000463637220 */ /* 0x080fe20000410000 */
[----:B-1----:R-:W-:Y:S01]  /*85c0*/  FADD.FTZ R3, R145, R40 ;  /* 0x0000002891037221 */ /* 0x002fe20000010000 */
[----:B------:R-:W-:Y:S01]  /*85d0*/  FADD.FTZ R42, R132, R7 ;  /* 0x00000007842a7221 */ /* 0x000fe20000010000 */
[----:B------:R-:W1:Y:S01]  /*85e0*/  MUFU.EX2 R141, R141 ;  /* 0x0000008d008d7308 */ /* 0x000e620000000800 */
[-C--:B------:R-:W-:Y:S01]  /*85f0*/  FMUL.FTZ R102, R102, R4.reuse ;  /* 0x0000000466667220 */ /* 0x080fe20000410000 */
[----:B---3--:R-:W-:Y:S01]  /*8600*/  FADD.FTZ R40, R20, R3 ;  /* 0x0000000314287221 */ /* 0x008fe20000010000 */
[----:B------:R-:W-:Y:S01]  /*8610*/  FADD.FTZ R7, R45, R42 ;  /* 0x0000002a2d077221 */ /* 0x000fe20000010000 */
[-C--:B------:R-:W-:Y:S01]  /*8620*/  FMUL.FTZ R103, R103, R4.reuse ;  /* 0x0000000467677220 */ /* 0x080fe20000410000 */
[-C--:B------:R-:W-:Y:S01]  /*8630*/  FMUL.FTZ R106, R106, R4.reuse ;  /* 0x000000046a6a7220 */ /* 0x080fe20000410000 */
[----:B0-----:R-:W-:Y:S01]  /*8640*/  FADD.FTZ R3, R147, R40 ;  /* 0x0000002893037221 */ /* 0x001fe20000010000 */
[----:B------:R-:W-:Y:S01]  /*8650*/  FADD.FTZ R42, R134, R7 ;  /* 0x00000007862a7221 */ /* 0x000fe20000010000 */
[----:B------:R-:W0:Y:S01]  /*8660*/  MUFU.EX2 R6, R6 ;  /* 0x0000000600067308 */ /* 0x000e220000000800 */
[-C--:B------:R-:W-:Y:S01]  /*8670*/  FMUL.FTZ R107, R107, R4.reuse ;  /* 0x000000046b6b7220 */ /* 0x080fe20000410000 */
[----:B--2---:R-:W-:Y:S01]  /*8680*/  FADD.FTZ R40, R26, R3 ;  /* 0x000000031a287221 */ /* 0x004fe20000010000 */
[----:B------:R-:W-:Y:S01]  /*8690*/  FADD.FTZ R7, R49, R42 ;  /* 0x0000002a31077221 */ /* 0x000fe20000010000 */
[-C--:B------:R-:W-:Y:S01]  /*86a0*/  FMUL.FTZ R110, R110, R4.reuse ;  /* 0x000000046e6e7220 */ /* 0x080fe20000410000 */
[-C--:B------:R-:W-:Y:S01]  /*86b0*/  FMUL.FTZ R111, R111, R4.reuse ;  /* 0x000000046f6f7220 */ /* 0x080fe20000410000 */
[-C--:B------:R-:W-:Y:S01]  /*86c0*/  FMUL.FTZ R114, R114, R4.reuse ;  /* 0x0000000472727220 */ /* 0x080fe20000410000 */
[----:B------:R-:W-:Y:S01]  /*86d0*/  FADD.FTZ R42, R128, R7 ;  /* 0x00000007802a7221 */ /* 0x000fe20000010000 */
[----:B------:R-:W2:Y:S01]  /*86e0*/  MUFU.EX2 R143, R143 ;  /* 0x0000008f008f7308 */ /* 0x000ea20000000800 */
[----:B-1----:R-:W-:Y:S01]  /*86f0*/  FADD.FTZ R3, R141, R40 ;  /* 0x000000288d037221 */ /* 0x002fe20000010000 */
[-C--:B------:R-:W-:Y:S01]  /*8700*/  FMUL.FTZ R115, R115, R4.reuse ;  /* 0x0000000473737220 */ /* 0x080fe20000410000 */
[----:B------:R-:W-:Y:S01]  /*8710*/  FADD.FTZ R7, R53, R42 ;  /* 0x0000002a35077221 */ /* 0x000fe20000010000 */
[-C--:B------:R-:W-:Y:S01]  /*8720*/  FMUL.FTZ R118, R118, R4.reuse ;  /* 0x0000000476767220 */ /* 0x080fe20000410000 */
[----:B------:R-:W-:Y:S01]  /*8730*/  FMUL.FTZ R119, R119, R4 ;  /* 0x0000000477777220 */ /* 0x000fe20000410000 */
[----:B------:R-:W-:Y:S01]  /*8740*/  F2FP.BF16.F32.PACK_AB R150, R31, R150 ;  /* 0x000000961f96723e */ /* 0x000fe200000010ff */
[----:B------:R-:W-:Y:S01]  /*8750*/  FADD.FTZ R42, R130, R7 ;  /* 0x00000007822a7221 */ /* 0x000fe20000010000 */
[----:B------:R-:W1:Y:S01]  /*8760*/  MUFU.EX2 R28, R28 ;  /* 0x0000001c001c7308 */ /* 0x000e620000000800 */
[----:B0-----:R-:W-:Y:S01]  /*8770*/  FADD.FTZ R40, R6, R3 ;  /* 0x0000000306287221 */ /* 0x001fe20000010000 */
[----:B------:R-:W-:Y:S01]  /*8780*/  F2FP.BF16.F32.PACK_AB R144, R15, R144 ;  /* 0x000000900f90723e */ /* 0x000fe200000010ff */
[-C--:B------:R-:W-:Y:S01]  /*8790*/  FMUL.FTZ R88, R88, R73.reuse ;  /* 0x0000004958587220 */ /* 0x080fe20000410000 */
[----:B------:R-:W-:Y:S01]  /*87a0*/  F2FP.BF16.F32.PACK_AB R146, R25, R146 ;  /* 0x000000921992723e */ /* 0x000fe200000010ff */
[-C--:B------:R-:W-:Y:S01]  /*87b0*/  FMUL.FTZ R89, R89, R73.reuse ;  /* 0x0000004959597220 */ /* 0x080fe20000410000 */
[----:B------:R-:W-:Y:S01]  /*87c0*/  F2FP.BF16.F32.PACK_AB R140, R29, R140 ;  /* 0x0000008c1d8c723e */ /* 0x000fe200000010ff */
[-C--:B------:R-:W-:Y:S01]  /*87d0*/  FMUL.FTZ R92, R92, R73.reuse ;  /* 0x000000495c5c7220 */ /* 0x080fe20000410000 */
[----:B------:R-:W0:Y:S01]  /*87e0*/  MUFU.EX2 R137, R137 ;  /* 0x0000008900897308 */ /* 0x000e220000000800 */
[----:B--2---:R-:W-:Y:S01]  /*87f0*/  FADD.FTZ R3, R143, R40 ;  /* 0x000000288f037221 */ /* 0x004fe20000010000 */
[----:B------:R-:W-:Y:S01]  /*8800*/  F2FP.BF16.F32.PACK_AB R142, R33, R142 ;  /* 0x0000008e218e723e */ /* 0x000fe200000010ff */
[-C--:B------:R-:W-:Y:S01]  /*8810*/  FMUL.FTZ R93, R93, R73.reuse ;  /* 0x000000495d5d7220 */ /* 0x080fe20000410000 */
[----:B------:R-:W-:Y:S01]  /*8820*/  F2FP.BF16.F32.PACK_AB R136, R35, R136 ;  /* 0x000000882388723e */ /* 0x000fe200000010ff */
[-C--:B------:R-:W-:Y:S01]  /*8830*/  FMUL.FTZ R96, R96, R73.reuse ;  /* 0x0000004960607220 */ /* 0x080fe20000410000 */
[----:B------:R-:W-:Y:S01]  /*8840*/  F2FP.BF16.F32.PACK_AB R138, R39, R138 ;  /* 0x0000008a278a723e */ /* 0x000fe200000010ff */
[-C--:B------:R-:W-:Y:S01]  /*8850*/  FMUL.FTZ R97, R97, R73.reuse ;  /* 0x0000004961617220 */ /* 0x080fe20000410000 */
[----:B------:R-:W2:Y:S01]  /*8860*/  MUFU.EX2 R57, R57 ;  /* 0x0000003900397308 */ /* 0x000ea20000000800 */
[----:B-1----:R-:W-:Y:S01]  /*8870*/  FADD.FTZ R40, R28, R3 ;  /* 0x000000031c287221 */ /* 0x002fe20000010000 */
[----:B------:R-:W-:Y:S01]  /*8880*/  F2FP.BF16.F32.PACK_AB R132, R45, R132 ;  /* 0x000000842d84723e */ /* 0x000fe200000010ff */
[-C--:B------:R-:W-:Y:S01]  /*8890*/  FMUL.FTZ R100, R100, R73.reuse ;  /* 0x0000004964647220 */ /* 0x080fe20000410000 */
[----:B------:R-:W-:Y:S01]  /*88a0*/  F2FP.BF16.F32.PACK_AB R134, R49, R134 ;  /* 0x000000863186723e */ /* 0x000fe200000010ff */
[-C--:B------:R-:W-:Y:S01]  /*88b0*/  FMUL.FTZ R101, R101, R73.reuse ;  /* 0x0000004965657220 */ /* 0x080fe20000410000 */
[----:B------:R-:W-:Y:S01]  /*88c0*/  F2FP.BF16.F32.PACK_AB R128, R53, R128 ;  /* 0x000000803580723e */ /* 0x000fe200000010ff */
[-C--:B------:R-:W-:Y:S01]  /*88d0*/  FMUL.FTZ R104, R104, R73.reuse ;  /* 0x0000004968687220 */ /* 0x080fe20000410000 */
[----:B------:R-:W1:Y:S01]  /*88e0*/  MUFU.EX2 R30, R30 ;  /* 0x0000001e001e7308 */ /* 0x000e620000000800 */
        /* <DEDUP_REMOVED lines=8> */
[C---:B--2---:R-:W-:Y:S01]  /*8970*/  FADD.FTZ R5, R57.reuse, R42 ;  /* 0x0000002a39057221 */ /* 0x044fe20000010000 */
[----:B------:R-:W-:Y:S01]  /*8980*/  F2FP.BF16.F32.PACK_AB R130, R57, R130 ;  /* 0x000000823982723e */ /* 0x000fe200000010ff */
[----:B------:R-:W-:Y:S01]  /*8990*/  FMUL.FTZ R117, R117, R73 ;  /* 0x0000004975757220 */ /* 0x000fe20000410000 */
[----:B------:R-:W-:Y:S01]  /*89a0*/  F2FP.BF16.F32.PACK_AB R149, R8, R149 ;  /* 0x000000950895723e */ /* 0x000fe200000010ff */
[----:B------:R-:W-:Y:S01]  /*89b0*/  VIADD R0, R0, 0xffffffff ;  /* 0xffffffff00007836 */ /* 0x000fe20000000000 */
[----:B------:R-:W-:Y:S01]  /*89c0*/  F2FP.BF16.F32.PACK_AB R151, R12, R151 ;  /* 0x000000970c97723e */ /* 0x000fe200000010ff */
[----:B------:R-:W-:Y:S01]  /*89d0*/  IMAD.MOV.U32 R4, RZ, RZ, R10 ;  /* 0x000000ffff047224 */ /* 0x000fe200078e000a */
[----:B------:R-:W2:Y:S01]  /*89e0*/  MUFU.EX2 R139, R139 ;  /* 0x0000008b008b7308 */ /* 0x000ea20000000800 */
[----:B-1----:R-:W-:Y:S01]  /*89f0*/  FADD.FTZ R40, R30, R3 ;  /* 0x000000031e287221 */ /* 0x002fe20000010000 */
[----:B------:R-:W-:Y:S01]  /*8a00*/  F2FP.BF16.F32.PACK_AB R145, R20, R145 ;  /* 0x000000911491723e */ /* 0x000fe200000010ff */
[----:B------:R-:W-:Y:S01]  /*8a10*/  IMAD.MOV.U32 R7, RZ, RZ, R11 ;  /* 0x000000ffff077224 */ /* 0x000fe200078e000b */
[----:B------:R-:W-:-:S02]  /*8a20*/  F2FP.BF16.F32.PACK_AB R147, R26, R147 ;  /* 0x000000931a93723e */ /* 0x000fc400000010ff */
[----:B------:R-:W-:Y:S02]  /*8a30*/  F2FP.BF16.F32.PACK_AB R141, R6, R141 ;  /* 0x0000008d068d723e */ /* 0x000fe400000010ff */
[----:B------:R-:W1:Y:S01]  /*8a40*/  MUFU.EX2 R61, R61 ;  /* 0x0000003d003d7308 */ /* 0x000e620000000800 */
[----:B0-----:R-:W-:Y:S01]  /*8a50*/  FADD.FTZ R42, R124, R5 ;  /* 0x000000057c2a7221 */ /* 0x001fe20000010000 */
[----:B------:R-:W-:Y:S02]  /*8a60*/  F2FP.BF16.F32.PACK_AB R143, R28, R143 ;  /* 0x0000008f1c8f723e */ /* 0x000fe400000010ff */
[----:B------:R-:W-:-:S04]  /*8a70*/  F2FP.BF16.F32.PACK_AB R137, R30, R137 ;  /* 0x000000891e89723e */ /* 0x000fc800000010ff */
[----:B------:R-:W0:Y:S01]  /*8a80*/  MUFU.EX2 R32, R32 ;  /* 0x0000002000207308 */ /* 0x000e220000000800 */
[----:B--2---:R-:W-:-:S07]  /*8a90*/  FADD.FTZ R3, R139, R40 ;  /* 0x000000288b037221 */ /* 0x004fce0000010000 */
[----:B------:R-:W2:Y:S01]  /*8aa0*/  MUFU.EX2 R126, R126 ;  /* 0x0000007e007e7308 */ /* 0x000ea20000000800 */
[C---:B-1----:R-:W-:Y:S01]  /*8ab0*/  FADD.FTZ R5, R61.reuse, R42 ;  /* 0x0000002a3d057221 */ /* 0x042fe20000010000 */
[----:B------:R-:W-:-:S06]  /*8ac0*/  F2FP.BF16.F32.PACK_AB R124, R61, R124 ;  /* 0x0000007c3d7c723e */ /* 0x000fcc00000010ff */
[----:B------:R-:W1:Y:S01]  /*8ad0*/  MUFU.EX2 R133, R133 ;  /* 0x0000008500857308 */ /* 0x000e620000000800 */
[C---:B0-----:R-:W-:Y:S01]  /*8ae0*/  FADD.FTZ R40, R32.reuse, R3 ;  /* 0x0000000320287221 */ /* 0x041fe20000010000 */
[----:B------:R-:W-:-:S06]  /*8af0*/  F2FP.BF16.F32.PACK_AB R139, R32, R139 ;  /* 0x0000008b208b723e */ /* 0x000fcc00000010ff */
[----:B------:R-:W0:Y:S01]  /*8b00*/  MUFU.EX2 R65, R65 ;  /* 0x0000004100417308 */ /* 0x000e220000000800 */
[----:B--2---:R-:W-:-:S07]  /*8b10*/  FADD.FTZ R42, R126, R5 ;  /* 0x000000057e2a7221 */ /* 0x004fce0000010000 */
[----:B------:R-:W2:Y:S01]  /*8b20*/  MUFU.EX2 R34, R34 ;  /* 0x0000002200227308 */ /* 0x000ea20000000800 */
[----:B-1----:R-:W-:-:S07]  /*8b30*/  FADD.FTZ R3, R133, R40 ;  /* 0x0000002885037221 */ /* 0x002fce0000010000 */
[----:B------:R-:W1:Y:S01]  /*8b40*/  MUFU.EX2 R120, R120 ;  /* 0x0000007800787308 */ /* 0x000e620000000800 */
[C---:B0-----:R-:W-:Y:S01]  /*8b50*/  FADD.FTZ R5, R65.reuse, R42 ;  /* 0x0000002a41057221 */ /* 0x041fe20000010000 */
[----:B------:R-:W-:-:S06]  /*8b60*/  F2FP.BF16.F32.PACK_AB R126, R65, R126 ;  /* 0x0000007e417e723e */ /* 0x000fcc00000010ff */
        /* <DEDUP_REMOVED lines=8> */
[C---:B--2---:R-:W-:Y:S01]  /*8bf0*/  FADD.FTZ R5, R69.reuse, R42 ;  /* 0x0000002a45057221 */ /* 0x044fe20000010000 */
[----:B------:R-:W-:-:S06]  /*8c00*/  F2FP.BF16.F32.PACK_AB R120, R69, R120 ;  /* 0x000000784578723e */ /* 0x000fcc00000010ff */
[----:B------:R-:W2:Y:S01]  /*8c10*/  MUFU.EX2 R129, R129 ;  /* 0x0000008100817308 */ /* 0x000ea20000000800 */
[C---:B-1----:R-:W-:Y:S01]  /*8c20*/  FADD.FTZ R40, R2.reuse, R3 ;  /* 0x0000000302287221 */ /* 0x042fe20000010000 */
[----:B------:R-:W-:-:S06]  /*8c30*/  F2FP.BF16.F32.PACK_AB R135, R2, R135 ;  /* 0x000000870287723e */ /* 0x000fcc00000010ff */
        /* <DEDUP_REMOVED lines=28> */
[C---:B-1----:R-:W-:Y:S01]  /*8e00*/  FADD.FTZ R5, R72.reuse, R5 ;  /* 0x0000000548057221 */ /* 0x042fe20000010000 */
[----:B------:R-:W-:-:S03]  /*8e10*/  F2FP.BF16.F32.PACK_AB R121, R72, R42 ;  /* 0x0000002a4879723e */ /* 0x000fc600000010ff */
[----:B0-----:R-:W-:-:S04]  /*8e20*/  FADD.FTZ R5, R14, R5 ;  /* 0x000000050e057221 */ /* 0x001fc80000010000 */
[C---:B--2---:R-:W-:Y:S01]  /*8e30*/  FADD.FTZ R2, R24.reuse, R5 ;  /* 0x0000000518027221 */ /* 0x044fe20000010000 */
[----:B------:R-:W-:Y:S01]  /*8e40*/  F2FP.BF16.F32.PACK_AB R123, R24, R14 ;  /* 0x0000000e187b723e */ /* 0x000fe200000010ff */
[----:B------:R-:W-:Y:S06]  /*8e50*/  @P2 BRA `(.L_x_1080) ;  /* 0xffffffc800ac2947 */ /* 0x000fec000383ffff */
[----:B------:R-:W-:Y:S01]  /*8e60*/  IMAD.MOV.U32 R7, RZ, RZ, R11 ;  /* 0x000000ffff077224 */ /* 0x000fe200078e000b */
[----:B------:R-:W-:Y:S01]  /*8e70*/  UMOV UR47, UR27 ;  /* 0x0000001b002f7c82 */ /* 0x000fe20008000000 */
[----:B------:R-:W-:Y:S01]  /*8e80*/  IMAD.MOV.U32 R4, RZ, RZ, R10 ;  /* 0x000000ffff047224 */ /* 0x000fe200078e000a */
[----:B------:R-:W-:-:S06]  /*8e90*/  UMOV UR50, UR26 ;  /* 0x0000001a00327c82 */ /* 0x000fcc0008000000 */
.L_x_1063:
[----:B------:R-:W-:Y:S01]  /*8ea0*/  ULDC UR6, c[0x0][0x448] ;  /* 0x0001120000067ab9 */ /* 0x000fe20000000800 */
[----:B------:R-:W-:Y:S01]  /*8eb0*/  ULDC UR14, c[0x0][0x9e4] ;  /* 0x00027900000e7ab9 */ /* 0x000fe20000000800 */
[----:B------:R-:W-:Y:S02]  /*8ec0*/  UISETP.NE.AND UP0, UPT, UR6, 0x1, UPT ;  /* 0x000000010600788c */ /* 0x000fe4000bf05270 */
[----:B------:R-:W-:Y:S02]  /*8ed0*/  UISETP.GE.AND UP1, UPT, UR14, 0x1, UPT ;  /* 0x000000010e00788c */ /* 0x000fe4000bf26270 */
[----:B------:R-:W-:Y:S02]  /*8ee0*/  UIADD3 UR10, UR39, 0xbf, URZ ;  /* 0x000000bf270a7890 */ /* 0x000fe4000fffe03f */
[----:B------:R-:W-:Y:S02]  /*8ef0*/  UIADD3 UR11, UR40, 0x1, -UR46 ;  /* 0x00000001280b7890 */ /* 0x000fe4000fffe82e */
[----:B------:R-:W-:-:S03]  /*8f00*/  PLOP3.LUT P5, PT, PT, PT, UP1, 0x80, 0x0 ;  /* 0x000000000000781c */ /* 0x000fc60003faf018 */
[----:B------:R-:W-:Y:S01]  /*8f10*/  @UP0 ULDC UR6, c[0x0][0x44c] ;  /* 0x0001130000060ab9 */ /* 0x000fe20000000800 */
[----:B------:R-:W-:Y:S01]  /*8f20*/  @UP0 ULDC UR15, c[0x0][0x450] ;  /* 0x00011400000f0ab9 */ /* 0x000fe20000000800 */
        /* <DEDUP_REMOVED lines=16> */
.L_x_1082:
[----:B------:R-:W-:-:S11]  /*9030*/  UISETP.NE.AND UP1, UPT, UR14, 0x1, UPT ;  /* 0x000000010e00788c */ /* 0x000fd6000bf25270 */
[----:B------:R-:W-:Y:S02]  /*9040*/  @UP1 ULDC.64 UR18, c[0x0][0x9e8] ;  /* 0x00027a0000121ab9 */ /* 0x000fe40000000a00 */
[----:B------:R-:W-:-:S04]  /*9050*/  UIMAD.WIDE.U32 UR6, UR10, UR18, URZ ;  /* 0x000000120a0672a5 */ /* 0x000fc8000f8e003f */
[----:B------:R-:W-:-:S12]  /*9060*/  @UP1 USHF.R.U32.HI UR10, URZ, UR19, UR7 ;  /* 0x000000133f0a1299 */ /* 0x000fd80008011607 */
.L_x_1083:
[----:B------:R-:W-:-:S04]  /*9070*/  UIMAD UR10, UR10, UR14, URZ ;  /* 0x0000000e0a0a72a4 */ /* 0x000fc8000f8e023f */
[----:B------:R-:W-:-:S04]  /*9080*/  UISETP.LT.AND UP1, UPT, UR11, UR10, UPT ;  /* 0x0000000a0b00728c */ /* 0x000fc8000bf21270 */
[----:B------:R-:W-:-:S12]  /*9090*/  USEL UR11, UR11, UR10, !UP1 ;  /* 0x0000000a0b0b7287 */ /* 0x000fd8000c800000 */
.L_x_1081:
        /* <DEDUP_REMOVED lines=12> */
[----:B------:R-:W-:Y:S01]  /*9160*/  ULDC UR23, c[0x0][0x9d8] ;  /* 0x0002760000177ab9 */ /* 0x000fe20000000800 */
[----:B------:R-:W-:-:S05]  /*9170*/  ULDC UR22, c[0x0][0x988] ;  /* 0x0002620000167ab9 */ /* 0x000fca0000000800 */
.L_x_1093:
        /* <DEDUP_REMOVED lines=9> */
.L_x_1086:
[----:B------:R-:W-:Y:S01]  /*9210*/  ULEA UR6, UR47, UR45, 0x3 ;  /* 0x0000002d2f067291 */ /* 0x000fe2000f8e183f */
[----:B------:R-:W-:-:S05]  /*9220*/  IMAD.U32 R4, RZ, RZ, UR50 ;  /* 0x00000032ff047e24 */ /* 0x000fca000f8e00ff */
[----:B------:R-:W-:-:S04]  /*9230*/  SHF.L.U32 R4, R4, 0x1f, RZ ;  /* 0x0000001f04047819 */ /* 0x000fc800000006ff */
[----:B------:R0:W1:Y:S01]  /*9240*/  SYNCS.PHASECHK.TRANS64.TRYWAIT P2, [UR6+0x16830], R4 ;  /* 0x01683004ff0075a7 */ /* 0x0000620008040146 */
[----:B------:R-:W-:Y:S05]  /*9250*/  @!P0 BRA `(.L_x_1087) ;  /* 0x0000000000048947 */ /* 0x000fea0003800000 */
[----:B------:R-:W-:Y:S01]  /*9260*/  BPT.TRAP 0x1 ;  /* 0x000000040000795c */ /* 0x000fe20000300000 */
.L_x_1087:
[----:B-1----:R-:W-:Y:S05]  /*9270*/  @P2 BRA `(.L_x_1085) ;  /* 0x0000000000082947 */ /* 0x002fea0003800000 */
[----:B------:R-:W1:Y:S02]  /*9280*/  SYNCS.PHASECHK.TRANS64.TRYWAIT P2, [UR6+0x16830], R4 ;  /* 0x01683004ff0075a7 */ /* 0x000e640008040146 */
[----:B-1----:R-:W-:Y:S05]  /*9290*/  @!P2 BRA `(.L_x_1088) ;  /* 0x000000ec0018a947 */ /* 0x002fea0003800000 */
.L_x_1085:
        /* <DEDUP_REMOVED lines=27> */
.L_x_1090:
[----:B------:R-:W-:Y:S01]  /*9450*/  ULEA UR6, UR25, UR45, 0x3 ;  /* 0x0000002d19067291 */ /* 0x000fe2000f8e183f */
[----:B------:R-:W-:-:S05]  /*9460*/  IMAD.U32 R4, RZ, RZ, UR26 ;  /* 0x0000001aff047e24 */ /* 0x000fca000f8e00ff */
[----:B------:R-:W-:-:S04]  /*9470*/  SHF.L.U32 R4, R4, 0x1f, RZ ;  /* 0x0000001f04047819 */ /* 0x000fc800000006ff */
[----:B------:R0:W1:Y:S01]  /*9480*/  SYNCS.PHASECHK.TRANS64.TRYWAIT P2, [UR6+0x16850], R4 ;  /* 0x01685004ff0075a7 */ /* 0x0000620008040146 */
[----:B------:R-:W-:Y:S05]  /*9490*/  @!P0 BRA `(.L_x_1091) ;  /* 0x0000000000048947 */ /* 0x000fea0003800000 */
[----:B------:R-:W-:Y:S01]  /*94a0*/  BPT.TRAP 0x1 ;  /* 0x000000040000795c */ /* 0x000fe20000300000 */
.L_x_1091:
[----:B-1----:R-:W-:Y:S05]  /*94b0*/  @P2 BRA `(.L_x_1089) ;  /* 0x0000000000082947 */ /* 0x002fea0003800000 */
[----:B------:R-:W1:Y:S02]  /*94c0*/  SYNCS.PHASECHK.TRANS64.TRYWAIT P2, [UR6+0x16850], R4 ;  /* 0x01685004ff0075a7 */ /* 0x000e640008040146 */
[----:B-1----:R-:W-:Y:S05]  /*94d0*/  @!P2 BRA `(.L_x_1092) ;  /* 0x000000e800a0a947 */ /* 0x002fea0003800000 */
.L_x_1089:
[----:B------:R-:W-:Y:S01]  /*94e0*/  UIADD3 UR6, UR45, 0x400, URZ ;  /* 0x000004002d067890 */ /* 0x000fe2000fffe03f */
[----:B------:R-:W-:Y:S01]  /*94f0*/  WARPGROUP.ARRIVE ;  /* 0x00000000000079c5 */ /* 0x000fe20000000000 */
[----:B------:R-:W-:Y:S01]  /*9500*/  UMOV UR7, 0x40000040 ;  /* 0x4000004000077882 */ /* 0x000fe20000000000 */
[----:B-1----:R-:W-:Y:S01]  /*9510*/  FMUL.FTZ R7, R24, UR23 ;  /* 0x0000001718077c20 */ /* 0x002fe20008410000 */
[----:B------:R-:W-:Y:S01]  /*9520*/  USHF.R.U32.HI UR6, URZ, 0x4, UR6 ;  /* 0x000000043f067899 */ /* 0x000fe20008011606 */
[----:B------:R-:W-:Y:S01]  /*9530*/  FMUL.FTZ R9, R25, UR23 ;  /* 0x0000001719097c20 */ /* 0x000fe20008410000 */
[----:B------:R-:W-:Y:S01]  /*9540*/  FMUL.FTZ R11, R28, UR23 ;  /* 0x000000171c0b7c20 */ /* 0x000fe20008410000 */
[----:B------:R-:W-:Y:S01]  /*9550*/  FMUL.FTZ R13, R29, UR23 ;  /* 0x000000171d0d7c20 */ /* 0x000fe20008410000 */
[----:B------:R-:W-:Y:S01]  /*9560*/  ULOP3.LUT UR6, UR6, 0x3fff, URZ, 0xc0, !UPT ;  /* 0x00003fff06067892 */ /* 0x000fe2000f8ec03f */
[----:B------:R-:W0:Y:S01]  /*9570*/  MUFU.TANH R7, R7 ;  /* 0x0000000700077308 */ /* 0x000e220000002400 */
[----:B------:R-:W-:Y:S01]  /*9580*/  FMUL.FTZ R15, R32, UR23 ;  /* 0x00000017200f7c20 */ /* 0x000fe20008410000 */
[----:B------:R-:W-:Y:S01]  /*9590*/  FMUL.FTZ R20, R33, UR23 ;  /* 0x0000001721147c20 */ /* 0x000fe20008410000 */
[----:B------:R-:W-:Y:S01]  /*95a0*/  ULEA UR10, UR25, UR6, 0xa ;  /* 0x00000006190a7291 */ /* 0x000fe2000f8e503f */
[----:B------:R-:W-:Y:S01]  /*95b0*/  FMUL.FTZ R25, R36, UR23 ;  /* 0x0000001724197c20 */ /* 0x000fe20008410000 */
[----:B------:R-:W-:Y:S01]  /*95c0*/  FMUL.FTZ R10, R27, UR23 ;  /* 0x000000171b0a7c20 */ /* 0x000fe20008410000 */
[----:B------:R-:W-:Y:S01]  /*95d0*/  FMUL.FTZ R27, R37, UR23 ;  /* 0x00000017251b7c20 */ /* 0x000fe20008410000 */
[----:B------:R-:W-:Y:S01]  /*95e0*/  FMUL.FTZ R29, R40, UR23 ;  /* 0x00000017281d7c20 */ /* 0x000fe20008410000 */
[----:B------:R-:W1:Y:S01]  /*95f0*/  MUFU.TANH R9, R9 ;  /* 0x0000000900097308 */ /* 0x000e620000002400 */
[----:B------:R-:W-:Y:S01]  /*9600*/  FMUL.FTZ R12, R30, UR23 ;  /* 0x000000171e0c7c20 */ /* 0x000fe20008410000 */
[----:B------:R-:W-:Y:S01]  /*9610*/  UMOV UR6, UR10 ;  /* 0x0000000a00067c82 */ /* 0x000fe20008000000 */
[----:B------:R-:W-:Y:S01]  /*9620*/  FMUL.FTZ R30, R41, UR23 ;  /* 0x00000017291e7c20 */ /* 0x000fe20008410000 */
[----:B------:R-:W-:Y:S01]  /*9630*/  HGMMA.64x64x16.F32.BF16 R88, R148, gdesc[UR4].tnspB, R88, gsb0 ;  /* 0x40e0000494587df0 */ /* 0x000fe20008001858 */
[----:B------:R-:W-:Y:S01]  /*9640*/  UIADD3 UR6, UR10, 0x80, URZ ;  /* 0x000000800a067890 */ /* 0x000fe2000fffe03f */
[----:B------:R-:W-:Y:S01]  /*9650*/  FMUL.FTZ R33, R44, UR23 ;  /* 0x000000172c217c20 */ /* 0x000fe20008410000 */
[----:B------:R-:W-:Y:S01]  /*9660*/  UMOV UR7, 0x40000040 ;  /* 0x4000004000077882 */ /* 0x000fe20000000000 */
        /* <DEDUP_REMOVED lines=54> */
[----:B------:R-:W-:-:S02]  /*99d0*/  UMOV UR26, UR50 ;  /* 0x00000032001a7c82 */ /* 0x000fc40008000000 */
[----:B------:R-:W0:Y:S01]  /*99e0*/  MUFU.TANH R30, R30 ;  /* 0x0000001e001e7308 */ /* 0x000e220000002400 */
[----:B-1----:R-:W-:-:S07]  /*99f0*/  FMNMX.FTZ R4, R27, R4, !PT ;  /* 0x000000041b047209 */ /* 0x002fce0007810000 */
[----:B------:R-:W1:Y:S01]  /*9a00*/  MUFU.TANH R33, R33 ;  /* 0x0000002100217308 */ /* 0x000e620000002400 */
[----:B--2---:R-:W-:-:S07]  /*9a10*/  FMNMX.FTZ R57, R29, R4, !PT ;  /* 0x000000041d397209 */ /* 0x004fce0007810000 */
[----:B------:R-:W2:Y:S01]  /*9a20*/  MUFU.TANH R35, R35 ;  /* 0x0000002300237308 */ /* 0x000ea20000002400 */
[----:B0-----:R-:W-:Y:S01]  /*9a30*/  FMNMX.FTZ R4, R30, R57, !PT ;  /* 0x000000391e047209 */ /* 0x001fe20007810000 */
[----:B------:R-:W-:Y:S02]  /*9a40*/  WARPGROUP.DEPBAR.LE gsb0, 0x0 ;  /* 0x00008000000079c5 */ /* 0x000fe40000010000 */
[----:B------:R-:W-:Y:S01]  /*9a50*/  WARPGROUP.ARRIVE ;  /* 0x00000000000079c5 */ /* 0x000fe20000000000 */
[----:B------:R-:W-:-:S03]  /*9a60*/  FMUL.FTZ R57, R73, UR23 ;  /* 0x0000001749397c20 */ /* 0x000fc60008410000 */
[----:B------:R-:W0:Y:S01]  /*9a70*/  MUFU.TANH R37, R37 ;  /* 0x0000002500257308 */ /* 0x000e220000002400 */
[----:B-1----:R-:W-:Y:S01]  /*9a80*/  FMNMX.FTZ R4, R33, R4, !PT ;  /* 0x0000000421047209 */ /* 0x002fe20007810000 */
[----:B------:R-:W-:Y:S01]  /*9a90*/  HGMMA.64x64x16.F32.BF16 R88, R144, gdesc[UR4].tnspB, R88, gsb0 ;  /* 0x40e0000490587df0 */ /* 0x000fe20008001858 */
[----:B------:R-:W-:Y:S01]  /*9aa0*/  UIADD3 UR6, UR10, 0x100, URZ ;  /* 0x000001000a067890 */ /* 0x000fe2000fffe03f */
[----:B------:R-:W-:-:S04]  /*9ab0*/  UMOV UR7, 0x40000040 ;  /* 0x4000004000077882 */ /* 0x000fc80000000000 */
        /* <DEDUP_REMOVED lines=9> */
[----:B0-----:R-:W-:Y:S01]  /*9b50*/  FMNMX.FTZ R4, R42, R59, !PT ;  /* 0x0000003b2a047209 */ /* 0x001fe20007810000 */
[----:B------:R-:W-:-:S06]  /*9b60*/  FMUL.FTZ R59, R77, UR23 ;  /* 0x000000174d3b7c20 */ /* 0x000fcc0008410000 */
        /* <DEDUP_REMOVED lines=12> */
[----:B------:R-:W-:Y:S02]  /*9c30*/  FMUL.FTZ R61, R81, UR23 ;  /* 0x00000017513d7c20 */ /* 0x000fe40008410000 */
[----:B------:R-:W2:Y:S01]  /*9c40*/  S2R R81, SR_TID.X ;  /* 0x0000000000517919 */ /* 0x000ea20000002100 */
[----:B------:R-:W-:Y:S01]  /*9c50*/  HGMMA.64x64x16.F32.BF16 R88, R140, gdesc[UR4].tnspB, R88, gsb0 ;  /* 0x40e000048c587df0 */ /* 0x000fe20008001858 */
[----:B------:R-:W-:Y:S01]  /*9c60*/  UIADD3 UR6, UR10, 0x180, URZ ;  /* 0x000001800a067890 */ /* 0x000fe2000fffe03f */
[----:B0-----:R-:W-:Y:S01]  /*9c70*/  FMNMX.FTZ R65, R53, R4, !PT ;  /* 0x0000000435417209 */ /* 0x001fe20007810000 */
[----:B------:R-:W-:Y:S01]  /*9c80*/  UMOV UR7, 0x40000040 ;  /* 0x4000004000077882 */ /* 0x000fe20000000000 */
[----:B------:R-:W0:Y:S08]  /*9c90*/  MUFU.TANH R55, R55 ;  /* 0x0000003700377308 */ /* 0x000e300000002400 */
[----:B------:R-:W3:Y:S01]  /*9ca0*/  MUFU.TANH R56, R56 ;  /* 0x0000003800387308 */ /* 0x000ee20000002400 */
[----:B-1----:R-:W-:-:S07]  /*9cb0*/  FMNMX.FTZ R4, R54, R65, !PT ;  /* 0x0000004136047209 */ /* 0x002fce0007810000 */
[----:B------:R-:W1:Y:S01]  /*9cc0*/  MUFU.TANH R57, R57 ;  /* 0x0000003900397308 */ /* 0x000e620000002400 */
[----:B0-----:R-:W-:-:S07]  /*9cd0*/  FMNMX.FTZ R65, R55, R4, !PT ;  /* 0x0000000437417209 */ /* 0x001fce0007810000 */
[----:B------:R-:W0:Y:S01]  /*9ce0*/  MUFU.TANH R58, R58 ;  /* 0x0000003a003a7308 */ /* 0x000e220000002400 */
[----:B---3--:R-:W-:Y:S02]  /*9cf0*/  FMNMX.FTZ R4, R56, R65, !PT ;  /* 0x0000004138047209 */ /* 0x008fe40007810000 */
[----:B--2---:R-:W-:Y:S02]  /*9d00*/  SHF.R.U32.HI R80, RZ, 0x7, R81 ;  /* 0x00000007ff507819 */ /* 0x004fe40000011651 */
[----:B------:R-:W-:-:S03]  /*9d10*/  ISETP.GE.U32.AND P2, PT, R81, 0x180, PT ;  /* 0x000001805100780c */ /* 0x000fc60003f46070 */
        /* <DEDUP_REMOVED lines=8> */
[----:B------:R-:W-:Y:S01]  /*9da0*/  FMUL.FTZ R65, R66, UR23 ;  /* 0x0000001742417c20 */ /* 0x000fe20008410000 */
[----:B------:R-:W-:Y:S01]  /*9db0*/  FMUL.FTZ R66, R67, UR23 ;  /* 0x0000001743427c20 */ /* 0x000fe20008410000 */
[----:B------:R-:W-:Y:S01]  /*9dc0*/  FMUL.FTZ R67, R70, UR23 ;  /* 0x0000001746437c20 */ /* 0x000fe20008410000 */
[----:B------:R-:W-:Y:S01]  /*9dd0*/  FMUL.FTZ R70, R75, UR23 ;  /* 0x000000174b467c20 */ /* 0x000fe20008410000 */
[----:B------:R-:W-:Y:S02]  /*9de0*/  FMUL.FTZ R75, R86, UR23 ;  /* 0x00000017564b7c20 */ /* 0x000fe40008410000 */
[----:B------:R-:W1:Y:S01]  /*9df0*/  MUFU.TANH R62, R62 ;  /* 0x0000003e003e7308 */ /* 0x000e620000002400 */
[----:B0-----:R-:W-:-:S07]  /*9e00*/  FMNMX.FTZ R69, R61, R4, !PT ;  /* 0x000000043d457209 */ /* 0x001fce0007810000 */
[----:B------:R-:W0:Y:S01]  /*9e10*/  MUFU.TANH R8, R8 ;  /* 0x0000000800087308 */ /* 0x000e220000002400 */
[----:B--2---:R-:W-:Y:S01]  /*9e20*/  FMNMX.FTZ R69, R64, R69, !PT ;  /* 0x0000004540457209 */ /* 0x004fe20007810000 */
[----:B------:R-:W-:Y:S02]  /*9e30*/  WARPGROUP.DEPBAR.LE gsb0, 0x0 ;  /* 0x00008000000079c5 */ /* 0x000fe40000010000 */
[----:B------:R-:W-:-:S04]  /*9e40*/  WARPGROUP.ARRIVE ;  /* 0x00000000000079c5 */ /* 0x000fc80000000000 */
[----:B------:R-:W2:Y:S01]  /*9e50*/  MUFU.TANH R10, R10 ;  /* 0x0000000a000a7308 */ /* 0x000ea20000002400 */
[----:B-1----:R-:W-:Y:S01]  /*9e60*/  FMNMX.FTZ R4, R62, R69, !PT ;  /* 0x000000453e047209 */ /* 0x002fe20007810000 */
[----:B------:R-:W-:Y:S01]  /*9e70*/  HGMMA.64x64x16.F32.BF16 R88, R136, gdesc[UR4].tnspB, R88, gsb0 ;  /* 0x40e0000488587df0 */ /* 0x000fe20008001858 */
[----:B------:R-:W-:Y:S01]  /*9e80*/  UIADD3 UR6, UR10, 0x200, URZ ;  /* 0x000002000a067890 */ /* 0x000fe2000fffe03f */
[----:B------:R-:W-:Y:S01]  /*9e90*/  FMUL.FTZ R69, R74, UR23 ;  /* 0x000000174a457c20 */ /* 0x000fe20008410000 */
[----:B------:R-:W-:Y:S01]  /*9ea0*/  UMOV UR7, 0x40000040 ;  /* 0x4000004000077882 */ /* 0x000fe20000000000 */
[----:B------:R-:W1:Y:S01]  /*9eb0*/  SHFL.BFLY PT, R73, R4, 0x2, 0x1f ;  /* 0x0c401f0004497f89 */ /* 0x000e6200000e0000 */
[----:B------:R-:W-:Y:S01]  /*9ec0*/  FMUL.FTZ R74, R83, UR23 ;  /* 0x00000017534a7c20 */ /* 0x000fe20008410000 */
[----:B------:R-:W3:Y:S08]  /*9ed0*/  MUFU.TANH R12, R12 ;  /* 0x0000000c000c7308 */ /* 0x000ef00000002400 */
[----:B------:R-:W4:Y:S08]  /*9ee0*/  MUFU.TANH R14, R14 ;  /* 0x0000000e000e7308 */ /* 0x000f300000002400 */
[----:B------:R-:W5:Y:S01]  /*9ef0*/  MUFU.TANH R21, R21 ;  /* 0x0000001500157308 */ /* 0x000f620000002400 */
[----:B-1----:R-:W-:Y:S01]  /*9f00*/  FMNMX.FTZ R76, R4, R73, !PT ;  /* 0x00000049044c7209 */ /* 0x002fe20007810000 */
[----:B------:R-:W-:-:S06]  /*9f10*/  FMUL.FTZ R73, R82, UR23 ;  /* 0x0000001752497c20 */ /* 0x000fcc0008410000 */
[----:B------:R-:W1:Y:S01]  /*9f20*/  MUFU.TANH R24, R24 ;  /* 0x0000001800187308 */ /* 0x000e620000002400 */
[----:B------:R-:W0:Y:S07]  /*9f30*/  SHFL.BFLY PT, R77, R76, 0x1, 0x1f ;  /* 0x0c201f004c4d7f89 */ /* 0x000e2e00000e0000 */
[----:B------:R-:W1:Y:S08]  /*9f40*/  MUFU.TANH R26, R26 ;  /* 0x0000001a001a7308 */ /* 0x000e700000002400 */
[----:B------:R-:W1:Y:S08]  /*9f50*/  MUFU.TANH R28, R28 ;  /* 0x0000001c001c7308 */ /* 0x000e700000002400 */
[----:B------:R-:W1:Y:S01]  /*9f60*/  MUFU.TANH R31, R31 ;  /* 0x0000001f001f7308 */ /* 0x000e620000002400 */
[----:B0-----:R-:W-:-:S05]  /*9f70*/  FMNMX.FTZ R4, R76, R77, !PT ;  /* 0x0000004d4c047209 */ /* 0x001fca0007810000 */
[C---:B------:R-:W-:Y:S02]  /*9f80*/  FMUL.FTZ R78, R4.reuse, UR22 ;  /* 0x00000016044e7c20 */ /* 0x040fe40008410000 */
[----:B------:R-:W0:Y:S01]  /*9f90*/  MUFU.TANH R32, R32 ;  /* 0x0000002000207308 */ /* 0x000e220000002400 */
[----:B------:R-:W-:Y:S01]  /*9fa0*/  FADD.FTZ R6, -R4, R6 ;  /* 0x0000000604067221 */ /* 0x000fe20000010100 */
[--C-:B------:R-:W-:Y:S01]  /*9fb0*/  FFMA.FTZ R148, R7, UR22, -R78.reuse ;  /* 0x0000001607947c23 */ /* 0x100fe2000801084e */
[----:B------:R-:W-:Y:S01]  /*9fc0*/  FMNMX.FTZ R7, R8, R5, !PT ;  /* 0x0000000508077209 */ /* 0x000fe20007810000 */
[--C-:B------:R-:W-:Y:S01]  /*9fd0*/  FFMA.FTZ R150, R11, UR22, -R78.reuse ;  /* 0x000000160b967c23 */ /* 0x100fe2000801084e */
[--C-:B------:R-:W-:Y:S01]  /*9fe0*/  FFMA.FTZ R11, R20, UR22, -R78.reuse ;  /* 0x00000016140b7c23 */ /* 0x100fe2000801084e */
[--C-:B------:R-:W-:Y:S01]  /*9ff0*/  FFMA.FTZ R144, R15, UR22, -R78.reuse ;  /* 0x000000160f907c23 */ /* 0x100fe2000801084e */
[----:B--2---:R-:W-:Y:S01]  /*a000*/  FMNMX.FTZ R7, R10, R7, !PT ;  /* 0x000000070a077209 */ /* 0x004fe20007810000 */
[----:B------:R-:W2:Y:S01]  /*a010*/  MUFU.TANH R34, R34 ;  /* 0x0000002200227308 */ /* 0x000ea20000002400 */
[--C-:B------:R-:W-:Y:S01]  /*a020*/  FFMA.FTZ R15, R27, UR22, -R78.reuse ;  /* 0x000000161b0f7c23 */ /* 0x100fe2000801084e */
[--C-:B------:R-:W-:Y:S01]  /*a030*/  FFMA.FTZ R27, R42, UR22, -R78.reuse ;  /* 0x000000162a1b7c23 */ /* 0x100fe2000801084e */
[----:B---3--:R-:W-:Y:S01]  /*a040*/  FMNMX.FTZ R7, R12, R7, !PT ;  /* 0x000000070c077209 */ /* 0x008fe20007810000 */
[--C-:B------:R-:W-:Y:S01]  /*a050*/  FFMA.FTZ R146, R25, UR22, -R78.reuse ;  /* 0x0000001619927c23 */ /* 0x100fe2000801084e */
[----:B------:R-:W-:Y:S01]  /*a060*/  FFMA.FTZ R25, R39, UR22, -R78 ;  /* 0x0000001627197c23 */ /* 0x000fe2000801084e */
[----:B------:R-:W-:-:S02]  /*a070*/  WARPGROUP.DEPBAR.LE gsb0, 0x0 ;  /* 0x00008000000079c5 */ /* 0x000fc40000010000 */
[----:B------:R-:W-:Y:S01]  /*a080*/  WARPGROUP.ARRIVE ;  /* 0x00000000000079c5 */ /* 0x000fe20000000000 */
[----:B----4-:R-:W-:Y:S01]  /*a090*/  FMNMX.FTZ R20, R14, R7, !PT ;  /* 0x000000070e147209 */ /* 0x010fe20007810000 */
[----:B------:R-:W3:Y:S01]  /*a0a0*/  MUFU.TANH R36, R36 ;  /* 0x0000002400247308 */ /* 0x000ee20000002400 */
[--C-:B------:R-:W-:Y:S01]  /*a0b0*/  FFMA.FTZ R39, R55, UR22, -R78.reuse ;  /* 0x0000001637277c23 */ /* 0x100fe2000801084e */
[--C-:B------:R-:W-:Y:S01]  /*a0c0*/  FFMA.FTZ R77, R13, UR22, -R78.reuse ;  /* 0x000000160d4d7c23 */ /* 0x100fe2000801084e */
[----:B-----5:R-:W-:Y:S01]  /*a0d0*/  FMNMX.FTZ R7, R21, R20, !PT ;  /* 0x0000001415077209 */ /* 0x020fe20007810000 */
[----:B------:R-:W-:Y:S01]  /*a0e0*/  HGMMA.64x64x16.F32.BF16 R88, R132, gdesc[UR4].tnspB, R88, gsb0 ;  /* 0x40e0000484587df0 */ /* 0x000fe20008001858 */
[----:B------:R-:W-:Y:S01]  /*a0f0*/  UIADD3 UR6, UR10, 0x280, URZ ;  /* 0x000002800a067890 */ /* 0x000fe2000fffe03f */
[--C-:B------:R-:W-:Y:S01]  /*a100*/  FFMA.FTZ R13, R35, UR22, -R78.reuse ;  /* 0x00000016230d7c23 */ /* 0x100fe2000801084e */
[----:B------:R-:W-:Y:S01]  /*a110*/  UMOV UR7, 0x40000040 ;  /* 0x4000004000077882 */ /* 0x000fe20000000000 */
[----:B-1----:R-:W-:Y:S01]  /*a120*/  FMNMX.FTZ R7, R24, R7, !PT ;  /* 0x0000000718077209 */ /* 0x002fe20007810000 */
[----:B------:R-:W1:Y:S01]  /*a130*/  MUFU.TANH R38, R38 ;  /* 0x0000002600267308 */ /* 0x000e620000002400 */
[--C-:B------:R-:W-:Y:S01]  /*a140*/  FFMA.FTZ R35, R53, UR22, -R78.reuse ;  /* 0x0000001635237c23 */ /* 0x100fe2000801084e */
[----:B------:R-:W-:Y:S01]  /*a150*/  FMUL.FTZ R6, R6, UR22 ;  /* 0x0000001606067c20 */ /* 0x000fe20008410000 */
[----:B------:R-:W-:Y:S01]  /*a160*/  FMNMX.FTZ R7, R26, R7, !PT ;  /* 0x000000071a077209 */ /* 0x000fe20007810000 */
[--C-:B------:R-:W-:Y:S01]  /*a170*/  FFMA.FTZ R9, R9, UR22, -R78.reuse ;  /* 0x0000001609097c23 */ /* 0x100fe2000801084e */
[--C-:B------:R-:W-:Y:S01]  /*a180*/  FFMA.FTZ R136, R37, UR22, -R78.reuse ;  /* 0x0000001625887c23 */ /* 0x100fe2000801084e */
[--C-:B------:R-:W-:Y:S01]  /*a190*/  FFMA.FTZ R37, R54, UR22, -R78.reuse ;  /* 0x0000001636257c23 */ /* 0x100fe2000801084e */
[----:B------:R-:W-:Y:S01]  /*a1a0*/  FMNMX.FTZ R20, R28, R7, !PT ;  /* 0x000000071c147209 */ /* 0x000fe20007810000 */
[----:B------:R-:W4:Y:S01]  /*a1b0*/  MUFU.TANH R40, R40 ;  /* 0x0000002800287308 */ /* 0x000f220000002400 */
[--C-:B------:R-:W-:Y:S01]  /*a1c0*/  FFMA.FTZ R140, R29, UR22, -R78.reuse ;  /* 0x000000161d8c7c23 */ /* 0x100fe2000801084e */
[--C-:B------:R-:W-:Y:S01]  /*a1d0*/  FFMA.FTZ R142, R33, UR22, -R78.reuse ;  /* 0x00000016218e7c23 */ /* 0x100fe2000801084e */
[----:B------:R-:W-:Y:S01]  /*a1e0*/  FMNMX.FTZ R7, R31, R20, !PT ;  /* 0x000000141f077209 */ /* 0x000fe20007810000 */
[--C-:B------:R-:W-:Y:S01]  /*a1f0*/  FFMA.FTZ R20, R30, UR22, -R78.reuse ;  /* 0x000000161e147c23 */ /* 0x100fe2000801084e */
[--C-:B------:R-:W-:Y:S01]  /*a200*/  FFMA.FTZ R138, R41, UR22, -R78.reuse ;  /* 0x00000016298a7c23 */ /* 0x100fe2000801084e */
[--C-:B------:R-:W-:Y:S01]  /*a210*/  FFMA.FTZ R29, R46, UR22, -R78.reuse ;  /* 0x000000162e1d7c23 */ /* 0x100fe2000801084e */
[----:B0-----:R-:W-:Y:S01]  /*a220*/  FMNMX.FTZ R7, R32, R7, !PT ;  /* 0x0000000720077209 */ /* 0x001fe20007810000 */
[----:B------:R-:W0:Y:S01]  /*a230*/  MUFU.TANH R43, R43 ;  /* 0x0000002b002b7308 */ /* 0x000e220000002400 */
[--C-:B------:R-:W-:Y:S01]  /*a240*/  FFMA.FTZ R33, R50, UR22, -R78.reuse ;  /* 0x0000001632217c23 */ /* 0x100fe2000801084e */
[--C-:B------:R-:W-:Y:S01]  /*a250*/  FFMA.FTZ R41, R56, UR22, -R78.reuse ;  /* 0x0000001638297c23 */ /* 0x100fe2000801084e */
[----:B--2---:R-:W-:Y:S01]  /*a260*/  FMNMX.FTZ R7, R34, R7, !PT ;  /* 0x0000000722077209 */ /* 0x004fe20007810000 */
[--C-:B------:R-:W-:Y:S01]  /*a270*/  FFMA.FTZ R46, R59, UR22, -R78.reuse ;  /* 0x000000163b2e7c23 */ /* 0x100fe2000801084e */
[--C-:B------:R-:W-:Y:S01]  /*a280*/  FFMA.FTZ R50, R61, UR22, -R78.reuse ;  /* 0x000000163d327c23 */ /* 0x100fe2000801084e */
[--C-:B------:R-:W-:Y:S01]  /*a290*/  FFMA.FTZ R64, R64, UR22, -R78.reuse ;  /* 0x0000001640407c23 */ /* 0x100fe2000801084e */
[----:B---3--:R-:W-:Y:S01]  /*a2a0*/  FMNMX.FTZ R7, R36, R7, !PT ;  /* 0x0000000724077209 */ /* 0x008fe20007810000 */
[----:B------:R-:W2:Y:S01]  /*a2b0*/  MUFU.TANH R44, R44 ;  /* 0x0000002c002c7308 */ /* 0x000ea20000002400 */
[----:B------:R-:W-:-:S02]  /*a2c0*/  FFMA.FTZ R62, R62, UR22, -R78 ;  /* 0x000000163e3e7c23 */ /* 0x000fc4000801084e */
[----:B-1----:R-:W-:-:S04]  /*a2d0*/  FMNMX.FTZ R7, R38, R7, !PT ;  /* 0x0000000726077209 */ /* 0x002fc80007810000 */
[----:B----4-:R-:W-:Y:S01]  /*a2e0*/  FMNMX.FTZ R30, R40, R7, !PT ;  /* 0x00000007281e7209 */ /* 0x010fe20007810000 */
[----:B------:R-:W1:Y:S03]  /*a2f0*/  MUFU.TANH R47, R47 ;  /* 0x0000002f002f7308 */ /* 0x000e660000002400 */
[----:B0-----:R-:W-:-:S05]  /*a300*/  FMNMX.FTZ R7, R43, R30, !PT ;  /* 0x0000001e2b077209 */ /* 0x001fca0007810000 */
        /* <DEDUP_REMOVED lines=9> */
[----:B------:R-:W-:Y:S02]  /*a3a0*/  WARPGROUP.DEPBAR.LE gsb0, 0x0 ;  /* 0x00008000000079c5 */ /* 0x000fe40000010000 */
[----:B------:R-:W-:Y:S01]  /*a3b0*/  WARPGROUP.ARRIVE ;  /* 0x00000000000079c5 */ /* 0x000fe20000000000 */
[----:B-1----:R-:W-:Y:S01]  /*a3c0*/  FMNMX.FTZ R30, R63, R30, !PT ;  /* 0x0000001e3f1e7209 */ /* 0x002fe20007810000 */
[--C-:B------:R-:W-:Y:S01]  /*a3d0*/  FFMA.FTZ R132, R45, UR22, -R78.reuse ;  /* 0x000000162d847c23 */ /* 0x100fe2000801084e */
[--C-:B------:R-:W-:Y:S01]  /*a3e0*/  FFMA.FTZ R134, R49, UR22, -R78.reuse ;  /* 0x0000001631867c23 */ /* 0x100fe2000801084e */
[--C-:B------:R-:W-:Y:S01]  /*a3f0*/  FFMA.FTZ R45, R58, UR22, -R78.reuse ;  /* 0x000000163a2d7c23 */ /* 0x100fe2000801084e */
[----:B------:R-:W1:Y:S01]  /*a400*/  MUFU.TANH R67, R67 ;  /* 0x0000004300437308 */ /* 0x000e620000002400 */
[----:B------:R-:W-:Y:S01]  /*a410*/  HGMMA.64x64x16.F32.BF16 R88, R128, gdesc[UR4].tnspB, R88, gsb0 ;  /* 0x40e0000480587df0 */ /* 0x000fe20008001858 */
[----:B------:R-:W-:Y:S01]  /*a420*/  UIADD3 UR6, UR10, 0x300, URZ ;  /* 0x000003000a067890 */ /* 0x000fe2000fffe03f */
[----:B0-----:R-:W-:Y:S01]  /*a430*/  FMNMX.FTZ R7, R65, R30, !PT ;  /* 0x0000001e41077209 */ /* 0x001fe20007810000 */
[----:B------:R-:W-:Y:S01]  /*a440*/  UMOV UR7, 0x40000040 ;  /* 0x4000004000077882 */ /* 0x000fe20000000000 */
[----:B------:R-:W-:-:S03]  /*a450*/  FFMA.FTZ R49, R60, UR22, -R78 ;  /* 0x000000163c317c23 */ /* 0x000fc6000801084e */
        /* <DEDUP_REMOVED lines=17> */
[----:B0-----:R-:W-:Y:S01]  /*a570*/  FMNMX.FTZ R42, R74, R7, !PT ;  /* 0x000000074a2a7209 */ /* 0x001fe20007810000 */
[----:B------:R-:W-:Y:S02]  /*a580*/  WARPGROUP.DEPBAR.LE gsb0, 0x0 ;  /* 0x00008000000079c5 */ /* 0x000fe40000010000 */
[----:B------:R-:W-:Y:S01]  /*a590*/  WARPGROUP.ARRIVE ;  /* 0x00000000000079c5 */ /* 0x000fe20000000000 */
[----:B--2---:R-:W-:-:S03]  /*a5a0*/  FMNMX.FTZ R7, R75, R42, !PT ;  /* 0x0000002a4b077209 */ /* 0x004fc60007810000 */
[----:B------:R0:W-:Y:S02]  /*a5b0*/  MUFU.EX2 R30, R27 ;  /* 0x0000001b001e7308 */ /* 0x0001e40000000800 */
[----:B------:R-:W-:Y:S01]  /*a5c0*/  HGMMA.64x64x16.F32.BF16 R88, R124, gdesc[UR4].tnspB, R88, gsb0 ;  /* 0x40e000047c587df0 */ /* 0x000fe20008001858 */
[----:B------:R-:W-:Y:S01]  /*a5d0*/  UIADD3 UR6, UR10, 0x380, URZ ;  /* 0x000003800a067890 */ /* 0x000fe2000fffe03f */
[----:B-1----:R-:W-:Y:S01]  /*a5e0*/  FMNMX.FTZ R7, R76, R7, !PT ;  /* 0x000000074c077209 */ /* 0x002fe20007810000 */
[----:B------:R-:W-:-:S03]  /*a5f0*/  UMOV UR7, 0x40000040 ;  /* 0x4000004000077882 */ /* 0x000fc60000000000 */
[----:B------:R-:W-:Y:S01]  /*a600*/  MUFU.EX2 R6, R6 ;  /* 0x0000000600067308 */ /* 0x000fe20000000800 */
[--C-:B0-----:R-:W-:Y:S01]  /*a610*/  FFMA.FTZ R27, R52, UR22, -R78.reuse ;  /* 0x00000016341b7c23 */ /* 0x101fe2000801084e */
[----:B------:R-:W0:Y:S06]  /*a620*/  SHFL.BFLY PT, R42, R7, 0x2, 0x1f ;  /* 0x0c401f00072a7f89 */ /* 0x000e2c00000e0000 */
[----:B------:R-:W1:Y:S08]  /*a630*/  MUFU.EX2 R148, R148 ;  /* 0x0000009400947308 */ /* 0x000e700000000800 */
[----:B------:R-:W2:Y:S08]  /*a640*/  MUFU.EX2 R9, R9 ;  /* 0x0000000900097308 */ /* 0x000eb00000000800 */
[----:B------:R-:W3:Y:S01]  /*a650*/  MUFU.EX2 R150, R150 ;  /* 0x0000009600967308 */ /* 0x000ee20000000800 */
[----:B0-----:R-:W-:Y:S01]  /*a660*/  FMNMX.FTZ R52, R7, R42, !PT ;  /* 0x0000002a07347209 */ /* 0x001fe20007810000 */
[----:B------:R-:W-:-:S04]  /*a670*/  FFMA.FTZ R42, R57, UR22, -R78 ;  /* 0x00000016392a7c23 */ /* 0x000fc8000801084e */
[----:B------:R-:W0:Y:S02]  /*a680*/  SHFL.BFLY PT, R7, R52, 0x1, 0x1f ;  /* 0x0c201f0034077f89 */ /* 0x000e2400000e0000 */
[----:B------:R-:W-:Y:S08]  /*a690*/  MUFU.EX2 R77, R77 ;  /* 0x0000004d004d7308 */ /* 0x000ff00000000800 */
[----:B------:R-:W-:Y:S08]  /*a6a0*/  MUFU.EX2 R144, R144 ;  /* 0x0000009000907308 */ /* 0x000ff00000000800 */
[----:B------:R-:W-:Y:S01]  /*a6b0*/  MUFU.EX2 R11, R11 ;  /* 0x0000000b000b7308 */ /* 0x000fe20000000800 */
[----:B0-----:R-:W-:-:S07]  /*a6c0*/  FMNMX.FTZ R7, R52, R7, !PT ;  /* 0x0000000734077209 */ /* 0x001fce0007810000 */
[----:B------:R-:W-:Y:S01]  /*a6d0*/  MUFU.EX2 R146, R146 ;  /* 0x0000009200927308 */ /* 0x000fe20000000800 */
[C---:B------:R-:W-:Y:S01]  /*a6e0*/  FMUL.FTZ R55, R7.reuse, UR22 ;  /* 0x0000001607377c20 */ /* 0x040fe20008410000 */
[----:B------:R-:W-:-:S03]  /*a6f0*/  FADD.FTZ R53, -R7, R5 ;  /* 0x0000000507357221 */ /* 0x000fc60000010100 */
[--C-:B------:R-:W-:Y:S01]  /*a700*/  FFMA.FTZ R145, R21, UR22, -R55.reuse ;  /* 0x0000001615917c23 */ /* 0x100fe20008010837 */
[----:B------:R-:W-:Y:S02]  /*a710*/  IMAD.U32 R21, RZ, RZ, UR47 ;  /* 0x0000002fff157e24 */ /* 0x000fe4000f8e00ff */
[----:B------:R-:W-:Y:S01]  /*a720*/  FMUL.FTZ R53, R53, UR22 ;  /* 0x0000001635357c20 */ /* 0x000fe20008410000 */
[--C-:B------:R-:W-:Y:S01]  /*a730*/  FFMA.FTZ R8, R8, UR22, -R55.reuse ;  /* 0x0000001608087c23 */ /* 0x100fe20008010837 */
[--C-:B------:R-:W-:Y:S01]  /*a740*/  FFMA.FTZ R149, R10, UR22, -R55.reuse ;  /* 0x000000160a957c23 */ /* 0x100fe20008010837 */
[----:B------:R-:W-:Y:S01]  /*a750*/  FFMA.FTZ R141, R31, UR22, -R55 ;  /* 0x000000161f8d7c23 */ /* 0x000fe20008010837 */
[----:B------:R-:W-:Y:S01]  /*a760*/  @!P1 LEA R21, R21, UR45, 0x3 ;  /* 0x0000002d15159c11 */ /* 0x000fe2000f8e18ff */
[----:B------:R-:W-:Y:S01]  /*a770*/  VIADD R31, R80, 0x9 ;  /* 0x00000009501f7836 */ /* 0x000fe20000000000 */
[----:B------:R-:W-:Y:S01]  /*a780*/  MUFU.EX2 R53, R53 ;  /* 0x0000003500357308 */ /* 0x000fe20000000800 */
[----:B------:R-:W-:-:S02]  /*a790*/  WARPGROUP.DEPBAR.LE gsb0, 0x0 ;  /* 0x00008000000079c5 */ /* 0x000fc40000010000 */
[----:B------:R-:W-:Y:S01]  /*a7a0*/  WARPGROUP.ARRIVE ;  /* 0x00000000000079c5 */ /* 0x000fe20000000000 */
[--C-:B------:R-:W-:Y:S01]  /*a7b0*/  FFMA.FTZ R151, R12, UR22, -R55.reuse ;  /* 0x000000160c977c23 */ /* 0x100fe20008010837 */
[----:B------:R-:W-:Y:S01]  /*a7c0*/  @!P1 VIADD R21, R21, 0x16840 ;  /* 0x0001684015159836 */ /* 0x000fe20000000000 */
[----:B------:R-:W-:Y:S01]  /*a7d0*/  SEL R31, R31, 0x9, !P2 ;  /* 0x000000091f1f7807 */ /* 0x000fe20005000000 */
[----:B------:R-:W-:Y:S01]  /*a7e0*/  FFMA.FTZ R10, R14, UR22, -R55 ;  /* 0x000000160e0a7c23 */ /* 0x000fe20008010837 */
[----:B------:R-:W0:Y:S01]  /*a7f0*/  MUFU.EX2 R8, R8 ;  /* 0x0000000800087308 */ /* 0x000e220000000800 */
[----:B------:R-:W-:Y:S01]  /*a800*/  HGMMA.64x64x16.F32.BF16 R88, R120, gdesc[UR4].tnspB, R88, gsb0 ;  /* 0x40e0000478587df0 */ /* 0x000fe20008001858 */
[----:B------:R-:W-:Y:S01]  /*a810*/  @!P1 PRMT R21, RZ, 0x654, R21 ;  /* 0x00000654ff159816 */ /* 0x000fe20000000015 */
[--C-:B------:R-:W-:Y:S01]  /*a820*/  FFMA.FTZ R12, R24, UR22, -R55.reuse ;  /* 0x00000016180c7c23 */ /* 0x100fe20008010837 */
[--C-:B------:R-:W-:Y:S01]  /*a830*/  FFMA.FTZ R143, R34, UR22, -R55.reuse ;  /* 0x00000016228f7c23 */ /* 0x100fe20008010837 */
[----:B-1----:R-:W-:Y:S01]  /*a840*/  FFMA.FTZ R34, R6, R3, R148 ;  /* 0x0000000306227223 */ /* 0x002fe20000010094 */
[--C-:B------:R-:W-:Y:S01]  /*a850*/  FFMA.FTZ R147, R26, UR22, -R55.reuse ;  /* 0x000000161a937c23 */ /* 0x100fe20008010837 */
[--C-:B------:R-:W-:Y:S01]  /*a860*/  FFMA.FTZ R54, R28, UR22, -R55.reuse ;  /* 0x000000161c367c23 */ /* 0x100fe20008010837 */
[----:B------:R-:W1:Y:S01]  /*a870*/  MUFU.EX2 R149, R149 ;  /* 0x0000009500957308 */ /* 0x000e620000000800 */
[----:B--2---:R-:W-:Y:S01]  /*a880*/  FADD.FTZ R3, R9, R34 ;  /* 0x0000002209037221 */ /* 0x004fe20000010000 */
[--C-:B------:R-:W-:Y:S01]  /*a890*/  FFMA.FTZ R24, R36, UR22, -R55.reuse ;  /* 0x0000001624187c23 */ /* 0x100fe20008010837 */
[--C-:B------:R-:W-:Y:S01]  /*a8a0*/  FFMA.FTZ R14, R32, UR22, -R55.reuse ;  /* 0x00000016200e7c23 */ /* 0x100fe20008010837 */
[----:B------:R-:W-:Y:S01]  /*a8b0*/  FFMA.FTZ R137, R38, UR22, -R55 ;  /* 0x0000001626897c23 */ /* 0x000fe20008010837 */
[----:B---3--:R-:W-:Y:S01]  /*a8c0*/  FADD.FTZ R36, R150, R3 ;  /* 0x0000000396247221 */ /* 0x008fe20000010000 */
[--C-:B------:R-:W-:Y:S01]  /*a8d0*/  FFMA.FTZ R28, R40, UR22, -R55.reuse ;  /* 0x00000016281c7c23 */ /* 0x100fe20008010837 */
[--C-:B------:R-:W-:Y:S01]  /*a8e0*/  FFMA.FTZ R139, R43, UR22, -R55.reuse ;  /* 0x000000162b8b7c23 */ /* 0x100fe20008010837 */
[----:B------:R-:W2:Y:S01]  /*a8f0*/  MUFU.EX2 R151, R151 ;  /* 0x0000009700977308 */ /* 0x000ea20000000800 */
[----:B0-----:R-:W-:Y:S01]  /*a900*/  FFMA.FTZ R2, R53, R2, R8 ;  /* 0x0000000235027223 */ /* 0x001fe20000010008 */
[--C-:B------:R-:W-:Y:S01]  /*a910*/  FFMA.FTZ R26, R44, UR22, -R55.reuse ;  /* 0x000000162c1a7c23 */ /* 0x100fe20008010837 */
[--C-:B------:R-:W-:Y:S01]  /*a920*/  FFMA.FTZ R133, R47, UR22, -R55.reuse ;  /* 0x000000162f857c23 */ /* 0x100fe20008010837 */
[--C-:B------:R-:W-:Y:S01]  /*a930*/  FFMA.FTZ R32, R48, UR22, -R55.reuse ;  /* 0x0000001630207c23 */ /* 0x100fe20008010837 */
[--C-:B------:R-:W-:Y:S01]  /*a940*/  FFMA.FTZ R135, R51, UR22, -R55.reuse ;  /* 0x0000001633877c23 */ /* 0x100fe20008010837 */
[----:B------:R-:W-:Y:S01]  /*a950*/  F2FP.BF16.F32.PACK_AB R148, R9, R148 ;  /* 0x000000940994723e */ /* 0x000fe200000010ff */
[--C-:B------:R-:W-:Y:S01]  /*a960*/  FFMA.FTZ R129, R65, UR22, -R55.reuse ;  /* 0x0000001641817c23 */ /* 0x100fe20008010837 */
[----:B------:R-:W0:Y:S01]  /*a970*/  MUFU.EX2 R10, R10 ;  /* 0x0000000a000a7308 */ /* 0x000e220000000800 */
[----:B-1----:R-:W-:Y:S01]  /*a980*/  FADD.FTZ R34, R149, R2 ;  /* 0x0000000295227221 */ /* 0x002fe20000010000 */
[--C-:B------:R-:W-:Y:S01]  /*a990*/  FFMA.FTZ R2, R63, UR22, -R55.reuse ;  /* 0x000000163f027c23 */ /* 0x100fe20008010837 */
[----:B------:R-:W-:Y:S01]  /*a9a0*/  F2FP.BF16.F32.PACK_AB R149, R149, R8 ;  /* 0x000000089595723e */ /* 0x000fe200000010ff */
[--C-:B------:R-:W-:Y:S01]  /*a9b0*/  FFMA.FTZ R131, R67, UR22, -R55.reuse ;  /* 0x0000001643837c23 */ /* 0x100fe20008010837 */
[--C-:B------:R-:W-:Y:S01]  /*a9c0*/  FFMA.FTZ R69, R69, UR22, -R55.reuse ;  /* 0x0000001645457c23 */ /* 0x100fe20008010837 */
[--C-:B------:R-:W-:Y:S01]  /*a9d0*/  FFMA.FTZ R70, R70, UR22, -R55.reuse ;  /* 0x0000001646467c23 */ /* 0x100fe20008010837 */
[--C-:B------:R-:W-:Y:S01]  /*a9e0*/  FFMA.FTZ R71, R71, UR22, -R55.reuse ;  /* 0x0000001647477c23 */ /* 0x100fe20008010837 */
[----:B------:R-:W1:Y:S01]  /*a9f0*/  MUFU.EX2 R145, R145 ;  /* 0x0000009100917308 */ /* 0x000e620000000800 */
[----:B--2---:R-:W-:Y:S01]  /*aa00*/  FADD.FTZ R3, R151, R34 ;  /* 0x0000002297037221 */ /* 0x004fe20000010000 */
[--C-:B------:R-:W-:Y:S01]  /*aa10*/  FFMA.FTZ R72, R72, UR22, -R55.reuse ;  /* 0x0000001648487c23 */ /* 0x100fe20008010837 */
[--C-:B------:R-:W-:Y:S01]  /*aa20*/  FFMA.FTZ R73, R73, UR22, -R55.reuse ;  /* 0x0000001649497c23 */ /* 0x100fe20008010837 */
[--C-:B------:R-:W-:Y:S01]  /*aa30*/  FFMA.FTZ R74, R74, UR22, -R55.reuse ;  /* 0x000000164a4a7c23 */ /* 0x100fe20008010837 */
[----:B------:R-:W-:Y:S01]  /*aa40*/  FFMA.FTZ R75, R75, UR22, -R55 ;  /* 0x000000164b4b7c23 */ /* 0x000fe20008010837 */
[C---:B------:R-:W-:Y:S01]  /*aa50*/  ISETP.GT.AND P2, PT, R0.reuse, UR24, PT ;  /* 0x0000001800007c0c */ /* 0x040fe2000bf44270 */
[----:B------:R-:W-:Y:S01]  /*aa60*/  VIADD R0, R0, 0xffffffff ;  /* 0xffffffff00007836 */ /* 0x000fe20000000000 */
[----:B------:R-:W2:Y:S01]  /*aa70*/  MUFU.EX2 R12, R12 ;  /* 0x0000000c000c7308 */ /* 0x000ea20000000800 */
[C---:B0-----:R-:W-:Y:S01]  /*aa80*/  FADD.FTZ R34, R10.reuse, R3 ;  /* 0x000000030a227221 */ /* 0x041fe20000010000 */
[----:B------:R-:W-:-:S02]  /*aa90*/  F2FP.BF16.F32.PACK_AB R151, R10, R151 ;  /* 0x000000970a97723e */ /* 0x000fc400000010ff */
[----:B------:R-:W-:-:S04]  /*aaa0*/  F2FP.BF16.F32.PACK_AB R150, R77, R150 ;  /* 0x000000964d96723e */ /* 0x000fc800000010ff */
[----:B------:R-:W0:Y:S01]  /*aab0*/  MUFU.EX2 R147, R147 ;  /* 0x0000009300937308 */ /* 0x000e220000000800 */
[----:B-1----:R-:W-:Y:S01]  /*aac0*/  FADD.FTZ R3, R145, R34 ;  /* 0x0000002291037221 */ /* 0x002fe20000010000 */
[----:B------:R-:W-:-:S06]  /*aad0*/  FFMA.FTZ R34, R66, UR22, -R55 ;  /* 0x0000001642227c23 */ /* 0x000fcc0008010837 */
[----:B------:R-:W-:Y:S01]  /*aae0*/  MUFU.EX2 R15, R15 ;  /* 0x0000000f000f7308 */ /* 0x000fe20000000800 */
[C---:B--2---:R-:W-:Y:S01]  /*aaf0*/  FADD.FTZ R38, R12.reuse, R3 ;  /* 0x000000030c267221 */ /* 0x044fe20000010000 */
[----:B------:R-:W-:-:S06]  /*ab00*/  F2FP.BF16.F32.PACK_AB R145, R12, R145 ;  /* 0x000000910c91723e */ /* 0x000fcc00000010ff */
[----:B------:R-:W1:Y:S01]  /*ab10*/  MUFU.EX2 R54, R54 ;  /* 0x0000003600367308 */ /* 0x000e620000000800 */
[----:B0-----:R-:W-:-:S07]  /*ab20*/  FADD.FTZ R3, R147, R38 ;  /* 0x0000002693037221 */ /* 0x001fce0000010000 */
[----:B------:R-:W-:Y:S01]  /*ab30*/  MUFU.EX2 R140, R140 ;  /* 0x0000008c008c7308 */ /* 0x000fe20000000800 */
[----:B------:R-:W-:Y:S02]  /*ab40*/  WARPGROUP.DEPBAR.LE gsb0, 0x0 ;  /* 0x00008000000079c5 */ /* 0x000fe40000010000 */
[----:B------:R0:W-:Y:S06]  /*ab50*/  BAR.ARV R31, 0x100 ;  /* 0x0004001f0000751d */ /* 0x0001ec0000002000 */
[----:B------:R2:W-:Y:S01]  /*ab60*/  @!P1 SYNCS.ARRIVE.TRANS64.RED.A1T0 RZ, [R21+URZ], RZ ;  /* 0x000000ff15ff99a7 */ /* 0x0005e2000810043f */
[----:B------:R-:W3:Y:S01]  /*ab70*/  MUFU.EX2 R141, R141 ;  /* 0x0000008d008d7308 */ /* 0x000ee20000000800 */
[----:B-1----:R-:W-:Y:S01]  /*ab80*/  FADD.FTZ R38, R54, R3 ;  /* 0x0000000336267221 */ /* 0x002fe20000010000 */
[-C--:B------:R-:W-:Y:S01]  /*ab90*/  FMUL.FTZ R88, R88, R6.reuse ;  /* 0x0000000658587220 */ /* 0x080fe20000410000 */
[-C--:B------:R-:W-:Y:S01]  /*aba0*/  FMUL.FTZ R89, R89, R6.reuse ;  /* 0x0000000659597220 */ /* 0x080fe20000410000 */
[-C--:B------:R-:W-:Y:S01]  /*abb0*/  FMUL.FTZ R92, R92, R6.reuse ;  /* 0x000000065c5c7220 */ /* 0x080fe20000410000 */
[-C--:B------:R-:W-:Y:S01]  /*abc0*/  FMUL.FTZ R93, R93, R6.reuse ;  /* 0x000000065d5d7220 */ /* 0x080fe20000410000 */
[-C--:B------:R-:W-:Y:S01]  /*abd0*/  FMUL.FTZ R96, R96, R6.reuse ;  /* 0x0000000660607220 */ /* 0x080fe20000410000 */
[----:B--2---:R-:W-:Y:S01]  /*abe0*/  IMAD.U32 R21, RZ, RZ, UR25 ;  /* 0x00000019ff157e24 */ /* 0x004fe2000f8e00ff */
[----:B------:R-:W-:Y:S01]  /*abf0*/  MUFU.EX2 R20, R20 ;  /* 0x0000001400147308 */ /* 0x000fe20000000800 */
[----:B------:R-:W-:Y:S01]  /*ac00*/  UMOV UR25, UR47 ;  /* 0x0000002f00197c82 */ /* 0x000fe20008000000 */
[-C--:B------:R-:W-:Y:S01]  /*ac10*/  FMUL.FTZ R97, R97, R6.reuse ;  /* 0x0000000661617220 */ /* 0x080fe20000410000 */
[-C--:B------:R-:W-:Y:S01]  /*ac20*/  FMUL.FTZ R100, R100, R6.reuse ;  /* 0x0000000664647220 */ /* 0x080fe20000410000 */
[----:B------:R-:W-:Y:S01]  /*ac30*/  @!P1 LEA R21, R21, UR45, 0x3 ;  /* 0x0000002d15159c11 */ /* 0x000fe2000f8e18ff */
[-C--:B------:R-:W-:Y:S01]  /*ac40*/  FMUL.FTZ R101, R101, R6.reuse ;  /* 0x0000000665657220 */ /* 0x080fe20000410000 */
[-C--:B------:R-:W-:Y:S01]  /*ac50*/  FMUL.FTZ R104, R104, R6.reuse ;  /* 0x0000000668687220 */ /* 0x080fe20000410000 */
[----:B------:R-:W-:Y:S01]  /*ac60*/  FMUL.FTZ R105, R105, R6 ;  /* 0x0000000669697220 */ /* 0x000fe20000410000 */
[----:B------:R-:W1:Y:S01]  /*ac70*/  MUFU.EX2 R14, R14 ;  /* 0x0000000e000e7308 */ /* 0x000e620000000800 */
[----:B------:R-:W-:-:S02]  /*ac80*/  @!P1 VIADD R21, R21, 0x16860 ;  /* 0x0001686015159836 */ /* 0x000fc40000000000 */
[----:B---3--:R-:W-:Y:S01]  /*ac90*/  FADD.FTZ R3, R141, R38 ;  /* 0x000000268d037221 */ /* 0x008fe20000010000 */
[-C--:B------:R-:W-:Y:S01]  /*aca0*/  FMUL.FTZ R108, R108, R6.reuse ;  /* 0x000000066c6c7220 */ /* 0x080fe20000410000 */
[-C--:B------:R-:W-:Y:S01]  /*acb0*/  FMUL.FTZ R109, R109, R6.reuse ;  /* 0x000000066d6d7220 */ /* 0x080fe20000410000 */
[-C--:B------:R-:W-:Y:S01]  /*acc0*/  FMUL.FTZ R112, R112, R6.reuse ;  /* 0x0000000670707220 */ /* 0x080fe20000410000 */
[----:B0-----:R-:W-:Y:S01]  /*acd0*/  @!P1 PRMT R31, RZ, 0x654, R21 ;  /* 0x00000654ff1f9816 */ /* 0x001fe20000000015 */
[----:B------:R-:W-:Y:S01]  /*ace0*/  FADD.FTZ R21, R77, R36 ;  /* 0x000000244d157221 */ /* 0x000fe20000010000 */
[----:B------:R-:W-:Y:S01]  /*acf0*/  MUFU.EX2 R142, R142 ;  /* 0x0000008e008e7308 */ /* 0x000fe20000000800 */
[-C--:B------:R-:W-:Y:S01]  /*ad00*/  FMUL.FTZ R113, R113, R6.reuse ;  /* 0x0000000671717220 */ /* 0x080fe20000410000 */
[----:B------:R0:W-:Y:S01]  /*ad10*/  @!P1 SYNCS.ARRIVE.TRANS64.RED.A1T0 RZ, [R31+URZ], RZ ;  /* 0x000000ff1fff99a7 */ /* 0x0001e2000810043f */
[----:B------:R-:W-:Y:S01]  /*ad20*/  FADD.FTZ R36, R144, R21 ;  /* 0x0000001590247221 */ /* 0x000fe20000010000 */
[-C--:B------:R-:W-:Y:S01]  /*ad30*/  FMUL.FTZ R116, R116, R6.reuse ;  /* 0x0000000674747220 */ /* 0x080fe20000410000 */
[----:B------:R-:W-:Y:S01]  /*ad40*/  FMUL.FTZ R117, R117, R6 ;  /* 0x0000000675757220 */ /* 0x000fe20000410000 */
[C---:B------:R-:W-:Y:S01]  /*ad50*/  F2FP.BF16.F32.PACK_AB R144, R11.reuse, R144 ;  /* 0x000000900b90723e */ /* 0x040fe200000010ff */
[----:B------:R-:W-:Y:S01]  /*ad60*/  FADD.FTZ R21, R11, R36 ;  /* 0x000000240b157221 */ /* 0x000fe20000010000 */
[----:B------:R-:W2:Y:S01]  /*ad70*/  MUFU.EX2 R143, R143 ;  /* 0x0000008f008f7308 */ /* 0x000ea20000000800 */
[----:B-1----:R-:W-:Y:S01]  /*ad80*/  FADD.FTZ R38, R14, R3 ;  /* 0x000000030e267221 */ /* 0x002fe20000010000 */
[----:B------:R-:W-:Y:S01]  /*ad90*/  FFMA.FTZ R36, R68, UR22, -R55 ;  /* 0x0000001644247c23 */ /* 0x000fe20008010837 */
[----:B------:R-:W-:Y:S01]  /*ada0*/  FADD.FTZ R40, R146, R21 ;  /* 0x0000001592287221 */ /* 0x000fe20000010000 */
[----:B------:R-:W-:Y:S01]  /*adb0*/  FFMA.FTZ R55, R76, UR22, -R55 ;  /* 0x000000164c377c23 */ /* 0x000fe20008010837 */
[C---:B------:R-:W-:Y:S01]  /*adc0*/  F2FP.BF16.F32.PACK_AB R146, R15.reuse, R146 ;  /* 0x000000920f92723e */ /* 0x040fe200000010ff */
[----:B------:R-:W-:Y:S01]  /*add0*/  FMUL.FTZ R90, R90, R53 ;  /* 0x000000355a5a7220 */ /* 0x000fe20000410000 */
[----:B------:R-:W-:Y:S01]  /*ade0*/  FADD.FTZ R21, R15, R40 ;  /* 0x000000280f157221 */ /* 0x000fe20000010000 */
[----:B------:R-:W1:Y:S01]  /*adf0*/  MUFU.EX2 R13, R13 ;  /* 0x0000000d000d7308 */ /* 0x000e620000000800 */
[----:B------:R-:W-:Y:S01]  /*ae00*/  F2FP.BF16.F32.PACK_AB R147, R54, R147 ;  /* 0x000000933693723e */ /* 0x000fe200000010ff */
[-C--:B------:R-:W-:Y:S01]  /*ae10*/  FMUL.FTZ R91, R91, R53.reuse ;  /* 0x000000355b5b7220 */ /* 0x080fe20000410000 */
[----:B------:R-:W-:Y:S01]  /*ae20*/  FADD.FTZ R21, R140, R21 ;  /* 0x000000158c157221 */ /* 0x000fe20000010000 */
[----:B------:R-:W-:Y:S01]  /*ae30*/  F2FP.BF16.F32.PACK_AB R140, R20, R140 ;  /* 0x0000008c148c723e */ /* 0x000fe200000010ff */
[----:B------:R-:W-:Y:S01]  /*ae40*/  FMUL.FTZ R94, R94, R53 ;  /* 0x000000355e5e7220 */ /* 0x000fe20000410000 */
[----:B------:R-:W-:Y:S01]  /*ae50*/  F2FP.BF16.F32.PACK_AB R141, R14, R141 ;  /* 0x0000008d0e8d723e */ /* 0x000fe200000010ff */
[----:B------:R-:W-:Y:S01]  /*ae60*/  FADD.FTZ R21, R20, R21 ;  /* 0x0000001514157221 */ /* 0x000fe20000010000 */
[----:B------:R-:W3:Y:S01]  /*ae70*/  MUFU.EX2 R24, R24 ;  /* 0x0000001800187308 */ /* 0x000ee20000000800 */
[----:B--2---:R-:W-:Y:S01]  /*ae80*/  FADD.FTZ R3, R143, R38 ;  /* 0x000000268f037221 */ /* 0x004fe20000010000 */
[-C--:B------:R-:W-:Y:S01]  /*ae90*/  FMUL.FTZ R95, R95, R53.reuse ;  /* 0x000000355f5f7220 */ /* 0x080fe20000410000 */
[----:B------:R-:W-:Y:S01]  /*aea0*/  FADD.FTZ R40, R142, R21 ;  /* 0x000000158e287221 */ /* 0x000fe20000010000 */
[-C--:B------:R-:W-:Y:S01]  /*aeb0*/  FMUL.FTZ R98, R98, R53.reuse ;  /* 0x0000003562627220 */ /* 0x080fe20000410000 */
[-C--:B------:R-:W-:Y:S01]  /*aec0*/  FMUL.FTZ R99, R99, R53.reuse ;  /* 0x0000003563637220 */ /* 0x080fe20000410000 */
[-C--:B------:R-:W-:Y:S01]  /*aed0*/  FMUL.FTZ R102, R102, R53.reuse ;  /* 0x0000003566667220 */ /* 0x080fe20000410000 */
[-C--:B------:R-:W-:Y:S01]  /*aee0*/  FMUL.FTZ R103, R103, R53.reuse ;  /* 0x0000003567677220 */ /* 0x080fe20000410000 */
[----:B------:R-:W2:Y:S01]  /*aef0*/  MUFU.EX2 R136, R136 ;  /* 0x0000008800887308 */ /* 0x000ea20000000800 */
        /* <DEDUP_REMOVED lines=8> */
[C---:B---3--:R-:W-:Y:S01]  /*af80*/  FADD.FTZ R38, R24.reuse, R3 ;  /* 0x0000000318267221 */ /* 0x048fe20000010000 */
[----:B------:R-:W-:Y:S01]  /*af90*/  F2FP.BF16.F32.PACK_AB R143, R24, R143 ;  /* 0x0000008f188f723e */ /* 0x000fe200000010ff */
[-C--:B------:R-:W-:Y:S01]  /*afa0*/  FMUL.FTZ R115, R115, R53.reuse ;  /* 0x0000003573737220 */ /* 0x080fe20000410000 */
[-C--:B------:R-:W-:Y:S01]  /*afb0*/  FMUL.FTZ R118, R118, R53.reuse ;  /* 0x0000003576767220 */ /* 0x080fe20000410000 */
[----:B------:R-:W-:Y:S01]  /*afc0*/  FMUL.FTZ R119, R119, R53 ;  /* 0x0000003577777220 */ /* 0x000fe20000410000 */
[----:B------:R-:W-:-:S02]  /*afd0*/  IMAD.MOV.U32 R6, RZ, RZ, R4 ;  /* 0x000000ffff067224 */ /* 0x000fc400078e0004 */
[----:B------:R-:W3:Y:S01]  /*afe0*/  MUFU.EX2 R25, R25 ;  /* 0x0000001900197308 */ /* 0x000ee20000000800 */
[----:B--2---:R-:W-:-:S07]  /*aff0*/  FADD.FTZ R40, R136, R21 ;  /* 0x0000001588287221 */ /* 0x004fce0000010000 */
[----:B------:R-:W2:Y:S01]  /*b000*/  MUFU.EX2 R28, R28 ;  /* 0x0000001c001c7308 */ /* 0x000ea20000000800 */
[----:B-1----:R-:W-:-:S07]  /*b010*/  FADD.FTZ R3, R137, R38 ;  /* 0x0000002689037221 */ /* 0x002fce0000010000 */
[----:B------:R-:W1:Y:S01]  /*b020*/  MUFU.EX2 R138, R138 ;  /* 0x0000008a008a7308 */ /* 0x000e620000000800 */
[C---:B---3--:R-:W-:Y:S01]  /*b030*/  FADD.FTZ R9, R25.reuse, R40 ;  /* 0x0000002819097221 */ /* 0x048fe20000010000 */
[----:B------:R-:W-:-:S06]  /*b040*/  F2FP.BF16.F32.PACK_AB R136, R25, R136 ;  /* 0x000000881988723e */ /* 0x000fcc00000010ff */
[----:B------:R-:W3:Y:S01]  /*b050*/  MUFU.EX2 R139, R139 ;  /* 0x0000008b008b7308 */ /* 0x000ee20000000800 */
[C---:B--2---:R-:W-:Y:S01]  /*b060*/  FADD.FTZ R38, R28.reuse, R3 ;  /* 0x000000031c267221 */ /* 0x044fe20000010000 */
[----:B------:R-:W-:-:S06]  /*b070*/  F2FP.BF16.F32.PACK_AB R137, R28, R137 ;  /* 0x000000891c89723e */ /* 0x000fcc00000010ff */
[----:B------:R-:W2:Y:S01]  /*b080*/  MUFU.EX2 R26, R26 ;  /* 0x0000001a001a7308 */ /* 0x000ea20000000800 */
[----:B-1----:R-:W-:Y:S01]  /*b090*/  FADD.FTZ R9, R138, R9 ;  /* 0x000000098a097221 */ /* 0x002fe20000010000 */
[----:B------:R-:W-:-:S03]  /*b0a0*/  F2FP.BF16.F32.PACK_AB R138, R30, R138 ;  /* 0x0000008a1e8a723e */ /* 0x000fc600000010ff */
[----:B------:R-:W-:-:S03]  /*b0b0*/  FADD.FTZ R9, R30, R9 ;  /* 0x000000091e097221 */ /* 0x000fc60000010000 */
[----:B------:R-:W1:Y:S01]  /*b0c0*/  MUFU.EX2 R132, R132 ;  /* 0x0000008400847308 */ /* 0x000e620000000800 */
[----:B---3--:R-:W-:-:S07]  /*b0d0*/  FADD.FTZ R3, R139, R38 ;  /* 0x000000268b037221 */ /* 0x008fce0000010000 */
[----:B------:R-:W3:Y:S01]  /*b0e0*/  MUFU.EX2 R133, R133 ;  /* 0x0000008500857308 */ /* 0x000ee20000000800 */
[C---:B--2---:R-:W-:Y:S01]  /*b0f0*/  FADD.FTZ R8, R26.reuse, R3 ;  /* 0x000000031a087221 */ /* 0x044fe20000010000 */
[----:B------:R-:W-:-:S06]  /*b100*/  F2FP.BF16.F32.PACK_AB R139, R26, R139 ;  /* 0x0000008b1a8b723e */ /* 0x000fcc00000010ff */
[----:B------:R-:W2:Y:S01]  /*b110*/  MUFU.EX2 R29, R29 ;  /* 0x0000001d001d7308 */ /* 0x000ea20000000800 */
[----:B-1----:R-:W-:-:S07]  /*b120*/  FADD.FTZ R10, R132, R9 ;  /* 0x00000009840a7221 */ /* 0x002fce0000010000 */
[----:B------:R-:W1:Y:S01]  /*b130*/  MUFU.EX2 R32, R32 ;  /* 0x0000002000207308 */ /* 0x000e620000000800 */
[----:B---3--:R-:W-:-:S07]  /*b140*/  FADD.FTZ R3, R133, R8 ;  /* 0x0000000885037221 */ /* 0x008fce0000010000 */
[----:B------:R-:W3:Y:S01]  /*b150*/  MUFU.EX2 R134, R134 ;  /* 0x0000008600867308 */ /* 0x000ee20000000800 */
[C---:B--2---:R-:W-:Y:S01]  /*b160*/  FADD.FTZ R9, R29.reuse, R10 ;  /* 0x0000000a1d097221 */ /* 0x044fe20000010000 */
[----:B------:R-:W-:-:S06]  /*b170*/  F2FP.BF16.F32.PACK_AB R132, R29, R132 ;  /* 0x000000841d84723e */ /* 0x000fcc00000010ff */
[----:B------:R-:W2:Y:S01]  /*b180*/  MUFU.EX2 R135, R135 ;  /* 0x0000008700877308 */ /* 0x000ea20000000800 */
[C---:B-1----:R-:W-:Y:S01]  /*b190*/  FADD.FTZ R8, R32.reuse, R3 ;  /* 0x0000000320087221 */ /* 0x042fe20000010000 */
[----:B------:R-:W-:-:S06]  /*b1a0*/  F2FP.BF16.F32.PACK_AB R133, R32, R133 ;  /* 0x000000852085723e */ /* 0x000fcc00000010ff */
[----:B------:R-:W1:Y:S01]  /*b1b0*/  MUFU.EX2 R33, R33 ;  /* 0x0000002100217308 */ /* 0x000e620000000800 */
[----:B---3--:R-:W-:-:S07]  /*b1c0*/  FADD.FTZ R10, R134, R9 ;  /* 0x00000009860a7221 */ /* 0x008fce0000010000 */
[----:B------:R-:W3:Y:S01]  /*b1d0*/  MUFU.EX2 R2, R2 ;  /* 0x0000000200027308 */ /* 0x000ee20000000800 */
[----:B--2---:R-:W-:-:S07]  /*b1e0*/  FADD.FTZ R3, R135, R8 ;  /* 0x0000000887037221 */ /* 0x004fce0000010000 */
[----:B------:R-:W2:Y:S01]  /*b1f0*/  MUFU.EX2 R27, R27 ;  /* 0x0000001b001b7308 */ /* 0x000ea20000000800 */
[C---:B-1----:R-:W-:Y:S01]  /*b200*/  FADD.FTZ R10, R33.reuse, R10 ;  /* 0x0000000a210a7221 */ /* 0x042fe20000010000 */
[----:B------:R-:W-:-:S06]  /*b210*/  F2FP.BF16.F32.PACK_AB R134, R33, R134 ;  /* 0x000000862186723e */ /* 0x000fcc00000010ff */
[----:B------:R-:W1:Y:S01]  /*b220*/  MUFU.EX2 R129, R129 ;  /* 0x0000008100817308 */ /* 0x000e620000000800 */
[C---:B---3--:R-:W-:Y:S01]  /*b230*/  FADD.FTZ R8, R2.reuse, R3 ;  /* 0x0000000302087221 */ /* 0x048fe20000010000 */
[----:B------:R-:W-:-:S06]  /*b240*/  F2FP.BF16.F32.PACK_AB R135, R2, R135 ;  /* 0x000000870287723e */ /* 0x000fcc00000010ff */
        /* <DEDUP_REMOVED lines=53> */
[----:B--2---:R-:W-:Y:S01]  /*b5a0*/  FADD.FTZ R9, R10, R9 ;  /* 0x000000090a097221 */ /* 0x004fe20000010000 */
[C---:B-1----:R-:W-:Y:S01]  /*b5b0*/  FADD.FTZ R3, R5.reuse, R2 ;  /* 0x0000000205037221 */ /* 0x042fe20000010000 */
[----:B------:R-:W-:Y:S01]  /*b5c0*/  F2FP.BF16.F32.PACK_AB R122, R5, R52 ;  /* 0x00000034057a723e */ /* 0x000fe200000010ff */
[----:B------:R-:W-:Y:S02]  /*b5d0*/  IMAD.MOV.U32 R5, RZ, RZ, R7 ;  /* 0x000000ffff057224 */ /* 0x000fe400078e0007 */
[C---:B---3--:R-:W-:Y:S01]  /*b5e0*/  FADD.FTZ R2, R55.reuse, R9 ;  /* 0x0000000937027221 */ /* 0x048fe20000010000 */
[----:B------:R-:W-:Y:S01]  /*b5f0*/  F2FP.BF16.F32.PACK_AB R123, R55, R10 ;  /* 0x0000000a377b723e */ /* 0x000fe200000010ff */
[----:B0-----:R-:W-:Y:S06]  /*b600*/  @P2 BRA `(.L_x_1093) ;  /* 0xffffffd800dc2947 */ /* 0x001fec000383ffff */
.L_x_1084:
[----:B------:R-:W-:-:S13]  /*b610*/  ISETP.GE.AND P2, PT, R0, UR43, PT ;  /* 0x0000002b00007c0c */ /* 0x000fda000bf46270 */
[----:B------:R-:W-:Y:S05]  /*b620*/  @!P2 BRA `(.L_x_1094) ;  /* 0x000000340068a947 */ /* 0x000fea0003800000 */
[----:B------:R-:W-:Y:S01]  /*b630*/  IMAD.MOV.U32 R5, RZ, RZ, R7 ;  /* 0x000000ffff057224 */ /* 0x000fe200078e0007 */
[----:B------:R-:W-:Y:S01]  /*b640*/  UMOV UR27, UR50 ;  /* 0x00000032001b7c82 */ /* 0x000fe20008000000 */
[----:B------:R-:W-:Y:S01]  /*b650*/  IMAD.MOV.U32 R6, RZ, RZ, R4 ;  /* 0x000000ffff067224 */ /* 0x000fe200078e0004 */
[----:B------:R-:W-:Y:S01]  /*b660*/  UMOV UR26, UR47 ;  /* 0x0000002f001a7c82 */ /* 0x000fe20008000000 */
[----:B------:R-:W-:Y:S01]  /*b670*/  ULDC UR23, c[0x0][0x9e4] ;  /* 0x0002790000177ab9 */ /* 0x000fe20000000800 */
[----:B------:R-:W-:Y:S01]  /*b680*/  ULDC UR25, c[0x0][0x9d8] ;  /* 0x0002760000197ab9 */ /* 0x000fe20000000800 */
[----:B------:R-:W-:Y:S01]  /*b690*/  ULDC UR22, c[0x0][0x988] ;  /* 0x0002620000167ab9 */ /* 0x000fe20000000800 */
[----:B------:R-:W-:-:S05]  /*b6a0*/  ULDC UR24, c[0x0][0x9e0] ;  /* 0x0002780000187ab9 */ /* 0x000fca0000000800 */
.L_x_1111:
        /* <DEDUP_REMOVED lines=9> */
.L_x_1096:
[----:B------:R-:W-:Y:S01]  /*b740*/  ULEA UR6, UR47, UR45, 0x3 ;  /* 0x0000002d2f067291 */ /* 0x000fe2000f8e183f */
[----:B------:R-:W-:-:S05]  /*b750*/  IMAD.U32 R4, RZ, RZ, UR50 ;  /* 0x00000032ff047e24 */ /* 0x000fca000f8e00ff */
[----:B------:R-:W-:-:S04]  /*b760*/  SHF.L.U32 R4, R4, 0x1f, RZ ;  /* 0x0000001f04047819 */ /* 0x000fc800000006ff */
[----:B------:R0:W1:Y:S01]  /*b770*/  SYNCS.PHASECHK.TRANS64.TRYWAIT P2, [UR6+0x16830], R4 ;  /* 0x01683004ff0075a7 */ /* 0x0000620008040146 */
[----:B------:R-:W-:Y:S05]  /*b780*/  @!P0 BRA `(.L_x_1097) ;  /* 0x0000000000048947 */ /* 0x000fea0003800000 */
[----:B------:R-:W-:Y:S01]  /*b790*/  BPT.TRAP 0x1 ;  /* 0x000000040000795c */ /* 0x000fe20000300000 */
.L_x_1097:
[----:B-1----:R-:W-:Y:S05]  /*b7a0*/  @P2 BRA `(.L_x_1095) ;  /* 0x0000000000082947 */ /* 0x002fea0003800000 */
[----:B------:R-:W1:Y:S02]  /*b7b0*/  SYNCS.PHASECHK.TRANS64.TRYWAIT P2, [UR6+0x16830], R4 ;  /* 0x01683004ff0075a7 */ /* 0x000e640008040146 */
[----:B-1----:R-:W-:Y:S05]  /*b7c0*/  @!P2 BRA `(.L_x_1098) ;  /* 0x000000c400fca947 */ /* 0x002fea0003800000 */
.L_x_1095:
        /* <DEDUP_REMOVED lines=27> */
.L_x_1100:
[----:B------:R-:W-:Y:S01]  /*b980*/  ULEA UR6, UR26, UR45, 0x3 ;  /* 0x0000002d1a067291 */ /* 0x000fe2000f8e183f */
[----:B------:R-:W-:-:S05]  /*b990*/  IMAD.U32 R4, RZ, RZ, UR27 ;  /* 0x0000001bff047e24 */ /* 0x000fca000f8e00ff */
[----:B------:R-:W-:-:S04]  /*b9a0*/  SHF.L.U32 R4, R4, 0x1f, RZ ;  /* 0x0000001f04047819 */ /* 0x000fc800000006ff */
[----:B------:R0:W1:Y:S01]  /*b9b0*/  SYNCS.PHASECHK.TRANS64.TRYWAIT P2, [UR6+0x16850], R4 ;  /* 0x01685004ff0075a7 */ /* 0x0000620008040146 */
[----:B------:R-:W-:Y:S05]  /*b9c0*/  @!P0 BRA `(.L_x_1101) ;  /* 0x0000000000048947 */ /* 0x000fea0003800000 */
[----:B------:R-:W-:Y:S01]  /*b9d0*/  BPT.TRAP 0x1 ;  /* 0x000000040000795c */ /* 0x000fe20000300000 */
.L_x_1101:
[----:B-1----:R-:W-:Y:S05]  /*b9e0*/  @P2 BRA `(.L_x_1099) ;  /* 0x0000000000082947 */ /* 0x002fea0003800000 */
[----:B------:R-:W1:Y:S02]  /*b9f0*/  SYNCS.PHASECHK.TRANS64.TRYWAIT P2, [UR6+0x16850], R4 ;  /* 0x01685004ff0075a7 */ /* 0x000e640008040146 */
[----:B-1----:R-:W-:Y:S05]  /*ba00*/  @!P2 BRA `(.L_x_1102) ;  /* 0x000000c40084a947 */ /* 0x002fea0003800000 */
.L_x_1099:
        /* <DEDUP_REMOVED lines=10> */
[----:B------:R-:W-:Y:S01]  /*bab0*/  FMUL.FTZ R57, R65, UR25 ;  /* 0x0000001941397c20 */ /* 0x000fe20008410000 */
[----:B------:R-:W-:Y:S01]  /*bac0*/  FMUL.FTZ R65, R78, UR25 ;  /* 0x000000194e417c20 */ /* 0x000fe20008410000 */
[----:B------:R-:W-:Y:S01]  /*bad0*/  ULEA UR10, UR26, UR6, 0xa ;  /* 0x000000061a0a7291 */ /* 0x000fe2000f8e503f */
[----:B------:R-:W-:-:S02]  /*bae0*/  VIADD R78, R17, UR39 ;  /* 0x00000027114e7c36 */ /* 0x000fc40008000000 */
[----:B------:R-:W-:Y:S01]  /*baf0*/  FMUL.FTZ R15, R33, UR25 ;  /* 0x00000019210f7c20 */ /* 0x000fe20008410000 */
[----:B------:R-:W-:Y:S02]  /*bb00*/  IMAD.U32 R33, RZ, RZ, UR47 ;  /* 0x0000002fff217e24 */ /* 0x000fe4000f8e00ff */
[----:B------:R-:W-:Y:S01]  /*bb10*/  FMUL.FTZ R14, R32, UR25 ;  /* 0x00000019200e7c20 */ /* 0x000fe20008410000 */
[----:B------:R-:W-:Y:S01]  /*bb20*/  FMUL.FTZ R11, R30, UR25 ;  /* 0x000000191e0b7c20 */ /* 0x000fe20008410000 */
[----:B------:R-:W-:Y:S01]  /*bb30*/  FMUL.FTZ R30, R41, UR25 ;  /* 0x00000019291e7c20 */ /* 0x000fe20008410000 */
[----:B------:R-:W-:Y:S01]  /*bb40*/  UMOV UR6, UR10 ;  /* 0x0000000a00067c82 */ /* 0x000fe20008000000 */
[----:B------:R-:W-:Y:S01]  /*bb50*/  @!P1 LEA R33, R33, UR45, 0x3 ;  /* 0x0000002d21219c11 */ /* 0x000fe2000f8e18ff */
        /* <DEDUP_REMOVED lines=58> */
[----:B------:R-:W-:Y:S01]  /*bf00*/  IMAD.SHL.U32 R77, R0, 0x80, RZ ;  /* 0x00000080004d7824 */ /* 0x000fe200078e00ff */
[----:B------:R-:W0:Y:S01]  /*bf10*/  MUFU.TANH R4, R4 ;  /* 0x0000000400047308 */ /* 0x000e220000002400 */
[----:B------:R-:W-:-:S07]  /*bf20*/  IMAD.U32 R81, RZ, RZ, UR46 ;  /* 0x0000002eff517e24 */ /* 0x000fce000f8e00ff */
[----:B------:R-:W1:Y:S08]  /*bf30*/  MUFU.TANH R8, R8 ;  /* 0x0000000800087308 */ /* 0x000e700000002400 */
[----:B------:R-:W2:Y:S01]  /*bf40*/  MUFU.TANH R7, R7 ;  /* 0x0000000700077308 */ /* 0x000ea20000002400 */
[----:B------:R-:W-:Y:S02]  /*bf50*/  WARPGROUP.DEPBAR.LE gsb0, 0x0 ;  /* 0x00008000000079c5 */ /* 0x000fe40000010000 */
[----:B------:R-:W-:-:S06]  /*bf60*/  WARPGROUP.ARRIVE ;  /* 0x00000000000079c5 */ /* 0x000fcc0000000000 */
[----:B------:R-:W3:Y:S01]  /*bf70*/  S2R R150, SR_TID.X ;  /* 0x0000000000967919 */ /* 0x000ee20000002100 */
[----:B------:R-:W4:Y:S01]  /*bf80*/  MUFU.TANH R9, R9 ;  /* 0x0000000900097308 */ /* 0x000f220000002400 */
[----:B------:R-:W-:Y:S01]  /*bf90*/  HGMMA.64x64x16.F32.BF16 R88, R144, gdesc[UR4].tnspB, R88, gsb0 ;  /* 0x40e0000490587df0 */ /* 0x000fe20008001858 */
[----:B------:R-:W-:Y:S01]  /*bfa0*/  UIADD3 UR6, UR10, 0x100, URZ ;  /* 0x000001000a067890 */ /* 0x000fe2000fffe03f */
[----:B------:R-:W-:-:S05]  /*bfb0*/  UMOV UR7, 0x40000040 ;  /* 0x4000004000077882 */ /* 0x000fca0000000000 */
[----:B------:R-:W0:Y:S08]  /*bfc0*/  MUFU.TANH R10, R10 ;  /* 0x0000000a000a7308 */ /* 0x000e300000002400 */
[----:B------:R-:W0:Y:S08]  /*bfd0*/  MUFU.TANH R12, R12 ;  /* 0x0000000c000c7308 */ /* 0x000e300000002400 */
[----:B------:R-:W0:Y:S01]  /*bfe0*/  MUFU.TANH R11, R11 ;  /* 0x0000000b000b7308 */ /* 0x000e220000002400 */
[----:B---3--:R-:W-:-:S07]  /*bff0*/  SHF.R.U32.HI R151, RZ, 0x7, R150 ;  /* 0x00000007ff977819 */ /* 0x008fce0000011696 */
[----:B------:R-:W3:Y:S08]  /*c000*/  MUFU.TANH R13, R13 ;  /* 0x0000000d000d7308 */ /* 0x000ef00000002400 */
        /* <DEDUP_REMOVED lines=85> */
[----:B------:R-:W-:-:S04]  /*c560*/  @UP0 ULDC UR6, c[0x0][0x450] ;  /* 0x0001140000060ab9 */ /* 0x000fc80000000800 */
[----:B------:R-:W-:Y:S01]  /*c570*/  @P2 SHF.R.U32.HI R78, RZ, UR6, R32 ;  /* 0x00000006ff4e2c19 */ /* 0x000fe20008011620 */
[----:B------:R-:W-:Y:S01]  /*c580*/  VIADD R32, R151, 0x9 ;  /* 0x0000000997207836 */ /* 0x000fe20000000000 */
[----:B------:R-:W-:-:S03]  /*c590*/  ISETP.GE.U32.AND P2, PT, R150, 0x180, PT ;  /* 0x000001809600780c */ /* 0x000fc60003f46070 */
[----:B------:R-:W5:Y:S01]  /*c5a0*/  SHFL.IDX PT, R84, R78, RZ, 0x1c1f ;  /* 0x001c1fff4e547589 */ /* 0x000f6200000e0000 */
[----:B------:R-:W-:Y:S02]  /*c5b0*/  SEL R33, R32, 0x9, !P2 ;  /* 0x0000000920217807 */ /* 0x000fe40005000000 */
[----:B------:R-:W-:-:S04]  /*c5c0*/  IADD3 R32, -R16, 0x1, -R77 ;  /* 0x0000000110207810 */ /* 0x000fc80007ffe94d */
[----:B------:R-:W-:-:S05]  /*c5d0*/  IADD3 R32, -R81, UR40, R32 ;  /* 0x0000002851207c10 */ /* 0x000fca000fffe120 */
[C---:B------:R-:W-:Y:S02]  /*c5e0*/  VIADD R83, R32.reuse, UR24 ;  /* 0x0000001820537c36 */ /* 0x040fe40008000000 */
[----:B------:R-:W-:Y:S02]  /*c5f0*/  VIADD R82, R32, UR21 ;  /* 0x0000001520527c36 */ /* 0x000fe40008000000 */
[--C-:B-----5:R-:W-:Y:S02]  /*c600*/  IMAD.IADD R81, R83, 0x1, R84.reuse ;  /* 0x0000000153517824 */ /* 0x120fe400078e0254 */
[----:B------:R-:W-:Y:S01]  /*c610*/  IMAD.IADD R80, R82, 0x1, R84 ;  /* 0x0000000152507824 */ /* 0x000fe200078e0254 */
[----:B------:R-:W-:Y:S02]  /*c620*/  WARPGROUP.DEPBAR.LE gsb0, 0x0 ;  /* 0x00008000000079c5 */ /* 0x000fe40000010000 */
[----:B------:R0:W-:Y:S06]  /*c630*/  BAR.ARV R33, 0x100 ;  /* 0x000400210000751d */ /* 0x0001ec0000002000 */
[----:B------:R5:W-:Y:S02]  /*c640*/  @!P1 SYNCS.ARRIVE.TRANS64.RED.A1T0 RZ, [R75+URZ], RZ ;  /* 0x000000ff4bff99a7 */ /* 0x000be4000810043f */
[----:B-----5:R-:W-:-:S06]  /*c650*/  FMUL.FTZ R75, R87, UR25 ;  /* 0x00000019574b7c20 */ /* 0x020fcc0008410000 */
[----:B------:R-:W0:Y:S01]  /*c660*/  MUFU.TANH R75, R75 ;  /* 0x0000004b004b7308 */ /* 0x000e220000002400 */
[----:B-1234-:R-:W-:Y:S05]  /*c670*/  @!P5 BRA `(.L_x_1103) ;  /* 0x00000000005cd947 */ /* 0x01efea0003800000 */
[----:B0-----:R-:W-:Y:S01]  /*c680*/  IMAD.U32 R33, RZ, RZ, UR46 ;  /* 0x0000002eff217e24 */ /* 0x001fe2000f8e00ff */
        /* <DEDUP_REMOVED lines=12> */
.L_x_1105:
[----:B------:R-:W-:-:S05]  /*c750*/  IMAD.U32 R86, RZ, RZ, UR23 ;  /* 0x00000017ff567e24 */ /* 0x000fca000f8e00ff */
[----:B------:R-:W-:-:S13]  /*c760*/  ISETP.NE.AND P2, PT, R86, 0x1, PT ;  /* 0x000000015600780c */ /* 0x000fda0003f45270 */
[----:B------:R-:W0:Y:S02]  /*c770*/  @P2 LDC.64 R32, c[0x0][0x9e8] ;  /* 0x00027a00ff202b82 */ /* 0x000e240000000a00 */
[----:B0-----:R-:W-:-:S05]  /*c780*/  @P2 IMAD.HI.U32 R32, R84, R32, RZ ;  /* 0x0000002054202227 */ /* 0x001fca00078e00ff */
[----:B------:R-:W-:-:S07]  /*c790*/  @P2 SHF.R.U32.HI R84, RZ, R33, R32 ;  /* 0x00000021ff542219 */ /* 0x000fce0000011620 */
.L_x_1106:
[----:B------:R-:W-:Y:S05]  /*c7a0*/  BSYNC B0 ;  /* 0x0000000000007941 */ /* 0x000fea0003800000 */
.L_x_1104:
[----:B------:R-:W-:-:S04]  /*c7b0*/  IMAD R33, R84, R86, -R77 ;  /* 0x0000005654217224 */ /* 0x000fc800078e0a4d */
[----:B------:R-:W-:-:S05]  /*c7c0*/  IMAD.IADD R33, R33, 0x1, -R16 ;  /* 0x0000000121217824 */ /* 0x000fca00078e0a10 */
[----:B------:R-:W-:Y:S02]  /*c7d0*/  VIADDMNMX R81, R33, R86, R81, PT ;  /* 0x0000005621517246 */ /* 0x000fe40003800151 */
[----:B------:R-:W-:-:S07]  /*c7e0*/  VIMNMX R80, R80, R33, !PT ;  /* 0x0000002150507248 */ /* 0x000fce0007fe0100 */
.L_x_1103:
        /* <DEDUP_REMOVED lines=20> */
[--C-:B0-----:R-:W-:Y:S01]  /*c930*/  IMAD.IADD R83, R83, 0x1, R4.reuse ;  /* 0x0000000153537824 */ /* 0x101fe200078e0204 */
[C---:B------:R-:W-:Y:S01]  /*c940*/  ISETP.LT.OR P3, PT, R81.reuse, 0x12, P3 ;  /* 0x000000125100780c */ /* 0x040fe20001f61670 */
[----:B------:R-:W-:Y:S01]  /*c950*/  IMAD.IADD R82, R82, 0x1, R4 ;  /* 0x0000000152527824 */ /* 0x000fe200078e0204 */
        /* <DEDUP_REMOVED lines=91> */
.L_x_1109:
[----:B------:R-:W-:-:S05]  /*cf10*/  IMAD.U32 R78, RZ, RZ, UR23 ;  /* 0x00000017ff4e7e24 */ /* 0x000fca000f8e00ff */
[----:B------:R-:W-:-:S13]  /*cf20*/  ISETP.NE.AND P3, PT, R78, 0x1, PT ;  /* 0x000000014e00780c */ /* 0x000fda0003f65270 */
[----:B------:R-:W0:Y:S02]  /*cf30*/  @P3 LDC.64 R14, c[0x0][0x9e8] ;  /* 0x00027a00ff0e3b82 */ /* 0x000e240000000a00 */
[----:B0-----:R-:W-:-:S05]  /*cf40*/  @P3 IMAD.HI.U32 R14, R4, R14, RZ ;  /* 0x0000000e040e3227 */ /* 0x001fca00078e00ff */
[----:B------:R-:W-:-:S07]  /*cf50*/  @P3 SHF.R.U32.HI R4, RZ, R15, R14 ;  /* 0x0000000fff043219 */ /* 0x000fce000001160e */
.L_x_1110:
[----:B------:R-:W-:Y:S05]  /*cf60*/  BSYNC B0 ;  /* 0x0000000000007941 */ /* 0x000fea0003800000 */
.L_x_1108:
[----:B------:R-:W-:-:S04]  /*cf70*/  IMAD R77, R4, R78, -R77 ;  /* 0x0000004e044d7224 */ /* 0x000fc800078e0a4d */
[----:B------:R-:W-:-:S05]  /*cf80*/  IMAD.IADD R77, R77, 0x1, -R16 ;  /* 0x000000014d4d7824 */ /* 0x000fca00078e0a10 */
[----:B------:R-:W-:Y:S02]  /*cf90*/  VIADDMNMX R83, R77, R78, R83, PT ;  /* 0x0000004e4d537246 */ /* 0x000fe40003800153 */
[----:B------:R-:W-:-:S07]  /*cfa0*/  VIMNMX R82, R82, R77, !PT ;  /* 0x0000004d52527248 */ /* 0x000fce0007fe0100 */
.L_x_1107:
[----:B------:R-:W-:Y:S01]  /*cfb0*/  FMNMX.FTZ R15, R33, R6, !PT ;  /* 0x00000006210f7209 */ /* 0x000fe20007810000 */
[----:B------:R-:W-:Y:S01]  /*cfc0*/  UMOV UR27, UR50 ;  /* 0x00000032001b7c82 */ /* 0x000fe20008000000 */
        /* <DEDUP_REMOVED lines=55> */
[----:B------:R-:W-:-:S04]  /*d340*/  FMNMX.FTZ R15, R70, R15, !PT ;  /* 0x0000000f460f7209 */ /* 0x000fc80007810000 */
[----:B------:R-:W-:-:S04]  /*d350*/  FMNMX.FTZ R15, R74, R15, !PT ;  /* 0x0000000f4a0f7209 */ /* 0x000fc80007810000 */
[----:B------:R-:W-:-:S04]  /*d360*/  FMNMX.FTZ R4, R76, R15, !PT ;  /* 0x0000000f4c047209 */ /* 0x000fc80007810000 */
[----:B------:R-:W-:-:S05]  /*d370*/  FMNMX.FTZ R14, R79, R4, !PT ;  /* 0x000000044f0e7209 */ /* 0x000fca0007810000 */
[----:B------:R-:W0:Y:S02]  /*d380*/  SHFL.BFLY PT, R15, R14, 0x2, 0x1f ;  /* 0x0c401f000e0f7f89 */ /* 0x000e2400000e0000 */
[----:B0-----:R-:W-:-:S05]  /*d390*/  FMNMX.FTZ R15, R14, R15, !PT ;  /* 0x0000000f0e0f7209 */ /* 0x001fca0007810000 */
[----:B------:R-:W0:Y:S02]  /*d3a0*/  SHFL.BFLY PT, R4, R15, 0x1, 0x1f ;  /* 0x0c201f000f047f89 */ /* 0x000e2400000e0000 */
[----:B0-----:R-:W-:-:S04]  /*d3b0*/  FMNMX.FTZ R4, R15, R4, !PT ;  /* 0x000000040f047209 */ /* 0x001fc80007810000 */
[C---:B------:R-:W-:Y:S01]  /*d3c0*/  FSETP.NEU.FTZ.AND P6, PT, R4.reuse, -INF , PT ;  /* 0xff8000000400780b */ /* 0x040fe20003fdd000 */
[----:B------:R-:W-:-:S03]  /*d3d0*/  FMUL.FTZ R15, R4, UR22 ;  /* 0x00000016040f7c20 */ /* 0x000fc60008410000 */
[----:B------:R-:W-:Y:S02]  /*d3e0*/  FSEL R81, R4, RZ, P6 ;  /* 0x000000ff04517208 */ /* 0x000fe40003000000 */
[----:B------:R-:W-:-:S03]  /*d3f0*/  FSEL R15, R15, RZ, P6 ;  /* 0x000000ff0f0f7208 */ /* 0x000fc60003000000 */
[----:B------:R-:W-:Y:S02]  /*d400*/  FADD.FTZ R81, -R81, R6 ;  /* 0x0000000651517221 */ /* 0x000fe40000010100 */
[--C-:B------:R-:W-:Y:S01]  /*d410*/  FFMA.FTZ R14, R8, UR22, -R15.reuse ;  /* 0x00000016080e7c23 */ /* 0x100fe2000801080f */
[----:B------:R-:W-:Y:S01]  /*d420*/  FSEL R8, R27, -INF , !P3 ;  /* 0xff8000001b087808 */ /* 0x000fe20005800000 */
[--C-:B------:R-:W-:Y:S01]  /*d430*/  FFMA.FTZ R150, R10, UR22, -R15.reuse ;  /* 0x000000160a967c23 */ /* 0x100fe2000801080f */
[----:B------:R-:W-:Y:S01]  /*d440*/  ISETP.GT.AND P3, PT, R82, 0x21, P2 ;  /* 0x000000215200780c */ /* 0x000fe20001764270 */
[----:B------:R0:W-:Y:S01]  /*d450*/  MUFU.EX2 R27, R14 ;  /* 0x0000000e001b7308 */ /* 0x0001e20000000800 */
[--C-:B------:R-:W-:Y:S01]  /*d460*/  FFMA.FTZ R146, R24, UR22, -R15.reuse ;  /* 0x0000001618927c23 */ /* 0x100fe2000801080f */
[--C-:B------:R-:W-:Y:S01]  /*d470*/  FFMA.FTZ R148, R33, UR22, -R15.reuse ;  /* 0x0000001621947c23 */ /* 0x100fe2000801080f */
[----:B------:R-:W-:Y:S01]  /*d480*/  ISETP.LT.OR P3, PT, R83, 0x22, P3 ;  /* 0x000000225300780c */ /* 0x000fe20001f61670 */
[--C-:B------:R-:W-:Y:S01]  /*d490*/  FFMA.FTZ R33, R12, UR22, -R15.reuse ;  /* 0x000000160c217c23 */ /* 0x100fe2000801080f */
[----:B------:R-:W-:Y:S01]  /*d4a0*/  FSEL R12, R37, -INF , !P4 ;  /* 0xff800000250c7808 */ /* 0x000fe20006000000 */
[--C-:B------:R-:W-:Y:S01]  /*d4b0*/  FFMA.FTZ R140, R28, UR22, -R15.reuse ;  /* 0x000000161c8c7c23 */ /* 0x100fe2000801080f */
[----:B------:R-:W-:Y:S01]  /*d4c0*/  FSEL R31, R31, -INF , !P3 ;  /* 0xff8000001f1f7808 */ /* 0x000fe20005800000 */
[--C-:B------:R-:W-:Y:S01]  /*d4d0*/  FFMA.FTZ R30, R30, UR22, -R15.reuse ;  /* 0x000000161e1e7c23 */ /* 0x100fe2000801080f */
[----:B------:R-:W-:Y:S01]  /*d4e0*/  ISETP.GT.AND P3, PT, R82, RZ, P2 ;  /* 0x000000ff5200720c */ /* 0x000fe20001764270 */
[--C-:B------:R-:W-:Y:S01]  /*d4f0*/  FFMA.FTZ R144, R32, UR22, -R15.reuse ;  /* 0x0000001620907c23 */ /* 0x100fe2000801080f */
[----:B------:R-:W-:Y:S01]  /*d500*/  ISETP.GT.AND P4, PT, R82, 0x31, P2 ;  /* 0x000000315200780c */ /* 0x000fe20001784270 */
[--C-:B------:R-:W-:Y:S01]  /*d510*/  FFMA.FTZ R142, R34, UR22, -R15.reuse ;  /* 0x00000016228e7c23 */ /* 0x100fe2000801080f */
[C---:B------:R-:W-:Y:S01]  /*d520*/  ISETP.LT.OR P3, PT, R83.reuse, 0x1, P3 ;  /* 0x000000015300780c */ /* 0x040fe20001f61670 */
[--C-:B------:R-:W-:Y:S01]  /*d530*/  FFMA.FTZ R136, R38, UR22, -R15.reuse ;  /* 0x0000001626887c23 */ /* 0x100fe2000801080f */
[----:B------:R-:W-:Y:S01]  /*d540*/  ISETP.LT.OR P4, PT, R83, 0x32, P4 ;  /* 0x000000325300780c */ /* 0x000fe20002781670 */
[--C-:B------:R-:W-:Y:S01]  /*d550*/  FFMA.FTZ R37, R84, UR22, -R15.reuse ;  /* 0x0000001654257c23 */ /* 0x100fe2000801080f */
[----:B------:R-:W-:Y:S01]  /*d560*/  FSEL R10, R7, -INF , !P3 ;  /* 0xff800000070a7808 */ /* 0x000fe20005800000 */
[--C-:B------:R-:W-:Y:S01]  /*d570*/  FFMA.FTZ R138, R42, UR22, -R15.reuse ;  /* 0x000000162a8a7c23 */ /* 0x100fe2000801080f */
[----:B------:R-:W-:Y:S01]  /*d580*/  ISETP.GT.AND P3, PT, R82, 0x30, P2 ;  /* 0x000000305200780c */ /* 0x000fe20001764270 */
[--C-:B------:R-:W-:Y:S01]  /*d590*/  FFMA.FTZ R45, R45, UR22, -R15.reuse ;  /* 0x000000162d2d7c23 */ /* 0x100fe2000801080f */
[----:B0-----:R-:W-:Y:S01]  /*d5a0*/  FMNMX.FTZ R14, R10, R5, !PT ;  /* 0x000000050a0e7209 */ /* 0x001fe20007810000 */
        /* <DEDUP_REMOVED lines=24> */
[----:B------:R-:W-:Y:S01]  /*d730*/  FFMA.FTZ R79, R79, UR22, -R15 ;  /* 0x000000164f4f7c23 */ /* 0x000fe2000801080f */
[----:B------:R-:W-:Y:S01]  /*d740*/  ISETP.LT.OR P3, PT, R83, 0x39, P3 ;  /* 0x000000395300780c */ /* 0x000fe20001f61670 */
[----:B------:R-:W-:Y:S01]  /*d750*/  MUFU.EX2 R148, R148 ;  /* 0x0000009400947308 */ /* 0x000fe20000000800 */
[----:B------:R-:W-:-:S02]  /*d760*/  FMNMX.FTZ R24, R8, R7, !PT ;  /* 0x0000000708187209 */ /* 0x000fc40007810000 */
[----:B------:R-:W-:Y:S02]  /*d770*/  FSEL R44, R44, -INF , !P4 ;  /* 0xff8000002c2c7808 */ /* 0x000fe40006000000 */
[----:B------:R-:W-:Y:S02]  /*d780*/  FMNMX.FTZ R24, R29, R24, !PT ;  /* 0x000000181d187209 */ /* 0x000fe40007810000 */
[----:B------:R-:W-:Y:S01]  /*d790*/  ISETP.GT.AND P4, PT, R82, 0x41, P2 ;  /* 0x000000415200780c */ /* 0x000fe20001784270 */
[----:B------:R-:W-:Y:S01]  /*d7a0*/  MUFU.EX2 R150, R150 ;  /* 0x0000009600967308 */ /* 0x000fe20000000800 */
[----:B------:R-:W-:Y:S02]  /*d7b0*/  FMNMX.FTZ R26, R31, R24, !PT ;  /* 0x000000181f1a7209 */ /* 0x000fe40007810000 */
[----:B------:R-:W-:Y:S02]  /*d7c0*/  FSEL R43, R43, -INF , !P3 ;  /* 0xff8000002b2b7808 */ /* 0x000fe40005800000 */
[----:B------:R-:W-:-:S02]  /*d7d0*/  FMNMX.FTZ R7, R35, R26, !PT ;  /* 0x0000001a23077209 */ /* 0x000fc40007810000 */
[----:B------:R-:W-:Y:S01]  /*d7e0*/  ISETP.GT.AND P3, PT, R82, 0x40, P2 ;  /* 0x000000405200780c */ /* 0x000fe20001764270 */
[----:B------:R-:W-:Y:S01]  /*d7f0*/  MUFU.EX2 R33, R33 ;  /* 0x0000002100217308 */ /* 0x000fe20000000800 */
[----:B------:R-:W-:Y:S02]  /*d800*/  FMNMX.FTZ R28, R12, R7, !PT ;  /* 0x000000070c1c7209 */ /* 0x000fe40007810000 */
[----:B------:R-:W-:Y:S02]  /*d810*/  ISETP.LT.OR P4, PT, R83, 0x42, P4 ;  /* 0x000000425300780c */ /* 0x000fe40002781670 */
[----:B------:R-:W-:Y:S02]  /*d820*/  FMNMX.FTZ R7, R39, R28, !PT ;  /* 0x0000001c27077209 */ /* 0x000fe40007810000 */
[----:B------:R-:W-:Y:S01]  /*d830*/  ISETP.LT.OR P3, PT, R83, 0x41, P3 ;  /* 0x000000415300780c */ /* 0x000fe20001f61670 */
[----:B------:R-:W-:Y:S01]  /*d840*/  MUFU.EX2 R144, R144 ;  /* 0x0000009000907308 */ /* 0x000fe20000000800 */
[----:B------:R-:W-:-:S02]  /*d850*/  FSEL R24, R47, -INF , !P4 ;  /* 0xff8000002f187808 */ /* 0x000fc40006000000 */
[----:B------:R-:W-:Y:S02]  /*d860*/  FSEL R46, R46, -INF , !P3 ;  /* 0xff8000002e2e7808 */ /* 0x000fe40005800000 */
[C---:B------:R-:W-:Y:S02]  /*d870*/  ISETP.GT.AND P3, PT, R82.reuse, 0x48, P2 ;  /* 0x000000485200780c */ /* 0x040fe40001764270 */
[----:B------:R-:W-:Y:S01]  /*d880*/  ISETP.GT.AND P4, PT, R82, 0x49, P2 ;  /* 0x000000495200780c */ /* 0x000fe20001784270 */
[----:B------:R0:W-:Y:S01]  /*d890*/  MUFU.EX2 R47, R30 ;  /* 0x0000001e002f7308 */ /* 0x0001e20000000800 */
[C---:B------:R-:W-:Y:S02]  /*d8a0*/  ISETP.LT.OR P3, PT, R83.reuse, 0x49, P3 ;  /* 0x000000495300780c */ /* 0x040fe40001f61670 */
[----:B------:R-:W-:Y:S02]  /*d8b0*/  ISETP.LT.OR P4, PT, R83, 0x4a, P4 ;  /* 0x0000004a5300780c */ /* 0x000fe40002781670 */
[----:B------:R-:W-:Y:S01]  /*d8c0*/  FSEL R26, R49, -INF , !P3 ;  /* 0xff800000311a7808 */ /* 0x000fe20005800000 */
[----:B------:R-:W-:Y:S01]  /*d8d0*/  FFMA.FTZ R49, R36, UR22, -R15 ;  /* 0x0000001624317c23 */ /* 0x000fe2000801080f */
[----:B------:R-:W-:Y:S01]  /*d8e0*/  ISETP.GT.AND P3, PT, R82, 0x50, P2 ;  /* 0x000000505200780c */ /* 0x000fe20001764270 */
[----:B------:R-:W-:Y:S01]  /*d8f0*/  MUFU.EX2 R37, R37 ;  /* 0x0000002500257308 */ /* 0x000fe20000000800 */
[----:B0-----:R-:W-:-:S02]  /*d900*/  FMNMX.FTZ R30, R14, R7, !PT ;  /* 0x000000070e1e7209 */ /* 0x001fc40007810000 */
[----:B------:R-:W-:Y:S02]  /*d910*/  ISETP.LT.OR P3, PT, R83, 0x51, P3 ;  /* 0x000000515300780c */ /* 0x000fe40001f61670 */
[----:B------:R-:W-:Y:S02]  /*d920*/  FMNMX.FTZ R7, R43, R30, !PT ;  /* 0x0000001e2b077209 */ /* 0x000fe40007810000 */
[----:B------:R-:W-:Y:S01]  /*d930*/  FSEL R28, R51, -INF , !P4 ;  /* 0xff800000331c7808 */ /* 0x000fe20006000000 */
[----:B------:R-:W-:Y:S01]  /*d940*/  FFMA.FTZ R51, R40, UR22, -R15 ;  /* 0x0000001628337c23 */ /* 0x000fe2000801080f */
[----:B------:R-:W-:Y:S01]  /*d950*/  FMNMX.FTZ R7, R44, R7, !PT ;  /* 0x000000072c077209 */ /* 0x000fe20007810000 */
[----:B------:R-:W-:Y:S01]  /*d960*/  MUFU.EX2 R146, R146 ;  /* 0x0000009200927308 */ /* 0x000fe20000000800 */
[----:B------:R-:W-:Y:S02]  /*d970*/  ISETP.GT.AND P4, PT, R82, 0x51, P2 ;  /* 0x000000515200780c */ /* 0x000fe40001784270 */
[----:B------:R-:W-:-:S02]  /*d980*/  FMNMX.FTZ R7, R46, R7, !PT ;  /* 0x000000072e077209 */ /* 0x000fc40007810000 */
[----:B------:R-:W-:Y:S02]  /*d990*/  FSEL R53, R53, -INF , !P3 ;  /* 0xff80000035357808 */ /* 0x000fe40005800000 */
[----:B------:R-:W-:Y:S01]  /*d9a0*/  FMNMX.FTZ R7, R24, R7, !PT ;  /* 0x0000000718077209 */ /* 0x000fe20007810000 */
[----:B------:R-:W-:Y:S01]  /*d9b0*/  MUFU.EX2 R41, R41 ;  /* 0x0000002900297308 */ /* 0x000fe20000000800 */
[----:B------:R-:W-:Y:S02]  /*d9c0*/  ISETP.GT.AND P3, PT, R82, 0x58, P2 ;  /* 0x000000585200780c */ /* 0x000fe40001764270 */
[C---:B------:R-:W-:Y:S02]  /*d9d0*/  ISETP.LT.OR P4, PT, R83.reuse, 0x52, P4 ;  /* 0x000000525300780c */ /* 0x040fe40002781670 */
[----:B------:R-:W-:Y:S02]  /*d9e0*/  FMNMX.FTZ R7, R26, R7, !PT ;  /* 0x000000071a077209 */ /* 0x000fe40007810000 */
[----:B------:R-:W-:Y:S01]  /*d9f0*/  ISETP.LT.OR P3, PT, R83, 0x59, P3 ;  /* 0x000000595300780c */ /* 0x000fe20001f61670 */
[----:B------:R-:W-:Y:S01]  /*da00*/  MUFU.EX2 R140, R140 ;  /* 0x0000008c008c7308 */ /* 0x000fe20000000800 */
[----:B------:R-:W-:-:S02]  /*da10*/  FSEL R55, R55, -INF , !P4 ;  /* 0xff80000037377808 */ /* 0x000fc40006000000 */
[----:B------:R-:W-:Y:S02]  /*da20*/  FMNMX.FTZ R32, R28, R7, !PT ;  /* 0x000000071c207209 */ /* 0x000fe40007810000 */
[----:B------:R-:W-:Y:S02]  /*da30*/  ISETP.GT.AND P4, PT, R82, 0x59, P2 ;  /* 0x000000595200780c */ /* 0x000fe40001784270 */
[----:B------:R-:W-:Y:S01]  /*da40*/  FSEL R58, R58, -INF , !P3 ;  /* 0xff8000003a3a7808 */ /* 0x000fe20005800000 */
[----:B------:R-:W-:Y:S01]  /*da50*/  MUFU.EX2 R142, R142 ;  /* 0x0000008e008e7308 */ /* 0x000fe20000000800 */
[----:B------:R-:W-:Y:S02]  /*da60*/  FMNMX.FTZ R32, R53, R32, !PT ;  /* 0x0000002035207209 */ /* 0x000fe40007810000 */
[----:B------:R-:W-:Y:S02]  /*da70*/  ISETP.GT.AND P3, PT, R82, 0x60, P2 ;  /* 0x000000605200780c */ /* 0x000fe40001764270 */
[----:B------:R-:W-:-:S02]  /*da80*/  ISETP.LT.OR P4, PT, R83, 0x5a, P4 ;  /* 0x0000005a5300780c */ /* 0x000fc40002781670 */
[----:B------:R-:W-:Y:S01]  /*da90*/  FMNMX.FTZ R7, R55, R32, !PT ;  /* 0x0000002037077209 */ /* 0x000fe20007810000 */
[----:B------:R-:W-:Y:S01]  /*daa0*/  MUFU.EX2 R49, R49 ;  /* 0x0000003100317308 */ /* 0x000fe20000000800 */
[----:B------:R-:W-:Y:S02]  /*dab0*/  ISETP.LT.OR P3, PT, R83, 0x61, P3 ;  /* 0x000000615300780c */ /* 0x000fe40001f61670 */
[----:B------:R-:W-:Y:S02]  /*dac0*/  FSEL R59, R59, -INF , !P4 ;  /* 0xff8000003b3b7808 */ /* 0x000fe40006000000 */
[----:B------:R-:W-:Y:S02]  /*dad0*/  ISETP.GT.AND P4, PT, R82, 0x61, P2 ;  /* 0x000000615200780c */ /* 0x000fe40001784270 */
[----:B------:R-:W-:Y:S01]  /*dae0*/  FMNMX.FTZ R32, R58, R7, !PT ;  /* 0x000000073a207209 */ /* 0x000fe20007810000 */
[----:B------:R-:W-:Y:S01]  /*daf0*/  MUFU.EX2 R136, R136 ;  /* 0x0000008800887308 */ /* 0x000fe20000000800 */
[----:B------:R-:W-:Y:S01]  /*db00*/  FSEL R30, R61, -INF , !P3 ;  /* 0xff8000003d1e7808 */ /* 0x000fe20005800000 */
[----:B------:R-:W-:Y:S01]  /*db10*/  FFMA.FTZ R61, R50, UR22, -R15 ;  /* 0x00000016323d7c23 */ /* 0x000fe2000801080f */
[----:B------:R-:W-:-:S02]  /*db20*/  ISETP.GT.AND P3, PT, R82, 0x68, P2 ;  /* 0x000000685200780c */ /* 0x000fc40001764270 */
[----:B------:R-:W-:Y:S02]  /*db30*/  ISETP.LT.OR P4, PT, R83, 0x62, P4 ;  /* 0x000000625300780c */ /* 0x000fe40002781670 */
[----:B------:R-:W-:Y:S01]  /*db40*/  FMNMX.FTZ R7, R59, R32, !PT ;  /* 0x000000203b077209 */ /* 0x000fe20007810000 */
[----:B------:R-:W-:Y:S01]  /*db50*/  MUFU.EX2 R51, R51 ;  /* 0x0000003300337308 */ /* 0x000fe20000000800 */
[----:B------:R-:W-:Y:S02]  /*db60*/  ISETP.LT.OR P3, PT, R83, 0x69, P3 ;  /* 0x000000695300780c */ /* 0x000fe40001f61670 */
[----:B------:R-:W-:Y:S02]  /*db70*/  FSEL R63, R63, -INF , !P4 ;  /* 0xff8000003f3f7808 */ /* 0x000fe40006000000 */
[----:B------:R-:W-:Y:S02]  /*db80*/  ISETP.GT.AND P4, PT, R82, 0x69, P2 ;  /* 0x000000695200780c */ /* 0x000fe40001784270 */
[----:B------:R-:W-:Y:S01]  /*db90*/  FMNMX.FTZ R32, R30, R7, !PT ;  /* 0x000000071e207209 */ /* 0x000fe20007810000 */
[----:B------:R-:W-:Y:S01]  /*dba0*/  MUFU.EX2 R138, R138 ;  /* 0x0000008a008a7308 */ /* 0x000fe20000000800 */
[----:B------:R-:W-:-:S02]  /*dbb0*/  FSEL R65, R65, -INF , !P3 ;  /* 0xff80000041417808 */ /* 0x000fc40005800000 */
[C---:B------:R-:W-:Y:S02]  /*dbc0*/  ISETP.GT.AND P3, PT, R82.reuse, 0x70, P2 ;  /* 0x000000705200780c */ /* 0x040fe40001764270 */
[----:B------:R-:W-:Y:S02]  /*dbd0*/  ISETP.LT.OR P4, PT, R83, 0x6a, P4 ;  /* 0x0000006a5300780c */ /* 0x000fe40002781670 */
[----:B------:R-:W-:Y:S01]  /*dbe0*/  FMNMX.FTZ R34, R63, R32, !PT ;  /* 0x000000203f227209 */ /* 0x000fe20007810000 */
[----:B------:R-:W-:Y:S01]  /*dbf0*/  MUFU.EX2 R45, R45 ;  /* 0x0000002d002d7308 */ /* 0x000fe20000000800 */
[----:B------:R-:W-:Y:S02]  /*dc00*/  ISETP.LT.OR P3, PT, R83, 0x71, P3 ;  /* 0x000000715300780c */ /* 0x000fe40001f61670 */
[----:B------:R-:W-:Y:S02]  /*dc10*/  FSEL R67, R67, -INF , !P4 ;  /* 0xff80000043437808 */ /* 0x000fe40006000000 */
[----:B------:R-:W-:-:S02]  /*dc20*/  ISETP.GT.AND P4, PT, R82, 0x71, P2 ;  /* 0x000000715200780c */ /* 0x000fc40001784270 */
[----:B------:R-:W-:Y:S01]  /*dc30*/  FMNMX.FTZ R34, R65, R34, !PT ;  /* 0x0000002241227209 */ /* 0x000fe20007810000 */
[----:B------:R-:W-:Y:S01]  /*dc40*/  MUFU.EX2 R132, R132 ;  /* 0x0000008400847308 */ /* 0x000fe20000000800 */
[----:B------:R-:W-:Y:S01]  /*dc50*/  FSEL R32, R71, -INF , !P3 ;  /* 0xff80000047207808 */ /* 0x000fe20005800000 */
[----:B------:R-:W-:Y:S01]  /*dc60*/  FFMA.FTZ R71, R54, UR22, -R15 ;  /* 0x0000001636477c23 */ /* 0x000fe2000801080f */
[C---:B------:R-:W-:Y:S02]  /*dc70*/  ISETP.GT.AND P3, PT, R82.reuse, 0x78, P2 ;  /* 0x000000785200780c */ /* 0x040fe40001764270 */
[----:B------:R-:W-:Y:S02]  /*dc80*/  ISETP.LT.OR P4, PT, R83, 0x72, P4 ;  /* 0x000000725300780c */ /* 0x000fe40002781670 */
[----:B------:R-:W-:Y:S01]  /*dc90*/  FMNMX.FTZ R7, R67, R34, !PT ;  /* 0x0000002243077209 */ /* 0x000fe20007810000 */
[----:B------:R-:W-:Y:S01]  /*dca0*/  MUFU.EX2 R61, R61 ;  /* 0x0000003d003d7308 */ /* 0x000fe20000000800 */
[----:B------:R-:W-:-:S02]  /*dcb0*/  ISETP.GT.AND P2, PT, R82, 0x79, P2 ;  /* 0x000000795200780c */ /* 0x000fc40001744270 */
[C---:B------:R-:W-:Y:S02]  /*dcc0*/  ISETP.LT.OR P3, PT, R83.reuse, 0x79, P3 ;  /* 0x000000795300780c */ /* 0x040fe40001f61670 */
[----:B------:R-:W-:Y:S02]  /*dcd0*/  FSEL R72, R72, -INF , !P4 ;  /* 0xff80000048487808 */ /* 0x000fe40006000000 */
[----:B------:R-:W-:Y:S01]  /*dce0*/  FMNMX.FTZ R7, R32, R7, !PT ;  /* 0x0000000720077209 */ /* 0x000fe20007810000 */
[----:B------:R-:W-:Y:S01]  /*dcf0*/  MUFU.EX2 R134, R134 ;  /* 0x0000008600867308 */ /* 0x000fe20000000800 */
[----:B------:R-:W-:Y:S02]  /*dd00*/  ISETP.LT.OR P2, PT, R83, 0x7a, P2 ;  /* 0x0000007a5300780c */ /* 0x000fe40001741670 */
[----:B------:R-:W-:Y:S01]  /*dd10*/  FSEL R34, R73, -INF , !P3 ;  /* 0xff80000049227808 */ /* 0x000fe20005800000 */
[----:B------:R-:W-:Y:S01]  /*dd20*/  FFMA.FTZ R73, R62, UR22, -R15 ;  /* 0x000000163e497c23 */ /* 0x000fe2000801080f */
[----:B------:R-:W-:-:S02]  /*dd30*/  FMNMX.FTZ R7, R72, R7, !PT ;  /* 0x0000000748077209 */ /* 0x000fc40007810000 */
[----:B------:R-:W-:Y:S01]  /*dd40*/  FSEL R36, R75, -INF , !P2 ;  /* 0xff8000004b247808 */ /* 0x000fe20005000000 */
[----:B------:R-:W-:Y:S01]  /*dd50*/  FFMA.FTZ R75, R66, UR22, -R15 ;  /* 0x00000016424b7c23 */ /* 0x000fe2000801080f */
[----:B------:R-:W-:Y:S01]  /*dd60*/  FMNMX.FTZ R7, R34, R7, !PT ;  /* 0x0000000722077209 */ /* 0x000fe20007810000 */
[----:B------:R-:W-:Y:S01]  /*dd70*/  FMUL.FTZ R15, R81, UR22 ;  /* 0x00000016510f7c20 */ /* 0x000fe20008410000 */
[----:B------:R-:W-:Y:S02]  /*dd80*/  MUFU.EX2 R71, R71 ;  /* 0x0000004700477308 */ /* 0x000fe40000000800 */
[----:B------:R-:W-:-:S05]  /*dd90*/  FMNMX.FTZ R7, R36, R7, !PT ;  /* 0x0000000724077209 */ /* 0x000fca0007810000 */
[----:B------:R-:W0:Y:S01]  /*dda0*/  SHFL.BFLY PT, R38, R7, 0x2, 0x1f ;  /* 0x0c401f0007267f89 */ /* 0x000e2200000e0000 */
[----:B------:R-:W1:Y:S08]  /*ddb0*/  MUFU.EX2 R15, R15 ;  /* 0x0000000f000f7308 */ /* 0x000e700000000800 */
[----:B------:R-:W-:Y:S08]  /*ddc0*/  MUFU.EX2 R128, R128 ;  /* 0x0000008000807308 */ /* 0x000ff00000000800 */
[----:B------:R-:W-:Y:S01]  /*ddd0*/  MUFU.EX2 R57, R57 ;  /* 0x0000003900397308 */ /* 0x000fe20000000800 */
[----:B-1----:R-:W-:Y:S01]  /*dde0*/  FFMA.FTZ R6, R15, R3, R148 ;  /* 0x000000030f067223 */ /* 0x002fe20000010094 */
[----:B------:R-:W-:Y:S01]  /*ddf0*/  F2FP.BF16.F32.PACK_AB R148, R27, R148 ;  /* 0x000000941b94723e */ /* 0x000fe200000010ff */
[-C--:B------:R-:W-:Y:S01]  /*de00*/  FMUL.FTZ R88, R88, R15.reuse ;  /* 0x0000000f58587220 */ /* 0x080fe20000410000 */
[-C--:B------:R-:W-:Y:S01]  /*de10*/  FMUL.FTZ R89, R89, R15.reuse ;  /* 0x0000000f59597220 */ /* 0x080fe20000410000 */
[----:B------:R-:W-:Y:S01]  /*de20*/  FADD.FTZ R3, R27, R6 ;  /* 0x000000061b037221 */ /* 0x000fe20000010000 */
[-C--:B------:R-:W-:Y:S01]  /*de30*/  FMUL.FTZ R92, R92, R15.reuse ;  /* 0x0000000f5c5c7220 */ /* 0x080fe20000410000 */
[----:B0-----:R-:W-:Y:S01]  /*de40*/  FMNMX.FTZ R38, R7, R38, !PT ;  /* 0x0000002607267209 */ /* 0x001fe20007810000 */
[----:B------:R-:W-:Y:S01]  /*de50*/  MUFU.EX2 R130, R130 ;  /* 0x0000008200827308 */ /* 0x000fe20000000800 */
[----:B------:R-:W-:Y:S01]  /*de60*/  FADD.FTZ R6, R150, R3 ;  /* 0x0000000396067221 */ /* 0x000fe20000010000 */
[----:B------:R-:W-:Y:S01]  /*de70*/  F2FP.BF16.F32.PACK_AB R150, R33, R150 ;  /* 0x000000962196723e */ /* 0x000fe200000010ff */
[-C--:B------:R-:W-:Y:S01]  /*de80*/  FMUL.FTZ R93, R93, R15.reuse ;  /* 0x0000000f5d5d7220 */ /* 0x080fe20000410000 */
[----:B------:R-:W0:Y:S01]  /*de90*/  SHFL.BFLY PT, R7, R38, 0x1, 0x1f ;  /* 0x0c201f0026077f89 */ /* 0x000e2200000e0000 */
[----:B------:R-:W-:Y:S01]  /*dea0*/  FADD.FTZ R3, R33, R6 ;  /* 0x0000000621037221 */ /* 0x000fe20000010000 */
        /* <DEDUP_REMOVED lines=13> */
[----:B------:R-:W-:-:S05]  /*df80*/  FMUL.FTZ R117, R117, R15 ;  /* 0x0000000f75757220 */ /* 0x000fca0000410000 */
[----:B------:R-:W-:Y:S01]  /*df90*/  MUFU.EX2 R75, R75 ;  /* 0x0000004b004b7308 */ /* 0x000fe20000000800 */
[----:B0-----:R-:W-:-:S04]  /*dfa0*/  FMNMX.FTZ R7, R38, R7, !PT ;  /* 0x0000000726077209 */ /* 0x001fc80007810000 */
[C---:B------:R-:W-:Y:S01]  /*dfb0*/  FSETP.NEU.FTZ.AND P2, PT, R7.reuse, -INF , PT ;  /* 0xff8000000700780b */ /* 0x040fe20003f5d000 */
[C---:B------:R-:W-:Y:S02]  /*dfc0*/  FMUL.FTZ R48, R7.reuse, UR22 ;  /* 0x0000001607307c20 */ /* 0x040fe40008410000 */
[----:B------:R-:W-:Y:S01]  /*dfd0*/  MUFU.EX2 R126, R126 ;  /* 0x0000007e007e7308 */ /* 0x000fe20000000800 */
[----:B------:R-:W-:Y:S02]  /*dfe0*/  FSEL R6, R7, RZ, P2 ;  /* 0x000000ff07067208 */ /* 0x000fe40001000000 */
[----:B------:R-:W-:Y:S02]  /*dff0*/  FSEL R48, R48, RZ, P2 ;  /* 0x000000ff30307208 */ /* 0x000fe40001000000 */
[----:B------:R-:W-:Y:S01]  /*e000*/  ISETP.GT.AND P2, PT, R0, UR43, PT ;  /* 0x0000002b00007c0c */ /* 0x000fe2000bf44270 */
[----:B------:R-:W-:Y:S01]  /*e010*/  FADD.FTZ R6, -R6, R5 ;  /* 0x0000000506067221 */ /* 0x000fe20000010100 */
[----:B------:R-:W-:-:S02]  /*e020*/  IMAD.U32 R5, RZ, RZ, UR26 ;  /* 0x0000001aff057e24 */ /* 0x000fc4000f8e00ff */
[--C-:B------:R-:W-:Y:S01]  /*e030*/  FFMA.FTZ R42, R44, UR22, -R48.reuse ;  /* 0x000000162c2a7c23 */ /* 0x100fe20008010830 */
[----:B------:R-:W-:Y:S01]  /*e040*/  FADD.FTZ R44, R144, R3 ;  /* 0x00000003902c7221 */ /* 0x000fe20000010000 */
[--C-:B------:R-:W-:Y:S01]  /*e050*/  FFMA.FTZ R149, R10, UR22, -R48.reuse ;  /* 0x000000160a957c23 */ /* 0x100fe20008010830 */
[----:B------:R-:W-:Y:S01]  /*e060*/  FMUL.FTZ R6, R6, UR22 ;  /* 0x0000001606067c20 */ /* 0x000fe20008410000 */
[----:B------:R-:W-:Y:S01]  /*e070*/  FFMA.FTZ R10, R9, UR22, -R48 ;  /* 0x00000016090a7c23 */ /* 0x000fe20008010830 */
[----:B------:R-:W-:Y:S01]  /*e080*/  FADD.FTZ R3, R37, R44 ;  /* 0x0000002c25037221 */ /* 0x000fe20000010000 */
[--C-:B------:R-:W-:Y:S01]  /*e090*/  FFMA.FTZ R151, R11, UR22, -R48.reuse ;  /* 0x000000160b977c23 */ /* 0x100fe20008010830 */
[----:B------:R-:W-:Y:S01]  /*e0a0*/  @!P1 LEA R5, R5, UR45, 0x3 ;  /* 0x0000002d05059c11 */ /* 0x000fe2000f8e18ff */
[----:B------:R-:W-:Y:S01]  /*e0b0*/  MUFU.EX2 R149, R149 ;  /* 0x0000009500957308 */ /* 0x000fe20000000800 */
[----:B------:R-:W-:Y:S01]  /*e0c0*/  FADD.FTZ R44, R146, R3 ;  /* 0x00000003922c7221 */ /* 0x000fe20000010000 */
[--C-:B------:R-:W-:Y:S01]  /*e0d0*/  FFMA.FTZ R38, R13, UR22, -R48.reuse ;  /* 0x000000160d267c23 */ /* 0x100fe20008010830 */
[----:B------:R-:W-:Y:S01]  /*e0e0*/  FFMA.FTZ R145, R20, UR22, -R48 ;  /* 0x0000001614917c23 */ /* 0x000fe20008010830 */
[----:B------:R-:W-:-:S02]  /*e0f0*/  @!P1 VIADD R5, R5, 0x16860 ;  /* 0x0001686005059836 */ /* 0x000fc40000000000 */
[----:B------:R-:W-:Y:S01]  /*e100*/  FADD.FTZ R3, R41, R44 ;  /* 0x0000002c29037221 */ /* 0x000fe20000010000 */
[--C-:B------:R-:W-:Y:S01]  /*e110*/  FFMA.FTZ R20, R21, UR22, -R48.reuse ;  /* 0x0000001615147c23 */ /* 0x100fe20008010830 */
[--C-:B------:R-:W-:Y:S01]  /*e120*/  FFMA.FTZ R147, R25, UR22, -R48.reuse ;  /* 0x0000001619937c23 */ /* 0x100fe20008010830 */
[----:B------:R-:W0:Y:S01]  /*e130*/  MUFU.EX2 R6, R6 ;  /* 0x0000000600067308 */ /* 0x000e220000000800 */
[----:B------:R-:W-:Y:S01]  /*e140*/  FADD.FTZ R44, R140, R3 ;  /* 0x000000038c2c7221 */ /* 0x000fe20000010000 */
[--C-:B------:R-:W-:Y:S01]  /*e150*/  FFMA.FTZ R8, R8, UR22, -R48.reuse ;  /* 0x0000001608087c23 */ /* 0x100fe20008010830 */
[--C-:B------:R-:W-:Y:S01]  /*e160*/  FFMA.FTZ R135, R26, UR22, -R48.reuse ;  /* 0x000000161a877c23 */ /* 0x100fe20008010830 */
[----:B------:R-:W-:Y:S01]  /*e170*/  FFMA.FTZ R141, R29, UR22, -R48 ;  /* 0x000000161d8d7c23 */ /* 0x000fe20008010830 */
[----:B------:R-:W-:Y:S01]  /*e180*/  FADD.FTZ R3, R47, R44 ;  /* 0x0000002c2f037221 */ /* 0x000fe20000010000 */
[--C-:B------:R-:W-:Y:S01]  /*e190*/  FFMA.FTZ R40, R31, UR22, -R48.reuse ;  /* 0x000000161f287c23 */ /* 0x100fe20008010830 */
[--C-:B------:R-:W-:Y:S01]  /*e1a0*/  FFMA.FTZ R143, R35, UR22, -R48.reuse ;  /* 0x00000016238f7c23 */ /* 0x100fe20008010830 */
[----:B------:R-:W1:Y:S01]  /*e1b0*/  MUFU.EX2 R10, R10 ;  /* 0x0000000a000a7308 */ /* 0x000e620000000800 */
[----:B------:R-:W-:Y:S01]  /*e1c0*/  FADD.FTZ R44, R142, R3 ;  /* 0x000000038e2c7221 */ /* 0x000fe20000010000 */
[----:B------:R-:W-:Y:S01]  /*e1d0*/  @!P1 PRMT R3, RZ, 0x654, R5 ;  /* 0x00000654ff039816 */ /* 0x000fe20000000005 */
[--C-:B------:R-:W-:Y:S01]  /*e1e0*/  FFMA.FTZ R12, R12, UR22, -R48.reuse ;  /* 0x000000160c0c7c23 */ /* 0x100fe20008010830 */
[----:B------:R-:W-:Y:S01]  /*e1f0*/  FFMA.FTZ R133, R46, UR22, -R48 ;  /* 0x000000162e857c23 */ /* 0x000fe20008010830 */
[----:B------:R-:W-:Y:S01]  /*e200*/  FADD.FTZ R5, R49, R44 ;  /* 0x0000002c31057221 */ /* 0x000fe20000010000 */
[----:B------:R0:W-:Y:S01]  /*e210*/  @!P1 SYNCS.ARRIVE.TRANS64.RED.A1T0 RZ, [R3+URZ], RZ ;  /* 0x000000ff03ff99a7 */ /* 0x0001e2000810043f */
[--C-:B------:R-:W-:Y:S01]  /*e220*/  FFMA.FTZ R137, R39, UR22, -R48.reuse ;  /* 0x0000001627897c23 */ /* 0x100fe20008010830 */
[----:B------:R-:W2:Y:S01]  /*e230*/  MUFU.EX2 R151, R151 ;  /* 0x0000009700977308 */ /* 0x000ea20000000800 */
[----:B------:R-:W-:Y:S01]  /*e240*/  FADD.FTZ R26, R136, R5 ;  /* 0x00000005881a7221 */ /* 0x000fe20000010000 */
[--C-:B------:R-:W-:Y:S01]  /*e250*/  FFMA.FTZ R14, R14, UR22, -R48.reuse ;  /* 0x000000160e0e7c23 */ /* 0x100fe20008010830 */
[--C-:B------:R-:W-:Y:S01]  /*e260*/  FFMA.FTZ R139, R43, UR22, -R48.reuse ;  /* 0x000000162b8b7c23 */ /* 0x100fe20008010830 */
[----:B------:R-:W-:Y:S01]  /*e270*/  FFMA.FTZ R24, R24, UR22, -R48 ;  /* 0x0000001618187c23 */ /* 0x000fe20008010830 */
[----:B------:R-:W-:Y:S01]  /*e280*/  FADD.FTZ R5, R51, R26 ;  /* 0x0000001a33057221 */ /* 0x000fe20000010000 */
[----:B0-----:R-:W-:Y:S01]  /*e290*/  FFMA.FTZ R3, R6, R2, R149 ;  /* 0x0000000206037223 */ /* 0x001fe20000010095 */
[--C-:B------:R-:W-:Y:S01]  /*e2a0*/  FFMA.FTZ R2, R28, UR22, -R48.reuse ;  /* 0x000000161c027c23 */ /* 0x100fe20008010830 */
[----:B------:R-:W0:Y:S01]  /*e2b0*/  MUFU.EX2 R38, R38 ;  /* 0x0000002600267308 */ /* 0x000e220000000800 */
[--C-:B------:R-:W-:Y:S01]  /*e2c0*/  FFMA.FTZ R129, R53, UR22, -R48.reuse ;  /* 0x0000001635817c23 */ /* 0x100fe20008010830 */
[----:B-1----:R-:W-:Y:S01]  /*e2d0*/  FADD.FTZ R28, R10, R3 ;  /* 0x000000030a1c7221 */ /* 0x002fe20000010000 */
[--C-:B------:R-:W-:Y:S01]  /*e2e0*/  FFMA.FTZ R26, R55, UR22, -R48.reuse ;  /* 0x00000016371a7c23 */ /* 0x100fe20008010830 */
[--C-:B------:R-:W-:Y:S01]  /*e2f0*/  FFMA.FTZ R131, R58, UR22, -R48.reuse ;  /* 0x000000163a837c23 */ /* 0x100fe20008010830 */
[--C-:B------:R-:W-:Y:S01]  /*e300*/  FFMA.FTZ R30, R30, UR22, -R48.reuse ;  /* 0x000000161e1e7c23 */ /* 0x100fe20008010830 */
[--C-:B------:R-:W-:Y:S01]  /*e310*/  FFMA.FTZ R63, R63, UR22, -R48.reuse ;  /* 0x000000163f3f7c23 */ /* 0x100fe20008010830 */
[----:B------:R-:W-:Y:S01]  /*e320*/  FFMA.FTZ R65, R65, UR22, -R48 ;  /* 0x0000001641417c23 */ /* 0x000fe20008010830 */
[----:B------:R-:W1:Y:S01]  /*e330*/  MUFU.EX2 R145, R145 ;  /* 0x0000009100917308 */ /* 0x000e620000000800 */
[----:B--2---:R-:W-:Y:S01]  /*e340*/  FADD.FTZ R3, R151, R28 ;  /* 0x0000001c97037221 */ /* 0x004fe20000010000 */
[----:B------:R-:W-:Y:S01]  /*e350*/  FADD.FTZ R28, R138, R5 ;  /* 0x000000058a1c7221 */ /* 0x000fe20000010000 */
[--C-:B------:R-:W-:Y:S01]  /*e360*/  FFMA.FTZ R67, R67, UR22, -R48.reuse ;  /* 0x0000001643437c23 */ /* 0x100fe20008010830 */
[--C-:B------:R-:W-:Y:S01]  /*e370*/  FFMA.FTZ R32, R32, UR22, -R48.reuse ;  /* 0x0000001620207c23 */ /* 0x100fe20008010830 */
[----:B------:R-:W-:Y:S01]  /*e380*/  FFMA.FTZ R72, R72, UR22, -R48 ;  /* 0x0000001648487c23 */ /* 0x000fe20008010830 */
[----:B------:R-:W-:Y:S01]  /*e390*/  FADD.FTZ R5, R45, R28 ;  /* 0x0000001c2d057221 */ /* 0x000fe20000010000 */
[--C-:B------:R-:W-:Y:S01]  /*e3a0*/  FFMA.FTZ R28, R59, UR22, -R48.reuse ;  /* 0x000000163b1c7c23 */ /* 0x100fe20008010830 */
[----:B------:R-:W2:Y:S01]  /*e3b0*/  MUFU.EX2 R20, R20 ;  /* 0x0000001400147308 */ /* 0x000ea20000000800 */
[----:B0-----:R-:W-:Y:S01]  /*e3c0*/  FADD.FTZ R44, R38, R3 ;  /* 0x00000003262c7221 */ /* 0x001fe20000010000 */
[----:B------:R-:W-:Y:S01]  /*e3d0*/  FADD.FTZ R46, R132, R5 ;  /* 0x00000005842e7221 */ /* 0x000fe20000010000 */
[--C-:B------:R-:W-:Y:S01]  /*e3e0*/  FFMA.FTZ R34, R34, UR22, -R48.reuse ;  /* 0x0000001622227c23 */ /* 0x100fe20008010830 */
[----:B------:R-:W-:Y:S01]  /*e3f0*/  FFMA.FTZ R36, R36, UR22, -R48 ;  /* 0x0000001624247c23 */ /* 0x000fe20008010830 */
[----:B------:R-:W-:Y:S01]  /*e400*/  UMOV UR26, UR47 ;  /* 0x0000002f001a7c82 */ /* 0x000fe20008000000 */
[----:B------:R-:W-:Y:S01]  /*e410*/  FADD.FTZ R5, R61, R46 ;  /* 0x0000002e3d057221 */ /* 0x000fe20000010000 */
[-C--:B------:R-:W-:Y:S01]  /*e420*/  FMUL.FTZ R90, R90, R6.reuse ;  /* 0x000000065a5a7220 */ /* 0x080fe20000410000 */
[----:B------:R-:W0:Y:S01]  /*e430*/  MUFU.EX2 R147, R147 ;  /* 0x0000009300937308 */ /* 0x000e220000000800 */
[----:B-1----:R-:W-:Y:S01]  /*e440*/  FADD.FTZ R3, R145, R44 ;  /* 0x0000002c91037221 */ /* 0x002fe20000010000 */
[----:B------:R-:W-:Y:S01]  /*e450*/  FADD.FTZ R46, R134, R5 ;  /* 0x00000005862e7221 */ /* 0x000fe20000010000 */
[-C--:B------:R-:W-:Y:S01]  /*e460*/  FMUL.FTZ R91, R91, R6.reuse ;  /* 0x000000065b5b7220 */ /* 0x080fe20000410000 */
[-C--:B------:R-:W-:Y:S01]  /*e470*/  FMUL.FTZ R94, R94, R6.reuse ;  /* 0x000000065e5e7220 */ /* 0x080fe20000410000 */
[-C--:B------:R-:W-:Y:S01]  /*e480*/  FMUL.FTZ R95, R95, R6.reuse ;  /* 0x000000065f5f7220 */ /* 0x080fe20000410000 */
[----:B------:R-:W-:Y:S01]  /*e490*/  FADD.FTZ R5, R71, R46 ;  /* 0x0000002e47057221 */ /* 0x000fe20000010000 */
[-C--:B------:R-:W-:Y:S01]  /*e4a0*/  FMUL.FTZ R98, R98, R6.reuse ;  /* 0x0000000662627220 */ /* 0x080fe20000410000 */
[----:B------:R-:W1:Y:S01]  /*e4b0*/  MUFU.EX2 R8, R8 ;  /* 0x0000000800087308 */ /* 0x000e620000000800 */
[----:B--2---:R-:W-:Y:S01]  /*e4c0*/  FADD.FTZ R44, R20, R3 ;  /* 0x00000003142c7221 */ /* 0x004fe20000010000 */
[----:B------:R-:W-:Y:S01]  /*e4d0*/  FADD.FTZ R46, R128, R5 ;  /* 0x00000005802e7221 */ /* 0x000fe20000010000 */
[-C--:B------:R-:W-:Y:S01]  /*e4e0*/  FMUL.FTZ R99, R99, R6.reuse ;  /* 0x0000000663637220 */ /* 0x080fe20000410000 */
[-C--:B------:R-:W-:Y:S01]  /*e4f0*/  FMUL.FTZ R102, R102, R6.reuse ;  /* 0x0000000666667220 */ /* 0x080fe20000410000 */
[-C--:B------:R-:W-:Y:S01]  /*e500*/  FMUL.FTZ R103, R103, R6.reuse ;  /* 0x0000000667677220 */ /* 0x080fe20000410000 */
[----:B------:R-:W-:Y:S01]  /*e510*/  FADD.FTZ R5, R57, R46 ;  /* 0x0000002e39057221 */ /* 0x000fe20000010000 */
[-C--:B------:R-:W-:Y:S01]  /*e520*/  FMUL.FTZ R106, R106, R6.reuse ;  /* 0x000000066a6a7220 */ /* 0x080fe20000410000 */
[----:B------:R-:W2:Y:S01]  /*e530*/  MUFU.EX2 R141, R141 ;  /* 0x0000008d008d7308 */ /* 0x000ea20000000800 */
[----:B0-----:R-:W-:Y:S01]  /*e540*/  FADD.FTZ R3, R147, R44 ;  /* 0x0000002c93037221 */ /* 0x001fe20000010000 */
[----:B------:R-:W-:Y:S01]  /*e550*/  FADD.FTZ R46, R130, R5 ;  /* 0x00000005822e7221 */ /* 0x000fe20000010000 */
[-C--:B------:R-:W-:Y:S01]  /*e560*/  FMUL.FTZ R107, R107, R6.reuse ;  /* 0x000000066b6b7220 */ /* 0x080fe20000410000 */
[-C--:B------:R-:W-:Y:S01]  /*e570*/  FMUL.FTZ R110, R110, R6.reuse ;  /* 0x000000066e6e7220 */ /* 0x080fe20000410000 */
[-C--:B------:R-:W-:Y:S01]  /*e580*/  FMUL.FTZ R111, R111, R6.reuse ;  /* 0x000000066f6f7220 */ /* 0x080fe20000410000 */
[----:B------:R-:W-:Y:S01]  /*e590*/  FADD.FTZ R5, R73, R46 ;  /* 0x0000002e49057221 */ /* 0x000fe20000010000 */
[-C--:B------:R-:W-:Y:S01]  /*e5a0*/  FMUL.FTZ R114, R114, R6.reuse ;  /* 0x0000000672727220 */ /* 0x080fe20000410000 */
[----:B------:R-:W0:Y:S01]  /*e5b0*/  MUFU.EX2 R40, R40 ;  /* 0x0000002800287308 */ /* 0x000e220000000800 */
[----:B-1----:R-:W-:Y:S01]  /*e5c0*/  FADD.FTZ R44, R8, R3 ;  /* 0x00000003082c7221 */ /* 0x002fe20000010000 */
[----:B------:R-:W-:Y:S01]  /*e5d0*/  FADD.FTZ R46, R124, R5 ;  /* 0x000000057c2e7221 */ /* 0x000fe20000010000 */
[-C--:B------:R-:W-:Y:S01]  /*e5e0*/  FMUL.FTZ R115, R115, R6.reuse ;  /* 0x0000000673737220 */ /* 0x080fe20000410000 */
[-C--:B------:R-:W-:Y:S01]  /*e5f0*/  FMUL.FTZ R118, R118, R6.reuse ;  /* 0x0000000676767220 */ /* 0x080fe20000410000 */
[----:B------:R-:W-:Y:S01]  /*e600*/  FMUL.FTZ R119, R119, R6 ;  /* 0x0000000677777220 */ /* 0x000fe20000410000 */
[----:B------:R-:W-:Y:S01]  /*e610*/  FADD.FTZ R5, R75, R46 ;  /* 0x0000002e4b057221 */ /* 0x000fe20000010000 */
[----:B------:R-:W-:Y:S01]  /*e620*/  F2FP.BF16.F32.PACK_AB R144, R37, R144 ;  /* 0x000000902590723e */ /* 0x000fe200000010ff */
[----:B------:R-:W1:Y:S01]  /*e630*/  MUFU.EX2 R143, R143 ;  /* 0x0000008f008f7308 */ /* 0x000e620000000800 */
[----:B--2---:R-:W-:Y:S01]  /*e640*/  FADD.FTZ R3, R141, R44 ;  /* 0x0000002c8d037221 */ /* 0x004fe20000010000 */
[----:B------:R-:W-:Y:S01]  /*e650*/  FADD.FTZ R46, R126, R5 ;  /* 0x000000057e2e7221 */ /* 0x000fe20000010000 */
[----:B------:R-:W-:Y:S01]  /*e660*/  F2FP.BF16.F32.PACK_AB R146, R41, R146 ;  /* 0x000000922992723e */ /* 0x000fe200000010ff */
[----:B------:R-:W-:Y:S01]  /*e670*/  VIADD R0, R0, 0xffffffff ;  /* 0xffffffff00007836 */ /* 0x000fe20000000000 */
[----:B------:R-:W-:Y:S01]  /*e680*/  F2FP.BF16.F32.PACK_AB R140, R47, R140 ;  /* 0x0000008c2f8c723e */ /* 0x000fe200000010ff */
[----:B------:R-:W-:Y:S01]  /*e690*/  IMAD.MOV.U32 R6, RZ, RZ, R4 ;  /* 0x000000ffff067224 */ /* 0x000fe200078e0004 */
[----:B------:R-:W-:Y:S01]  /*e6a0*/  F2FP.BF16.F32.PACK_AB R142, R49, R142 ;  /* 0x0000008e318e723e */ /* 0x000fe200000010ff */
[----:B------:R-:W2:Y:S01]  /*e6b0*/  MUFU.EX2 R12, R12 ;  /* 0x0000000c000c7308 */ /* 0x000ea20000000800 */
[----:B0-----:R-:W-:Y:S01]  /*e6c0*/  FADD.FTZ R44, R40, R3 ;  /* 0x00000003282c7221 */ /* 0x001fe20000010000 */
[----:B------:R-:W-:-:S02]  /*e6d0*/  F2FP.BF16.F32.PACK_AB R136, R51, R136 ;  /* 0x000000883388723e */ /* 0x000fc400000010ff */
[----:B------:R-:W-:Y:S02]  /*e6e0*/  F2FP.BF16.F32.PACK_AB R138, R45, R138 ;  /* 0x0000008a2d8a723e */ /* 0x000fe400000010ff */
[----:B------:R-:W-:Y:S02]  /*e6f0*/  F2FP.BF16.F32.PACK_AB R132, R61, R132 ;  /* 0x000000843d84723e */ /* 0x000fe400000010ff */
[----:B------:R-:W0:Y:S01]  /*e700*/  MUFU.EX2 R137, R137 ;  /* 0x0000008900897308 */ /* 0x000e220000000800 */
[----:B-1----:R-:W-:Y:S01]  /*e710*/  FADD.FTZ R3, R143, R44 ;  /* 0x0000002c8f037221 */ /* 0x002fe20000010000 */
[----:B------:R-:W-:Y:S02]  /*e720*/  F2FP.BF16.F32.PACK_AB R134, R71, R134 ;  /* 0x000000864786723e */ /* 0x000fe400000010ff */
[----:B------:R-:W-:Y:S02]  /*e730*/  F2FP.BF16.F32.PACK_AB R128, R57, R128 ;  /* 0x000000803980723e */ /* 0x000fe400000010ff */
[----:B------:R-:W-:-:S02]  /*e740*/  F2FP.BF16.F32.PACK_AB R130, R73, R130 ;  /* 0x000000824982723e */ /* 0x000fc400000010ff */
[----:B------:R-:W1:Y:S01]  /*e750*/  MUFU.EX2 R14, R14 ;  /* 0x0000000e000e7308 */ /* 0x000e620000000800 */
[----:B--2---:R-:W-:Y:S01]  /*e760*/  FADD.FTZ R44, R12, R3 ;  /* 0x000000030c2c7221 */ /* 0x004fe20000010000 */
[----:B------:R-:W-:Y:S02]  /*e770*/  F2FP.BF16.F32.PACK_AB R124, R75, R124 ;  /* 0x0000007c4b7c723e */ /* 0x000fe400000010ff */
[----:B------:R-:W-:Y:S02]  /*e780*/  F2FP.BF16.F32.PACK_AB R149, R10, R149 ;  /* 0x000000950a95723e */ /* 0x000fe400000010ff */
[----:B------:R-:W-:Y:S02]  /*e790*/  F2FP.BF16.F32.PACK_AB R151, R38, R151 ;  /* 0x000000972697723e */ /* 0x000fe400000010ff */
        /* <DEDUP_REMOVED lines=8> */
[----:B------:R-:W-:-:S04]  /*e820*/  F2FP.BF16.F32.PACK_AB R137, R14, R137 ;  /* 0x000000890e89723e */ /* 0x000fc800000010ff */
        /* <DEDUP_REMOVED lines=30> */
[----:B------:R-:W-:Y:S01]  /*ea10*/  MUFU.EX2 R30, R30 ;  /* 0x0000001e001e7308 */ /* 0x000fe20000000800 */
[----:B--2---:R-:W-:-:S07]  /*ea20*/  FADD.FTZ R5, R131, R44 ;  /* 0x0000002c83057221 */ /* 0x004fce0000010000 */
[----:B------:R-:W1:Y:S01]  /*ea30*/  MUFU.EX2 R63, R63 ;  /* 0x0000003f003f7308 */ /* 0x000e620000000800 */
[C---:B0-----:R-:W-:Y:S01]  /*ea40*/  FADD.FTZ R5, R28.reuse, R5 ;  /* 0x000000051c057221 */ /* 0x041fe20000010000 */
[----:B------:R-:W-:-:S06]  /*ea50*/  F2FP.BF16.F32.PACK_AB R131, R28, R131 ;  /* 0x000000831c83723e */ /* 0x000fcc00000010ff */
[----:B------:R-:W-:Y:S08]  /*ea60*/  MUFU.EX2 R65, R65 ;  /* 0x0000004100417308 */ /* 0x000ff00000000800 */
[----:B------:R-:W0:Y:S01]  /*ea70*/  MUFU.EX2 R67, R67 ;  /* 0x0000004300437308 */ /* 0x000e220000000800 */
[----:B-1----:R-:W-:-:S07]  /*ea80*/  F2FP.BF16.F32.PACK_AB R125, R63, R30 ;  /* 0x0000001e3f7d723e */ /* 0x002fce00000010ff */
[----:B------:R1:W2:Y:S08]  /*ea90*/  MUFU.EX2 R121, R32 ;  /* 0x0000002000797308 */ /* 0x0002b00000000800 */
[----:B------:R-:W3:Y:S01]  /*eaa0*/  MUFU.EX2 R72, R72 ;  /* 0x0000004800487308 */ /* 0x000ee20000000800 */
[----:B-1----:R-:W-:Y:S01]  /*eab0*/  FADD.FTZ R32, R30, R5 ;  /* 0x000000051e207221 */ /* 0x002fe20000010000 */
[----:B0-----:R-:W-:Y:S01]  /*eac0*/  F2FP.BF16.F32.PACK_AB R127, R67, R65 ;  /* 0x00000041437f723e */ /* 0x001fe200000010ff */
[----:B------:R-:W-:-:S02]  /*ead0*/  IMAD.MOV.U32 R5, RZ, RZ, R7 ;  /* 0x000000ffff057224 */ /* 0x000fc400078e0007 */
[----:B------:R-:W-:-:S03]  /*eae0*/  FADD.FTZ R32, R63, R32 ;  /* 0x000000203f207221 */ /* 0x000fc60000010000 */
[----:B------:R-:W0:Y:S01]  /*eaf0*/  MUFU.EX2 R123, R34 ;  /* 0x00000022007b7308 */ /* 0x000e220000000800 */
[----:B------:R-:W-:-:S04]  /*eb00*/  FADD.FTZ R32, R65, R32 ;  /* 0x0000002041207221 */ /* 0x000fc80000010000 */
[----:B------:R-:W-:-:S03]  /*eb10*/  FADD.FTZ R32, R67, R32 ;  /* 0x0000002043207221 */ /* 0x000fc60000010000 */
[----:B------:R-:W1:Y:S01]  /*eb20*/  MUFU.EX2 R79, R79 ;  /* 0x0000004f004f7308 */ /* 0x000e620000000800 */
[----:B--2---:R-:W-:Y:S01]  /*eb30*/  FADD.FTZ R32, R121, R32 ;  /* 0x0000002079207221 */ /* 0x004fe20000010000 */
[----:B---3--:R-:W-:-:S03]  /*eb40*/  F2FP.BF16.F32.PACK_AB R121, R72, R121 ;  /* 0x000000794879723e */ /* 0x008fc600000010ff */
[----:B------:R-:W-:-:S03]  /*eb50*/  FADD.FTZ R32, R72, R32 ;  /* 0x0000002048207221 */ /* 0x000fc60000010000 */
[----:B------:R-:W2:Y:S01]  /*eb60*/  MUFU.EX2 R36, R36 ;  /* 0x0000002400247308 */ /* 0x000ea20000000800 */
[----:B0-----:R-:W-:Y:S01]  /*eb70*/  FADD.FTZ R32, R123, R32 ;  /* 0x000000207b207221 */ /* 0x001fe20000010000 */
[C---:B-1----:R-:W-:Y:S01]  /*eb80*/  FADD.FTZ R3, R79.reuse, R46 ;  /* 0x0000002e4f037221 */ /* 0x042fe20000010000 */
[----:B------:R-:W-:Y:S02]  /*eb90*/  F2FP.BF16.F32.PACK_AB R122, R79, R122 ;  /* 0x0000007a4f7a723e */ /* 0x000fe400000010ff */
[C---:B--2---:R-:W-:Y:S01]  /*eba0*/  FADD.FTZ R2, R36.reuse, R32 ;  /* 0x0000002024027221 */ /* 0x044fe20000010000 */
[----:B------:R-:W-:Y:S01]  /*ebb0*/  F2FP.BF16.F32.PACK_AB R123, R36, R123 ;  /* 0x0000007b247b723e */ /* 0x000fe200000010ff */
[----:B------:R-:W-:Y:S06]  /*ebc0*/  @P2 BRA `(.L_x_1111) ;  /* 0xffffffc800b82947 */ /* 0x000fec000383ffff */
.L_x_1094:
[----:B------:R-:W-:Y:S06]  /*ebd0*/  BAR.ARV 0x8, 0x200 ;  /* 0x0208000000007b1d */ /* 0x000fec0000002000 */
[----:B------:R-:W-:Y:S05]  /*ebe0*/  @!P0 BRA `(.L_x_1112) ;  /* 0x0000000000048947 */ /* 0x000fea0003800000 */
[----:B------:R-:W-:Y:S01]  /*ebf0*/  BPT.TRAP 0x1 ;  /* 0x000000040000795c */ /* 0x000fe20000300000 */
.L_x_1112:
[----:B------:R-:W-:Y:S01]  /*ec00*/  ULEA UR5, UR47, UR45, 0x3 ;  /* 0x0000002d2f057291 */ /* 0x000fe2000f8e183f */
[----:B------:R-:W-:-:S05]  /*ec10*/  IMAD.U32 R0, RZ, RZ, UR50 ;  /* 0x00000032ff007e24 */ /* 0x000fca000f8e00ff */
[----:B------:R-:W-:-:S04]  /*ec20*/  SHF.L.U32 R0, R0, 0x1f, RZ ;  /* 0x0000001f00007819 */ /* 0x000fc800000006ff */
[----:B------:R0:W1:Y:S01]  /*ec30*/  SYNCS.PHASECHK.TRANS64.TRYWAIT P2, [UR5+0x16850], R0 ;  /* 0x01685000ff0075a7 */ /* 0x0000620008040145 */
[----:B------:R-:W-:Y:S05]  /*ec40*/  @!P0 BRA `(.L_x_1113) ;  /* 0x0000000000048947 */ /* 0x000fea0003800000 */
[----:B------:R-:W-:Y:S01]  /*ec50*/  BPT.TRAP 0x1 ;  /* 0x000000040000795c */ /* 0x000fe20000300000 */
.L_x_1113:
[----:B-1----:R-:W-:Y:S05]  /*ec60*/  @P2 BRA `(.L_x_1114) ;  /* 0x0000000000082947 */ /* 0x002fea0003800000 */
[----:B------:R-:W1:Y:S02]  /*ec70*/  SYNCS.PHASECHK.TRANS64.TRYWAIT P0, [UR5+0x16850], R0 ;  /* 0x01685000ff0075a7 */ /* 0x000e640008000145 */
[----:B-1----:R-:W-:Y:S05]  /*ec80*/  @!P0 BRA `(.L_x_1115) ;  /* 0x0000009000fc8947 */ /* 0x002fea0003800000 */
.L_x_1114:
[----:B------:R-:W-:Y:S01]  /*ec90*/  UIADD3 UR45, UR45, 0x400, URZ ;  /* 0x000004002d2d7890 */ /* 0x000fe2000fffe03f */
[----:B------:R-:W-:Y:S01]  /*eca0*/  WARPGROUP.ARRIVE ;  /* 0x00000000000079c5 */ /* 0x000fe20000000000 */
[----:B------:R-:W-:Y:S01]  /*ecb0*/  UMOV UR7, 0x40000040 ;  /* 0x4000004000077882 */ /* 0x000fe20000000000 */
[----:B01----:R-:W0:Y:S01]  /*ecc0*/  SHFL.BFLY PT, R0, R3, 0x2, 0x1f ;  /* 0x0c401f0003007f89 */ /* 0x003e2200000e0000 */
[----:B------:R-:W-:Y:S01]  /*ecd0*/  USHF.R.U32.HI UR45, URZ, 0x4, UR45 ;  /* 0x000000043f2d7899 */ /* 0x000fe2000801162d */
[----:B------:R-:W-:Y:S01]  /*ece0*/  IMAD.U32 R11, RZ, RZ, UR22 ;  /* 0x00000016ff0b7e24 */ /* 0x000fe2000f8e00ff */
[----:B------:R-:W-:Y:S01]  /*ecf0*/  UIADD3 UR48, UR48, 0x1, URZ ;  /* 0x0000000130307890 */ /* 0x000fe2000fffe03f */
[----:B------:R-:W1:Y:S01]  /*ed00*/  SHFL.BFLY PT, R5, R2, 0x2, 0x1f ;  /* 0x0c401f0002057f89 */ /* 0x000e6200000e0000 */
[----:B------:R-:W-:Y:S01]  /*ed10*/  ULOP3.LUT UR4, UR45, 0x3fff, URZ, 0xc0, !UPT ;  /* 0x00003fff2d047892 */ /* 0x000fe2000f8ec03f */
[----:B------:R-:W-:Y:S02]  /*ed20*/  IMAD.MOV.U32 R21, RZ, RZ, -0x800000 ;  /* 0xff800000ff157424 */ /* 0x000fe400078e00ff */
[----:B------:R-:W-:Y:S01]  /*ed30*/  IMAD.MOV.U32 R20, RZ, RZ, -0x800000 ;  /* 0xff800000ff147424 */ /* 0x000fe200078e00ff */
[----:B------:R-:W-:-:S02]  /*ed40*/  ULEA UR4, UR47, UR4, 0xa ;  /* 0x000000042f047291 */ /* 0x000fc4000f8e503f */
[----:B------:R-:W-:-:S04]  /*ed50*/  UIADD3 UR47, UR47, 0x1, URZ ;  /* 0x000000012f2f7890 */ /* 0x000fc8000fffe03f */
[----:B------:R-:W-:Y:S01]  /*ed60*/  UISETP.NE.AND UP0, UPT, UR47, 0x2, UPT ;  /* 0x000000022f00788c */ /* 0x000fe2000bf05270 */
[----:B------:R-:W-:Y:S02]  /*ed70*/  UMOV UR6, UR4 ;  /* 0x0000000400067c82 */ /* 0x000fe40008000000 */
[----:B------:R-:W-:Y:S01]  /*ed80*/  HGMMA.64x64x16.F32.BF16 R88, R148, gdesc[UR4].tnspB, R88, gsb0 ;  /* 0x40e0000494587df0 */ /* 0x000fe20008001858 */
[----:B------:R-:W-:Y:S01]  /*ed90*/  UIADD3 UR6, UR4, 0x80, URZ ;  /* 0x0000008004067890 */ /* 0x000fe2000fffe03f */
[----:B------:R-:W-:Y:S01]  /*eda0*/  UMOV UR7, 0x40000040 ;  /* 0x4000004000077882 */ /* 0x000fe20000000000 */
[----:B------:R-:W-:Y:S01]  /*edb0*/  USEL UR47, UR47, URZ, UP0 ;  /* 0x0000003f2f2f7287 */ /* 0x000fe20008000000 */
[----:B0-----:R-:W-:Y:S01]  /*edc0*/  FADD.FTZ R0, R0, R3 ;  /* 0x0000000300007221 */ /* 0x001fe20000010000 */
[----:B------:R-:W-:Y:S02]  /*edd0*/  IMAD.U32 R3, RZ, RZ, UR22 ;  /* 0x00000016ff037e24 */ /* 0x000fe4000f8e00ff */
[----:B-1----:R-:W-:-:S02]  /*ede0*/  FADD.FTZ R6, R5, R2 ;  /* 0x0000000205067221 */ /* 0x002fc40000010000 */
[----:B------:R-:W0:Y:S04]  /*edf0*/  SHFL.BFLY PT, R5, R0, 0x1, 0x1f ;  /* 0x0c201f0000057f89 */ /* 0x000e2800000e0000 */
[----:B------:R-:W1:Y:S01]  /*ee00*/  SHFL.BFLY PT, R9, R6, 0x1, 0x1f ;  /* 0x0c201f0006097f89 */ /* 0x000e6200000e0000 */
[----:B0-----:R-:W-:Y:S01]  /*ee10*/  FADD.FTZ R10, R0, R5 ;  /* 0x00000005000a7221 */ /* 0x001fe20000010000 */
[----:B------:R-:W-:Y:S02]  /*ee20*/  IMAD.MOV.U32 R5, RZ, RZ, RZ ;  /* 0x000000ffff057224 */ /* 0x000fe400078e00ff */
[----:B------:R-:W-:Y:S02]  /*ee30*/  IMAD.MOV.U32 R0, RZ, RZ, RZ ;  /* 0x000000ffff007224 */ /* 0x000fe400078e00ff */
[----:B-1----:R-:W-:Y:S01]  /*ee40*/  FADD.FTZ R9, R6, R9 ;  /* 0x0000000906097221 */ /* 0x002fe20000010000 */
[----:B------:R-:W-:Y:S01]  /*ee50*/  FSETP.NE.FTZ.AND P0, PT, R10, RZ, PT ;  /* 0x000000ff0a00720b */ /* 0x000fe20003f15000 */
[----:B------:R-:W-:-:S03]  /*ee60*/  IMAD.U32 R6, RZ, RZ, UR5 ;  /* 0x00000005ff067e24 */ /* 0x000fc6000f8e00ff */
[----:B------:R-:W-:Y:S01]  /*ee70*/  FSETP.NE.FTZ.AND P2, PT, R9, RZ, PT ;  /* 0x000000ff0900720b */ /* 0x000fe20003f55000 */
[----:B------:R-:W-:-:S05]  /*ee80*/  @!P1 VIADD R6, R6, 0x16860 ;  /* 0x0001686006069836 */ /* 0x000fca0000000000 */
[----:B------:R-:W-:-:S03]  /*ee90*/  @!P1 PRMT R6, RZ, 0x654, R6 ;  /* 0x00000654ff069816 */ /* 0x000fc60000000006 */
[----:B------:R-:W0:Y:S01]  /*eea0*/  @P0 MUFU.LG2 R2, R10 ;  /* 0x0000000a00020308 */ /* 0x000e220000000c00 */
[----:B------:R-:W-:-:S03]  /*eeb0*/  @P0 FMUL.FTZ R3, R3, 0.69314718246459960938 ;  /* 0x3f31721803030820 */ /* 0x000fc60000410000 */
[----:B------:R-:W-:-:S04]  /*eec0*/  @P2 FMUL.FTZ R11, R11, 0.69314718246459960938 ;  /* 0x3f3172180b0b2820 */ /* 0x000fc80000410000 */
[----:B------:R-:W1:Y:S08]  /*eed0*/  @P2 MUFU.LG2 R8, R9 ;  /* 0x0000000900082308 */ /* 0x000e700000000c00 */
[----:B------:R-:W2:Y:S01]  /*eee0*/  @P0 MUFU.RCP R5, R10 ;  /* 0x0000000a00050308 */ /* 0x000ea20000001000 */
[----:B0-----:R-:W-:-:S04]  /*eef0*/  @P0 FMUL.FTZ R2, R2, 0.69314718246459960938 ;  /* 0x3f31721802020820 */ /* 0x001fc80000410000 */
[----:B------:R-:W-:Y:S01]  /*ef00*/  @P0 FFMA.FTZ R21, R3, R4, R2 ;  /* 0x0000000403150223 */ /* 0x000fe20000010002 */
[----:B------:R-:W-:Y:S02]  /*ef10*/  PLOP3.LUT P0, PT, PT, PT, PT, 0x8, 0x0 ;  /* 0x000000000000781c */ /* 0x000fe40003f0e170 */
[----:B------:R-:W0:Y:S01]  /*ef20*/  @P2 MUFU.RCP R0, R9 ;  /* 0x0000000900002308 */ /* 0x000e220000001000 */
[----:B------:R-:W-:Y:S02]  /*ef30*/  WARPGROUP.DEPBAR.LE gsb0, 0x0 ;  /* 0x00008000000079c5 */ /* 0x000fe40000010000 */
[----:B------:R-:W-:Y:S01]  /*ef40*/  WARPGROUP.ARRIVE ;  /* 0x00000000000079c5 */ /* 0x000fe20000000000 */
[----:B-1----:R-:W-:-:S04]  /*ef50*/  @P2 FMUL.FTZ R8, R8, 0.69314718246459960938 ;  /* 0x3f31721808082820 */ /* 0x002fc80000410000 */
[----:B------:R-:W-:Y:S01]  /*ef60*/  @P2 FFMA.FTZ R20, R11, R7, R8 ;  /* 0x000000070b142223 */ /* 0x000fe20000010008 */
[----:B------:R-:W-:Y:S01]  /*ef70*/  HGMMA.64x64x16.F32.BF16 R88, R144, gdesc[UR4].tnspB, R88, gsb0 ;  /* 0x40e0000490587df0 */ /* 0x000fe20008001858 */
[----:B------:R-:W-:Y:S01]  /*ef80*/  UIADD3 UR6, UR4, 0x100, URZ ;  /* 0x0000010004067890 */ /* 0x000fe2000fffe03f */
[----:B------:R-:W-:Y:S01]  /*ef90*/  UMOV UR7, 0x40000040 ;  /* 0x4000004000077882 */ /* 0x000fe20000000000 */
[----:B------:R-:W-:Y:S02]  /*efa0*/  WARPGROUP.DEPBAR.LE gsb0, 0x0 ;  /* 0x00008000000079c5 */ /* 0x000fe40000010000 */
[----:B------:R-:W-:-:S06]  /*efb0*/  WARPGROUP.ARRIVE ;  /* 0x00000000000079c5 */ /* 0x000fcc0000000000 */
        /* <DEDUP_REMOVED lines=18> */
[----:B------:R-:W-:Y:S01]  /*f0e0*/  UIADD3 UR4, UR4, 0x380, URZ ;  /* 0x0000038004047890 */ /* 0x000fe2000fffe03f */
[----:B------:R-:W-:Y:S02]  /*f0f0*/  WARPGROUP.DEPBAR.LE gsb0, 0x0 ;  /* 0x00008000000079c5 */ /* 0x000fe40000010000 */
[----:B------:R-:W-:-:S06]  /*f100*/  WARPGROUP.ARRIVE ;  /* 0x00000000000079c5 */ /* 0x000fcc0000000000 */
[----:B------:R-:W-:Y:S01]  /*f110*/  HGMMA.64x64x16.F32.BF16 R88, R124, gdesc[UR4].tnspB, R88, gsb0 ;  /* 0x40e000047c587df0 */ /* 0x000fe20008001858 */
[----:B------:R-:W-:Y:S01]  /*f120*/  UMOV UR6, UR4 ;  /* 0x0000000400067c82 */ /* 0x000fe20008000000 */
[----:B------:R-:W-:Y:S01]  /*f130*/  UMOV UR7, 0x40000040 ;  /* 0x4000004000077882 */ /* 0x000fe20000000000 */
[----:B------:R-:W-:-:S04]  /*f140*/  USEL UR4, URZ, 0x1, UP0 ;  /* 0x000000013f047887 */ /* 0x000fc80008000000 */
[----:B------:R-:W-:Y:S01]  /*f150*/  ULOP3.LUT UR50, UR50, UR4, URZ, 0x3c, !UPT ;  /* 0x0000000432327292 */ /* 0x000fe2000f8e3c3f */
        /* <DEDUP_REMOVED lines=37> */
.L_x_1045:
[----:B------:R-:W0:Y:S01]  /*f3b0*/  S2R R5, SR_CgaCtaId ;  /* 0x0000000000057919 */ /* 0x000e220000008800 */
[----:B------:R-:W-:Y:S01]  /*f3c0*/  MOV R0, 0x400 ;  /* 0x0000040000007802 */ /* 0x000fe20000000f00 */
[----:B------:R-:W-:Y:S01]  /*f3d0*/  BSSY B0, `(.L_x_1116) ;  /* 0x0000238000007945 */ /* 0x000fe20003800000 */
[----:B------:R-:W-:Y:S02]  /*f3e0*/  BAR.SYNC.DEFER_BLOCKING 0x5, 0x200 ;  /* 0x0148000000007b1d */ /* 0x000fe40000010000 */
[----:B0-----:R-:W-:-:S05]  /*f3f0*/  LEA R0, R5, R0, 0x18 ;  /* 0x0000000005007211 */ /* 0x001fca00078ec0ff */
[----:B------:R-:W0:Y:S02]  /*f400*/  LDS.128 R4, [R0+0x168d0] ;  /* 0x0168d00000047984 */ /* 0x000e240000000c00 */
[----:B0-----:R-:W-:Y:S02]  /*f410*/  R2UR UR5, R5 ;  /* 0x00000000050572ca */ /* 0x001fe400000e0000 */
[----:B------:R-:W-:Y:S02]  /*f420*/  R2UR UR7, R6 ;  /* 0x00000000060772ca */ /* 0x000fe400000e0000 */
[----:B------:R-:W-:Y:S01]  /*f430*/  R2UR UR6, R7 ;  /* 0x00000000070672ca */ /* 0x000fe200000e0000 */
[----:B------:R-:W-:Y:S06]  /*f440*/  BAR.ARV 0x4, 0x200 ;  /* 0x0108000000007b1d */ /* 0x000fec0000002000 */
[----:B------:R-:W-:Y:S08]  /*f450*/  @P0 BRA `(.L_x_1117) ;  /* 0x0000001800180947 */ /* 0x000ff00003800000 */
[----:B------:R-:W2:Y:S01]  /*f460*/  LDL R8, [R1+0x38] ;  /* 0x0000380001087983 */ /* 0x000ea20000100800 */
[----:B------:R-:W-:Y:S01]  /*f470*/  F2FP.BF16.F32.PACK_AB R12, R105, R104 ;  /* 0x00000068690c723e */ /* 0x000fe200000010ff */
[----:B------:R-:W-:Y:S01]  /*f480*/  ULDC.64 UR10, c[0x0][0xc00] ;  /* 0x00030000000a7ab9 */ /* 0x000fe20000000a00 */
[----:B------:R-:W-:Y:S01]  /*f490*/  F2FP.BF16.F32.PACK_AB R14, R109, R108 ;  /* 0x0000006c6d0e723e */ /* 0x000fe200000010ff */
[----:B------:R-:W0:Y:S01]  /*f4a0*/  S2R R5, SR_SWINHI ;  /* 0x0000000000057919 */ /* 0x000e220000002f00 */
[----:B------:R-:W-:Y:S01]  /*f4b0*/  F2FP.BF16.F32.PACK_AB R15, R111, R110 ;  /* 0x0000006e6f0f723e */ /* 0x000fe200000010ff */
[----:B------:R-:W-:Y:S01]  /*f4c0*/  ULDC.64 UR8, c[0x0][0xc00] ;  /* 0x0003000000087ab9 */ /* 0x000fe20000000a00 */
[----:B------:R-:W-:Y:S01]  /*f4d0*/  F2FP.BF16.F32.PACK_AB R24, R113, R112 ;  /* 0x000000707118723e */ /* 0x000fe200000010ff */
[----:B------:R-:W-:Y:S01]  /*f4e0*/  UIMAD.WIDE UR8, UR38, 0x4, UR8 ;  /* 0x00000004260878a5 */ /* 0x000fe2000f8e0208 */
[----:B------:R-:W-:Y:S02]  /*f4f0*/  F2FP.BF16.F32.PACK_AB R25, R115, R114 ;  /* 0x000000727319723e */ /* 0x000fe400000010ff */
[----:B------:R-:W-:-:S02]  /*f500*/  F2FP.BF16.F32.PACK_AB R26, R117, R116 ;  /* 0x00000074751a723e */ /* 0x000fc400000010ff */
[----:B------:R-:W-:Y:S01]  /*f510*/  F2FP.BF16.F32.PACK_AB R27, R119, R118 ;  /* 0x00000076771b723e */ /* 0x000fe200000010ff */
[----:B------:R-:W-:Y:S02]  /*f520*/  IMAD.U32 R30, RZ, RZ, UR8 ;  /* 0x00000008ff1e7e24 */ /* 0x000fe4000f8e00ff */
[----:B------:R-:W-:Y:S01]  /*f530*/  IMAD.U32 R31, RZ, RZ, UR9 ;  /* 0x00000009ff1f7e24 */ /* 0x000fe2000f8e00ff */
[----:B------:R-:W-:Y:S01]  /*f540*/  ULDC.64 UR8, c[0x0][0xc08] ;  /* 0x0003020000087ab9 */ /* 0x000fe20000000a00 */
[----:B------:R-:W-:Y:S02]  /*f550*/  MOV R28, R0 ;  /* 0x00000000001c7202 */ /* 0x000fe40000000f00 */
[----:B0-----:R-:W-:Y:S01]  /*f560*/  MOV R29, R5 ;  /* 0x00000005001d7202 */ /* 0x001fe20000000f00 */
[----:B------:R-:W-:Y:S02]  /*f570*/  BAR.SYNC.DEFER_BLOCKING 0x1, 0x180 ;  /* 0x0046000000007b1d */ /* 0x000fe40000010000 */
[----:B--2---:R-:W-:-:S03]  /*f580*/  IMAD.WIDE R4, R8, 0x2, R28 ;  /* 0x0000000208047825 */ /* 0x004fc600078e021c */
[C---:B------:R-:W-:Y:S02]  /*f590*/  IADD3 R9, P1, R4.reuse, 0x40, RZ ;  /* 0x0000004004097810 */ /* 0x040fe40007f3e0ff */
[C---:B------:R-:W-:Y:S02]  /*f5a0*/  IADD3 R11, P2, R4.reuse, 0x20, RZ ;  /* 0x00000020040b7810 */ /* 0x040fe40007f5e0ff */
[C---:B------:R-:W-:Y:S02]  /*f5b0*/  IADD3 R13, P0, R4.reuse, 0x60, RZ ;  /* 0x00000060040d7810 */ /* 0x040fe40007f1e0ff */
[----:B------:R-:W-:Y:S02]  /*f5c0*/  LOP3.LUT R7, R4, 0x380, RZ, 0xc0, !PT ;  /* 0x0000038004077812 */ /* 0x000fe400078ec0ff */
[----:B------:R-:W-:Y:S02]  /*f5d0*/  LOP3.LUT R8, R9, 0x380, RZ, 0xc0, !PT ;  /* 0x0000038009087812 */ /* 0x000fe400078ec0ff */
[----:B------:R-:W-:-:S02]  /*f5e0*/  LOP3.LUT R10, R11, 0x380, RZ, 0xc0, !PT ;  /* 0x000003800b0a7812 */ /* 0x000fc400078ec0ff */
[----:B------:R-:W-:Y:S02]  /*f5f0*/  LOP3.LUT R6, R13, 0x380, RZ, 0xc0, !PT ;  /* 0x000003800d067812 */ /* 0x000fe400078ec0ff */
[----:B------:R-:W-:Y:S02]  /*f600*/  SHF.R.U64 R7, R7, 0x3, RZ ;  /* 0x0000000307077819 */ /* 0x000fe400000012ff */
[----:B------:R-:W-:Y:S02]  /*f610*/  SHF.R.U64 R8, R8, 0x3, RZ ;  /* 0x0000000308087819 */ /* 0x000fe400000012ff */
[----:B------:R-:W-:Y:S02]  /*f620*/  SHF.R.U64 R10, R10, 0x3, RZ ;  /* 0x000000030a0a7819 */ /* 0x000fe400000012ff */
[----:B------:R-:W-:Y:S02]  /*f630*/  SHF.R.U64 R6, R6, 0x3, RZ ;  /* 0x0000000306067819 */ /* 0x000fe400000012ff */
[----:B------:R-:W-:Y:S01]  /*f640*/  LOP3.LUT R4, R7, R4, RZ, 0x3c, !PT ;  /* 0x0000000407047212 */ /* 0x000fe200078e3cff */
[--C-:B------:R-:W-:Y:S01]  /*f650*/  IMAD.X R7, RZ, RZ, R5.reuse, P0 ;  /* 0x000000ffff077224 */ /* 0x100fe200000e0605 */
[----:B------:R-:W-:Y:S01]  /*f660*/  LOP3.LUT R8, R8, R9, RZ, 0x3c, !PT ;  /* 0x0000000908087212 */ /* 0x000fe200078e3cff */
[--C-:B------:R-:W-:Y:S01]  /*f670*/  IMAD.X R9, RZ, RZ, R5.reuse, P1 ;  /* 0x000000ffff097224 */ /* 0x100fe200008e0605 */
[----:B------:R-:W-:Y:S01]  /*f680*/  LOP3.LUT R10, R10, R11, RZ, 0x3c, !PT ;  /* 0x0000000b0a0a7212 */ /* 0x000fe200078e3cff */
[----:B------:R-:W-:Y:S01]  /*f690*/  IMAD.X R11, RZ, RZ, R5, P2 ;  /* 0x000000ffff0b7224 */ /* 0x000fe200010e0605 */
[----:B------:R-:W-:-:S02]  /*f6a0*/  LOP3.LUT R6, R6, R13, RZ, 0x3c, !PT ;  /* 0x0000000d06067212 */ /* 0x000fc400078e3cff */
[----:B------:R-:W-:Y:S02]  /*f6b0*/  MOV R36, R4 ;  /* 0x0000000400247202 */ /* 0x000fe40000000f00 */
[----:B------:R-:W-:Y:S02]  /*f6c0*/  MOV R32, R6 ;  /* 0x0000000600207202 */ /* 0x000fe40000000f00 */
[----:B------:R-:W-:Y:S02]  /*f6d0*/  MOV R34, R8 ;  /* 0x0000000800227202 */ /* 0x000fe40000000f00 */
[----:B------:R-:W-:Y:S02]  /*f6e0*/  MOV R35, R10 ;  /* 0x0000000a00237202 */ /* 0x000fe40000000f00 */
[----:B------:R-:W-:Y:S02]  /*f6f0*/  F2FP.BF16.F32.PACK_AB R4, R3, R2 ;  /* 0x000000020304723e */ /* 0x000fe400000010ff */
[----:B------:R-:W-:-:S02]  /*f700*/  F2FP.BF16.F32.PACK_AB R5, R91, R90 ;  /* 0x0000005a5b05723e */ /* 0x000fc400000010ff */
[----:B------:R-:W-:Y:S02]  /*f710*/  F2FP.BF16.F32.PACK_AB R6, R93, R92 ;  /* 0x0000005c5d06723e */ /* 0x000fe400000010ff */
[----:B------:R-:W-:Y:S02]  /*f720*/  F2FP.BF16.F32.PACK_AB R7, R95, R94 ;  /* 0x0000005e5f07723e */ /* 0x000fe400000010ff */
[----:B------:R-:W-:Y:S02]  /*f730*/  F2FP.BF16.F32.PACK_AB R8, R97, R96 ;  /* 0x000000606108723e */ /* 0x000fe400000010ff */
[----:B------:R-:W-:Y:S01]  /*f740*/  F2FP.BF16.F32.PACK_AB R9, R99, R98 ;  /* 0x000000626309723e */ /* 0x000fe200000010ff */
[----:B------:R-:W-:Y:S01]  /*f750*/  STSM.16.M88.4 [R36], R4 ;  /* 0x0000000424007844 */ /* 0x000fe20000000200 */
[----:B------:R-:W-:Y:S02]  /*f760*/  F2FP.BF16.F32.PACK_AB R10, R101, R100 ;  /* 0x00000064650a723e */ /* 0x000fe400000010ff */
[----:B------:R-:W-:-:S02]  /*f770*/  F2FP.BF16.F32.PACK_AB R11, R103, R102 ;  /* 0x00000066670b723e */ /* 0x000fc400000010ff */
[----:B------:R-:W-:Y:S02]  /*f780*/  F2FP.BF16.F32.PACK_AB R13, R107, R106 ;  /* 0x0000006a6b0d723e */ /* 0x000fe400000010ff */
[----:B------:R-:W-:Y:S01]  /*f790*/  ISETP.NE.U32.AND P0, PT, RZ, UR10, PT ;  /* 0x0000000aff007c0c */ /* 0x000fe2000bf05070 */
[----:B------:R-:W-:Y:S03]  /*f7a0*/  STSM.16.M88.4 [R35], R8 ;  /* 0x0000000823007844 */ /* 0x000fe60000000200 */
[----:B------:R-:W-:Y:S01]  /*f7b0*/  ISETP.NE.AND.EX P0, PT, RZ, UR11, PT, P0 ;  /* 0x0000000bff007c0c */ /* 0x000fe2000bf05300 */
[----:B------:R-:W-:Y:S04]  /*f7c0*/  STSM.16.M88.4 [R34], R12 ;  /* 0x0000000c22007844 */ /* 0x000fe80000000200 */
[----:B------:R0:W-:Y:S01]  /*f7d0*/  STSM.16.M88.4 [R32], R24 ;  /* 0x0000001820007844 */ /* 0x0001e20000000200 */
[----:B------:R-:W-:Y:S08]  /*f7e0*/  BAR.SYNC.DEFER_BLOCKING 0x1, 0x180 ;  /* 0x0046000000007b1d */ /* 0x000ff00000010000 */
[----:B0-----:R-:W0:Y:S01]  /*f7f0*/  LDC R32, c[0x0][0xbe8] ;  /* 0x0002fa00ff207b82 */ /* 0x001e220000000800 */
[----:B------:R-:W2:Y:S01]  /*f800*/  @P0 LDG.E R33, desc[UR52][R30.64] ;  /* 0x000000341e210981 */ /* 0x000ea2000c1e1900 */
[----:B------:R-:W-:Y:S01]  /*f810*/  UISETP.NE.U32.AND UP0, UPT, UR8, URZ, UPT ;  /* 0x0000003f0800728c */ /* 0x000fe2000bf05070 */
[----:B------:R-:W-:-:S03]  /*f820*/  ULDC UR4, c[0x0][0xa88] ;  /* 0x0002a20000047ab9 */ /* 0x000fc60000000800 */
[----:B------:R-:W-:Y:S01]  /*f830*/  UISETP.NE.AND.EX UP0, UPT, UR9, URZ, UPT, UP0 ;  /* 0x0000003f0900728c */ /* 0x000fe2000bf05300 */
[----:B------:R-:W-:Y:S01]  /*f840*/  IMAD.U32 R9, RZ, RZ, UR4 ;  /* 0x00000004ff097e24 */ /* 0x000fe2000f8e00ff */
[----:B------:R-:W-:-:S04]  /*f850*/  ULDC UR4, c[0x0][0xad4] ;  /* 0x0002b50000047ab9 */ /* 0x000fc80000000800 */
[----:B------:R-:W-:Y:S02]  /*f860*/  PLOP3.LUT P4, PT, PT, PT, UP0, 0x80, 0x0 ;  /* 0x000000000000781c */ /* 0x000fe40003f8f008 */
[----:B0-----:R-:W-:-:S03]  /*f870*/  ISETP.NE.AND P1, PT, R32, 0x1, PT ;  /* 0x000000012000780c */ /* 0x001fc60003f25270 */
[----:B------:R-:W-:Y:S02]  /*f880*/  @UP0 ULDC.64 UR8, c[0x0][0xc08] ;  /* 0x0003020000080ab9 */ /* 0x000fe40000000a00 */
[----:B------:R-:W-:Y:S02]  /*f890*/  @UP0 UIMAD.WIDE UR8, UR38, 0x4, UR8 ;  /* 0x00000004260808a5 */ /* 0x000fe4000f8e0208 */
[----:B------:R-:W-:-:S06]  /*f8a0*/  UISETP.NE.AND UP0, UPT, UR42, URZ, UPT ;  /* 0x0000003f2a00728c */ /* 0x000fcc000bf05270 */
[----:B------:R-:W0:Y:S01]  /*f8b0*/  @P1 LDC R6, c[0x0][0xbec] ;  /* 0x0002fb00ff061b82 */ /* 0x000e220000000800 */
[----:B------:R-:W-:Y:S01]  /*f8c0*/  USEL UR4, UR42, UR4, UP0 ;  /* 0x000000042a047287 */ /* 0x000fe20008000000 */
[----:B------:R-:W-:Y:S01]  /*f8d0*/  IMAD.U32 R4, RZ, RZ, UR8 ;  /* 0x00000008ff047e24 */ /* 0x000fe2000f8e00ff */
[----:B------:R-:W-:Y:S01]  /*f8e0*/  UMOV UR19, 0x9b8 ;  /* 0x000009b800137882 */ /* 0x000fe20000000000 */
[----:B------:R-:W-:Y:S01]  /*f8f0*/  IMAD.U32 R5, RZ, RZ, UR9 ;  /* 0x00000009ff057e24 */ /* 0x000fe2000f8e00ff */
[----:B------:R-:W-:-:S03]  /*f900*/  UISETP.GT.AND UP1, UPT, UR4, 0x1, UPT ;  /* 0x000000010400788c */ /* 0x000fc6000bf24270 */
[----:B------:R-:W1:Y:S01]  /*f910*/  @P1 LDC R11, c[0x0][0xbf0] ;  /* 0x0002fc00ff0b1b82 */ /* 0x000e620000000800 */
[----:B------:R-:W-:Y:S01]  /*f920*/  USEL UR19, UR19, 0x978, UP1 ;  /* 0x0000097813137887 */ /* 0x000fe20008800000 */
[----:B------:R-:W-:Y:S01]  /*f930*/  VIADD R25, R17, UR39 ;  /* 0x0000002711197c36 */ /* 0x000fe20008000000 */
[----:B------:R-:W-:Y:S01]  /*f940*/  UISETP.NE.U32.AND UP0, UPT, UR10, URZ, UPT ;  /* 0x0000003f0a00728c */ /* 0x000fe2000bf05070 */
[----:B------:R0:W5:Y:S01]  /*f950*/  @P4 LDG.E R9, desc[UR52][R4.64] ;  /* 0x0000003404094981 */ /* 0x000162000c1e1900 */
[----:B------:R-:W-:Y:S01]  /*f960*/  UMOV UR4, URZ ;  /* 0x0000003f00047c82 */ /* 0x000fe20008000000 */
[----:B------:R-:W-:Y:S01]  /*f970*/  USHF.R.S32.HI UR10, URZ, 0x1f, UR38 ;  /* 0x0000001f3f0a7899 */ /* 0x000fe20008011426 */
[----:B------:R-:W-:Y:S01]  /*f980*/  IMAD.MOV.U32 R7, RZ, RZ, R25 ;  /* 0x000000ffff077224 */ /* 0x000fe200078e0019 */
[----:B------:R-:W-:Y:S02]  /*f990*/  UISETP.NE.AND.EX UP0, UPT, UR11, URZ, UPT, UP0 ;  /* 0x0000003f0b00728c */ /* 0x000fe4000bf05300 */
[----:B------:R-:W-:-:S02]  /*f9a0*/  USEL UR9, UR41, URZ, UP1 ;  /* 0x0000003f29097287 */ /* 0x000fc40008800000 */
[----:B------:R-:W-:Y:S02]  /*f9b0*/  USEL UR8, UR38, URZ, !UP0 ;  /* 0x0000003f26087287 */ /* 0x000fe4000c000000 */
[----:B------:R-:W-:Y:S01]  /*f9c0*/  USEL UR18, UR10, URZ, !UP0 ;  /* 0x0000003f0a127287 */ /* 0x000fe2000c000000 */
[----:B------:R-:W-:Y:S02]  /*f9d0*/  ULDC.64 UR12, c[0x0][UR19+0x220] ;  /* 0x00008800130c7abb */ /* 0x000fe40008000a00 */
[----:B------:R-:W-:Y:S01]  /*f9e0*/  ULDC.64 UR10, c[0x0][UR19+0x218] ;  /* 0x00008600130a7abb */ /* 0x000fe20008000a00 */
[----:B0-----:R-:W-:Y:S01]  /*f9f0*/  @P1 IMAD.HI.U32 R4, R25, R6, RZ ;  /* 0x0000000619041227 */ /* 0x001fe200078e00ff */
[----:B------:R-:W-:Y:S01]  /*fa00*/  ULDC.64 UR14, c[0x0][UR19+0x228] ;  /* 0x00008a00130e7abb */ /* 0x000fe20008000a00 */
[----:B------:R-:W-:Y:S02]  /*fa10*/  UIMAD UR13, UR13, UR8, URZ ;  /* 0x000000080d0d72a4 */ /* 0x000fe4000f8e023f */
[----:B------:R-:W-:-:S02]  /*fa20*/  UIMAD.WIDE.U32 UR16, UR10, UR37, URZ ;  /* 0x000000250a1072a5 */ /* 0x000fc4000f8e003f */
[----:B------:R-:W-:Y:S01]  /*fa30*/  UIMAD UR20, UR11, UR37, URZ ;  /* 0x000000250b1472a4 */ /* 0x000fe2000f8e023f */
[----:B-1----:R-:W-:Y:S01]  /*fa40*/  @P1 SHF.R.U32.HI R7, RZ, R11, R4 ;  /* 0x0000000bff071219 */ /* 0x002fe20000011604 */
[----:B------:R-:W-:Y:S02]  /*fa50*/  UIMAD.WIDE.U32 UR10, UR12, UR8, URZ ;  /* 0x000000080c0a72a5 */ /* 0x000fe4000f8e003f */
[----:B------:R-:W-:Y:S02]  /*fa60*/  UIMAD.WIDE.U32 UR22, UR14, UR9, URZ ;  /* 0x000000090e1672a5 */ /* 0x000fe4000f8e003f */
[----:B------:R-:W-:Y:S01]  /*fa70*/  UIMAD UR9, UR15, UR9, URZ ;  /* 0x000000090f0972a4 */ /* 0x000fe2000f8e023f */
[----:B------:R-:W-:Y:S01]  /*fa80*/  IMAD.MOV R11, RZ, RZ, -R7 ;  /* 0x000000ffff0b7224 */ /* 0x000fe200078e0a07 */
[----:B------:R-:W-:Y:S02]  /*fa90*/  UIMAD UR13, UR12, UR18, UR13 ;  /* 0x000000120c0d72a4 */ /* 0x000fe4000f8e020d */
[----:B------:R-:W-:Y:S01]  /*faa0*/  UIADD3 UR20, UR17, UR20, URZ ;  /* 0x0000001411147290 */ /* 0x000fe2000fffe03f */
[----:B------:R-:W-:-:S02]  /*fab0*/  IMAD.U32 R4, RZ, RZ, UR22 ;  /* 0x00000016ff047e24 */ /* 0x000fc4000f8e00ff */
[----:B------:R-:W-:Y:S01]  /*fac0*/  IMAD.U32 R5, RZ, RZ, UR23 ;  /* 0x00000017ff057e24 */ /* 0x000fe2000f8e00ff */
[----:B------:R-:W-:Y:S01]  /*fad0*/  SHF.R.S32.HI R5, RZ, 0x1f, R7 ;  /* 0x0000001fff057819 */ /* 0x000fe20000011407 */
[----:B------:R-:W-:-:S05]  /*fae0*/  IMAD R11, R32, R11, R25 ;  /* 0x0000000b200b7224 */ /* 0x000fca00078e0219 */
[----:B------:R-:W-:Y:S02]  /*faf0*/  SHF.R.S32.HI R6, RZ, 0x1f, R11 ;  /* 0x0000001fff067819 */ /* 0x000fe4000001140b */
[----:B--2---:R-:W-:-:S13]  /*fb00*/  @P0 R2UR UR4, R33 ;  /* 0x00000000210402ca */ /* 0x004fda00000e0000 */
[----:B------:R-:W-:Y:S02]  /*fb10*/  UIADD3 UR16, UP0, UP2, UR10, UR16, UR4 ;  /* 0x000000100a107290 */ /* 0x000fe4000fa1e004 */
[----:B------:R-:W-:Y:S02]  /*fb20*/  UIADD3 UR10, UR23, UR9, URZ ;  /* 0x00000009170a7290 */ /* 0x000fe4000fffe03f */
[----:B------:R-:W-:Y:S02]  /*fb30*/  UIADD3 UR9, UR11, UR13, URZ ;  /* 0x0000000d0b097290 */ /* 0x000fe4000fffe03f */
[----:B------:R-:W-:Y:S01]  /*fb40*/  USHF.R.S32.HI UR14, URZ, 0x1f, UR4 ;  /* 0x0000001f3f0e7899 */ /* 0x000fe20008011404 */
[----:B------:R-:W-:Y:S01]  /*fb50*/  IADD3 R4, P2, P3, R7, UR16, R4 ;  /* 0x0000001007047c10 */ /* 0x000fe2000fb5e004 */
[----:B------:R-:W-:Y:S01]  /*fb60*/  IMAD.U32 R8, RZ, RZ, UR10 ;  /* 0x0000000aff087e24 */ /* 0x000fe2000f8e00ff */
[----:B------:R-:W-:Y:S01]  /*fb70*/  ULDC.64 UR10, c[0x0][UR19+0x210] ;  /* 0x00008400130a7abb */ /* 0x000fe20008000a00 */
[----:B------:R-:W-:Y:S01]  /*fb80*/  UIADD3.X UR9, UR9, UR20, UR14, UP0, UP2 ;  /* 0x0000001409097290 */ /* 0x000fe200087e440e */
[----:B------:R-:W-:Y:S01]  /*fb90*/  IMAD R7, R11, UR11, RZ ;  /* 0x0000000b0b077c24 */ /* 0x000fe2000f8e02ff */
[----:B------:R-:W-:Y:S01]  /*fba0*/  ULDC.64 UR12, c[0x0][0xba8] ;  /* 0x0002ea00000c7ab9 */ /* 0x000fe20000000a00 */
[----:B------:R-:W-:Y:S01]  /*fbb0*/  @!UP1 ULDC UR12, c[0x0][0xb50] ;  /* 0x0002d400000c9ab9 */ /* 0x000fe20000000800 */
[----:B------:R-:W-:Y:S01]  /*fbc0*/  @!UP1 ULDC UR13, c[0x0][0xb54] ;  /* 0x0002d500000d9ab9 */ /* 0x000fe20000000800 */
[----:B------:R-:W-:Y:S01]  /*fbd0*/  IMAD R7, R6, UR10, R7 ;  /* 0x0000000a06077c24 */ /* 0x000fe2000f8e0207 */
[----:B------:R-:W-:-:S03]  /*fbe0*/  IADD3.X R5, R5, UR9, R8, P2, P3 ;  /* 0x0000000905057c10 */ /* 0x000fc600097e6408 */
[----:B------:R-:W-:-:S04]  /*fbf0*/  IMAD.WIDE.U32 R4, R11, UR10, R4 ;  /* 0x0000000a0b047c25 */ /* 0x000fc8000f8e0004 */
[----:B------:R-:W-:Y:S01]  /*fc00*/  IMAD.IADD R5, R5, 0x1, R7 ;  /* 0x0000000105057824 */ /* 0x000fe200078e0207 */
[----:B------:R-:W-:-:S04]  /*fc10*/  LEA R8, P2, R4, UR12, 0x2 ;  /* 0x0000000c04087c11 */ /* 0x000fc8000f8410ff */
[----:B------:R-:W-:Y:S01]  /*fc20*/  LEA.HI.X R10, R4, UR13, R5, 0x2, P2 ;  /* 0x0000000d040a7c11 */ /* 0x000fe200090f1405 */
[----:B------:R-:W-:Y:S08]  /*fc30*/  @P4 BRA `(.L_x_1118) ;  /* 0x0000000000104947 */ /* 0x000ff00003800000 */
[----:B------:R-:W-:Y:S05]  /*fc40*/  @!P0 BRA `(.L_x_1118) ;  /* 0x00000000000c8947 */ /* 0x000fea0003800000 */
[----:B------:R-:W2:Y:S04]  /*fc50*/  LDG.E R4, desc[UR52][R30.64] ;  /* 0x000000341e047981 */ /* 0x000ea8000c1e1900 */
[----:B-----5:R-:W2:Y:S02]  /*fc60*/  LDG.E R9, desc[UR52][R30.64+0x4] ;  /* 0x000004341e097981 */ /* 0x020ea4000c1e1900 */
[----:B--2---:R-:W-:-:S07]  /*fc70*/  IMAD.IADD R9, R9, 0x1, -R4 ;  /* 0x0000000109097824 */ /* 0x004fce00078e0a04 */
.L_x_1118:
        /* <DEDUP_REMOVED lines=13> */
[----:B--2---:R-:W-:-:S04]  /*fd50*/  VIADD R13, R12, UR39 ;  /* 0x000000270c0d7c36 */ /* 0x004fc80008000000 */
[C---:B------:R-:W-:Y:S01]  /*fd60*/  VIADD R15, R13.reuse, 0x8 ;  /* 0x000000080d0f7836 */ /* 0x040fe20000000000 */
[----:B------:R-:W-:-:S04]  /*fd70*/  ISETP.GE.OR P2, PT, R13, R30, P0 ;  /* 0x0000001e0d00720c */ /* 0x000fc80000746670 */
[----:B------:R-:W-:-:S09]  /*fd80*/  ISETP.GE.OR P0, PT, R15, R30, P0 ;  /* 0x0000001e0f00720c */ /* 0x000fd20000706670 */
[----:B0-----:R0:W-:Y:S04]  /*fd90*/  @!P2 ST.E desc[UR52][R4.64], R21 ;  /* 0x000000150400a985 */ /* 0x0011e8000c101934 */
[----:B------:R0:W-:Y:S01]  /*fda0*/  @!P0 ST.E desc[UR52][R6.64], R20 ;  /* 0x0000001406008985 */ /* 0x0001e2000c101934 */
[----:B------:R-:W-:-:S13]  /*fdb0*/  PLOP3.LUT P0, PT, PT, PT, UP1, 0x80, 0x0 ;  /* 0x000000000000781c */ /* 0x000fda0003f0f018 */
[----:B0-----:R-:W-:Y:S05]  /*fdc0*/  @P0 BRA `(.L_x_1119) ;  /* 0x0000000400b00947 */ /* 0x001fea0003800000 */
[----:B------:R-:W-:Y:S01]  /*fdd0*/  IMAD R3, R157, 0x40, R19 ;  /* 0x000000409d037824 */ /* 0x000fe200078e0213 */
[----:B------:R-:W-:-:S03]  /*fde0*/  ULDC.64 UR12, c[0x0][0xaa0] ;  /* 0x0002a800000c7ab9 */ /* 0x000fc60000000a00 */
        /* <DEDUP_REMOVED lines=12> */
[--C-:B------:R-:W-:Y:S01]  /*feb0*/  IMAD.X R9, RZ, RZ, R29.reuse, P0 ;  /* 0x000000ffff097224 */ /* 0x100fe200000e061d */
[----:B------:R-:W-:Y:S01]  /*fec0*/  LOP3.LUT R12, R12, R13, RZ, 0x3c, !PT ;  /* 0x0000000d0c0c7212 */ /* 0x000fe200078e3cff */
[----:B------:R-:W-:Y:S02]  /*fed0*/  IMAD.X R13, RZ, RZ, R29, P2 ;  /* 0x000000ffff0d7224 */ /* 0x000fe400010e061d */
[----:B------:R-:W2:Y:S04]  /*fee0*/  LD.E.128 R4, desc[UR52][R4.64] ;  /* 0x0000003404047980 */ /* 0x000ea8000c101d00 */
[----:B------:R-:W3:Y:S04]  /*fef0*/  LD.E.128 R8, desc[UR52][R8.64] ;  /* 0x0000003408087980 */ /* 0x000ee8000c101d00 */
[----:B------:R-:W4:Y:S01]  /*ff00*/  LD.E.128 R12, desc[UR52][R12.64] ;  /* 0x000000340c0c7980 */ /* 0x000f22000c101d00 */
[----:B------:R-:W-:-:S04]  /*ff10*/  IADD3 R3, P0, R28, 0x4800, RZ ;  /* 0x000048001c037810 */ /* 0x000fc80007f1e0ff */
[----:B------:R-:W-:Y:S01]  /*ff20*/  LOP3.LUT R2, R3, 0x380, RZ, 0xc0, !PT ;  /* 0x0000038003027812 */ /* 0x000fe200078ec0ff */
[----:B------:R-:W-:Y:S01]  /*ff30*/  IMAD.X R25, RZ, RZ, R29, P0 ;  /* 0x000000ffff197224 */ /* 0x000fe200000e061d */
[----:B------:R-:W-:Y:S01]  /*ff40*/  UIMAD UR9, UR14, UR12, URZ ;  /* 0x0000000c0e0972a4 */ /* 0x000fe2000f8e023f */
[----:B------:R-:W0:Y:S01]  /*ff50*/  @P1 LDC R29, c[0x0][0xbf0] ;  /* 0x0002fc00ff1d1b82 */ /* 0x000e220000000800 */
[----:B------:R-:W-:-:S04]  /*ff60*/  SHF.R.U64 R2, R2, 0x3, RZ ;  /* 0x0000000302027819 */ /* 0x000fc800000012ff */
[----:B------:R-:W-:-:S03]  /*ff70*/  LOP3.LUT R24, R2, R3, RZ, 0x3c, !PT ;  /* 0x0000000302187212 */ /* 0x000fc600078e3cff */
[----:B------:R-:W1:Y:S01]  /*ff80*/  @P1 LDC R3, c[0x0][0xbec] ;  /* 0x0002fb00ff031b82 */ /* 0x000e620000000800 */
[----:B------:R-:W-:Y:S02]  /*ff90*/  UIMAD.WIDE.U32 UR10, UR4, UR12, URZ ;  /* 0x0000000c040a72a5 */ /* 0x000fe4000f8e003f */
[----:B------:R-:W-:Y:S01]  /*ffa0*/  UIMAD UR9, UR4, UR13, UR9 ;  /* 0x0000000d040972a4 */ /* 0x000fe2000f8e0209 */
[----:B------:R-:W-:Y:S01]  /*ffb0*/  IMAD R2, R18, 0x30, R157 ;  /* 0x0000003012027824 */ /* 0x000fe200078e029d */
[----:B------:R-:W5:Y:S01]  /*ffc0*/  LD.E.128 R24, desc[UR52][R24.64] ;  /* 0x0000003418187980 */ /* 0x000f62000c101d00 */
[----:B------:R-:W-:Y:S01]  /*ffd0*/  ULDC.64 UR12, c[0x0][0xae8] ;  /* 0x0002ba00000c7ab9 */ /* 0x000fe20000000a00 */
[----:B------:R-:W-:Y:S01]  /*ffe0*/  UIADD3 UR11, UR11, UR9, URZ ;  /* 0x000000090b0b7290 */ /* 0x000fe2000fffe03f */
[----:B------:R-:W-:Y:S01]  /*fff0*/  VIADD R28, R2, UR39 ;  /* 0x00000027021c7c36 */ /* 0x000fe20008000000 */
[----:B------:R-:W-:Y:S01]  /*10000*/  USHF.R.S32.HI UR4, URZ, 0x1f, UR8 ;  /* 0x0000001f3f047899 */ /* 0x000fe20008011408 */
[----:B------:R-:W-:Y:S01]  /*10010*/  @!PT LDS RZ, [RZ] ;  /* 0x00000000fffff984 */ /* 0x000fe20000000800 */
[----:B------:R-:W-:Y:S01]  /*10020*/  @!PT LDS RZ, [RZ] ;  /* 0x00000000fffff984 */ /* 0x000fe20000000800 */
[----:B------:R-:W-:Y:S01]  /*10030*/  @!PT LDS RZ, [RZ] ;  /* 0x00000000fffff984 */ /* 0x000fe20000000800 */
[----:B------:R-:W-:Y:S01]  /*10040*/  @!PT LDS RZ, [RZ] ;  /* 0x00000000fffff984 */ /* 0x000fe20000000800 */
[----:B------:R0:W-:Y:S06]  /*10050*/  MEMBAR.ALL.CTA ;  /* 0x0000000000007992 */ /* 0x0001ec0000008000 */
[----:B0-----:R-:W0:Y:S01]  /*10060*/  FENCE.VIEW.ASYNC.S ;  /* 0x00000000000073c6 */ /* 0x001e220000000000 */
[----:B------:R-:W-:Y:S01]  /*10070*/  UIMAD.WIDE.U32 UR10, UR37, UR12, UR10 ;  /* 0x0000000c250a72a5 */ /* 0x000fe2000f8e000a */
[----:B------:R-:W-:Y:S01]  /*10080*/  IMAD.MOV.U32 R21, RZ, RZ, R28 ;  /* 0x000000ffff157224 */ /* 0x000fe200078e001c */
[----:B------:R-:W-:Y:S01]  /*10090*/  SHF.R.S32.HI R35, RZ, 0x1f, R19 ;  /* 0x0000001fff237819 */ /* 0x000fe20000011413 */
[----:B------:R-:W-:Y:S01]  /*100a0*/  VIADD R0, R0, 0x16820 ;  /* 0x0001682000007836 */ /* 0x000fe20000000000 */
[----:B------:R-:W-:-:S03]  /*100b0*/  UIMAD UR11, UR37, UR13, UR11 ;  /* 0x0000000d250b72a4 */ /* 0x000fc6000f8e020b */
[----:B------:R-:W-:Y:S01]  /*100c0*/  ULDC.64 UR12, c[0x0][0xaf0] ;  /* 0x0002bc00000c7ab9 */ /* 0x000fe20000000a00 */
[----:B------:R-:W-:Y:S01]  /*100d0*/  PRMT R0, RZ, 0x654, R0 ;  /* 0x00000654ff007816 */ /* 0x000fe20000000000 */
[----:B------:R-:W-:Y:S01]  /*100e0*/  UIMAD UR4, UR4, UR12, URZ ;  /* 0x0000000c040472a4 */ /* 0x000fe2000f8e023f */
[----:B-1----:R-:W-:-:S03]  /*100f0*/  @P1 IMAD.HI.U32 R2, R28, R3, RZ ;  /* 0x000000031c021227 */ /* 0x002fc600078e00ff */
[----:B------:R-:W-:Y:S02]  /*10100*/  UIMAD UR4, UR8, UR13, UR4 ;  /* 0x0000000d080472a4 */ /* 0x000fe4000f8e0204 */
[----:B------:R-:W-:Y:S01]  /*10110*/  UIMAD.WIDE.U32 UR8, UR8, UR12, UR10 ;  /* 0x0000000c080872a5 */ /* 0x000fe2000f8e000a */
[----:B------:R-:W-:Y:S02]  /*10120*/  @P1 SHF.R.U32.HI R21, RZ, R29, R2 ;  /* 0x0000001dff151219 */ /* 0x000fe40000011602 */
[----:B------:R-:W-:Y:S01]  /*10130*/  ULDC.64 UR10, c[0x0][0xae0] ;  /* 0x0002b800000a7ab9 */ /* 0x000fe20000000a00 */
[----:B------:R-:W-:Y:S01]  /*10140*/  UIADD3 UR4, UR9, UR4, URZ ;  /* 0x0000000409047290 */ /* 0x000fe2000fffe03f */
[--C-:B------:R-:W-:Y:S01]  /*10150*/  SHF.R.S32.HI R20, RZ, 0x1f, R21.reuse ;  /* 0x0000001fff147819 */ /* 0x100fe20000011415 */
[----:B------:R-:W-:Y:S01]  /*10160*/  IMAD.MOV R29, RZ, RZ, -R21 ;  /* 0x000000ffff1d7224 */ /* 0x000fe200078e0a15 */
[----:B0-----:R0:W-:Y:S01]  /*10170*/  SYNCS.ARRIVE.TRANS64.RED.A1T0 RZ, [R0+URZ], RZ ;  /* 0x000000ff00ff79a7 */ /* 0x0011e2000810043f */
[----:B------:R-:W-:-:S02]  /*10180*/  IMAD.U32 R3, RZ, RZ, UR9 ;  /* 0x00000009ff037e24 */ /* 0x000fc4000f8e00ff */
[----:B------:R-:W-:Y:S02]  /*10190*/  IMAD R20, R20, UR10, RZ ;  /* 0x0000000a14147c24 */ /* 0x000fe4000f8e02ff */
[----:B------:R-:W-:Y:S02]  /*101a0*/  IMAD R29, R32, R29, R28 ;  /* 0x0000001d201d7224 */ /* 0x000fe400078e021c */
[----:B------:R-:W-:Y:S01]  /*101b0*/  IMAD.U32 R2, RZ, RZ, UR8 ;  /* 0x00000008ff027e24 */ /* 0x000fe2000f8e00ff */
[----:B------:R-:W-:Y:S01]  /*101c0*/  ULDC.64 UR8, c[0x0][0xad8] ;  /* 0x0002b60000087ab9 */ /* 0x000fe20000000a00 */
[----:B------:R-:W-:Y:S01]  /*101d0*/  IMAD.U32 R3, RZ, RZ, UR4 ;  /* 0x00000004ff037e24 */ /* 0x000fe2000f8e00ff */
[----:B------:R-:W-:Y:S01]  /*101e0*/  ULDC UR4, c[0x0][0xac8] ;  /* 0x0002b20000047ab9 */ /* 0x000fe20000000800 */
[C---:B------:R-:W-:Y:S01]  /*101f0*/  IMAD R31, R21.reuse, UR11, R20 ;  /* 0x0000000b151f7c24 */ /* 0x040fe2000f8e0214 */
[----:B------:R-:W-:Y:S01]  /*10200*/  SHF.R.S32.HI R20, RZ, 0x1f, R29 ;  /* 0x0000001fff147819 */ /* 0x000fe2000001141d */
[----:B------:R-:W-:-:S04]  /*10210*/  IMAD.WIDE.U32 R2, R21, UR10, R2 ;  /* 0x0000000a15027c25 */ /* 0x000fc8000f8e0002 */
[----:B------:R-:W-:Y:S02]  /*10220*/  IMAD.IADD R3, R3, 0x1, R31 ;  /* 0x0000000103037824 */ /* 0x000fe400078e021f */
[----:B------:R-:W-:Y:S02]  /*10230*/  IMAD R20, R20, UR8, RZ ;  /* 0x0000000814147c24 */ /* 0x000fe4000f8e02ff */
[----:B------:R-:W-:-:S04]  /*10240*/  IMAD.WIDE.U32 R2, R29, UR8, R2 ;  /* 0x000000081d027c25 */ /* 0x000fc8000f8e0002 */
[----:B------:R-:W-:Y:S01]  /*10250*/  IMAD R21, R29, UR9, R20 ;  /* 0x000000091d157c24 */ /* 0x000fe2000f8e0214 */
[----:B------:R-:W-:Y:S01]  /*10260*/  ULDC.64 UR8, c[0x0][0xa80] ;  /* 0x0002a00000087ab9 */ /* 0x000fe20000000a00 */
[----:B------:R-:W-:Y:S01]  /*10270*/  VIADD R31, R157, UR39 ;  /* 0x000000279d1f7c36 */ /* 0x000fe20008000000 */
[C---:B------:R-:W-:Y:S01]  /*10280*/  LEA R32, P0, R2.reuse, UR8, 0x1 ;  /* 0x0000000802207c11 */ /* 0x040fe2000f8008ff */
[----:B------:R-:W-:Y:S02]  /*10290*/  IMAD.IADD R3, R3, 0x1, R21 ;  /* 0x0000000103037824 */ /* 0x000fe400078e0215 */
[C---:B------:R-:W-:Y:S02]  /*102a0*/  VIADD R21, R31.reuse, 0x60 ;  /* 0x000000601f157836 */ /* 0x040fe40000000000 */
[----:B------:R-:W1:Y:S01]  /*102b0*/  SHFL.IDX PT, R20, R32, 0x1, 0x181f ;  /* 0x00381f0020147f89 */ /* 0x000e6200000e0000 */
[----:B------:R-:W-:Y:S01]  /*102c0*/  LEA.HI.X R33, R2, UR9, R3, 0x1, P0 ;  /* 0x0000000902217c11 */ /* 0x000fe200080f0c03 */
[----:B------:R-:W-:Y:S01]  /*102d0*/  VIADD R3, R31, 0x30 ;  /* 0x000000301f037836 */ /* 0x000fe20000000000 */
[----:B------:R-:W-:Y:S01]  /*102e0*/  ISETP.GE.AND P0, PT, R19, UR4, PT ;  /* 0x0000000413007c0c */ /* 0x000fe2000bf06270 */
[----:B------:R-:W0:Y:S03]  /*102f0*/  SHFL.IDX PT, R2, R32, RZ, 0x181f ;  /* 0x00181fff20027589 */ /* 0x000e2600000e0000 */
[-C--:B------:R-:W-:Y:S01]  /*10300*/  ISETP.GE.OR P1, PT, R31, R30.reuse, P0 ;  /* 0x0000001e1f00720c */ /* 0x080fe20000726670 */
[----:B------:R-:W0:Y:S01]  /*10310*/  SHFL.IDX PT, R28, R32, 0x2, 0x181f ;  /* 0x00581f00201c7f89 */ /* 0x000e2200000e0000 */
[-C--:B------:R-:W-:Y:S01]  /*10320*/  ISETP.GE.OR P2, PT, R3, R30.reuse, P0 ;  /* 0x0000001e0300720c */ /* 0x080fe20000746670 */
[----:B------:R-:W-:Y:S01]  /*10330*/  VIADD R31, R31, 0x90 ;  /* 0x000000901f1f7836 */ /* 0x000fe20000000000 */
[-C--:B------:R-:W-:Y:S01]  /*10340*/  ISETP.GE.OR P3, PT, R21, R30.reuse, P0 ;  /* 0x0000001e1500720c */ /* 0x080fe20000766670 */
[----:B------:R-:W0:Y:S03]  /*10350*/  SHFL.IDX PT, R34, R33, RZ, 0x181f ;  /* 0x00181fff21227589 */ /* 0x000e2600000e0000 */
[----:B------:R-:W-:Y:S01]  /*10360*/  ISETP.GE.OR P0, PT, R31, R30, P0 ;  /* 0x0000001e1f00720c */ /* 0x000fe20000706670 */
[----:B------:R-:W0:Y:S04]  /*10370*/  SHFL.IDX PT, R36, R33, 0x1, 0x181f ;  /* 0x00381f0021247f89 */ /* 0x000e2800000e0000 */
[----:B------:R-:W0:Y:S02]  /*10380*/  SHFL.IDX PT, R38, R33, 0x2, 0x181f ;  /* 0x00581f0021267f89 */ /* 0x000e2400000e0000 */
[----:B-1----:R-:W-:-:S02]  /*10390*/  @!P2 LEA R20, P5, R19, R20, 0x1 ;  /* 0x000000141314a211 */ /* 0x002fc400078a08ff */
[----:B------:R-:W1:Y:S01]  /*103a0*/  SHFL.IDX PT, R32, R32, 0x3, 0x181f ;  /* 0x00781f0020207f89 */ /* 0x000e6200000e0000 */
[----:B0-----:R-:W-:-:S03]  /*103b0*/  @!P1 LEA R2, P4, R19, R2, 0x1 ;  /* 0x0000000213029211 */ /* 0x001fc600078808ff */
[----:B------:R0:W0:Y:S01]  /*103c0*/  SHFL.IDX PT, R0, R33, 0x3, 0x181f ;  /* 0x00781f0021007f89 */ /* 0x00002200000e0000 */
[C---:B------:R-:W-:Y:S02]  /*103d0*/  @!P3 LEA R28, P6, R19.reuse, R28, 0x1 ;  /* 0x0000001c131cb211 */ /* 0x040fe400078c08ff */
[C-C-:B------:R-:W-:Y:S02]  /*103e0*/  @!P1 LEA.HI.X R3, R19.reuse, R34, R35.reuse, 0x1, P4 ;  /* 0x0000002213039211 */ /* 0x140fe400020f0c23 */
[C-C-:B------:R-:W-:Y:S02]  /*103f0*/  @!P2 LEA.HI.X R21, R19.reuse, R36, R35.reuse, 0x1, P5 ;  /* 0x000000241315a211 */ /* 0x140fe400028f0c23 */
[----:B------:R-:W-:Y:S01]  /*10400*/  @!P3 LEA.HI.X R29, R19, R38, R35, 0x1, P6 ;  /* 0x00000026131db211 */ /* 0x000fe200030f0c23 */
[----:B--2---:R2:W-:Y:S04]  /*10410*/  @!P1 ST.E.128 desc[UR52][R2.64], R4 ;  /* 0x0000000402009985 */ /* 0x0045e8000c101d34 */
[----:B---3--:R2:W-:Y:S04]  /*10420*/  @!P2 ST.E.128 desc[UR52][R20.64], R8 ;  /* 0x000000081400a985 */ /* 0x0085e8000c101d34 */
[----:B----4-:R2:W-:Y:S01]  /*10430*/  @!P3 ST.E.128 desc[UR52][R28.64], R12 ;  /* 0x0000000c1c00b985 */ /* 0x0105e2000c101d34 */
[----:B01----:R-:W-:Y:S05]  /*10440*/  @P0 BRA `(.L_x_1120) ;  /* 0x0000001000c00947 */ /* 0x003fea0003800000 */
[----:B--2---:R-:W-:-:S04]  /*10450*/  LEA R2, P0, R19, R32, 0x1 ;  /* 0x0000002013027211 */ /* 0x004fc800078008ff */
[----:B------:R-:W-:-:S05]  /*10460*/  LEA.HI.X R3, R19, R0, R35, 0x1, P0 ;  /* 0x0000000013037211 */ /* 0x000fca00000f0c23 */
[----:B-----5:R0:W-:Y:S01]  /*10470*/  ST.E.128 desc[UR52][R2.64], R24 ;  /* 0x0000001802007985 */ /* 0x0201e2000c101d34 */
[----:B------:R-:W-:Y:S05]  /*10480*/  BRA `(.L_x_1120) ;  /* 0x0000001000b07947 */ /* 0x000fea0003800000 */
.L_x_1119:
[----:B------:R-:W-:Y:S01]  /*10490*/  ULDC.64 UR12, c[0x0][0xb08] ;  /* 0x0002c200000c7ab9 */ /* 0x000fe20000000a00 */
[----:B------:R-:W0:Y:S01]  /*104a0*/  @P1 LDC R4, c[0x0][0xbec] ;  /* 0x0002fb00ff041b82 */ /* 0x000e220000000800 */
[----:B------:R-:W-:Y:S01]  /*104b0*/  UIMAD UR9, UR14, UR12, URZ ;  /* 0x0000000c0e0972a4 */ /* 0x000fe2000f8e023f */
[----:B------:R-:W-:Y:S01]  /*104c0*/  IMAD.MOV.U32 R7, RZ, RZ, R25 ;  /* 0x000000ffff077224 */ /* 0x000fe200078e0019 */
[----:B------:R-:W-:Y:S01]  /*104d0*/  UIMAD.WIDE.U32 UR10, UR4, UR12, URZ ;  /* 0x0000000c040a72a5 */ /* 0x000fe2000f8e003f */
[----:B------:R-:W-:Y:S01]  /*104e0*/  ISETP.GE.AND P0, PT, R13, R30, PT ;  /* 0x0000001e0d00720c */ /* 0x000fe20003f06270 */
[----:B------:R-:W-:Y:S01]  /*104f0*/  UIMAD UR9, UR4, UR13, UR9 ;  /* 0x0000000d040972a4 */ /* 0x000fe2000f8e0209 */
[----:B------:R-:W-:Y:S01]  /*10500*/  BSSY B1, `(.L_x_1121) ;  /* 0x0000054000017945 */ /* 0x000fe20003800000 */
[----:B------:R-:W-:Y:S01]  /*10510*/  USHF.R.S32.HI UR4, URZ, 0x1f, UR8 ;  /* 0x0000001f3f047899 */ /* 0x000fe20008011408 */
[----:B------:R-:W1:Y:S01]  /*10520*/  @P1 LDC R5, c[0x0][0xbf0] ;  /* 0x0002fc00ff051b82 */ /* 0x000e620000000800 */
[----:B------:R-:W-:Y:S01]  /*10530*/  UIADD3 UR11, UR11, UR9, URZ ;  /* 0x000000090b0b7290 */ /* 0x000fe2000fffe03f */
[----:B------:R-:W-:Y:S01]  /*10540*/  SHF.R.S32.HI R20, RZ, 0x1f, R22 ;  /* 0x0000001fff147819 */ /* 0x000fe20000011416 */
[----:B------:R-:W-:Y:S01]  /*10550*/  ULDC.64 UR12, c[0x0][0xb38] ;  /* 0x0002ce00000c7ab9 */ /* 0x000fe20000000a00 */
[----:B------:R-:W-:Y:S01]  /*10560*/  SHF.R.S32.HI R24, RZ, 0x1f, R23 ;  /* 0x0000001fff187819 */ /* 0x000fe20000011417 */
[----:B------:R-:W-:Y:S01]  /*10570*/  UIMAD.WIDE.U32 UR10, UR37, UR12, UR10 ;  /* 0x0000000c250a72a5 */ /* 0x000fe2000f8e000a */
[----:B------:R-:W-:-:S02]  /*10580*/  SHF.R.S32.HI R26, RZ, 0x1f, R152 ;  /* 0x0000001fff1a7819 */ /* 0x000fc40000011498 */
[----:B------:R-:W-:Y:S01]  /*10590*/  SHF.R.S32.HI R27, RZ, 0x1f, R153 ;  /* 0x0000001fff1b7819 */ /* 0x000fe20000011499 */
[----:B------:R-:W-:Y:S01]  /*105a0*/  UIMAD UR11, UR37, UR13, UR11 ;  /* 0x0000000d250b72a4 */ /* 0x000fe2000f8e020b */
[----:B------:R-:W-:Y:S02]  /*105b0*/  SHF.R.S32.HI R28, RZ, 0x1f, R154 ;  /* 0x0000001fff1c7819 */ /* 0x000fe4000001149a */
[----:B------:R-:W-:Y:S01]  /*105c0*/  ULDC.64 UR12, c[0x0][0xb40] ;  /* 0x0002d000000c7ab9 */ /* 0x000fe20000000a00 */
[----:B------:R-:W-:Y:S01]  /*105d0*/  SHF.R.S32.HI R29, RZ, 0x1f, R155 ;  /* 0x0000001fff1d7819 */ /* 0x000fe2000001149b */
[----:B------:R-:W-:Y:S01]  /*105e0*/  UIMAD UR4, UR4, UR12, URZ ;  /* 0x0000000c040472a4 */ /* 0x000fe2000f8e023f */
[----:B------:R-:W-:Y:S01]  /*105f0*/  SHF.R.S32.HI R31, RZ, 0x1f, R156 ;  /* 0x0000001fff1f7819 */ /* 0x000fe2000001149c */
[----:B0-----:R-:W-:Y:S01]  /*10600*/  @P1 IMAD.HI.U32 R4, R25, R4, RZ ;  /* 0x0000000419041227 */ /* 0x001fe200078e00ff */
[----:B------:R-:W-:Y:S01]  /*10610*/  SHF.R.S32.HI R33, RZ, 0x1f, R16 ;  /* 0x0000001fff217819 */ /* 0x000fe20000011410 */
[----:B------:R-:W-:-:S02]  /*10620*/  UIMAD UR4, UR8, UR13, UR4 ;  /* 0x0000000d080472a4 */ /* 0x000fc4000f8e0204 */
[----:B------:R-:W-:-:S03]  /*10630*/  UIMAD.WIDE.U32 UR8, UR8, UR12, UR10 ;  /* 0x0000000c080872a5 */ /* 0x000fc6000f8e000a */
[----:B------:R-:W-:Y:S01]  /*10640*/  ULDC.64 UR10, c[0x0][0xb48] ;  /* 0x0002d200000a7ab9 */ /* 0x000fe20000000a00 */
[----:B------:R-:W-:Y:S01]  /*10650*/  UIADD3 UR9, UR9, UR4, URZ ;  /* 0x0000000409097290 */ /* 0x000fe2000fffe03f */
[----:B-1----:R-:W-:-:S03]  /*10660*/  @P1 SHF.R.U32.HI R7, RZ, R5, R4 ;  /* 0x00000005ff071219 */ /* 0x002fc60000011604 */
[----:B------:R-:W-:Y:S01]  /*10670*/  UIMAD.WIDE.U32 UR8, UR41, UR10, UR8 ;  /* 0x0000000a290872a5 */ /* 0x000fe2000f8e0008 */
[--C-:B------:R-:W-:Y:S01]  /*10680*/  SHF.R.S32.HI R4, RZ, 0x1f, R7.reuse ;  /* 0x0000001fff047819 */ /* 0x100fe20000011407 */
[----:B------:R-:W-:Y:S02]  /*10690*/  IMAD.MOV R9, RZ, RZ, -R7 ;  /* 0x000000ffff097224 */ /* 0x000fe400078e0a07 */
[----:B------:R-:W-:Y:S02]  /*106a0*/  UIMAD UR41, UR41, UR11, UR9 ;  /* 0x0000000b292972a4 */ /* 0x000fe4000f8e0209 */
[----:B------:R-:W-:Y:S01]  /*106b0*/  IMAD R9, R32, R9, R25 ;  /* 0x0000000920097224 */ /* 0x000fe200078e0219 */
[----:B------:R-:W-:Y:S01]  /*106c0*/  ULDC.64 UR10, c[0x0][0xb30] ;  /* 0x0002cc00000a7ab9 */ /* 0x000fe20000000a00 */
[----:B------:R-:W-:Y:S02]  /*106d0*/  IMAD.U32 R5, RZ, RZ, UR9 ;  /* 0x00000009ff057e24 */ /* 0x000fe4000f8e00ff */
[----:B------:R-:W-:-:S02]  /*106e0*/  IMAD R6, R4, UR10, RZ ;  /* 0x0000000a04067c24 */ /* 0x000fc4000f8e02ff */
[----:B------:R-:W-:Y:S01]  /*106f0*/  IMAD.U32 R4, RZ, RZ, UR8 ;  /* 0x00000008ff047e24 */ /* 0x000fe2000f8e00ff */
[----:B------:R-:W-:Y:S01]  /*10700*/  ULDC.64 UR8, c[0x0][0xb28] ;  /* 0x0002ca0000087ab9 */ /* 0x000fe20000000a00 */
[----:B------:R-:W-:Y:S02]  /*10710*/  IMAD.U32 R5, RZ, RZ, UR41 ;  /* 0x00000029ff057e24 */ /* 0x000fe4000f8e00ff */
[C---:B------:R-:W-:Y:S01]  /*10720*/  IMAD R11, R7.reuse, UR11, R6 ;  /* 0x0000000b070b7c24 */ /* 0x040fe2000f8e0206 */
[----:B------:R-:W-:Y:S01]  /*10730*/  SHF.R.S32.HI R6, RZ, 0x1f, R9 ;  /* 0x0000001fff067819 */ /* 0x000fe20000011409 */
[----:B------:R-:W-:-:S04]  /*10740*/  IMAD.WIDE.U32 R4, R7, UR10, R4 ;  /* 0x0000000a07047c25 */ /* 0x000fc8000f8e0004 */
[----:B------:R-:W-:Y:S02]  /*10750*/  IMAD R6, R6, UR8, RZ ;  /* 0x0000000806067c24 */ /* 0x000fe4000f8e02ff */
[----:B------:R-:W-:Y:S02]  /*10760*/  IMAD.IADD R5, R5, 0x1, R11 ;  /* 0x0000000105057824 */ /* 0x000fe400078e020b */
[C---:B------:R-:W-:Y:S02]  /*10770*/  IMAD R7, R9.reuse, UR9, R6 ;  /* 0x0000000909077c24 */ /* 0x040fe4000f8e0206 */
[----:B------:R-:W-:Y:S01]  /*10780*/  IMAD.WIDE.U32 R4, R9, UR8, R4 ;  /* 0x0000000809047c25 */ /* 0x000fe2000f8e0004 */
[----:B------:R-:W-:-:S03]  /*10790*/  ULDC.64 UR8, c[0x0][0xb00] ;  /* 0x0002c00000087ab9 */ /* 0x000fc60000000a00 */
[----:B------:R-:W-:Y:S01]  /*107a0*/  VIADD R6, R0, 0x16820 ;  /* 0x0001682000067836 */ /* 0x000fe20000000000 */
[----:B------:R-:W-:Y:S01]  /*107b0*/  LEA R0, P1, R4, UR8, 0x2 ;  /* 0x0000000804007c11 */ /* 0x000fe2000f8210ff */
[----:B------:R-:W-:-:S03]  /*107c0*/  IMAD.IADD R5, R5, 0x1, R7 ;  /* 0x0000000105057824 */ /* 0x000fc600078e0207 */
[----:B------:R-:W-:Y:S01]  /*107d0*/  PRMT R6, RZ, 0x654, R6 ;  /* 0x00000654ff067816 */ /* 0x000fe20000000006 */
[----:B------:R0:W1:Y:S01]  /*107e0*/  SHFL.IDX PT, R21, R0, RZ, 0x1c1f ;  /* 0x001c1fff00157589 */ /* 0x00006200000e0000 */
[----:B------:R-:W-:Y:S02]  /*107f0*/  LEA.HI.X R14, R4, UR9, R5, 0x2, P1 ;  /* 0x00000009040e7c11 */ /* 0x000fe400088f1405 */
[----:B------:R0:W-:Y:S03]  /*10800*/  SYNCS.ARRIVE.TRANS64.RED.A1T0 RZ, [R6+URZ], RZ ;  /* 0x000000ff06ff79a7 */ /* 0x0001e6000810043f */
[----:B------:R0:W2:Y:S01]  /*10810*/  SHFL.IDX PT, R13, R14, RZ, 0x1c1f ;  /* 0x001c1fff0e0d7589 */ /* 0x0000a200000e0000 */
[----:B------:R-:W-:Y:S05]  /*10820*/  @P0 BRA `(.L_x_1122) ;  /* 0x0000000000840947 */ /* 0x000fea0003800000 */
[----:B------:R-:W-:Y:S02]  /*10830*/  ULDC UR4, c[0x0][0xac8] ;  /* 0x0002b20000047ab9 */ /* 0x000fe40000000800 */
[----:B------:R-:W-:Y:S02]  /*10840*/  ISETP.GE.AND P0, PT, R16, UR4, PT ;  /* 0x0000000410007c0c */ /* 0x000fe4000bf06270 */
[----:B------:R-:W-:Y:S02]  /*10850*/  ISETP.GE.AND P1, PT, R156, UR4, PT ;  /* 0x000000049c007c0c */ /* 0x000fe4000bf26270 */
[----:B------:R-:W-:Y:S02]  /*10860*/  ISETP.GE.AND P5, PT, R155, UR4, PT ;  /* 0x000000049b007c0c */ /* 0x000fe4000bfa6270 */
[----:B------:R-:W-:-:S07]  /*10870*/  ISETP.GE.AND P3, PT, R154, UR4, PT ;  /* 0x000000049a007c0c */ /* 0x000fce000bf66270 */
[-C--:B-1----:R-:W-:Y:S02]  /*10880*/  @!P0 LEA R4, P2, R16, R21.reuse, 0x2 ;  /* 0x0000001510048211 */ /* 0x082fe400078410ff */
[----:B0-----:R-:W-:Y:S02]  /*10890*/  @!P1 LEA R6, P4, R156, R21, 0x2 ;  /* 0x000000159c069211 */ /* 0x001fe400078810ff */
[-C--:B--2---:R-:W-:Y:S02]  /*108a0*/  @!P0 LEA.HI.X R5, R16, R13.reuse, R33, 0x2, P2 ;  /* 0x0000000d10058211 */ /* 0x084fe400010f1421 */
[----:B------:R-:W-:Y:S02]  /*108b0*/  @!P1 LEA.HI.X R7, R156, R13, R31, 0x2, P4 ;  /* 0x0000000d9c079211 */ /* 0x000fe400020f141f */
[----:B------:R-:W-:Y:S01]  /*108c0*/  ISETP.GE.AND P2, PT, R153, UR4, PT ;  /* 0x0000000499007c0c */ /* 0x000fe2000bf46270 */
[----:B------:R0:W-:Y:S01]  /*108d0*/  @!P0 ST.E.64 desc[UR52][R4.64], R2 ;  /* 0x0000000204008985 */ /* 0x0001e2000c101b34 */
[----:B------:R-:W-:-:S02]  /*108e0*/  @!P5 LEA R8, P4, R155, R21, 0x2 ;  /* 0x000000159b08d211 */ /* 0x000fc400078810ff */
[----:B------:R-:W-:Y:S01]  /*108f0*/  ISETP.GE.AND P0, PT, R23, UR4, PT ;  /* 0x0000000417007c0c */ /* 0x000fe2000bf06270 */
[----:B------:R1:W-:Y:S01]  /*10900*/  @!P1 ST.E.64 desc[UR52][R6.64], R92 ;  /* 0x0000005c06009985 */ /* 0x0003e2000c101b34 */
[----:B------:R-:W-:Y:S02]  /*10910*/  ISETP.GE.AND P1, PT, R152, UR4, PT ;  /* 0x0000000498007c0c */ /* 0x000fe4000bf26270 */
[----:B------:R-:W-:Y:S02]  /*10920*/  @!P5 LEA.HI.X R9, R155, R13, R29, 0x2, P4 ;  /* 0x0000000d9b09d211 */ /* 0x000fe400020f141d */
[----:B------:R-:W-:Y:S02]  /*10930*/  ISETP.GE.AND P4, PT, R22, UR4, PT ;  /* 0x0000000416007c0c */ /* 0x000fe4000bf86270 */
[-C--:B------:R-:W-:Y:S01]  /*10940*/  @!P3 LEA R10, P6, R154, R21.reuse, 0x2 ;  /* 0x000000159a0ab211 */ /* 0x080fe200078c10ff */
[----:B------:R3:W-:Y:S01]  /*10950*/  @!P5 ST.E.64 desc[UR52][R8.64], R96 ;  /* 0x000000600800d985 */ /* 0x0007e2000c101b34 */
[----:B0-----:R-:W-:-:S02]  /*10960*/  @!P2 LEA R2, P5, R153, R21, 0x2 ;  /* 0x000000159902a211 */ /* 0x001fc400078a10ff */
[----:B------:R-:W-:-:S03]  /*10970*/  @!P3 LEA.HI.X R11, R154, R13, R28, 0x2, P6 ;  /* 0x0000000d9a0bb211 */ /* 0x000fc600030f141c */
[----:B------:R-:W-:Y:S02]  /*10980*/  @!P1 LEA R4, P6, R152, R21, 0x2 ;  /* 0x0000001598049211 */ /* 0x000fe400078c10ff */
[----:B------:R-:W-:Y:S01]  /*10990*/  @!P2 LEA.HI.X R3, R153, R13, R27, 0x2, P5 ;  /* 0x0000000d9903a211 */ /* 0x000fe200028f141b */
[----:B------:R3:W-:Y:S01]  /*109a0*/  @!P3 ST.E.64 desc[UR52][R10.64], R100 ;  /* 0x000000640a00b985 */ /* 0x0007e2000c101b34 */
[CC--:B-1----:R-:W-:Y:S02]  /*109b0*/  @!P0 LEA R6, P3, R23.reuse, R21.reuse, 0x2 ;  /* 0x0000001517068211 */ /* 0x0c2fe400078610ff */
        /* <DEDUP_REMOVED lines=8> */
.L_x_1122:
[----:B------:R-:W-:Y:S05]  /*10a40*/  BSYNC B1 ;  /* 0x0000000000017941 */ /* 0x000fea0003800000 */
.L_x_1121:
[----:B------:R-:W-:Y:S01]  /*10a50*/  ISETP.GE.AND P0, PT, R15, R30, PT ;  /* 0x0000001e0f00720c */ /* 0x000fe20003f06270 */
[----:B-1----:R1:W4:Y:S04]  /*10a60*/  SHFL.IDX PT, R21, R14, 0x1, 0x1c1f ;  /* 0x003c1f000e157f89 */ /* 0x00232800000e0000 */
[----:B------:R1:W0:Y:S08]  /*10a70*/  SHFL.IDX PT, R25, R0, 0x1, 0x1c1f ;  /* 0x003c1f0000197f89 */ /* 0x00023000000e0000 */
[----:B-1----:R-:W-:Y:S05]  /*10a80*/  @P0 BRA `(.L_x_1120) ;  /* 0x0000000c00300947 */ /* 0x002fea0003800000 */
[----:B------:R-:W-:Y:S02]  /*10a90*/  ULDC UR4, c[0x0][0xac8] ;  /* 0x0002b20000047ab9 */ /* 0x000fe40000000800 */
[----:B------:R-:W-:Y:S02]  /*10aa0*/  ISETP.GE.AND P1, PT, R16, UR4, PT ;  /* 0x0000000410007c0c */ /* 0x000fe4000bf26270 */
[----:B------:R-:W-:Y:S02]  /*10ab0*/  ISETP.GE.AND P5, PT, R156, UR4, PT ;  /* 0x000000049c007c0c */ /* 0x000fe4000bfa6270 */
[----:B------:R-:W-:Y:S02]  /*10ac0*/  ISETP.GE.AND P3, PT, R155, UR4, PT ;  /* 0x000000049b007c0c */ /* 0x000fe4000bf66270 */
[----:B------:R-:W-:-:S07]  /*10ad0*/  ISETP.GE.AND P2, PT, R154, UR4, PT ;  /* 0x000000049a007c0c */ /* 0x000fce000bf46270 */
[-C--:B0--3--:R-:W-:Y:S02]  /*10ae0*/  @!P1 LEA R2, P0, R16, R25.reuse, 0x2 ;  /* 0x0000001910029211 */ /* 0x089fe400078010ff */
[----:B------:R-:W-:Y:S02]  /*10af0*/  @!P5 LEA R4, P4, R156, R25, 0x2 ;  /* 0x000000199c04d211 */ /* 0x000fe400078810ff */
[-C--:B----4-:R-:W-:Y:S02]  /*10b00*/  @!P1 LEA.HI.X R3, R16, R21.reuse, R33, 0x2, P0 ;  /* 0x0000001510039211 */ /* 0x090fe400000f1421 */
[----:B------:R-:W-:Y:S02]  /*10b10*/  ISETP.GE.AND P0, PT, R152, UR4, PT ;  /* 0x0000000498007c0c */ /* 0x000fe4000bf06270 */
[----:B------:R-:W-:Y:S01]  /*10b20*/  @!P5 LEA.HI.X R5, R156, R21, R31, 0x2, P4 ;  /* 0x000000159c05d211 */ /* 0x000fe200020f141f */
[----:B------:R0:W-:Y:S01]  /*10b30*/  @!P1 ST.E.64 desc[UR52][R2.64], R90 ;  /* 0x0000005a02009985 */ /* 0x0001e2000c101b34 */
[----:B------:R-:W-:-:S02]  /*10b40*/  ISETP.GE.AND P1, PT, R153, UR4, PT ;  /* 0x0000000499007c0c */ /* 0x000fc4000bf26270 */
[----:B------:R-:W-:Y:S01]  /*10b50*/  ISETP.GE.AND P4, PT, R23, UR4, PT ;  /* 0x0000000417007c0c */ /* 0x000fe2000bf86270 */
[----:B------:R1:W-:Y:S01]  /*10b60*/  @!P5 ST.E.64 desc[UR52][R4.64], R94 ;  /* 0x0000005e0400d985 */ /* 0x0003e2000c101b34 */
[CC--:B------:R-:W-:Y:S02]  /*10b70*/  @!P3 LEA R6, P6, R155.reuse, R25.reuse, 0x2 ;  /* 0x000000199b06b211 */ /* 0x0c0fe400078c10ff */
[C---:B------:R-:W-:Y:S02]  /*10b80*/  @!P2 LEA R8, P5, R154.reuse, R25, 0x2 ;  /* 0x000000199a08a211 */ /* 0x040fe400078a10ff */
[-C--:B------:R-:W-:Y:S02]  /*10b90*/  @!P3 LEA.HI.X R7, R155, R21.reuse, R29, 0x2, P6 ;  /* 0x000000159b07b211 */ /* 0x080fe400030f141d */
[----:B------:R-:W-:-:S03]  /*10ba0*/  @!P2 LEA.HI.X R9, R154, R21, R28, 0x2, P5 ;  /* 0x000000159a09a211 */ /* 0x000fc600028f141c */
[----:B------:R1:W-:Y:S01]  /*10bb0*/  @!P3 ST.E.64 desc[UR52][R6.64], R98 ;  /* 0x000000620600b985 */ /* 0x0003e2000c101b34 */
[-C--:B0-----:R-:W-:Y:S02]  /*10bc0*/  @!P1 LEA R2, P6, R153, R25.reuse, 0x2 ;  /* 0x0000001999029211 */ /* 0x081fe400078c10ff */
[CC--:B------:R-:W-:Y:S01]  /*10bd0*/  @!P0 LEA R10, P3, R152.reuse, R25.reuse, 0x2 ;  /* 0x00000019980a8211 */ /* 0x0c0fe200078610ff */
[----:B------:R1:W-:Y:S01]  /*10be0*/  @!P2 ST.E.64 desc[UR52][R8.64], R102 ;  /* 0x000000660800a985 */ /* 0x0003e2000c101b34 */
[----:B------:R-:W-:Y:S02]  /*10bf0*/  @!P4 LEA R12, P5, R23, R25, 0x2 ;  /* 0x00000019170cc211 */ /* 0x000fe400078a10ff */
[-C--:B------:R-:W-:Y:S02]  /*10c00*/  @!P1 LEA.HI.X R3, R153, R21.reuse, R27, 0x2, P6 ;  /* 0x0000001599039211 */ /* 0x080fe400030f141b */
[-C--:B------:R-:W-:Y:S02]  /*10c10*/  @!P0 LEA.HI.X R11, R152, R21.reuse, R26, 0x2, P3 ;  /* 0x00000015980b8211 */ /* 0x080fe400018f141a */
[----:B--2---:R-:W-:Y:S01]  /*10c20*/  @!P4 LEA.HI.X R13, R23, R21, R24, 0x2, P5 ;  /* 0x00000015170dc211 */ /* 0x004fe200028f1418 */
[----:B------:R1:W-:Y:S04]  /*10c30*/  @!P1 ST.E.64 desc[UR52][R2.64], R106 ;  /* 0x0000006a02009985 */ /* 0x0003e8000c101b34 */
[----:B------:R1:W-:Y:S01]  /*10c40*/  @!P0 ST.E.64 desc[UR52][R10.64], R110 ;  /* 0x0000006e0a008985 */ /* 0x0003e2000c101b34 */
[----:B------:R-:W-:-:S03]  /*10c50*/  ISETP.GE.AND P0, PT, R22, UR4, PT ;  /* 0x0000000416007c0c */ /* 0x000fc6000bf06270 */
[----:B------:R1:W-:Y:S10]  /*10c60*/  @!P4 ST.E.64 desc[UR52][R12.64], R114 ;  /* 0x000000720c00c985 */ /* 0x0003f4000c101b34 */
[----:B------:R-:W-:Y:S05]  /*10c70*/  @P0 BRA `(.L_x_1120) ;  /* 0x0000000800b40947 */ /* 0x000fea0003800000 */
[----:B-1----:R-:W-:-:S04]  /*10c80*/  LEA R2, P0, R22, R25, 0x2 ;  /* 0x0000001916027211 */ /* 0x002fc800078010ff */
[----:B------:R-:W-:-:S05]  /*10c90*/  LEA.HI.X R3, R22, R21, R20, 0x2, P0 ;  /* 0x0000001516037211 */ /* 0x000fca00000f1414 */
[----:B------:R0:W-:Y:S01]  /*10ca0*/  ST.E.64 desc[UR52][R2.64], R118 ;  /* 0x0000007602007985 */ /* 0x0001e2000c101b34 */
[----:B------:R-:W-:Y:S05]  /*10cb0*/  BRA `(.L_x_1120) ;  /* 0x0000000800a47947 */ /* 0x000fea0003800000 */
.L_x_1117:
[----:B------:R-:W-:Y:S02]  /*10cc0*/  ULDC.64 UR8, c[0x0][0xc00] ;  /* 0x0003000000087ab9 */ /* 0x000fe40000000a00 */
[----:B------:R-:W-:-:S04]  /*10cd0*/  UISETP.NE.U32.AND UP0, UPT, UR8, URZ, UPT ;  /* 0x0000003f0800728c */ /* 0x000fc8000bf05070 */
[----:B------:R-:W-:-:S03]  /*10ce0*/  UISETP.NE.AND.EX UP0, UPT, UR9, URZ, UPT, UP0 ;  /* 0x0000003f0900728c */ /* 0x000fc6000bf05300 */
[----:B------:R-:W-:Y:S02]  /*10cf0*/  ULDC.64 UR8, c[0x0][0xc00] ;  /* 0x0003000000087ab9 */ /* 0x000fe40000000a00 */
[----:B------:R-:W-:Y:S01]  /*10d00*/  UIMAD.WIDE UR8, UR38, 0x4, UR8 ;  /* 0x00000004260878a5 */ /* 0x000fe2000f8e0208 */
[----:B------:R-:W-:-:S05]  /*10d10*/  PLOP3.LUT P1, PT, PT, PT, UP0, 0x80, 0x0 ;  /* 0x000000000000781c */ /* 0x000fca0003f2f008 */
[----:B------:R-:W-:Y:S02]  /*10d20*/  IMAD.U32 R2, RZ, RZ, UR8 ;  /* 0x00000008ff027e24 */ /* 0x000fe4000f8e00ff */
[----:B------:R-:W-:Y:S01]  /*10d30*/  IMAD.U32 R3, RZ, RZ, UR9 ;  /* 0x00000009ff037e24 */ /* 0x000fe2000f8e00ff */
[----:B------:R-:W-:Y:S02]  /*10d40*/  ULDC.64 UR8, c[0x0][0xc08] ;  /* 0x0003020000087ab9 */ /* 0x000fe40000000a00 */
[----:B------:R-:W-:Y:S01]  /*10d50*/  UISETP.NE.U32.AND UP1, UPT, UR8, URZ, UPT ;  /* 0x0000003f0800728c */ /* 0x000fe2000bf25070 */
[----:B------:R-:W-:Y:S02]  /*10d60*/  ULDC UR4, c[0x0][0xa88] ;  /* 0x0002a20000047ab9 */ /* 0x000fe40000000800 */
[----:B------:R-:W2:Y:S01]  /*10d70*/  @P1 LDG.E R6, desc[UR52][R2.64] ;  /* 0x0000003402061981 */ /* 0x000ea2000c1e1900 */
[----:B------:R-:W-:Y:S01]  /*10d80*/  UISETP.NE.AND.EX UP1, UPT, UR9, URZ, UPT, UP1 ;  /* 0x0000003f0900728c */ /* 0x000fe2000bf25310 */
[----:B------:R-:W-:Y:S01]  /*10d90*/  IMAD.U32 R0, RZ, RZ, UR4 ;  /* 0x00000004ff007e24 */ /* 0x000fe2000f8e00ff */
[----:B------:R-:W0:Y:S04]  /*10da0*/  S2R R7, SR_TID.X ;  /* 0x0000000000077919 */ /* 0x000e280000002100 */
[----:B------:R-:W-:-:S05]  /*10db0*/  PLOP3.LUT P2, PT, PT, PT, UP1, 0x80, 0x0 ;  /* 0x000000000000781c */ /* 0x000fca0003f4f018 */
[----:B------:R-:W-:Y:S02]  /*10dc0*/  @UP1 ULDC.64 UR8, c[0x0][0xc08] ;  /* 0x0003020000081ab9 */ /* 0x000fe40000000a00 */
[----:B------:R-:W-:-:S06]  /*10dd0*/  @UP1 UIMAD.WIDE UR8, UR38, 0x4, UR8 ;  /* 0x00000004260818a5 */ /* 0x000fcc000f8e0208 */
[----:B------:R-:W-:Y:S02]  /*10de0*/  IMAD.U32 R4, RZ, RZ, UR8 ;  /* 0x00000008ff047e24 */ /* 0x000fe4000f8e00ff */
[----:B------:R-:W-:-:S05]  /*10df0*/  IMAD.U32 R5, RZ, RZ, UR9 ;  /* 0x00000009ff057e24 */ /* 0x000fca000f8e00ff */
[----:B------:R1:W5:Y:S01]  /*10e00*/  @P2 LDG.E R0, desc[UR52][R4.64] ;  /* 0x0000003404002981 */ /* 0x000362000c1e1900 */
[----:B------:R-:W-:Y:S01]  /*10e10*/  UISETP.NE.AND UP1, UPT, UR42, URZ, UPT ;  /* 0x0000003f2a00728c */ /* 0x000fe2000bf25270 */
[----:B------:R-:W-:Y:S01]  /*10e20*/  UMOV UR4, URZ ;  /* 0x0000003f00047c82 */ /* 0x000fe20008000000 */
[----:B0-----:R-:W-:-:S09]  /*10e30*/  VIADD R7, R7, 0xffffff80 ;  /* 0xffffff8007077836 */ /* 0x001fd20000000000 */
[----:B------:R-:W-:Y:S01]  /*10e40*/  @!UP1 ULDC UR42, c[0x0][0xad4] ;  /* 0x0002b500002a9ab9 */ /* 0x000fe20000000800 */
[----:B------:R-:W-:Y:S02]  /*10e50*/  ISETP.GT.AND P0, PT, R7, 0xbf, PT ;  /* 0x000000bf0700780c */ /* 0x000fe40003f04270 */
[----:B--2---:R-:W-:Y:S01]  /*10e60*/  @P1 R2UR UR4, R6 ;  /* 0x00000000060412ca */ /* 0x004fe200000e0000 */
[----:B-1----:R-:W-:-:S14]  /*10e70*/  @P2 BRA `(.L_x_1123) ;  /* 0x0000000000102947 */ /* 0x002fdc0003800000 */
[----:B------:R-:W-:Y:S05]  /*10e80*/  @!P1 BRA `(.L_x_1123) ;  /* 0x00000000000c9947 */ /* 0x000fea0003800000 */
[----:B------:R-:W2:Y:S04]  /*10e90*/  LDG.E R5, desc[UR52][R2.64] ;  /* 0x0000003402057981 */ /* 0x000ea8000c1e1900 */
[----:B-----5:R-:W2:Y:S02]  /*10ea0*/  LDG.E R0, desc[UR52][R2.64+0x4] ;  /* 0x0000043402007981 */ /* 0x020ea4000c1e1900 */
[----:B--2---:R-:W-:-:S07]  /*10eb0*/  IMAD.IADD R0, R0, 0x1, -R5 ;  /* 0x0000000100007824 */ /* 0x004fce00078e0a05 */
.L_x_1123:
[----:B------:R-:W-:Y:S01]  /*10ec0*/  USHF.R.S32.HI UR13, URZ, 0x1f, UR38 ;  /* 0x0000001f3f0d7899 */ /* 0x000fe20008011426 */
[----:B------:R-:W-:Y:S01]  /*10ed0*/  BSSY B1, `(.L_x_1124) ;  /* 0x000003a000017945 */ /* 0x000fe20003800000 */
[----:B------:R-:W-:Y:S02]  /*10ee0*/  USHF.R.S32.HI UR21, URZ, 0x1f, UR4 ;  /* 0x0000001f3f157899 */ /* 0x000fe40008011404 */
[----:B------:R-:W-:Y:S02]  /*10ef0*/  USEL UR12, UR38, URZ, !UP0 ;  /* 0x0000003f260c7287 */ /* 0x000fe4000c000000 */
[----:B------:R-:W-:Y:S01]  /*10f00*/  USEL UR13, UR13, URZ, !UP0 ;  /* 0x0000003f0d0d7287 */ /* 0x000fe2000c000000 */
[----:B------:R-:W-:Y:S11]  /*10f10*/  @P0 BRA `(.L_x_1125) ;  /* 0x0000000000d40947 */ /* 0x000ff60003800000 */
[----:B------:R-:W0:Y:S01]  /*10f20*/  S2R R3, SR_TID.X ;  /* 0x0000000000037919 */ /* 0x000e220000002100 */
[----:B------:R-:W1:Y:S01]  /*10f30*/  LDC R9, c[0x0][0xbe8] ;  /* 0x0002fa00ff097b82 */ /* 0x000e620000000800 */
[----:B------:R-:W-:Y:S02]  /*10f40*/  IMAD.U32 R4, RZ, RZ, UR39 ;  /* 0x00000027ff047e24 */ /* 0x000fe4000f8e00ff */
[----:B-1---5:R-:W-:-:S03]  /*10f50*/  IMAD R2, R0, R9, RZ ;  /* 0x0000000900027224 */ /* 0x022fc600078e02ff */
[----:B0-----:R-:W-:-:S04]  /*10f60*/  IADD3 R4, R4, -0x80, R3 ;  /* 0xffffff8004047810 */ /* 0x001fc80007ffe003 */
[----:B------:R-:W-:-:S13]  /*10f70*/  ISETP.GE.AND P0, PT, R4, R2, PT ;  /* 0x000000020400720c */ /* 0x000fda0003f06270 */
[----:B------:R-:W-:Y:S05]  /*10f80*/  @P0 BRA `(.L_x_1125) ;  /* 0x0000000000b80947 */ /* 0x000fea0003800000 */
[----:B------:R-:W-:Y:S01]  /*10f90*/  ISETP.NE.AND P0, PT, R9, 0x1, PT ;  /* 0x000000010900780c */ /* 0x000fe20003f05270 */
[----:B------:R-:W-:Y:S01]  /*10fa0*/  UISETP.GT.AND UP0, UPT, UR42, 0x1, UPT ;  /* 0x000000012a00788c */ /* 0x000fe2000bf04270 */
[----:B------:R-:W-:Y:S01]  /*10fb0*/  IMAD.MOV.U32 R5, RZ, RZ, R4 ;  /* 0x000000ffff057224 */ /* 0x000fe200078e0004 */
[----:B------:R-:W-:Y:S02]  /*10fc0*/  UMOV UR19, 0x9b8 ;  /* 0x000009b800137882 */ /* 0x000fe40000000000 */
[----:B------:R-:W-:Y:S02]  /*10fd0*/  USEL UR19, UR19, 0x978, UP0 ;  /* 0x0000097813137887 */ /* 0x000fe40008000000 */
[----:B------:R-:W-:-:S06]  /*10fe0*/  USEL UR18, UR41, URZ, UP0 ;  /* 0x0000003f29127287 */ /* 0x000fcc0008000000 */
[----:B------:R-:W0:Y:S04]  /*10ff0*/  @P0 LDC R3, c[0x0][0xbec] ;  /* 0x0002fb00ff030b82 */ /* 0x000e280000000800 */
[----:B------:R-:W-:Y:S01]  /*11000*/  ULDC.64 UR8, c[0x0][UR19+0x218] ;  /* 0x0000860013087abb */ /* 0x000fe20008000a00 */
[----:B------:R-:W-:Y:S01]  /*11010*/  ULDC.64 UR14, c[0x0][UR19+0x220] ;  /* 0x00008800130e7abb */ /* 0x000fe20008000a00 */
[----:B------:R-:W-:Y:S01]  /*11020*/  ULDC.64 UR16, c[0x0][UR19+0x228] ;  /* 0x00008a0013107abb */ /* 0x000fe20008000a00 */
[----:B------:R-:W-:Y:S01]  /*11030*/  UIMAD.WIDE.U32 UR10, UR8, UR37, URZ ;  /* 0x00000025080a72a5 */ /* 0x000fe2000f8e003f */
[----:B------:R-:W1:Y:S01]  /*11040*/  @P0 LDC R7, c[0x0][0xbf0] ;  /* 0x0002fc00ff070b82 */ /* 0x000e620000000800 */
[----:B------:R-:W-:Y:S02]  /*11050*/  UIMAD UR20, UR9, UR37, URZ ;  /* 0x00000025091472a4 */ /* 0x000fe4000f8e023f */
[----:B------:R-:W-:-:S02]  /*11060*/  UIMAD UR15, UR15, UR12, URZ ;  /* 0x0000000c0f0f72a4 */ /* 0x000fc4000f8e023f */
[----:B------:R-:W-:Y:S02]  /*11070*/  UIMAD.WIDE.U32 UR22, UR16, UR18, URZ ;  /* 0x00000012101672a5 */ /* 0x000fe4000f8e003f */
[----:B------:R-:W-:Y:S02]  /*11080*/  UIMAD.WIDE.U32 UR8, UR14, UR12, URZ ;  /* 0x0000000c0e0872a5 */ /* 0x000fe4000f8e003f */
[----:B------:R-:W-:Y:S02]  /*11090*/  UIMAD UR16, UR17, UR18, URZ ;  /* 0x00000012111072a4 */ /* 0x000fe4000f8e023f */
[----:B------:R-:W-:Y:S02]  /*110a0*/  UIMAD UR15, UR14, UR13, UR15 ;  /* 0x0000000d0e0f72a4 */ /* 0x000fe4000f8e020f */
[----:B------:R-:W-:Y:S02]  /*110b0*/  UIADD3 UR10, UP1, UP2, UR8, UR10, UR4 ;  /* 0x0000000a080a7290 */ /* 0x000fe4000fa3e004 */
[----:B------:R-:W-:Y:S01]  /*110c0*/  UIADD3 UR16, UR23, UR16, URZ ;  /* 0x0000001017107290 */ /* 0x000fe2000fffe03f */
[----:B0-----:R-:W-:Y:S01]  /*110d0*/  @P0 IMAD.HI.U32 R2, R4, R3, RZ ;  /* 0x0000000304020227 */ /* 0x001fe200078e00ff */
[----:B------:R-:W-:-:S02]  /*110e0*/  UIADD3 UR20, UR11, UR20, URZ ;  /* 0x000000140b147290 */ /* 0x000fc4000fffe03f */
[----:B------:R-:W-:Y:S01]  /*110f0*/  UIADD3 UR15, UR9, UR15, URZ ;  /* 0x0000000f090f7290 */ /* 0x000fe2000fffe03f */
[----:B------:R-:W-:Y:S02]  /*11100*/  IMAD.U32 R3, RZ, RZ, UR23 ;  /* 0x00000017ff037e24 */ /* 0x000fe4000f8e00ff */
[----:B------:R-:W-:Y:S01]  /*11110*/  IMAD.U32 R6, RZ, RZ, UR16 ;  /* 0x00000010ff067e24 */ /* 0x000fe2000f8e00ff */
[----:B------:R-:W-:Y:S01]  /*11120*/  ULDC.64 UR8, c[0x0][UR19+0x210] ;  /* 0x0000840013087abb */ /* 0x000fe20008000a00 */
[----:B-1----:R-:W-:Y:S01]  /*11130*/  @P0 SHF.R.U32.HI R5, RZ, R7, R2 ;  /* 0x00000007ff050219 */ /* 0x002fe20000011602 */
[----:B------:R-:W-:-:S04]  /*11140*/  IMAD.U32 R2, RZ, RZ, UR22 ;  /* 0x00000016ff027e24 */ /* 0x000fc8000f8e00ff */
[--C-:B------:R-:W-:Y:S01]  /*11150*/  IMAD.MOV R7, RZ, RZ, -R5.reuse ;  /* 0x000000ffff077224 */ /* 0x100fe200078e0a05 */
[----:B------:R-:W-:Y:S01]  /*11160*/  IADD3 R2, P0, P1, R5, UR10, R2 ;  /* 0x0000000a05027c10 */ /* 0x000fe2000f91e002 */
[----:B------:R-:W-:Y:S01]  /*11170*/  UIADD3.X UR10, UR15, UR20, UR21, UP1, UP2 ;  /* 0x000000140f0a7290 */ /* 0x000fe20008fe4415 */
[----:B------:R-:W-:Y:S01]  /*11180*/  SHF.R.S32.HI R5, RZ, 0x1f, R5 ;  /* 0x0000001fff057819 */ /* 0x000fe20000011405 */
[----:B------:R-:W-:-:S04]  /*11190*/  IMAD R7, R9, R7, R4 ;  /* 0x0000000709077224 */ /* 0x000fc800078e0204 */
[----:B------:R-:W-:Y:S01]  /*111a0*/  IADD3.X R3, R5, UR10, R6, P0, P1 ;  /* 0x0000000a05037c10 */ /* 0x000fe200087e2406 */
[C---:B------:R-:W-:Y:S01]  /*111b0*/  IMAD R9, R7.reuse, UR9, RZ ;  /* 0x0000000907097c24 */ /* 0x040fe2000f8e02ff */
[----:B------:R-:W-:Y:S01]  /*111c0*/  SHF.R.S32.HI R4, RZ, 0x1f, R7 ;  /* 0x0000001fff047819 */ /* 0x000fe20000011407 */
[----:B------:R-:W-:Y:S01]  /*111d0*/  ULDC.64 UR10, c[0x0][0xba8] ;  /* 0x0002ea00000a7ab9 */ /* 0x000fe20000000a00 */
[----:B------:R-:W-:Y:S01]  /*111e0*/  @!UP0 ULDC UR10, c[0x0][0xb50] ;  /* 0x0002d400000a8ab9 */ /* 0x000fe20000000800 */
[----:B------:R-:W-:Y:S01]  /*111f0*/  IMAD.WIDE.U32 R2, R7, UR8, R2 ;  /* 0x0000000807027c25 */ /* 0x000fe2000f8e0002 */
[----:B------:R-:W-:-:S03]  /*11200*/  @!UP0 ULDC UR11, c[0x0][0xb54] ;  /* 0x0002d500000b8ab9 */ /* 0x000fc60000000800 */
[----:B------:R-:W-:Y:S01]  /*11210*/  IMAD R9, R4, UR8, R9 ;  /* 0x0000000804097c24 */ /* 0x000fe2000f8e0209 */
[----:B------:R-:W-:-:S03]  /*11220*/  LEA R4, P0, R2, UR10, 0x2 ;  /* 0x0000000a02047c11 */ /* 0x000fc6000f8010ff */
[----:B------:R-:W-:-:S05]  /*11230*/  IMAD.IADD R3, R3, 0x1, R9 ;  /* 0x0000000103037824 */ /* 0x000fca00078e0209 */
[----:B------:R-:W-:Y:S01]  /*11240*/  LEA.HI.X R5, R2, UR11, R3, 0x2, P0 ;  /* 0x0000000b02057c11 */ /* 0x000fe200080f1403 */
[----:B------:R-:W-:-:S05]  /*11250*/  IMAD.MOV.U32 R3, RZ, RZ, -0x800000 ;  /* 0xff800000ff037424 */ /* 0x000fca00078e00ff */
[----:B------:R0:W-:Y:S02]  /*11260*/  STG.E desc[UR52][R4.64], R3 ;  /* 0x0000000304007986 */ /* 0x0001e4000c101934 */
.L_x_1125:
[----:B------:R-:W-:Y:S05]  /*11270*/  BSYNC B1 ;  /* 0x0000000000017941 */ /* 0x000fea0003800000 */
.L_x_1124:
[----:B------:R-:W-:-:S06]  /*11280*/  UISETP.GT.AND UP0, UPT, UR42, 0x1, UPT ;  /* 0x000000012a00788c */ /* 0x000fcc000bf04270 */
[----:B------:R-:W-:-:S13]  /*11290*/  PLOP3.LUT P0, PT, PT, PT, UP0, 0x80, 0x0 ;  /* 0x000000000000781c */ /* 0x000fda0003f0f008 */
[----:B------:R-:W-:Y:S05]  /*112a0*/  @P0 BRA `(.L_x_1120) ;  /* 0x0000000400280947 */ /* 0x000fea0003800000 */
[----:B------:R-:W1:Y:S01]  /*112b0*/  LDC R11, c[0x0][0xbe8] ;  /* 0x0002fa00ff0b7b82 */ /* 0x000e620000000800 */
[----:B------:R-:W-:Y:S01]  /*112c0*/  ULDC.64 UR14, c[0x0][0xaa0] ;  /* 0x0002a800000e7ab9 */ /* 0x000fe20000000a00 */
[----:B------:R-:W-:Y:S01]  /*112d0*/  IMAD R2, R18, 0x30, R157 ;  /* 0x0000003012027824 */ /* 0x000fe200078e029d */
[----:B------:R-:W-:Y:S01]  /*112e0*/  UIMAD UR10, UR21, UR14, URZ ;  /* 0x0000000e150a72a4 */ /* 0x000fe2000f8e023f */
[----:B------:R-:W-:Y:S01]  /*112f0*/  VIADD R30, R157, UR39 ;  /* 0x000000279d1e7c36 */ /* 0x000fe20008000000 */
[----:B------:R-:W-:Y:S01]  /*11300*/  UIMAD.WIDE.U32 UR8, UR4, UR14, URZ ;  /* 0x0000000e040872a5 */ /* 0x000fe2000f8e003f */
[----:B0-----:R-:W-:Y:S01]  /*11310*/  VIADD R4, R2, UR39 ;  /* 0x0000002702047c36 */ /* 0x001fe20008000000 */
[----:B------:R-:W-:Y:S01]  /*11320*/  UIMAD UR10, UR4, UR15, UR10 ;  /* 0x0000000f040a72a4 */ /* 0x000fe2000f8e020a */
[----:B------:R-:W-:Y:S02]  /*11330*/  SHF.R.S32.HI R13, RZ, 0x1f, R19 ;  /* 0x0000001fff0d7819 */ /* 0x000fe40000011413 */
[----:B------:R-:W-:Y:S01]  /*11340*/  IMAD.MOV.U32 R5, RZ, RZ, R4 ;  /* 0x000000ffff057224 */ /* 0x000fe200078e0004 */
[----:B------:R-:W-:-:S03]  /*11350*/  UIADD3 UR9, UR9, UR10, URZ ;  /* 0x0000000a09097290 */ /* 0x000fc6000fffe03f */
[----:B------:R-:W-:Y:S02]  /*11360*/  ULDC.64 UR10, c[0x0][0xae8] ;  /* 0x0002ba00000a7ab9 */ /* 0x000fe40000000a00 */
[----:B------:R-:W-:-:S04]  /*11370*/  UIMAD.WIDE.U32 UR8, UR37, UR10, UR8 ;  /* 0x0000000a250872a5 */ /* 0x000fc8000f8e0008 */
[----:B------:R-:W-:-:S03]  /*11380*/  UIMAD UR9, UR37, UR11, UR9 ;  /* 0x0000000b250972a4 */ /* 0x000fc6000f8e0209 */
[----:B------:R-:W-:Y:S01]  /*11390*/  ULDC.64 UR10, c[0x0][0xaf0] ;  /* 0x0002bc00000a7ab9 */ /* 0x000fe20000000a00 */
[----:B-1----:R-:W-:Y:S01]  /*113a0*/  ISETP.NE.AND P0, PT, R11, 0x1, PT ;  /* 0x000000010b00780c */ /* 0x002fe20003f05270 */
[----:B------:R-:W-:-:S04]  /*113b0*/  UIMAD UR13, UR13, UR10, URZ ;  /* 0x0000000a0d0d72a4 */ /* 0x000fc8000f8e023f */
[----:B------:R-:W-:Y:S02]  /*113c0*/  UIMAD UR4, UR12, UR11, UR13 ;  /* 0x0000000b0c0472a4 */ /* 0x000fe4000f8e020d */
[----:B------:R-:W-:-:S03]  /*113d0*/  UIMAD.WIDE.U32 UR12, UR12, UR10, UR8 ;  /* 0x0000000a0c0c72a5 */ /* 0x000fc6000f8e0008 */
[----:B------:R-:W-:Y:S01]  /*113e0*/  ULDC.64 UR8, c[0x0][0xae0] ;  /* 0x0002b80000087ab9 */ /* 0x000fe20000000a00 */
[----:B------:R-:W-:Y:S02]  /*113f0*/  UIADD3 UR4, UR13, UR4, URZ ;  /* 0x000000040d047290 */ /* 0x000fe4000fffe03f */
[----:B------:R-:W0:Y:S08]  /*11400*/  @P0 LDC R3, c[0x0][0xbec] ;  /* 0x0002fb00ff030b82 */ /* 0x000e300000000800 */
[----:B------:R-:W1:Y:S01]  /*11410*/  @P0 LDC R7, c[0x0][0xbf0] ;  /* 0x0002fc00ff070b82 */ /* 0x000e620000000800 */
[----:B0-----:R-:W-:-:S04]  /*11420*/  @P0 IMAD.HI.U32 R2, R4, R3, RZ ;  /* 0x0000000304020227 */ /* 0x001fc800078e00ff */
[----:B------:R-:W-:Y:S02]  /*11430*/  IMAD.U32 R3, RZ, RZ, UR13 ;  /* 0x0000000dff037e24 */ /* 0x000fe4000f8e00ff */
[----:B------:R-:W-:Y:S01]  /*11440*/  IMAD.U32 R3, RZ, RZ, UR4 ;  /* 0x00000004ff037e24 */ /* 0x000fe2000f8e00ff */
[----:B------:R-:W-:Y:S01]  /*11450*/  ULDC UR4, c[0x0][0xac8] ;  /* 0x0002b20000047ab9 */ /* 0x000fe20000000800 */
[----:B-1----:R-:W-:-:S04]  /*11460*/  @P0 SHF.R.U32.HI R5, RZ, R7, R2 ;  /* 0x00000007ff050219 */ /* 0x002fc80000011602 */
[--C-:B------:R-:W-:Y:S01]  /*11470*/  SHF.R.S32.HI R2, RZ, 0x1f, R5.reuse ;  /* 0x0000001fff027819 */ /* 0x100fe20000011405 */
[----:B------:R-:W-:-:S04]  /*11480*/  IMAD.MOV R7, RZ, RZ, -R5 ;  /* 0x000000ffff077224 */ /* 0x000fc800078e0a05 */
[----:B------:R-:W-:Y:S02]  /*11490*/  IMAD R7, R11, R7, R4 ;  /* 0x000000070b077224 */ /* 0x000fe400078e0204 */
[----:B------:R-:W-:Y:S02]  /*114a0*/  IMAD R4, R2, UR8, RZ ;  /* 0x0000000802047c24 */ /* 0x000fe4000f8e02ff */
[----:B------:R-:W-:Y:S02]  /*114b0*/  IMAD.U32 R2, RZ, RZ, UR12 ;  /* 0x0000000cff027e24 */ /* 0x000fe4000f8e00ff */
        /* <DEDUP_REMOVED lines=8> */
[----:B------:R-:W-:-:S03]  /*11540*/  ULDC.64 UR8, c[0x0][0xa80] ;  /* 0x0002a00000087ab9 */ /* 0x000fc60000000a00 */
[----:B------:R-:W-:Y:S01]  /*11550*/  IMAD.IADD R3, R3, 0x1, R5 ;  /* 0x0000000103037824 */ /* 0x000fe200078e0205 */
[----:B------:R-:W-:Y:S01]  /*11560*/  LEA R4, P0, R2, UR8, 0x1 ;  /* 0x0000000802047c11 */ /* 0x000fe2000f8008ff */
[----:B-----5:R-:W-:Y:S02]  /*11570*/  IMAD R11, R0, R11, RZ ;  /* 0x0000000b000b7224 */ /* 0x020fe400078e02ff */
[----:B------:R-:W-:Y:S01]  /*11580*/  VIADD R0, R30, 0x30 ;  /* 0x000000301e007836 */ /* 0x000fe20000000000 */
[----:B------:R-:W-:Y:S01]  /*11590*/  LEA.HI.X R8, R2, UR9, R3, 0x1, P0 ;  /* 0x0000000902087c11 */ /* 0x000fe200080f0c03 */
[----:B------:R-:W0:Y:S01]  /*115a0*/  SHFL.IDX PT, R6, R4, RZ, 0x181f ;  /* 0x00181fff04067589 */ /* 0x000e2200000e0000 */
[----:B------:R-:W-:Y:S01]  /*115b0*/  ISETP.GE.AND P0, PT, R19, UR4, PT ;  /* 0x0000000413007c0c */ /* 0x000fe2000bf06270 */
[C---:B------:R-:W-:Y:S02]  /*115c0*/  VIADD R2, R30.reuse, 0x60 ;  /* 0x000000601e027836 */ /* 0x040fe40000000000 */
[----:B------:R-:W1:Y:S01]  /*115d0*/  SHFL.IDX PT, R14, R4, 0x1, 0x181f ;  /* 0x00381f00040e7f89 */ /* 0x000e6200000e0000 */
[CC--:B------:R-:W-:Y:S01]  /*115e0*/  ISETP.GE.OR P3, PT, R30.reuse, R11.reuse, P0 ;  /* 0x0000000b1e00720c */ /* 0x0c0fe20000766670 */
[----:B------:R-:W-:Y:S01]  /*115f0*/  VIADD R3, R30, 0x90 ;  /* 0x000000901e037836 */ /* 0x000fe20000000000 */
[-C--:B------:R-:W-:Y:S01]  /*11600*/  ISETP.GE.OR P2, PT, R0, R11.reuse, P0 ;  /* 0x0000000b0000720c */ /* 0x080fe20000746670 */
[----:B------:R-:W2:Y:S01]  /*11610*/  SHFL.IDX PT, R24, R4, 0x2, 0x181f ;  /* 0x00581f0004187f89 */ /* 0x000ea200000e0000 */
[----:B------:R-:W-:-:S02]  /*11620*/  ISETP.GE.OR P1, PT, R2, R11, P0 ;  /* 0x0000000b0200720c */ /* 0x000fc40000726670 */
[----:B------:R-:W-:Y:S01]  /*11630*/  ISETP.GE.OR P0, PT, R3, R11, P0 ;  /* 0x0000000b0300720c */ /* 0x000fe20000706670 */
[----:B------:R-:W3:Y:S04]  /*11640*/  SHFL.IDX PT, R10, R8, RZ, 0x181f ;  /* 0x00181fff080a7589 */ /* 0x000ee800000e0000 */
[----:B------:R1:W4:Y:S04]  /*11650*/  SHFL.IDX PT, R28, R4, 0x3, 0x181f ;  /* 0x00781f00041c7f89 */ /* 0x00032800000e0000 */
[----:B------:R-:W4:Y:S04]  /*11660*/  SHFL.IDX PT, R12, R8, 0x1, 0x181f ;  /* 0x00381f00080c7f89 */ /* 0x000f2800000e0000 */
[----:B------:R-:W4:Y:S01]  /*11670*/  SHFL.IDX PT, R20, R8, 0x2, 0x181f ;  /* 0x00581f0008147f89 */ /* 0x000f2200000e0000 */
[----:B0-----:R-:W-:-:S03]  /*11680*/  @!P3 LEA R2, P6, R19, R6, 0x1 ;  /* 0x000000061302b211 */ /* 0x001fc600078c08ff */
[----:B------:R4:W0:Y:S01]  /*11690*/  SHFL.IDX PT, R26, R8, 0x3, 0x181f ;  /* 0x00781f00081a7f89 */ /* 0x00082200000e0000 */
[C---:B-1----:R-:W-:Y:S02]  /*116a0*/  @!P2 LEA R4, P5, R19.reuse, R14, 0x1 ;  /* 0x0000000e1304a211 */ /* 0x042fe400078a08ff */
[C---:B--2---:R-:W-:Y:S02]  /*116b0*/  @!P1 LEA R6, P4, R19.reuse, R24, 0x1 ;  /* 0x0000001813069211 */ /* 0x044fe400078808ff */
[C---:B---3--:R-:W-:Y:S02]  /*116c0*/  @!P3 LEA.HI.X R3, R19.reuse, R10, R13, 0x1, P6 ;  /* 0x0000000a1303b211 */ /* 0x048fe400030f0c0d */
[----:B----4-:R-:W-:-:S03]  /*116d0*/  @!P0 LEA R8, P6, R19, R28, 0x1 ;  /* 0x0000001c13088211 */ /* 0x010fc600078c08ff */
[----:B------:R1:W-:Y:S01]  /*116e0*/  @!P3 ST.E.128 desc[UR52][R2.64], RZ ;  /* 0x000000ff0200b985 */ /* 0x0003e2000c101d34 */
[C-C-:B------:R-:W-:Y:S02]  /*116f0*/  @!P2 LEA.HI.X R5, R19.reuse, R12, R13.reuse, 0x1, P5 ;  /* 0x0000000c1305a211 */ /* 0x140fe400028f0c0d */
[----:B------:R-:W-:-:S03]  /*11700*/  @!P1 LEA.HI.X R7, R19, R20, R13, 0x1, P4 ;  /* 0x0000001413079211 */ /* 0x000fc600020f0c0d */
[----:B------:R1:W-:Y:S01]  /*11710*/  @!P2 ST.E.128 desc[UR52][R4.64], RZ ;  /* 0x000000ff0400a985 */ /* 0x0003e2000c101d34 */
[----:B0-----:R-:W-:-:S03]  /*11720*/  @!P0 LEA.HI.X R9, R19, R26, R13, 0x1, P6 ;  /* 0x0000001a13098211 */ /* 0x001fc600030f0c0d */
[----:B------:R1:W-:Y:S04]  /*11730*/  @!P1 ST.E.128 desc[UR52][R6.64], RZ ;  /* 0x000000ff06009985 */ /* 0x0003e8000c101d34 */
[----:B------:R1:W-:Y:S02]  /*11740*/  @!P0 ST.E.128 desc[UR52][R8.64], RZ ;  /* 0x000000ff08008985 */ /* 0x0003e4000c101d34 */
.L_x_1120:
[----:B------:R-:W-:Y:S05]  /*11750*/  BSYNC B0 ;  /* 0x0000000000007941 */ /* 0x000fea0003800000 */
.L_x_1116:
[----:B------:R-:W-:Y:S02]  /*11760*/  ULDC UR4, c[0x0][0xc3c] ;  /* 0x00030f0000047ab9 */ /* 0x000fe40000000800 */
[----:B------:R-:W-:-:S06]  /*11770*/  UISETP.GE.AND UP0, UPT, UR6, UR4, UPT ;  /* 0x000000040600728c */ /* 0x000fcc000bf06270 */
[----:B------:R-:W-:-:S13]  /*11780*/  PLOP3.LUT P0, PT, PT, PT, UP0, 0x80, 0x0 ;  /* 0x000000000000781c */ /* 0x000fda0003f0f008 */
[----:B------:R-:W-:Y:S05]  /*11790*/  @!P0 BRA `(.L_x_1126) ;  /* 0xfffffef400dc8947 */ /* 0x000fea000383ffff */
[----:B------:R-:W-:Y:S05]  /*117a0*/  EXIT ;  /* 0x000000000000794d */ /* 0x000fea0003800000 */
.L_x_1033:
[----:B------:R-:W-:-:S08]  /*117b0*/  NOP ;  /* 0x0000000000007918 */ /* 0x000fd00000000000 */
[----:B------:R-:W0:-:S00]  /*117c0*/  USETMAXREG.DEALLOC.CTAPOOL 0x20 ;  /* 0x00000020000079c8 */ /* 0x000e0000080e0500 */
        /* <DEDUP_REMOVED lines=16> */
.L_x_1127:
        /* <DEDUP_REMOVED lines=44> */
.L_x_1131:
[----:B------:R-:W0:Y:S01]  /*11b90*/  LDC R2, c[0x0][0xc3c] ;  /* 0x00030f00ff027b82 */ /* 0x000e220000000800 */
[----:B------:R-:W-:Y:S01]  /*11ba0*/  UIADD3 UR4, UR4, 0x1f, URZ ;  /* 0x0000001f04047890 */ /* 0x000fe2000fffe03f */
[----:B------:R-:W-:Y:S02]  /*11bb0*/  ULDC UR7, c[0x0][0xc3c] ;  /* 0x00030f0000077ab9 */ /* 0x000fe40000000800 */
[----:B------:R-:W-:-:S03]  /*11bc0*/  IMAD.U32 R27, RZ, RZ, UR7 ;  /* 0x00000007ff1b7e24 */ /* 0x000fc6000f8e00ff */
[----:B0-----:R-:W-:-:S13]  /*11bd0*/  ISETP.LE.AND P6, PT, R2, UR4, PT ;  /* 0x0000000402007c0c */ /* 0x001fda000bfc3270 */
[----:B------:R-:W-:Y:S05]  /*11be0*/  @P6 BRA `(.L_x_1130) ;  /* 0x0000000800ac6947 */ /* 0x000fea0003800000 */
[----:B------:R-:W-:Y:S02]  /*11bf0*/  VIADD R9, R0, UR4 ;  /* 0x0000000400097c36 */ /* 0x000fe40008000000 */
[----:B------:R-:W-:Y:S02]  /*11c00*/  IMAD.MOV.U32 R25, RZ, RZ, RZ ;  /* 0x000000ffff197224 */ /* 0x000fe400078e00ff */
[----:B------:R-:W-:Y:S01]  /*11c10*/  IMAD.MOV.U32 R6, RZ, RZ, RZ ;  /* 0x000000ffff067224 */ /* 0x000fe200078e00ff */
[----:B------:R-:W-:-:S13]  /*11c20*/  ISETP.GE.OR P6, PT, R9, R2, !P0 ;  /* 0x000000020900720c */ /* 0x000fda00047c6670 */
[----:B------:R-:W0:Y:S08]  /*11c30*/  @!P6 LDC.64 R4, c[0x0][0xc80] ;  /* 0x00032000ff04eb82 */ /* 0x000e300000000a00 */
[----:B------:R-:W1:Y:S01]  /*11c40*/  @!P6 LDC.64 R2, c[0x0][0xc78] ;  /* 0x00031e00ff02eb82 */ /* 0x000e620000000a00 */
[----:B0-----:R-:W-:-:S05]  /*11c50*/  @!P6 IMAD.WIDE R4, R9, 0x4, R4 ;  /* 0x000000040904e825 */ /* 0x001fca00078e0204 */
[----:B------:R-:W2:Y:S01]  /*11c60*/  @!P6 LDG.E R25, desc[UR52][R4.64] ;  /* 0x000000340419e981 */ /* 0x000ea2000c1e1900 */
[----:B-1----:R-:W-:-:S05]  /*11c70*/  @!P6 IMAD.WIDE R2, R9, 0x4, R2 ;  /* 0x000000040902e825 */ /* 0x002fca00078e0202 */
        /* <DEDUP_REMOVED lines=22> */
.L_x_1129:
        /* <DEDUP_REMOVED lines=8> */
[----:B------:R1:W2:Y:S01]  /*11e60*/  SHFL.IDX PT, R25, R25, R27, 0x1f ;  /* 0x00001f1b19197589 */ /* 0x0002a200000e0000 */
[----:B0-----:R-:W-:-:S07]  /*11e70*/  ISETP.NE.AND P1, PT, R6, 0x1, PT ;  /* 0x000000010600780c */ /* 0x001fce0003f25270 */
[----:B-1----:R-:W-:Y:S06]  /*11e80*/  @!P0 BRA `(.L_x_1132) ;  /* 0x0000000000088947 */ /* 0x002fec0003800000 */
[----:B------:R-:W-:-:S05]  /*11e90*/  VIADD R3, R27, 0xffffffff ;  /* 0xffffffff1b037836 */ /* 0x000fca0000000000 */
[----:B------:R0:W1:Y:S02]  /*11ea0*/  SHFL.IDX PT, R24, R2, R3, 0x1f ;  /* 0x00001f0302187589 */ /* 0x00006400000e0000 */
.L_x_1132:
[----:B-1----:R-:W-:Y:S02]  /*11eb0*/  IMAD R24, R24, UR5, R5 ;  /* 0x0000000518187c24 */ /* 0x002fe4000f8e0205 */
[----:B------:R-:W-:-:S03]  /*11ec0*/  VIADD R27, R27, UR4 ;  /* 0x000000041b1b7c36 */ /* 0x000fc60008000000 */
[----:B------:R-:W-:Y:S01]  /*11ed0*/  IADD3 R4, -R24, UR6, RZ ;  /* 0x0000000618047c10 */ /* 0x000fe2000fffe1ff */
[----:B------:R-:W-:Y:S06]  /*11ee0*/  @!P1 BRA `(.L_x_1133) ;  /* 0x0000000000e89947 */ /* 0x000fec0003800000 */
[----:B--2---:R-:W-:Y:S02]  /*11ef0*/  IABS R7, R25 ;  /* 0x0000001900077213 */ /* 0x004fe40000000000 */
[----:B------:R-:W-:Y:S02]  /*11f00*/  IABS R5, R6 ;  /* 0x0000000600057213 */ /* 0x000fe40000000000 */
[----:B------:R-:W1:Y:S08]  /*11f10*/  I2F.RP R8, R7 ;  /* 0x0000000700087306 */ /* 0x000e700000209400 */
[----:B-1----:R-:W0:Y:S02]  /*11f20*/  MUFU.RCP R8, R8 ;  /* 0x0000000800087308 */ /* 0x002e240000001000 */
[----:B0-----:R-:W-:Y:S01]  /*11f30*/  VIADD R2, R8, 0xffffffe ;  /* 0x0ffffffe08027836 */ /* 0x001fe20000000000 */
[----:B------:R-:W-:-:S05]  /*11f40*/  IABS R8, R4 ;  /* 0x0000000400087213 */ /* 0x000fca0000000000 */
[----:B------:R0:W1:Y:S02]  /*11f50*/  F2I.FTZ.U32.TRUNC.NTZ R3, R2 ;  /* 0x0000000200037305 */ /* 0x000064000021f000 */
[----:B0-----:R-:W-:Y:S02]  /*11f60*/  IMAD.MOV.U32 R2, RZ, RZ, RZ ;  /* 0x000000ffff027224 */ /* 0x001fe400078e00ff */
[----:B-1----:R-:W-:-:S04]  /*11f70*/  IMAD.MOV R10, RZ, RZ, -R3 ;  /* 0x000000ffff0a7224 */ /* 0x002fc800078e0a03 */
[----:B------:R-:W-:Y:S01]  /*11f80*/  IMAD R9, R10, R7, RZ ;  /* 0x000000070a097224 */ /* 0x000fe200078e02ff */
[----:B------:R-:W-:-:S03]  /*11f90*/  IABS R10, R25 ;  /* 0x00000019000a7213 */ /* 0x000fc60000000000 */
[----:B------:R-:W-:Y:S02]  /*11fa0*/  IMAD.HI.U32 R3, R3, R9, R2 ;  /* 0x0000000903037227 */ /* 0x000fe400078e0002 */
[----:B------:R-:W0:Y:S02]  /*11fb0*/  I2F.RP R9, R5 ;  /* 0x0000000500097306 */ /* 0x000e240000209400 */
[----:B------:R-:W-:Y:S01]  /*11fc0*/  IMAD.MOV R11, RZ, RZ, -R10 ;  /* 0x000000ffff0b7224 */ /* 0x000fe200078e0a0a */
[----:B------:R-:W-:Y:S01]  /*11fd0*/  IABS R10, R6 ;  /* 0x00000006000a7213 */ /* 0x000fe20000000000 */
[----:B------:R-:W-:-:S04]  /*11fe0*/  IMAD.HI.U32 R2, R3, R8, RZ ;  /* 0x0000000803027227 */ /* 0x000fc800078e00ff */
[----:B------:R-:W-:Y:S02]  /*11ff0*/  IMAD R8, R2, R11, R8 ;  /* 0x0000000b02087224 */ /* 0x000fe400078e0208 */
[----:B------:R-:W-:-:S03]  /*12000*/  IMAD.MOV R10, RZ, RZ, -R10 ;  /* 0x000000ffff0a7224 */ /* 0x000fc600078e0a0a */
[----:B------:R-:W-:Y:S01]  /*12010*/  ISETP.GT.U32.AND P1, PT, R7, R8, PT ;  /* 0x000000080700720c */ /* 0x000fe20003f24070 */
[----:B0-----:R-:W0:-:S12]  /*12020*/  MUFU.RCP R9, R9 ;  /* 0x0000000900097308 */ /* 0x001e180000001000 */
[----:B------:R-:W-:Y:S02]  /*12030*/  @!P1 IMAD.IADD R8, R8, 0x1, -R7 ;  /* 0x0000000108089824 */ /* 0x000fe400078e0a07 */
[----:B------:R-:W-:Y:S01]  /*12040*/  @!P1 VIADD R2, R2, 0x1 ;  /* 0x0000000102029836 */ /* 0x000fe20000000000 */
[----:B------:R-:W-:Y:S02]  /*12050*/  ISETP.NE.AND P1, PT, R25, RZ, PT ;  /* 0x000000ff1900720c */ /* 0x000fe40003f25270 */
[----:B------:R-:W-:Y:S01]  /*12060*/  ISETP.GE.U32.AND P0, PT, R8, R7, PT ;  /* 0x000000070800720c */ /* 0x000fe20003f06070 */
[----:B0-----:R-:W-:Y:S01]  /*12070*/  VIADD R3, R9, 0xffffffe ;  /* 0x0ffffffe09037836 */ /* 0x001fe20000000000 */
[----:B------:R-:W-:-:S04]  /*12080*/  LOP3.LUT R7, R4, R25, RZ, 0x3c, !PT ;  /* 0x0000001904077212 */ /* 0x000fc800078e3cff */
[----:B------:R-:W-:Y:S01]  /*12090*/  ISETP.GE.AND P2, PT, R7, RZ, PT ;  /* 0x000000ff0700720c */ /* 0x000fe20003f46270 */
[----:B------:R-:W0:Y:S06]  /*120a0*/  F2I.FTZ.U32.TRUNC.NTZ R3, R3 ;  /* 0x0000000300037305 */ /* 0x000e2c000021f000 */
[----:B------:R-:W-:-:S04]  /*120b0*/  @P0 VIADD R2, R2, 0x1 ;  /* 0x0000000102020836 */ /* 0x000fc80000000000 */
[----:B------:R-:W-:-:S04]  /*120c0*/  IMAD.MOV.U32 R9, RZ, RZ, R2 ;  /* 0x000000ffff097224 */ /* 0x000fc800078e0002 */
[----:B------:R-:W-:Y:S01]  /*120d0*/  @!P2 IMAD.MOV R9, RZ, RZ, -R9 ;  /* 0x000000ffff09a224 */ /* 0x000fe200078e0a09 */
[----:B------:R-:W-:Y:S01]  /*120e0*/  @!P1 LOP3.LUT R9, RZ, R25, RZ, 0x33, !PT ;  /* 0x00000019ff099212 */ /* 0x000fe200078e33ff */
[----:B0-----:R-:W-:-:S03]  /*120f0*/  IMAD.MOV R2, RZ, RZ, -R3 ;  /* 0x000000ffff027224 */ /* 0x001fc600078e0a03 */
[----:B------:R-:W-:Y:S01]  /*12100*/  IABS R8, R9 ;  /* 0x0000000900087213 */ /* 0x000fe20000000000 */
[----:B------:R-:W-:Y:S02]  /*12110*/  IMAD R7, R2, R5, RZ ;  /* 0x0000000502077224 */ /* 0x000fe400078e02ff */
[----:B------:R-:W-:-:S04]  /*12120*/  IMAD.MOV.U32 R2, RZ, RZ, RZ ;  /* 0x000000ffff027224 */ /* 0x000fc800078e00ff */
[----:B------:R-:W-:-:S04]  /*12130*/  IMAD.HI.U32 R2, R3, R7, R2 ;  /* 0x0000000703027227 */ /* 0x000fc800078e0002 */
[----:B------:R-:W-:Y:S02]  /*12140*/  IMAD.MOV.U32 R3, RZ, RZ, R8 ;  /* 0x000000ffff037224 */ /* 0x000fe400078e0008 */
[----:B------:R-:W-:Y:S02]  /*12150*/  IMAD.MOV.U32 R8, RZ, RZ, R10 ;  /* 0x000000ffff087224 */ /* 0x000fe400078e000a */
        /* <DEDUP_REMOVED lines=8> */
[----:B------:R-:W-:Y:S01]  /*121e0*/  ISETP.GE.U32.AND P0, PT, R8, R5, PT ;  /* 0x000000050800720c */ /* 0x000fe20003f06070 */
[----:B------:R-:W-:-:S12]  /*121f0*/  IMAD.MOV R5, RZ, RZ, -R9 ;  /* 0x000000ffff057224 */ /* 0x000fd800078e0a09 */
[----:B------:R-:W-:-:S04]  /*12200*/  @P0 VIADD R2, R2, 0x1 ;  /* 0x0000000102020836 */ /* 0x000fc80000000000 */
[----:B------:R-:W-:Y:S01]  /*12210*/  @!P2 IMAD.MOV R2, RZ, RZ, -R2 ;  /* 0x000000ffff02a224 */ /* 0x000fe200078e0a02 */
[----:B------:R-:W-:-:S05]  /*12220*/  @!P1 LOP3.LUT R2, RZ, R6, RZ, 0x33, !PT ;  /* 0x00000006ff029212 */ /* 0x000fca00078e33ff */
[----:B------:R-:W-:-:S04]  /*12230*/  IMAD.MOV R3, RZ, RZ, -R2 ;  /* 0x000000ffff037224 */ /* 0x000fc800078e0a02 */
[C---:B------:R-:W-:Y:S02]  /*12240*/  IMAD R26, R6.reuse, R3, R9 ;  /* 0x00000003061a7224 */ /* 0x040fe400078e0209 */
[----:B------:R-:W-:Y:S02]  /*12250*/  IMAD R3, R6, 0x1000000, R2 ;  /* 0x0100000006037824 */ /* 0x000fe400078e0202 */
[----:B------:R-:W-:Y:S02]  /*12260*/  IMAD R2, R25, R5, R4 ;  /* 0x0000000519027224 */ /* 0x000fe400078e0204 */
[----:B------:R-:W-:Y:S01]  /*12270*/  IMAD R26, R26, 0x10000, R3 ;  /* 0x000100001a1a7824 */ /* 0x000fe200078e0203 */
[----:B------:R-:W-:Y:S06]  /*12280*/  BRA `(.L_x_1134) ;  /* 0x0000000000f87947 */ /* 0x000fec0003800000 */
.L_x_1133:
[----:B0-----:R-:W0:Y:S02]  /*12290*/  LDC.64 R2, c[0x0][0xc90] ;  /* 0x00032400ff027b82 */ /* 0x001e240000000a00 */
[----:B0-----:R-:W-:-:S05]  /*122a0*/  IMAD.WIDE R2, R27, 0x4, R2 ;  /* 0x000000041b027825 */ /* 0x001fca00078e0202 */
[----:B------:R0:W2:Y:S01]  /*122b0*/  LDG.E R6, desc[UR52][R2.64] ;  /* 0x0000003402067981 */ /* 0x0000a2000c1e1900 */
[----:B------:R-:W-:Y:S01]  /*122c0*/  IABS R11, R4 ;  /* 0x00000004000b7213 */ /* 0x000fe20000000000 */
[----:B0-----:R-:W-:Y:S02]  /*122d0*/  IMAD.MOV.U32 R2, RZ, RZ, RZ ;  /* 0x000000ffff027224 */ /* 0x001fe400078e00ff */
[----:B--2---:R-:W-:-:S05]  /*122e0*/  IMAD R5, R25, R6, RZ ;  /* 0x0000000619057224 */ /* 0x004fca00078e02ff */
[-C--:B------:R-:W-:Y:S02]  /*122f0*/  IABS R10, R5.reuse ;  /* 0x00000005000a7213 */ /* 0x080fe40000000000 */
[----:B------:R-:W-:Y:S02]  /*12300*/  IABS R12, R5 ;  /* 0x00000005000c7213 */ /* 0x000fe40000000000 */
[----:B------:R-:W0:Y:S08]  /*12310*/  I2F.RP R7, R10 ;  /* 0x0000000a00077306 */ /* 0x000e300000209400 */
[----:B0-----:R-:W0:Y:S02]  /*12320*/  MUFU.RCP R7, R7 ;  /* 0x0000000700077308 */ /* 0x001e240000001000 */
[----:B0-----:R-:W-:-:S06]  /*12330*/  VIADD R8, R7, 0xffffffe ;  /* 0x0ffffffe07087836 */ /* 0x001fcc0000000000 */
[----:B------:R-:W0:Y:S02]  /*12340*/  F2I.FTZ.U32.TRUNC.NTZ R3, R8 ;  /* 0x0000000800037305 */ /* 0x000e24000021f000 */
[----:B0-----:R-:W-:-:S04]  /*12350*/  IMAD.MOV R9, RZ, RZ, -R3 ;  /* 0x000000ffff097224 */ /* 0x001fc800078e0a03 */
[----:B------:R-:W-:-:S04]  /*12360*/  IMAD R9, R9, R10, RZ ;  /* 0x0000000a09097224 */ /* 0x000fc800078e02ff */
[----:B------:R-:W-:-:S04]  /*12370*/  IMAD.HI.U32 R2, R3, R9, R2 ;  /* 0x0000000903027227 */ /* 0x000fc800078e0002 */
[----:B------:R-:W-:Y:S02]  /*12380*/  IMAD.MOV.U32 R9, RZ, RZ, R11 ;  /* 0x000000ffff097224 */ /* 0x000fe400078e000b */
[----:B------:R-:W-:Y:S02]  /*12390*/  IMAD.MOV R3, RZ, RZ, -R12 ;  /* 0x000000ffff037224 */ /* 0x000fe400078e0a0c */
[----:B------:R-:W-:-:S04]  /*123a0*/  IMAD.HI.U32 R2, R2, R9, RZ ;  /* 0x0000000902027227 */ /* 0x000fc800078e00ff */
[----:B------:R-:W-:-:S05]  /*123b0*/  IMAD R3, R2, R3, R9 ;  /* 0x0000000302037224 */ /* 0x000fca00078e0209 */
[----:B------:R-:W-:-:S13]  /*123c0*/  ISETP.GT.U32.AND P1, PT, R10, R3, PT ;  /* 0x000000030a00720c */ /* 0x000fda0003f24070 */
[----:B------:R-:W-:Y:S02]  /*123d0*/  @!P1 IMAD.IADD R3, R3, 0x1, -R10 ;  /* 0x0000000103039824 */ /* 0x000fe400078e0a0a */
[----:B------:R-:W-:Y:S01]  /*123e0*/  @!P1 VIADD R2, R2, 0x1 ;  /* 0x0000000102029836 */ /* 0x000fe20000000000 */
[----:B------:R-:W-:Y:S02]  /*123f0*/  ISETP.NE.AND P1, PT, R5, RZ, PT ;  /* 0x000000ff0500720c */ /* 0x000fe40003f25270 */
[----:B------:R-:W-:Y:S02]  /*12400*/  ISETP.GE.U32.AND P0, PT, R3, R10, PT ;  /* 0x0000000a0300720c */ /* 0x000fe40003f06070 */
[----:B------:R-:W-:-:S04]  /*12410*/  LOP3.LUT R3, R4, R5, RZ, 0x3c, !PT ;  /* 0x0000000504037212 */ /* 0x000fc800078e3cff */
[----:B------:R-:W-:-:S07]  /*12420*/  ISETP.GE.AND P2, PT, R3, RZ, PT ;  /* 0x000000ff0300720c */ /* 0x000fce0003f46270 */
[----:B------:R-:W-:-:S06]  /*12430*/  @P0 VIADD R2, R2, 0x1 ;  /* 0x0000000102020836 */ /* 0x000fcc0000000000 */
[----:B------:R-:W-:Y:S01]  /*12440*/  @!P2 IMAD.MOV R2, RZ, RZ, -R2 ;  /* 0x000000ffff02a224 */ /* 0x000fe200078e0a02 */
[----:B------:R-:W-:-:S05]  /*12450*/  @!P1 LOP3.LUT R2, RZ, R5, RZ, 0x33, !PT ;  /* 0x00000005ff029212 */ /* 0x000fca00078e33ff */
[----:B------:R-:W-:Y:S02]  /*12460*/  IMAD R7, R6, R2, RZ ;  /* 0x0000000206077224 */ /* 0x000fe400078e02ff */
[----:B------:R-:W-:Y:S02]  /*12470*/  IMAD.MOV R2, RZ, RZ, -R2 ;  /* 0x000000ffff027224 */ /* 0x000fe400078e0a02 */
[----:B------:R-:W-:Y:S02]  /*12480*/  IMAD.MOV R3, RZ, RZ, -R7 ;  /* 0x000000ffff037224 */ /* 0x000fe400078e0a07 */
[----:B------:R-:W-:Y:S02]  /*12490*/  IMAD R4, R5, R2, R4 ;  /* 0x0000000205047224 */ /* 0x000fe400078e0204 */
[----:B------:R-:W-:Y:S01]  /*124a0*/  IMAD.MOV.U32 R2, RZ, RZ, RZ ;  /* 0x000000ffff027224 */ /* 0x000fe200078e00ff */
[----:B------:R-:W-:Y:S02]  /*124b0*/  VIADDMNMX R6, R3, UR5, R6, PT ;  /* 0x0000000503067c46 */ /* 0x000fe4000b800106 */
[----:B------:R-:W-:-:S02]  /*124c0*/  IABS R10, R4 ;  /* 0x00000004000a7213 */ /* 0x000fc40000000000 */
[----:B------:R-:W-:Y:S01]  /*124d0*/  IABS R8, R6 ;  /* 0x0000000600087213 */ /* 0x000fe20000000000 */
[----:B------:R-:W-:Y:S01]  /*124e0*/  IMAD.MOV R26, RZ, RZ, -R6 ;  /* 0x000000ffff1a7224 */ /* 0x000fe200078e0a06 */
[----:B------:R-:W-:Y:S02]  /*124f0*/  IADD3 R7, R7, 0x1000000, R4 ;  /* 0x0100000007077810 */ /* 0x000fe40007ffe004 */
[----:B------:R-:W0:Y:S08]  /*12500*/  I2F.RP R9, R8 ;  /* 0x0000000800097306 */ /* 0x000e300000209400 */
[----:B0-----:R-:W0:Y:S02]  /*12510*/  MUFU.RCP R9, R9 ;  /* 0x0000000900097308 */ /* 0x001e240000001000 */
[----:B0-----:R-:W-:-:S06]  /*12520*/  VIADD R3, R9, 0xffffffe ;  /* 0x0ffffffe09037836 */ /* 0x001fcc0000000000 */
[----:B------:R-:W0:Y:S02]  /*12530*/  F2I.FTZ.U32.TRUNC.NTZ R3, R3 ;  /* 0x0000000300037305 */ /* 0x000e24000021f000 */
[----:B0-----:R-:W-:-:S04]  /*12540*/  IMAD.MOV R11, RZ, RZ, -R3 ;  /* 0x000000ffff0b7224 */ /* 0x001fc800078e0a03 */
[----:B------:R-:W-:Y:S01]  /*12550*/  IMAD R5, R11, R8, RZ ;  /* 0x000000080b057224 */ /* 0x000fe200078e02ff */
[----:B------:R-:W-:-:S03]  /*12560*/  IABS R11, R6 ;  /* 0x00000006000b7213 */ /* 0x000fc60000000000 */
        /* <DEDUP_REMOVED lines=15> */
[----:B------:R-:W-:-:S07]  /*12660*/  IMAD R26, R2, R26, R7 ;  /* 0x0000001a021a7224 */ /* 0x000fce00078e0207 */
.L_x_1134:
[----:B------:R-:W-:-:S05]  /*12670*/  LOP3.LUT R2, RZ, R2, RZ, 0x33, !PT ;  /* 0x00000002ff027212 */ /* 0x000fca00078e33ff */
[----:B------:R-:W-:Y:S01]  /*12680*/  IMAD.IADD R25, R25, 0x1, R2 ;  /* 0x0000000119197824 */ /* 0x000fe200078e0202 */
[----:B------:R-:W-:Y:S06]  /*12690*/  BRA `(.L_x_1135) ;  /* 0x00000000000c7947 */ /* 0x000fec0003800000 */
.L_x_1130:
[----:B------:R-:W-:Y:S02]  /*126a0*/  IMAD.MOV.U32 R25, RZ, RZ, RZ ;  /* 0x000000ffff197224 */ /* 0x000fe400078e00ff */
[----:B------:R-:W-:Y:S02]  /*126b0*/  IMAD.U32 R24, RZ, RZ, UR6 ;  /* 0x00000006ff187e24 */ /* 0x000fe4000f8e00ff */
[----:B------:R-:W-:-:S07]  /*126c0*/  IMAD.MOV.U32 R26, RZ, RZ, RZ ;  /* 0x000000ffff1a7224 */ /* 0x000fce00078e00ff */
.L_x_1135:
[----:B------:R-:W-:-:S13]  /*126d0*/  ISETP.NE.AND P0, PT, R0, RZ, PT ;  /* 0x000000ff0000720c */ /* 0x000fda0003f05270 */
[----:B------:R-:W0:Y:S01]  /*126e0*/  @!P0 S2R R3, SR_CgaCtaId ;  /* 0x0000000000038919 */ /* 0x000e220000008800 */
[----:B------:R-:W-:-:S04]  /*126f0*/  @!P0 MOV R0, 0x400 ;  /* 0x0000040000008802 */ /* 0x000fc80000000f00 */
[----:B0-----:R-:W-:-:S05]  /*12700*/  @!P0 LEA R0, R3, R0, 0x18 ;  /* 0x0000000003008211 */ /* 0x001fca00078ec0ff */
[----:B------:R2:W-:Y:S01]  /*12710*/  @!P0 STS.128 [R0+0x168d0], R24 ;  /* 0x0168d01800008388 */ /* 0x0005e20000000c00 */
[----:B------:R-:W-:Y:S06]  /*12720*/  BAR.ARV 0x5, 0x200 ;  /* 0x0148000000007b1d */ /* 0x000fec0000002000 */
.L_x_1128:
[----:B------:R3:W-:Y:S01]  /*12730*/  STL [R1+0x24], RZ ;  /* 0x000024ff01007387 */ /* 0x0007e20000100800 */
[----:B------:R-:W-:Y:S01]  /*12740*/  ULDC UR4, c[0x0][0xc3c] ;  /* 0x00030f0000047ab9 */ /* 0x000fe20000000800 */
[----:B------:R-:W-:Y:S01]  /*12750*/  IMAD.MOV.U32 R28, RZ, RZ, 0x1 ;  /* 0x00000001ff1c7424 */ /* 0x000fe200078e00ff */
[----:B-1----:R-:W-:Y:S01]  /*12760*/  ISETP.GE.AND P0, PT, R27, UR4, PT ;  /* 0x000000041b007c0c */ /* 0x002fe2000bf06270 */
[----:B------:R-:W-:-:S12]  /*12770*/  IMAD.MOV.U32 R18, RZ, RZ, RZ ;  /* 0x000000ffff127224 */ /* 0x000fd800078e00ff */
[----:B---3--:R-:W-:Y:S05]  /*12780*/  @P0 BRA `(.L_x_1136) ;  /* 0x0000005000980947 */ /* 0x008fea0003800000 */
[----:B------:R-:W1:Y:S01]  /*12790*/  S2R R5, SR_TID.X ;  /* 0x0000000000057919 */ /* 0x000e620000002100 */
[----:B------:R-:W3:Y:S01]  /*127a0*/  S2UR UR5, SR_CgaCtaId ;  /* 0x00000000000579c3 */ /* 0x000ee20000008800 */
[----:B------:R-:W-:Y:S01]  /*127b0*/  UMOV UR4, 0x400 ;  /* 0x0000040000047882 */ /* 0x000fe20000000000 */
[----:B------:R-:W-:Y:S01]  /*127c0*/  BSSY B8, `(.L_x_1136) ;  /* 0x0000522000087945 */ /* 0x000fe20003800000 */
[----:B------:R4:W-:Y:S01]  /*127d0*/  STL [R1+0x24], RZ ;  /* 0x000024ff01007387 */ /* 0x0009e20000100800 */
[----:B------:R-:W-:Y:S01]  /*127e0*/  IMAD.MOV.U32 R28, RZ, RZ, 0x1 ;  /* 0x00000001ff1c7424 */ /* 0x000fe200078e00ff */
[----:B------:R-:W-:Y:S01]  /*127f0*/  ULDC UR37, c[0x0][0xc] ;  /* 0x0000030000257ab9 */ /* 0x000fe20000000800 */
[----:B------:R-:W-:Y:S01]  /*12800*/  IMAD.MOV.U32 R18, RZ, RZ, RZ ;  /* 0x000000ffff127224 */ /* 0x000fe200078e00ff */
[----:B------:R-:W-:Y:S01]  /*12810*/  ULDC.64 UR38, c[0x0][0x198] ;  /* 0x0000660000267ab9 */ /* 0x000fe20000000a00 */
[----:B---3--:R-:W-:-:S06]  /*12820*/  ULEA UR4, UR5, UR4, 0x18 ;  /* 0x0000000405047291 */ /* 0x008fcc000f8ec03f */
[----:B------:R-:W-:Y:S01]  /*12830*/  IMAD.U32 R17, RZ, RZ, UR4 ;  /* 0x00000004ff117e24 */ /* 0x000fe2000f8e00ff */
[C---:B-1----:R-:W-:Y:S01]  /*12840*/  LOP3.LUT R4, R5.reuse, 0x7f, RZ, 0xc0, !PT ;  /* 0x0000007f05047812 */ /* 0x042fe200078ec0ff */
[----:B--2---:R-:W-:-:S04]  /*12850*/  IMAD.SHL.U32 R0, R5, 0x8, RZ ;  /* 0x0000000805007824 */ /* 0x004fc800078e00ff */
[----:B------:R-:W-:Y:S01]  /*12860*/  IMAD.SHL.U32 R3, R4, 0x8, RZ ;  /* 0x0000000804037824 */ /* 0x000fe200078e00ff */
[----:B0-----:R-:W-:Y:S02]  /*12870*/  LOP3.LUT R2, R0, 0x1f8, RZ, 0xc0, !PT ;  /* 0x000001f800027812 */ /* 0x001fe400078ec0ff */
[----:B------:R-:W-:Y:S02]  /*12880*/  SHF.R.U32.HI R4, RZ, 0x3, R4 ;  /* 0x00000003ff047819 */ /* 0x000fe40000011604 */
[----:B------:R-:W-:-:S04]  /*12890*/  LOP3.LUT R2, R2, 0x38, R5, 0x78, !PT ;  /* 0x0000003802027812 */ /* 0x000fc800078e7805 */
[----:B------:R-:W-:Y:S01]  /*128a0*/  LOP3.LUT R2, R2, 0x200, R3, 0xf8, !PT ;  /* 0x0000020002027812 */ /* 0x000fe200078ef803 */
[----:B------:R-:W-:-:S04]  /*128b0*/  IMAD.SHL.U32 R3, R5, 0x10, RZ ;  /* 0x0000001005037824 */ /* 0x000fc800078e00ff */
[----:B------:R-:W-:Y:S01]  /*128c0*/  IMAD R0, R2, 0x2, R17 ;  /* 0x0000000202007824 */ /* 0x000fe200078e0211 */
[----:B------:R-:W-:-:S04]  /*128d0*/  LOP3.LUT R3, R4, 0x70, R3, 0xf8, !PT ;  /* 0x0000007004037812 */ /* 0x000fc800078ef803 */
[----:B------:R4:W-:Y:S03]  /*128e0*/  STL [R1+0x4], R0 ;  /* 0x0000040001007387 */ /* 0x0009e60000100800 */
.L_x_1236:
[----:B------:R-:W-:Y:S05]  /*128f0*/  YIELD ;  /* 0x0000000000007946 */ /* 0x000fea0003800000 */
[----:B------:R-:W-:Y:S01]  /*12900*/  ULDC.64 UR4, c[0x0][0xa28] ;  /* 0x00028a0000047ab9 */ /* 0x000fe20000000a00 */
[----:B------:R-:W-:Y:S02]  /*12910*/  CS2R R8, SRZ ;  /* 0x0000000000087805 */ /* 0x000fe4000001ff00 */
[----:B------:R-:W-:Y:S01]  /*12920*/  ISETP.NE.U32.AND P0, PT, RZ, UR4, PT ;  /* 0x00000004ff007c0c */ /* 0x000fe2000bf05070 */
[----:B01----:R-:W0:Y:S01]  /*12930*/  LDC.64 R4, c[0x0][0xa00] ;  /* 0x00028000ff047b82 */ /* 0x003e220000000a00 */
[----:B----4-:R-:W-:Y:S01]  /*12940*/  IMAD.MOV.U32 R0, RZ, RZ, RZ ;  /* 0x000000ffff007224 */ /* 0x010fe200078e00ff */
[----:B------:R-:W-:Y:S01]  /*12950*/  ULDC.64 UR6, c[0x0][0xa08] ;  /* 0x0002820000067ab9 */ /* 0x000fe20000000a00 */
[----:B------:R-:W-:Y:S01]  /*12960*/  ISETP.NE.AND.EX P0, PT, RZ, UR5, PT, P0 ;  /* 0x00000005ff007c0c */ /* 0x000fe2000bf05300 */
[----:B------:R-:W-:-:S12]  /*12970*/  ULDC.64 UR4, c[0x0][0xa18] ;  /* 0x0002860000047ab9 */ /* 0x000fd80000000a00 */
[----:B------:R-:W1:Y:S02]  /*12980*/  @P0 LDC.64 R2, c[0x0][0xa28] ;  /* 0x00028a00ff020b82 */ /* 0x000e640000000a00 */
[----:B-1----:R-:W-:-:S05]  /*12990*/  @P0 IMAD.WIDE R2, R27, 0x4, R2 ;  /* 0x000000041b020825 */ /* 0x002fca00078e0202 */
[----:B------:R1:W5:Y:S01]  /*129a0*/  @P0 LDG.E R8, desc[UR52][R2.64] ;  /* 0x0000003402080981 */ /* 0x000362000c1e1900 */
[----:B------:R-:W-:Y:S01]  /*129b0*/  ISETP.NE.U32.AND P0, PT, RZ, UR4, PT ;  /* 0x00000004ff007c0c */ /* 0x000fe2000bf05070 */
[----:B0-----:R-:W-:Y:S01]  /*129c0*/  IMAD.WIDE R4, R27, 0x4, R4 ;  /* 0x000000041b047825 */ /* 0x001fe200078e0204 */
[----:B------:R-:W-:Y:S02]  /*129d0*/  ISETP.NE.U32.AND P1, PT, RZ, UR6, PT ;  /* 0x00000006ff007c0c */ /* 0x000fe4000bf25070 */
[----:B------:R-:W-:Y:S01]  /*129e0*/  ISETP.NE.AND.EX P2, PT, RZ, UR5, PT, P0 ;  /* 0x00000005ff007c0c */ /* 0x000fe2000bf45300 */
[----:B------:R-:W-:Y:S01]  /*129f0*/  ULDC.64 UR4, c[0x0][0xa00] ;  /* 0x0002800000047ab9 */ /* 0x000fe20000000a00 */
[----:B------:R-:W-:Y:S02]  /*12a00*/  ISETP.NE.AND.EX P1, PT, RZ, UR7, PT, P1 ;  /* 0x00000007ff007c0c */ /* 0x000fe4000bf25310 */
[----:B------:R-:W-:Y:S01]  /*12a10*/  ISETP.NE.U32.AND P0, PT, RZ, UR4, PT ;  /* 0x00000004ff007c0c */ /* 0x000fe2000bf05070 */
[----:B-1----:R-:W0:Y:S03]  /*12a20*/  LDC.64 R2, c[0x0][0xa08] ;  /* 0x00028200ff027b82 */ /* 0x002e260000000a00 */
[----:B------:R-:W-:-:S05]  /*12a30*/  ISETP.NE.AND.EX P0, PT, RZ, UR5, PT, P0 ;  /* 0x00000005ff007c0c */ /* 0x000fca000bf05300 */
[----:B------:R-:W1:Y:S08]  /*12a40*/  @P2 LDC.64 R6, c[0x0][0xa18] ;  /* 0x00028600ff062b82 */ /* 0x000e700000000a00 */
[----:B--2---:R-:W2:Y:S01]  /*12a50*/  @P0 LDG.E R0, desc[UR52][R4.64] ;  /* 0x0000003404000981 */ /* 0x004ea2000c1e1900 */
[----:B------:R-:W-:Y:S01]  /*12a60*/  ULDC UR4, c[0x0][0x288] ;  /* 0x0000a20000047ab9 */ /* 0x000fe20000000800 */
[----:B0-----:R-:W-:-:S05]  /*12a70*/  IMAD.WIDE R2, R27, 0x4, R2 ;  /* 0x000000041b027825 */ /* 0x001fca00078e0202 */
[----:B------:R0:W5:Y:S01]  /*12a80*/  @P1 LDG.E R9, desc[UR52][R2.64] ;  /* 0x0000003402091981 */ /* 0x000162000c1e1900 */
[----:B-1----:R-:W-:-:S03]  /*12a90*/  @P2 IMAD.WIDE R6, R27, 0x4, R6 ;  /* 0x000000041b062825 */ /* 0x002fc600078e0206 */
[----:B--2---:R1:W-:Y:S02]  /*12aa0*/  STL [R1+0x10], R0 ;  /* 0x0000100001007387 */ /* 0x0043e40000100800 */
[----:B-1----:R-:W-:Y:S01]  /*12ab0*/  IMAD.U32 R0, RZ, RZ, UR4 ;  /* 0x00000004ff007e24 */ /* 0x002fe2000f8e00ff */
[----:B------:R-:W-:-:S05]  /*12ac0*/  ULDC.64 UR4, c[0x0][0x418] ;  /* 0x0001060000047ab9 */ /* 0x000fca0000000a00 */
[----:B------:R-:W2:Y:S01]  /*12ad0*/  @P2 LDG.E R0, desc[UR52][R6.64] ;  /* 0x0000003406002981 */ /* 0x000ea2000c1e1900 */
[----:B------:R-:W-:-:S03]  /*12ae0*/  UISETP.NE.U32.AND UP0, UPT, UR4, URZ, UPT ;  /* 0x0000003f0400728c */ /* 0x000fc6000bf05070 */
[----:B------:R-:W-:Y:S01]  /*12af0*/  ULDC UR4, c[0x0][0x424] ;  /* 0x0001090000047ab9 */ /* 0x000fe20000000800 */
[----:B------:R-:W-:-:S03]  /*12b00*/  UISETP.NE.AND.EX UP0, UPT, UR5, URZ, UPT, UP0 ;  /* 0x0000003f0500728c */ /* 0x000fc6000bf05300 */
[----:B------:R-:W-:Y:S01]  /*12b10*/  ULDC UR5, c[0x0][0x2f0] ;  /* 0x0000bc0000057ab9 */ /* 0x000fe20000000800 */
[----:B------:R-:W-:-:S04]  /*12b20*/  USEL UR4, UR4, 0x1, UP0 ;  /* 0x0000000104047887 */ /* 0x000fc80008000000 */
[----:B------:R-:W-:-:S06]  /*12b30*/  UIMAD UR4, UR4, UR5, URZ ;  /* 0x00000005040472a4 */ /* 0x000fcc000f8e023f */
[----:B------:R-:W-:Y:S01]  /*12b40*/  IMAD.U32 R11, RZ, RZ, UR4 ;  /* 0x00000004ff0b7e24 */ /* 0x000fe2000f8e00ff */
[----:B--2---:R0:W-:Y:S01]  /*12b50*/  STL [R1+0xc], R0 ;  /* 0x00000c0001007387 */ /* 0x0041e20000100800 */
[----:B------:R-:W-:Y:S01]  /*12b60*/  IMAD.MOV.U32 R10, RZ, RZ, R0 ;  /* 0x000000ffff0a7224 */ /* 0x000fe200078e0000 */
[----:B---3--:R-:W-:Y:S06]  /*12b70*/  @P2 BRA `(.L_x_1137) ;  /* 0x0000000000142947 */ /* 0x008fec0003800000 */
[----:B------:R-:W-:Y:S05]  /*12b80*/  @!P0 BRA `(.L_x_1137) ;  /* 0x0000000000108947 */ /* 0x000fea0003800000 */
[----:B------:R-:W2:Y:S04]  /*12b90*/  LDG.E R7, desc[UR52][R4.64] ;  /* 0x0000003404077981 */ /* 0x000ea8000c1e1900 */
[----:B0-----:R-:W2:Y:S02]  /*12ba0*/  LDG.E R0, desc[UR52][R4.64+0x4] ;  /* 0x0000043404007981 */ /* 0x001ea4000c1e1900 */
[----:B--2---:R-:W-:-:S05]  /*12bb0*/  IMAD.IADD R10, R0, 0x1, -R7 ;  /* 0x00000001000a7824 */ /* 0x004fca00078e0a07 */
[----:B------:R1:W-:Y:S02]  /*12bc0*/  STL [R1+0xc], R10 ;  /* 0x00000c0a01007387 */ /* 0x0003e40000100800 */
.L_x_1137:
[----:B------:R-:W-:Y:S01]  /*12bd0*/  ULDC.64 UR4, c[0x0][0xa20] ;  /* 0x0002880000047ab9 */ /* 0x000fe20000000a00 */
[C---:B0-----:R-:W-:Y:S02]  /*12be0*/  LOP3.LUT R0, R26.reuse, 0xff000000, RZ, 0xc0, !PT ;  /* 0xff0000001a007812 */ /* 0x041fe400078ec0ff */
[----:B------:R-:W-:Y:S02]  /*12bf0*/  ISETP.NE.U32.AND P0, PT, RZ, UR4, PT ;  /* 0x00000004ff007c0c */ /* 0x000fe4000bf05070 */
[----:B------:R-:W-:Y:S02]  /*12c00*/  SHF.R.U32.HI R5, RZ, 0x8, R0 ;  /* 0x00000008ff057819 */ /* 0x000fe40000011600 */
[----:B------:R-:W-:Y:S02]  /*12c10*/  ISETP.NE.AND.EX P0, PT, RZ, UR5, PT, P0 ;  /* 0x00000005ff007c0c */ /* 0x000fe4000bf05300 */
[C---:B------:R-:W-:Y:S02]  /*12c20*/  LOP3.LUT R0, R26.reuse, 0xff0000, RZ, 0xc0, !PT ;  /* 0x00ff00001a007812 */ /* 0x040fe400078ec0ff */
[----:B------:R-:W-:Y:S01]  /*12c30*/  LOP3.LUT R16, R26, 0xffff, RZ, 0xc0, !PT ;  /* 0x0000ffff1a107812 */ /* 0x000fe200078ec0ff */
[----:B-----5:R-:W-:Y:S01]  /*12c40*/  IMAD.IADD R26, R9, 0x1, R8 ;  /* 0x00000001091a7824 */ /* 0x020fe200078e0208 */
[----:B------:R-:W-:-:S07]  /*12c50*/  LEA.HI R0, R0, R5, RZ, 0x10 ;  /* 0x0000000500007211 */ /* 0x000fce00078f80ff */
[----:B------:R-:W-:Y:S05]  /*12c60*/  @!P0 BRA `(.L_x_1138) ;  /* 0x0000000000108947 */ /* 0x000fea0003800000 */
[----:B------:R-:W0:Y:S02]  /*12c70*/  LDC.64 R2, c[0x0][0xa20] ;  /* 0x00028800ff027b82 */ /* 0x000e240000000a00 */
[----:B0-----:R-:W-:-:S05]  /*12c80*/  IMAD.WIDE R2, R27, 0x4, R2 ;  /* 0x000000041b027825 */ /* 0x001fca00078e0202 */
[----:B------:R0:W5:Y:S01]  /*12c90*/  LDG.E R11, desc[UR52][R2.64] ;  /* 0x00000034020b7981 */ /* 0x000162000c1e1900 */
[----:B------:R-:W-:Y:S05]  /*12ca0*/  BRA `(.L_x_1139) ;  /* 0x0000000000107947 */ /* 0x000fea0003800000 */
.L_x_1138:
[----:B------:R-:W-:Y:S05]  /*12cb0*/  @!P1 BRA `(.L_x_1139) ;  /* 0x00000000000c9947 */ /* 0x000fea0003800000 */
[----:B------:R-:W2:Y:S04]  /*12cc0*/  LDG.E R4, desc[UR52][R2.64] ;  /* 0x0000003402047981 */ /* 0x000ea8000c1e1900 */
[----:B------:R-:W2:Y:S02]  /*12cd0*/  LDG.E R11, desc[UR52][R2.64+0x4] ;  /* 0x00000434020b7981 */ /* 0x000ea4000c1e1900 */
[----:B--2---:R-:W-:-:S07]  /*12ce0*/  IMAD.IADD R11, R11, 0x1, -R4 ;  /* 0x000000010b0b7824 */ /* 0x004fce00078e0a04 */
.L_x_1139:
[----:B0-----:R-:W0:Y:S01]  /*12cf0*/  LDC R2, c[0x0][0x448] ;  /* 0x00011200ff027b82 */ /* 0x001e220000000800 */
[----:B------:R-:W-:Y:S02]  /*12d00*/  IMAD R12, R25, 0xc0, RZ ;  /* 0x000000c0190c7824 */ /* 0x000fe400078e02ff */
[----:B-----5:R-:W-:Y:S02]  /*12d10*/  IMAD.IADD R8, R11, 0x1, -R8 ;  /* 0x000000010b087824 */ /* 0x020fe400078e0a08 */
[----:B------:R-:W-:Y:S01]  /*12d20*/  VIADD R5, R12, 0xbf ;  /* 0x000000bf0c057836 */ /* 0x000fe20000000000 */
[----:B------:R2:W-:Y:S01]  /*12d30*/  STL [R1+0x8], R12 ;  /* 0x0000080c01007387 */ /* 0x0005e20000100800 */
[----:B0-----:R-:W-:Y:S02]  /*12d40*/  ISETP.NE.AND P1, PT, R2, 0x1, PT ;  /* 0x000000010200780c */ /* 0x001fe40003f25270 */
[----:B------:R-:W0:Y:S11]  /*12d50*/  LDC.64 R2, c[0x0][0x9e0] ;  /* 0x00027800ff027b82 */ /* 0x000e360000000a00 */
[----:B------:R-:W3:Y:S08]  /*12d60*/  @P1 LDC R6, c[0x0][0x44c] ;  /* 0x00011300ff061b82 */ /* 0x000ef00000000800 */
[----:B------:R-:W4:Y:S01]  /*12d70*/  @P1 LDC R4, c[0x0][0x450] ;  /* 0x00011400ff041b82 */ /* 0x000f220000000800 */
[----:B0-----:R-:W-:Y:S01]  /*12d80*/  ISETP.GE.AND P2, PT, R3, 0x1, PT ;  /* 0x000000010300780c */ /* 0x001fe20003f46270 */
[----:B---3--:R-:W-:Y:S01]  /*12d90*/  @P1 IMAD.HI.U32 R7, R5, R6, RZ ;  /* 0x0000000605071227 */ /* 0x008fe200078e00ff */
[----:B------:R-:W-:-:S04]  /*12da0*/  IADD3 R6, R8, 0x1, -R10 ;  /* 0x0000000108067810 */ /* 0x000fc80007ffe80a */
[----:B----4-:R-:W-:Y:S01]  /*12db0*/  @P1 SHF.R.U32.HI R5, RZ, R4, R7 ;  /* 0x00000004ff051219 */ /* 0x010fe20000011607 */
[----:B------:R-:W-:-:S05]  /*12dc0*/  VIADD R4, R8, 0x7f ;  /* 0x0000007f08047836 */ /* 0x000fca0000000000 */
[----:B------:R-:W-:-:S04]  /*12dd0*/  SHF.R.S32.HI R7, RZ, 0x1f, R4 ;  /* 0x0000001fff077819 */ /* 0x000fc80000011404 */
[----:B------:R-:W-:Y:S01]  /*12de0*/  LEA.HI R4, R7, R4, RZ, 0x7 ;  /* 0x0000000407047211 */ /* 0x000fe200078f38ff */
[----:B------:R-:W-:-:S03]  /*12df0*/  IMAD.IADD R7, R6, 0x1, R5 ;  /* 0x0000000106077824 */ /* 0x000fc600078e0205 */
[----:B------:R-:W-:Y:S01]  /*12e00*/  SHF.R.S32.HI R9, RZ, 0x7, R4 ;  /* 0x00000007ff097819 */ /* 0x000fe20000011404 */
[----:B------:R-:W-:-:S04]  /*12e10*/  IMAD.IADD R2, R7, 0x1, R2 ;  /* 0x0000000107027824 */ /* 0x000fc800078e0202 */
[----:B------:R2:W-:Y:S01]  /*12e20*/  STL [R1+0x40], R9 ;  /* 0x0000400901007387 */ /* 0x0005e20000100800 */
[----:B------:R-:W-:Y:S05]  /*12e30*/  @!P2 BRA `(.L_x_1140) ;  /* 0x000000000048a947 */ /* 0x000fea0003800000 */
[C---:B------:R-:W-:Y:S01]  /*12e40*/  ISETP.GT.AND P0, PT, R7.reuse, RZ, PT ;  /* 0x000000ff0700720c */ /* 0x040fe20003f04270 */
[----:B------:R-:W-:Y:S01]  /*12e50*/  BSSY B0, `(.L_x_1141) ;  /* 0x000000e000007945 */ /* 0x000fe20003800000 */
[----:B------:R-:W-:-:S11]  /*12e60*/  VIADD R6, R7, 0xffffffff ;  /* 0xffffffff07067836 */ /* 0x000fd60000000000 */
[----:B------:R-:W-:Y:S05]  /*12e70*/  @P0 BRA `(.L_x_1142) ;  /* 0x00000000001c0947 */ /* 0x000fea0003800000 */
[----:B------:R-:W-:Y:S01]  /*12e80*/  ISETP.NE.AND P0, PT, R3, 0x1, PT ;  /* 0x000000010300780c */ /* 0x000fe20003f05270 */
[----:B------:R-:W-:-:S12]  /*12e90*/  IMAD.MOV R7, RZ, RZ, -R7 ;  /* 0x000000ffff077224 */ /* 0x000fd800078e0a07 */
[----:B------:R-:W0:Y:S02]  /*12ea0*/  @P0 LDC.64 R4, c[0x0][0x9e8] ;  /* 0x00027a00ff040b82 */ /* 0x000e240000000a00 */
[----:B0-----:R-:W-:-:S05]  /*12eb0*/  @P0 IMAD.HI.U32 R4, R7, R4, RZ ;  /* 0x0000000407040227 */ /* 0x001fca00078e00ff */
[----:B------:R-:W-:-:S04]  /*12ec0*/  @P0 SHF.R.U32.HI R7, RZ, R5, R4 ;  /* 0x00000005ff070219 */ /* 0x000fc80000011604 */
[----:B------:R-:W-:Y:S01]  /*12ed0*/  LOP3.LUT R6, RZ, R7, RZ, 0x33, !PT ;  /* 0x00000007ff067212 */ /* 0x000fe200078e33ff */
[----:B------:R-:W-:Y:S06]  /*12ee0*/  BRA `(.L_x_1143) ;  /* 0x0000000000107947 */ /* 0x000fec0003800000 */
.L_x_1142:
[----:B------:R-:W-:-:S13]  /*12ef0*/  ISETP.NE.AND P0, PT, R3, 0x1, PT ;  /* 0x000000010300780c */ /* 0x000fda0003f05270 */
[----:B------:R-:W0:Y:S02]  /*12f00*/  @P0 LDC.64 R4, c[0x0][0x9e8] ;  /* 0x00027a00ff040b82 */ /* 0x000e240000000a00 */
[----:B0-----:R-:W-:-:S05]  /*12f10*/  @P0 IMAD.HI.U32 R4, R6, R4, RZ ;  /* 0x0000000406040227 */ /* 0x001fca00078e00ff */
[----:B------:R-:W-:-:S07]  /*12f20*/  @P0 SHF.R.U32.HI R6, RZ, R5, R4 ;  /* 0x00000005ff060219 */ /* 0x000fce0000011604 */
.L_x_1143:
[----:B------:R-:W-:Y:S05]  /*12f30*/  BSYNC B0 ;  /* 0x0000000000007941 */ /* 0x000fea0003800000 */
.L_x_1141:
[----:B------:R-:W-:-:S05]  /*12f40*/  IMAD R5, R6, R3, R3 ;  /* 0x0000000306057224 */ /* 0x000fca00078e0203 */
[----:B------:R-:W-:-:S07]  /*12f50*/  VIMNMX R2, R2, R5, PT ;  /* 0x0000000502027248 */ /* 0x000fce0003fe0100 */
.L_x_1140:
[----:B------:R-:W0:Y:S01]  /*12f60*/  @P1 LDC R4, c[0x0][0x44c] ;  /* 0x00011300ff041b82 */ /* 0x000e220000000800 */
[----:B------:R-:W-:Y:S01]  /*12f70*/  VIADD R2, R2, 0x7f ;  /* 0x0000007f02027836 */ /* 0x000fe20000000000 */
[----:B------:R-:W-:Y:S01]  /*12f80*/  ULDC UR4, c[0x0][0x9dc] ;  /* 0x0002770000047ab9 */ /* 0x000fe20000000800 */
[----:B------:R-:W-:-:S05]  /*12f90*/  IMAD.MOV.U32 R5, RZ, RZ, R12 ;  /* 0x000000ffff057224 */ /* 0x000fca00078e000c */
[----:B------:R-:W3:Y:S01]  /*12fa0*/  @P1 LDC R7, c[0x0][0x450] ;  /* 0x00011400ff071b82 */ /* 0x000ee20000000800 */
[----:B0-----:R-:W-:-:S05]  /*12fb0*/  @P1 IMAD.HI.U32 R4, R12, R4, RZ ;  /* 0x000000040c041227 */ /* 0x001fca00078e00ff */
[----:B---3--:R-:W-:Y:S02]  /*12fc0*/  @P1 SHF.R.U32.HI R5, RZ, R7, R4 ;  /* 0x00000007ff051219 */ /* 0x008fe40000011604 */
[----:B------:R-:W-:Y:S02]  /*12fd0*/  SHF.R.S32.HI R7, RZ, 0x1f, R2 ;  /* 0x0000001fff077819 */ /* 0x000fe40000011402 */
[----:B------:R-:W-:Y:S02]  /*12fe0*/  IADD3 R8, R5, R8, -R10 ;  /* 0x0000000805087210 */ /* 0x000fe40007ffe80a */
[----:B------:R-:W-:-:S04]  /*12ff0*/  LEA.HI R7, R7, R2, RZ, 0x7 ;  /* 0x0000000207077211 */ /* 0x000fc800078f38ff */
[----:B------:R-:W-:-:S04]  /*13000*/  SHF.R.S32.HI R2, RZ, 0x7, R7 ;  /* 0x00000007ff027819 */ /* 0x000fc80000011407 */
[----:B------:R-:W-:Y:S01]  /*13010*/  VIMNMX R6, R9, R2, PT ;  /* 0x0000000209067248 */ /* 0x000fe20003fe0100 */
[----:B------:R0:W-:Y:S02]  /*13020*/  STL [R1+0x3c], R2 ;  /* 0x00003c0201007387 */ /* 0x0001e40000100800 */
[----:B0-----:R-:W-:Y:S01]  /*13030*/  VIADD R2, R8, -UR4 ;  /* 0x8000000408027c36 */ /* 0x001fe20008000000 */
[----:B------:R-:W-:Y:S06]  /*13040*/  @!P2 BRA `(.L_x_1144) ;  /* 0x000000000048a947 */ /* 0x000fec0003800000 */
[----:B------:R-:W-:Y:S01]  /*13050*/  IMAD.MOV.U32 R7, RZ, RZ, R8 ;  /* 0x000000ffff077224 */ /* 0x000fe200078e0008 */
[----:B------:R-:W-:Y:S04]  /*13060*/  BSSY B0, `(.L_x_1145) ;  /* 0x000000e000007945 */ /* 0x000fe80003800000 */
[----:B------:R-:W-:-:S13]  /*13070*/  ISETP.GT.AND P0, PT, R7, -0x1, PT ;  /* 0xffffffff0700780c */ /* 0x000fda0003f04270 */
[----:B------:R-:W-:Y:S05]  /*13080*/  @P0 BRA `(.L_x_1146) ;  /* 0x00000000001c0947 */ /* 0x000fea0003800000 */
[----:B------:R-:W-:Y:S02]  /*13090*/  ISETP.NE.AND P0, PT, R3, 0x1, PT ;  /* 0x000000010300780c */ /* 0x000fe40003f05270 */
[----:B------:R-:W-:-:S11]  /*130a0*/  LOP3.LUT R7, RZ, R7, RZ, 0x33, !PT ;  /* 0x00000007ff077212 */ /* 0x000fd600078e33ff */
[----:B------:R-:W0:Y:S02]  /*130b0*/  @P0 LDC.64 R4, c[0x0][0x9e8] ;  /* 0x00027a00ff040b82 */ /* 0x000e240000000a00 */
[----:B0-----:R-:W-:-:S05]  /*130c0*/  @P0 IMAD.HI.U32 R4, R7, R4, RZ ;  /* 0x0000000407040227 */ /* 0x001fca00078e00ff */
[----:B------:R-:W-:-:S04]  /*130d0*/  @P0 SHF.R.U32.HI R7, RZ, R5, R4 ;  /* 0x00000005ff070219 */ /* 0x000fc80000011604 */
[----:B------:R-:W-:Y:S01]  /*130e0*/  LOP3.LUT R7, RZ, R7, RZ, 0x33, !PT ;  /* 0x00000007ff077212 */ /* 0x000fe200078e33ff */
[----:B------:R-:W-:Y:S06]  /*130f0*/  BRA `(.L_x_1147) ;  /* 0x0000000000107947 */ /* 0x000fec0003800000 */
.L_x_1146:
[----:B------:R-:W-:-:S13]  /*13100*/  ISETP.NE.AND P0, PT, R3, 0x1, PT ;  /* 0x000000010300780c */ /* 0x000fda0003f05270 */
[----:B------:R-:W0:Y:S02]  /*13110*/  @P0 LDC.64 R4, c[0x0][0x9e8] ;  /* 0x00027a00ff040b82 */ /* 0x000e240000000a00 */
[----:B0-----:R-:W-:-:S05]  /*13120*/  @P0 IMAD.HI.U32 R4, R7, R4, RZ ;  /* 0x0000000407040227 */ /* 0x001fca00078e00ff */
[----:B------:R-:W-:-:S07]  /*13130*/  @P0 SHF.R.U32.HI R7, RZ, R5, R4 ;  /* 0x00000005ff070219 */ /* 0x000fce0000011604 */
.L_x_1147:
[----:B------:R-:W-:Y:S05]  /*13140*/  BSYNC B0 ;  /* 0x0000000000007941 */ /* 0x000fea0003800000 */
.L_x_1145:
[----:B------:R-:W-:-:S05]  /*13150*/  IMAD R3, R7, R3, RZ ;  /* 0x0000000307037224 */ /* 0x000fca00078e02ff */
[----:B------:R-:W-:-:S07]  /*13160*/  VIMNMX R2, R2, R3, !PT ;  /* 0x0000000302027248 */ /* 0x000fce0007fe0100 */
.L_x_1144:
[----:B------:R-:W-:Y:S01]  /*13170*/  SHF.R.S32.HI R3, RZ, 0x1f, R2 ;  /* 0x0000001fff037819 */ /* 0x000fe20000011402 */
[----:B------:R-:W-:Y:S01]  /*13180*/  IMAD.MOV.U32 R5, RZ, RZ, RZ ;  /* 0x000000ffff057224 */ /* 0x000fe200078e00ff */
[----:B------:R-:W-:Y:S01]  /*13190*/  SHF.R.U32.HI R4, RZ, 0x10, R0 ;  /* 0x00000010ff047819 */ /* 0x000fe20000011600 */
[----:B------:R-:W-:Y:S01]  /*131a0*/  BSSY B0, `(.L_x_1148) ;  /* 0x0000029000007945 */ /* 0x000fe20003800000 */
[----:B------:R-:W-:Y:S01]  /*131b0*/  LEA.HI R3, R3, R2, RZ, 0x7 ;  /* 0x0000000203037211 */ /* 0x000fe200078f38ff */
[----:B--2---:R-:W-:Y:S01]  /*131c0*/  IMAD.MOV.U32 R12, RZ, RZ, R5 ;  /* 0x000000ffff0c7224 */ /* 0x004fe200078e0005 */
[----:B------:R-:W-:Y:S02]  /*131d0*/  ISETP.NE.AND P0, PT, R4, RZ, PT ;  /* 0x000000ff0400720c */ /* 0x000fe40003f05270 */
[----:B------:R-:W-:Y:S02]  /*131e0*/  SHF.R.S32.HI R3, RZ, 0x7, R3 ;  /* 0x00000007ff037819 */ /* 0x000fe40000011403 */
[----:B-1----:R-:W-:-:S02]  /*131f0*/  LOP3.LUT R10, R0, 0xff, RZ, 0xc0, !PT ;  /* 0x000000ff000a7812 */ /* 0x002fc400078ec0ff */
[----:B------:R-:W-:-:S04]  /*13200*/  VIMNMX R11, RZ, R3, !PT ;  /* 0x00000003ff0b7248 */ /* 0x000fc80007fe0100 */
[----:B------:R-:W-:Y:S01]  /*13210*/  ISETP.GT.AND P1, PT, R6, R11, PT ;  /* 0x0000000b0600720c */ /* 0x000fe20003f24270 */
[----:B------:R0:W-:Y:S02]  /*13220*/  STL [R1+0x14], R11 ;  /* 0x0000140b01007387 */ /* 0x0001e40000100800 */
[----:B------:R-:W1:Y:S02]  /*13230*/  @!P0 LDC R4, c[0x0][0x9f0] ;  /* 0x00027c00ff048b82 */ /* 0x000e640000000800 */
[----:B------:R0:W-:Y:S04]  /*13240*/  STL [R1+0x18], R5 ;  /* 0x0000180501007387 */ /* 0x0001e80000100800 */
[----:B------:R0:W-:Y:S04]  /*13250*/  STL [R1+0x34], R10 ;  /* 0x0000340a01007387 */ /* 0x0001e80000100800 */
[----:B------:R-:W-:Y:S05]  /*13260*/  @!P1 BRA `(.L_x_1149) ;  /* 0x0000000000709947 */ /* 0x000fea0003800000 */
[-C--:B-1----:R-:W-:Y:S01]  /*13270*/  IABS R0, R4.reuse ;  /* 0x0000000400007213 */ /* 0x082fe20000000000 */
[----:B------:R-:W-:Y:S01]  /*13280*/  IMAD.MOV.U32 R2, RZ, RZ, RZ ;  /* 0x000000ffff027224 */ /* 0x000fe200078e00ff */
[----:B------:R-:W-:Y:S02]  /*13290*/  IABS R7, R4 ;  /* 0x0000000400077213 */ /* 0x000fe40000000000 */
[----:B------:R-:W1:Y:S03]  /*132a0*/  I2F.RP R8, R0 ;  /* 0x0000000000087306 */ /* 0x000e660000209400 */
[----:B------:R-:W-:-:S05]  /*132b0*/  IMAD.MOV R7, RZ, RZ, -R7 ;  /* 0x000000ffff077224 */ /* 0x000fca00078e0a07 */
[----:B-1----:R-:W1:Y:S02]  /*132c0*/  MUFU.RCP R8, R8 ;  /* 0x0000000800087308 */ /* 0x002e640000001000 */
[----:B-1----:R-:W-:-:S06]  /*132d0*/  VIADD R9, R8, 0xffffffe ;  /* 0x0ffffffe08097836 */ /* 0x002fcc0000000000 */
[----:B------:R-:W0:Y:S02]  /*132e0*/  F2I.FTZ.U32.TRUNC.NTZ R3, R9 ;  /* 0x0000000900037305 */ /* 0x000e24000021f000 */
[----:B0-----:R-:W-:-:S04]  /*132f0*/  IMAD.MOV R5, RZ, RZ, -R3 ;  /* 0x000000ffff057224 */ /* 0x001fc800078e0a03 */
[----:B------:R-:W-:-:S04]  /*13300*/  IMAD R5, R5, R0, RZ ;  /* 0x0000000005057224 */ /* 0x000fc800078e02ff */
[----:B------:R-:W-:Y:S01]  /*13310*/  IMAD.HI.U32 R5, R3, R5, R2 ;  /* 0x0000000503057227 */ /* 0x000fe200078e0002 */
[----:B------:R-:W-:-:S05]  /*13320*/  IADD3 R3, R4, -0x1, R6 ;  /* 0xffffffff04037810 */ /* 0x000fca0007ffe006 */
[----:B------:R-:W-:-:S05]  /*13330*/  IMAD.IADD R3, R3, 0x1, -R11 ;  /* 0x0000000103037824 */ /* 0x000fca00078e0a0b */
[----:B------:R-:W-:Y:S02]  /*13340*/  IABS R2, R3 ;  /* 0x0000000300027213 */ /* 0x000fe40000000000 */
[----:B------:R-:W-:-:S03]  /*13350*/  LOP3.LUT R3, R3, R4, RZ, 0x3c, !PT ;  /* 0x0000000403037212 */ /* 0x000fc600078e3cff */
[----:B------:R-:W-:Y:S01]  /*13360*/  IMAD.HI.U32 R5, R5, R2, RZ ;  /* 0x0000000205057227 */ /* 0x000fe200078e00ff */
[----:B------:R-:W-:-:S03]  /*13370*/  ISETP.GE.AND P2, PT, R3, RZ, PT ;  /* 0x000000ff0300720c */ /* 0x000fc60003f46270 */
        /* <DEDUP_REMOVED lines=9> */
[----:B------:R-:W-:-:S05]  /*13410*/  IMAD.MOV.U32 R12, RZ, RZ, R5 ;  /* 0x000000ffff0c7224 */ /* 0x000fca00078e0005 */
[----:B------:R2:W-:Y:S02]  /*13420*/  STL [R1+0x18], R12 ;  /* 0x0000180c01007387 */ /* 0x0005e40000100800 */
.L_x_1149:
[----:B------:R-:W-:Y:S05]  /*13430*/  BSYNC B0 ;  /* 0x0000000000007941 */ /* 0x000fea0003800000 */
.L_x_1148:
[----:B------:R-:W-:Y:S01]  /*13440*/  IMAD.MOV.U32 R0, RZ, RZ, R12 ;  /* 0x000000ffff007224 */ /* 0x000fe200078e000c */
[----:B------:R-:W-:Y:S03]  /*13450*/  BSSY B7, `(.L_x_1150) ;  /* 0x0000354000077945 */ /* 0x000fe60003800000 */
[----:B------:R-:W-:-:S05]  /*13460*/  IMAD R29, R10, R0, R11 ;  /* 0x000000000a1d7224 */ /* 0x000fca00078e020b */
[----:B------:R-:W-:-:S04]  /*13470*/  VIADDMNMX R22, R29, R0, R6, PT ;  /* 0x000000001d167246 */ /* 0x000fc80003800106 */
[----:B------:R-:W-:Y:S01]  /*13480*/  ISETP.GT.AND P0, PT, R22, R29, PT ;  /* 0x0000001d1600720c */ /* 0x000fe20003f04270 */
[----:B------:R3:W-:-:S12]  /*13490*/  STL [R1+0x1c], R22 ;  /* 0x00001c1601007387 */ /* 0x0007d80000100800 */
[----:B---3--:R-:W-:Y:S05]  /*134a0*/  @P0 BRA `(.L_x_1151) ;  /* 0x0000000000440947 */ /* 0x008fea0003800000 */
[----:B------:R-:W3:Y:S02]  /*134b0*/  S2R R0, SR_TID.X ;  /* 0x0000000000007919 */ /* 0x000ee40000002100 */
[----:B---3--:R-:W-:-:S04]  /*134c0*/  LOP3.LUT R0, R0, 0x7f, RZ, 0xc0, !PT ;  /* 0x0000007f00007812 */ /* 0x008fc800078ec0ff */
[----:B------:R-:W-:-:S13]  /*134d0*/  ISETP.NE.AND P0, PT, R0, RZ, PT ;  /* 0x000000ff0000720c */ /* 0x000fda0003f05270 */
[----:B------:R-:W-:Y:S05]  /*134e0*/  @P0 BRA `(.L_x_1152) ;  /* 0x0000003400280947 */ /* 0x000fea0003800000 */
[----:B------:R-:W3:Y:S01]  /*134f0*/  S2R R7, SR_LANEID ;  /* 0x0000000000077919 */ /* 0x000ee20000000000 */
[----:B------:R-:W-:Y:S01]  /*13500*/  VOTEU.ANY UR4, UPT, PT ;  /* 0x0000000000047886 */ /* 0x000fe200038e0100 */
[----:B------:R-:W4:Y:S01]  /*13510*/  LDC.64 R2, c[0x0][0xc60] ;  /* 0x00031800ff027b82 */ /* 0x000f220000000a00 */
[----:B------:R-:W3:Y:S08]  /*13520*/  FLO.U32 R0, UR4 ;  /* 0x0000000400007d00 */ /* 0x000ef000080e0000 */
[----:B0-----:R-:W4:Y:S01]  /*13530*/  POPC R5, UR4 ;  /* 0x0000000400057d09 */ /* 0x001f220008000000 */
[----:B---3--:R-:W-:-:S13]  /*13540*/  ISETP.EQ.U32.AND P0, PT, R0, R7, PT ;  /* 0x000000070000720c */ /* 0x008fda0003f02070 */
[----:B----4-:R-:W3:Y:S01]  /*13550*/  @P0 ATOMG.E.ADD.STRONG.GPU PT, R3, desc[UR52][R2.64], R5 ;  /* 0x00000005020309a8 */ /* 0x010ee200081ee1f4 */
[----:B-1----:R-:W0:Y:S02]  /*13560*/  S2R R4, SR_LTMASK ;  /* 0x0000000000047919 */ /* 0x002e240000003900 */
[----:B0-----:R-:W-:-:S04]  /*13570*/  LOP3.LUT R4, R4, UR4, RZ, 0xc0, !PT ;  /* 0x0000000404047c12 */ /* 0x001fc8000f8ec0ff */
[----:B------:R-:W0:Y:S01]  /*13580*/  POPC R7, R4 ;  /* 0x0000000400077309 */ /* 0x000e220000000000 */
[----:B---3--:R-:W0:Y:S02]  /*13590*/  SHFL.IDX PT, R0, R3, R0, 0x1f ;  /* 0x00001f0003007589 */ /* 0x008e2400000e0000 */
[----:B0-----:R-:W-:Y:S01]  /*135a0*/  IADD3 R24, R0, UR37, R7 ;  /* 0x0000002500187c10 */ /* 0x001fe2000fffe007 */
[----:B------:R-:W-:Y:S06]  /*135b0*/  BRA `(.L_x_1152) ;  /* 0x0000003000f47947 */ /* 0x000fec0003800000 */
.L_x_1151:
        /* <DEDUP_REMOVED lines=8> */
[----:B-1----:R-:W-:Y:S02]  /*13640*/  IMAD.U32 R4, RZ, RZ, UR6 ;  /* 0x00000006ff047e24 */ /* 0x002fe4000f8e00ff */
[----:B------:R-:W1:Y:S01]  /*13650*/  LDC.64 R2, c[0x4][R2] ;  /* 0x0100000002027b82 */ /* 0x000e620000000a00 */
[----:B0-----:R-:W-:Y:S02]  /*13660*/  IMAD.U32 R5, RZ, RZ, UR7 ;  /* 0x00000007ff057e24 */ /* 0x001fe4000f8e00ff */
[----:B------:R-:W-:Y:S02]  /*13670*/  IMAD.U32 R6, RZ, RZ, UR8 ;  /* 0x00000008ff067e24 */ /* 0x000fe4000f8e00ff */
[----:B------:R-:W-:-:S02]  /*13680*/  IMAD.U32 R7, RZ, RZ, UR9 ;  /* 0x00000009ff077e24 */ /* 0x000fc4000f8e00ff */
[----:B------:R-:W-:Y:S02]  /*13690*/  IMAD.U32 R10, RZ, RZ, UR4 ;  /* 0x00000004ff0a7e24 */ /* 0x000fe4000f8e00ff */
[----:B------:R-:W-:Y:S02]  /*136a0*/  IMAD.U32 R11, RZ, RZ, UR5 ;  /* 0x00000005ff0b7e24 */ /* 0x000fe4000f8e00ff */
[----:B------:R-:W-:Y:S02]  /*136b0*/  IMAD.MOV.U32 R8, RZ, RZ, 0x70 ;  /* 0x00000070ff087424 */ /* 0x000fe400078e00ff */
[----:B--2---:R-:W-:Y:S02]  /*136c0*/  IMAD.MOV.U32 R12, RZ, RZ, 0x1 ;  /* 0x00000001ff0c7424 */ /* 0x004fe400078e00ff */
[----:B------:R-:W-:-:S07]  /*136d0*/  IMAD.MOV.U32 R13, RZ, RZ, RZ ;  /* 0x000000ffff0d7224 */ /* 0x000fce00078e00ff */
[----:B------:R-:W-:-:S07]  /*136e0*/  LEPC R20, `(.L_x_1154) ;  /* 0x000000001014794e */ /* 0x000fce0000000000 */
[----:B-1----:R-:W-:Y:S05]  /*136f0*/  CALL.ABS.NOINC R2 ;  /* 0x0000000002007343 */ /* 0x002fea0003c00000 */
.L_x_1154:
[----:B------:R-:W-:Y:S05]  /*13700*/  BSYNC B6 ;  /* 0x0000000000067941 */ /* 0x000fea0003800000 */
.L_x_1153:
        /* <DEDUP_REMOVED lines=9> */
[----:B-1----:R-:W-:Y:S02]  /*137a0*/  IMAD.U32 R4, RZ, RZ, UR6 ;  /* 0x00000006ff047e24 */ /* 0x002fe4000f8e00ff */
[----:B0-----:R-:W-:Y:S02]  /*137b0*/  IMAD.U32 R5, RZ, RZ, UR7 ;  /* 0x00000007ff057e24 */ /* 0x001fe4000f8e00ff */
[----:B------:R-:W-:Y:S02]  /*137c0*/  IMAD.U32 R6, RZ, RZ, UR8 ;  /* 0x00000008ff067e24 */ /* 0x000fe4000f8e00ff */
[----:B------:R-:W-:-:S02]  /*137d0*/  IMAD.U32 R7, RZ, RZ, UR9 ;  /* 0x00000009ff077e24 */ /* 0x000fc4000f8e00ff */
[----:B------:R-:W-:Y:S02]  /*137e0*/  IMAD.U32 R10, RZ, RZ, UR4 ;  /* 0x00000004ff0a7e24 */ /* 0x000fe4000f8e00ff */
[----:B------:R-:W-:Y:S02]  /*137f0*/  IMAD.U32 R11, RZ, RZ, UR5 ;  /* 0x00000005ff0b7e24 */ /* 0x000fe4000f8e00ff */
[----:B------:R-:W-:Y:S02]  /*13800*/  IMAD.MOV.U32 R8, RZ, RZ, 0x70 ;  /* 0x00000070ff087424 */ /* 0x000fe400078e00ff */
[----:B--2---:R-:W-:Y:S02]  /*13810*/  IMAD.MOV.U32 R12, RZ, RZ, 0x1 ;  /* 0x00000001ff0c7424 */ /* 0x004fe400078e00ff */
[----:B---3--:R-:W-:-:S07]  /*13820*/  IMAD.MOV.U32 R13, RZ, RZ, RZ ;  /* 0x000000ffff0d7224 */ /* 0x008fce00078e00ff */
[----:B------:R-:W-:-:S07]  /*13830*/  LEPC R20, `(.L_x_1157) ;  /* 0x000000001014794e */ /* 0x000fce0000000000 */
[----:B----4-:R-:W-:Y:S05]  /*13840*/  CALL.ABS.NOINC R2 ;  /* 0x0000000002007343 */ /* 0x010fea0003c00000 */
.L_x_1157:
[----:B------:R0:W1:Y:S01]  /*13850*/  LDC.64 R2, c[0x4][R19] ;  /* 0x0100000013027b82 */ /* 0x0000620000000a00 */
[----:B------:R-:W-:Y:S01]  /*13860*/  ULDC.64 UR6, c[0x4][0xa8] ;  /* 0x01002a0000067ab9 */ /* 0x000fe20000000a00 */
[----:B------:R-:W-:Y:S01]  /*13870*/  ULDC.64 UR8, c[0x4][0xb0] ;  /* 0x01002c0000087ab9 */ /* 0x000fe20000000a00 */
[----:B------:R-:W-:Y:S01]  /*13880*/  ULDC.64 UR4, c[0x4][0x18] ;  /* 0x0100060000047ab9 */ /* 0x000fe20000000a00 */
[----:B------:R-:W-:Y:S02]  /*13890*/  IMAD.U32 R4, RZ, RZ, UR6 ;  /* 0x00000006ff047e24 */ /* 0x000fe4000f8e00ff */
[----:B------:R-:W-:Y:S02]  /*138a0*/  IMAD.U32 R5, RZ, RZ, UR7 ;  /* 0x00000007ff057e24 */ /* 0x000fe4000f8e00ff */
[----:B------:R-:W-:Y:S02]  /*138b0*/  IMAD.U32 R6, RZ, RZ, UR8 ;  /* 0x00000008ff067e24 */ /* 0x000fe4000f8e00ff */
[----:B------:R-:W-:-:S02]  /*138c0*/  IMAD.U32 R7, RZ, RZ, UR9 ;  /* 0x00000009ff077e24 */ /* 0x000fc4000f8e00ff */
[----:B------:R-:W-:Y:S02]  /*138d0*/  IMAD.U32 R10, RZ, RZ, UR4 ;  /* 0x00000004ff0a7e24 */ /* 0x000fe4000f8e00ff */
[----:B------:R-:W-:Y:S02]  /*138e0*/  IMAD.U32 R11, RZ, RZ, UR5 ;  /* 0x00000005ff0b7e24 */ /* 0x000fe4000f8e00ff */
[----:B------:R-:W-:Y:S02]  /*138f0*/  IMAD.MOV.U32 R8, RZ, RZ, 0x70 ;  /* 0x00000070ff087424 */ /* 0x000fe400078e00ff */
[----:B------:R-:W-:Y:S02]  /*13900*/  IMAD.MOV.U32 R12, RZ, RZ, 0x1 ;  /* 0x00000001ff0c7424 */ /* 0x000fe400078e00ff */
[----:B0-----:R-:W-:-:S07]  /*13910*/  IMAD.MOV.U32 R13, RZ, RZ, RZ ;  /* 0x000000ffff0d7224 */ /* 0x001fce00078e00ff */
[----:B------:R-:W-:-:S07]  /*13920*/  LEPC R20, `(.L_x_1156) ;  /* 0x000000001014794e */ /* 0x000fce0000000000 */
[----:B-1----:R-:W-:Y:S05]  /*13930*/  CALL.ABS.NOINC R2 ;  /* 0x0000000002007343 */ /* 0x002fea0003c00000 */
.L_x_1156:
[----:B------:R-:W-:Y:S05]  /*13940*/  BSYNC B6 ;  /* 0x0000000000067941 */ /* 0x000fea0003800000 */
.L_x_1155:
[----:B------:R-:W-:Y:S01]  /*13950*/  ULDC.64 UR4, c[0x0][0x9f8] ;  /* 0x00027e0000047ab9 */ /* 0x000fe20000000a00 */
[----:B------:R-:W-:Y:S01]  /*13960*/  IMAD.MOV.U32 R23, RZ, RZ, R27 ;  /* 0x000000ffff177224 */ /* 0x000fe200078e001b */
[----:B------:R-:W-:-:S04]  /*13970*/  ISETP.NE.U32.AND P0, PT, RZ, UR4, PT ;  /* 0x00000004ff007c0c */ /* 0x000fc8000bf05070 */
[----:B------:R-:W-:Y:S01]  /*13980*/  ISETP.NE.AND.EX P0, PT, RZ, UR5, PT, P0 ;  /* 0x00000005ff007c0c */ /* 0x000fe2000bf05300 */
[----:B------:R-:W-:-:S12]  /*13990*/  ULDC.64 UR4, c[0x0][0xa08] ;  /* 0x0002820000047ab9 */ /* 0x000fd80000000a00 */
[----:B------:R-:W3:Y:S02]  /*139a0*/  @P0 LDC.64 R2, c[0x0][0x9f8] ;  /* 0x00027e00ff020b82 */ /* 0x000ee40000000a00 */
[----:B---3--:R-:W-:-:S05]  /*139b0*/  @P0 IMAD.WIDE R2, R27, 0x4, R2 ;  /* 0x000000041b020825 */ /* 0x008fca00078e0202 */
[----:B------:R3:W4:Y:S01]  /*139c0*/  @P0 LDG.E R23, desc[UR52][R2.64] ;  /* 0x0000003402170981 */ /* 0x000722000c1e1900 */
[----:B------:R-:W-:Y:S01]  /*139d0*/  VIADD R22, R22, 0xffffffff ;  /* 0xffffffff16167836 */ /* 0x000fe20000000000 */
[----:B---3--:R-:W3:Y:S02]  /*139e0*/  LDC.64 R2, c[0x0][0x418] ;  /* 0x00010600ff027b82 */ /* 0x008ee40000000a00 */
[----:B---3--:R-:W-:Y:S01]  /*139f0*/  LOP3.LUT P0, RZ, R2, UR4, RZ, 0xfc, !PT ;  /* 0x0000000402ff7c12 */ /* 0x008fe2000f80fcff */
[----:B------:R-:W-:-:S03]  /*13a00*/  UMOV UR4, 0xffffffff ;  /* 0xffffffff00047882 */ /* 0x000fc60000000000 */
[----:B------:R-:W-:Y:S02]  /*13a10*/  LOP3.LUT P0, RZ, R3, UR5, RZ, 0xfc, P0 ;  /* 0x0000000503ff7c12 */ /* 0x000fe4000800fcff */
[----:B----4-:R-:W-:Y:S02]  /*13a20*/  SHF.R.S32.HI R25, RZ, 0x1f, R23 ;  /* 0x0000001fff197819 */ /* 0x010fe40000011417 */
[----:B------:R-:W-:Y:S01]  /*13a30*/  SEL R19, R23, RZ, !P0 ;  /* 0x000000ff17137207 */ /* 0x000fe20004000000 */
[----:B------:R-:W-:Y:S08]  /*13a40*/  BRA.DIV UR4, `(.L_x_1158) ;  /* 0x0000004604a47947 */ /* 0x000ff0000b800000 */
[----:B------:R-:W3:Y:S02]  /*13a50*/  S2R R0, SR_TID.X ;  /* 0x0000000000007919 */ /* 0x000ee40000002100 */
[----:B---3--:R-:W-:-:S04]  /*13a60*/  SHF.R.U32.HI R0, RZ, 0x5, R0 ;  /* 0x00000005ff007819 */ /* 0x008fc80000011600 */
[----:B------:R-:W-:-:S05]  /*13a70*/  LOP3.LUT R0, R0, 0x3, RZ, 0xc0, !PT ;  /* 0x0000000300007812 */ /* 0x000fca00078ec0ff */
[----:B------:R3:W4:Y:S02]  /*13a80*/  SHFL.IDX PT, R14, R0, RZ, 0x1f ;  /* 0x00001fff000e7589 */ /* 0x00072400000e0000 */
.L_x_1252:
[----:B---3--:R-:W3:Y:S01]  /*13a90*/  LDL.LU R0, [R1] ;  /* 0x0000000001007983 */ /* 0x008ee20000300800 */
[----:B------:R-:W-:Y:S02]  /*13aa0*/  PLOP3.LUT P1, PT, PT, PT, PT, 0x8, 0x0 ;  /* 0x000000000000781c */ /* 0x000fe40003f2e170 */
[----:B----4-:R-:W-:Y:S02]  /*13ab0*/  ISETP.NE.AND P0, PT, R14, RZ, PT ;  /* 0x000000ff0e00720c */ /* 0x010fe40003f05270 */
[----:B---3--:R-:W-:-:S09]  /*13ac0*/  LOP3.LUT R0, R0, 0xfffffffe, RZ, 0xc0, !PT ;  /* 0xfffffffe00007812 */ /* 0x008fd200078ec0ff */
[----:B------:R-:W-:-:S05]  /*13ad0*/  @P1 LOP3.LUT R0, R0, 0x1, RZ, 0xfc, !PT ;  /* 0x0000000100001812 */ /* 0x000fca00078efcff */
[----:B------:R3:W-:Y:S01]  /*13ae0*/  STL [R1], R0 ;  /* 0x0000000001007387 */ /* 0x0007e20000100800 */
[----:B------:R-:W-:Y:S05]  /*13af0*/  @P0 BRA `(.L_x_1159) ;  /* 0x0000000000f40947 */ /* 0x000fea0003800000 */
[----:B------:R-:W-:-:S03]  /*13b00*/  UMOV UR4, 0xffffffff ;  /* 0xffffffff00047882 */ /* 0x000fc60000000000 */
[----:B------:R-:W-:Y:S05]  /*13b10*/  BRA.DIV UR4, `(.L_x_1160) ;  /* 0x0000004604a47947 */ /* 0x000fea000b800000 */
[----:B------:R-:W-:-:S13]  /*13b20*/  ELECT P6, URZ, PT ;  /* 0x00000000003f782f */ /* 0x000fda00038c0000 */
.L_x_1255:
[----:B------:R-:W-:Y:S05]  /*13b30*/  @!P6 BRA `(.L_x_1159) ;  /* 0x0000000000e4e947 */ /* 0x000fea0003800000 */
[----:B------:R-:W-:-:S04]  /*13b40*/  ISETP.NE.U32.AND P0, PT, R2, RZ, PT ;  /* 0x000000ff0200720c */ /* 0x000fc80003f05070 */
[----:B------:R-:W-:-:S13]  /*13b50*/  ISETP.NE.AND.EX P0, PT, R3, RZ, PT, P0 ;  /* 0x000000ff0300720c */ /* 0x000fda0003f05300 */
[----:B------:R-:W-:Y:S05]  /*13b60*/  @!P0 BRA `(.L_x_1161) ;  /* 0x0000000000448947 */ /* 0x000fea0003800000 */
[----:B------:R-:W4:Y:S01]  /*13b70*/  LDC R6, c[0x0][0x43c] ;  /* 0x00010f00ff067b82 */ /* 0x000f220000000800 */
[----:B------:R-:W-:Y:S01]  /*13b80*/  ULDC.64 UR4, c[0x0][0x428] ;  /* 0x00010a0000047ab9 */ /* 0x000fe20000000a00 */
[----:B----4-:R-:W-:-:S13]  /*13b90*/  ISETP.NE.AND P0, PT, R6, 0x1, PT ;  /* 0x000000010600780c */ /* 0x010fda0003f05270 */
[----:B01----:R-:W3:Y:S02]  /*13ba0*/  @P0 LDC.64 R4, c[0x0][0x440] ;  /* 0x00011000ff040b82 */ /* 0x003ee40000000a00 */
[----:B---3--:R-:W-:-:S04]  /*13bb0*/  @P0 IMAD.HI.U32 R0, R22, R4, RZ ;  /* 0x0000000416000227 */ /* 0x008fc800078e00ff */
[----:B------:R-:W-:Y:S01]  /*13bc0*/  IMAD.MOV.U32 R4, RZ, RZ, R22 ;  /* 0x000000ffff047224 */ /* 0x000fe200078e0016 */
        /* <DEDUP_REMOVED lines=11> */
.L_x_1161:
[----:B---3--:R-:W-:Y:S01]  /*13c80*/  IMAD R0, R18, 0x8, R17 ;  /* 0x0000000812007824 */ /* 0x008fe200078e0211 */
[----:B----4-:R-:W-:-:S04]  /*13c90*/  SHF.L.U32 R2, R28, 0x1f, RZ ;  /* 0x0000001f1c027819 */ /* 0x010fc800000006ff */
[----:B------:R-:W3:Y:S02]  /*13ca0*/  SYNCS.PHASECHK.TRANS64.TRYWAIT P0, [R0+URZ+0x16840], R2 ;  /* 0x01684002000075a7 */ /* 0x000ee4000800017f */
[----:B---3--:R-:W-:Y:S05]  /*13cb0*/  @!P0 BRA `(.L_x_1162) ;  /* 0x00000044005c8947 */ /* 0x008fea0003800000 */
.L_x_1256:
[----:B------:R-:W4:Y:S02]  /*13cc0*/  S2R R3, SR_TID.X ;  /* 0x0000000000037919 */ /* 0x000f240000002100 */
[----:B----4-:R-:W-:-:S04]  /*13cd0*/  LOP3.LUT R3, R3, 0x7f, RZ, 0xc0, !PT ;  /* 0x0000007f03037812 */ /* 0x010fc800078ec0ff */
[----:B------:R-:W-:-:S13]  /*13ce0*/  ISETP.NE.AND P0, PT, R3, RZ, PT ;  /* 0x000000ff0300720c */ /* 0x000fda0003f05270 */
[----:B------:R-:W-:Y:S05]  /*13cf0*/  @P0 BRA `(.L_x_1163) ;  /* 0x00000000001c0947 */ /* 0x000fea0003800000 */
[----:B------:R-:W4:Y:S01]  /*13d00*/  S2R R3, SR_TID.X ;  /* 0x0000000000037919 */ /* 0x000f220000002100 */
[----:B---3--:R-:W-:-:S04]  /*13d10*/  IMAD.MOV.U32 R2, RZ, RZ, 0x4000 ;  /* 0x00004000ff027424 */ /* 0x008fc800078e00ff */
[----:B------:R3:W-:Y:S01]  /*13d20*/  SYNCS.ARRIVE.TRANS64 RZ, [R0+URZ+0x16830], R2 ;  /* 0x0168300200ff79a7 */ /* 0x0007e2000800003f */
[----:B----4-:R-:W-:-:S04]  /*13d30*/  LOP3.LUT R3, R3, 0x1f, RZ, 0xc0, !PT ;  /* 0x0000001f03037812 */ /* 0x010fc800078ec0ff */
[----:B------:R-:W-:-:S13]  /*13d40*/  ISETP.NE.AND P0, PT, R3, RZ, PT ;  /* 0x000000ff0300720c */ /* 0x000fda0003f05270 */
[----:B---3--:R-:W-:Y:S05]  /*13d50*/  @!P0 BRA `(.L_x_1163) ;  /* 0x0000000000048947 */ /* 0x008fea0003800000 */
[----:B------:R-:W-:Y:S01]  /*13d60*/  BPT.TRAP 0x1 ;  /* 0x000000040000795c */ /* 0x000fe20000300000 */
.L_x_1163:
[----:B---3--:R-:W3:Y:S01]  /*13d70*/  LDL.LU R2, [R1] ;  /* 0x0000000001027983 */ /* 0x008ee20000300800 */
        /* <DEDUP_REMOVED lines=13> */
[----:B------:R-:W-:Y:S02]  /*13e50*/  ULEA UR11, UR11, UR4, 0x7 ;  /* 0x000000040b0b7291 */ /* 0x000fe4000f8e383f */
[----:B------:R-:W-:Y:S01]  /*13e60*/  UIADD3 UR8, UR8, 0xe400, URZ ;  /* 0x0000e40008087890 */ /* 0x000fe2000fffe03f */
[----:B------:R-:W-:-:S08]  /*13e70*/  UMOV UR4, 0x0 ;  /* 0x0000000000047882 */ /* 0x000fd00000000000 */
[----:B------:R4:W-:Y:S01]  /*13e80*/  UTMALDG.4D [UR8], [UR6], desc[UR4] ;  /* 0x00000408060075b4 */ /* 0x0009e20008019000 */
[----:B---3--:R-:W-:-:S04]  /*13e90*/  LOP3.LUT R2, R2, 0xfffffffe, RZ, 0xc0, !PT ;  /* 0xfffffffe02027812 */ /* 0x008fc800078ec0ff */
[----:B------:R-:W-:-:S05]  /*13ea0*/  @P0 LOP3.LUT R2, R2, 0x1, RZ, 0xfc, !PT ;  /* 0x0000000102020812 */ /* 0x000fca00078efcff */
[----:B------:R4:W-:Y:S01]  /*13eb0*/  STL [R1], R2 ;  /* 0x0000000201007387 */ /* 0x0009e20000100800 */
[----:B------:R-:W-:Y:S01]  /*13ec0*/  NOP ;  /* 0x0000000000007918 */ /* 0x000fe20000000000 */
.L_x_1159:
[----:B------:R-:W5:Y:S01]  /*13ed0*/  LDL.LU R3, [R1+0x10] ;  /* 0x0000100001037983 */ /* 0x000f620000300800 */
[----:B------:R-:W-:Y:S05]  /*13ee0*/  WARPSYNC.ALL ;  /* 0x0000000000007948 */ /* 0x000fea0003800000 */
[----:B----4-:R-:W-:Y:S01]  /*13ef0*/  ULDC.64 UR4, c[0x0][0x298] ;  /* 0x0000a60000047ab9 */ /* 0x010fe20000000a00 */
[----:B---3--:R-:W-:Y:S01]  /*13f00*/  VIADD R0, R17, 0x8400 ;  /* 0x0000840011007836 */ /* 0x008fe20000000000 */
[----:B------:R-:W-:Y:S01]  /*13f10*/  ULDC.64 UR6, c[0x0][0xa00] ;  /* 0x0002800000067ab9 */ /* 0x000fe20000000a00 */
[----:B------:R-:W-:Y:S01]  /*13f20*/  BSSY B6, `(.L_x_1164) ;  /* 0x0000022000067945 */ /* 0x000fe20003800000 */
[----:B------:R-:W-:Y:S01]  /*13f30*/  BAR.SYNC.DEFER_BLOCKING 0x8, 0x200 ;  /* 0x0208000000007b1d */ /* 0x000fe20000010000 */
[----:B------:R-:W-:-:S02]  /*13f40*/  ISETP.NE.U32.AND P0, PT, RZ, UR6, PT ;  /* 0x00000006ff007c0c */ /* 0x000fc4000bf05070 */
[----:B------:R-:W-:Y:S02]  /*13f50*/  LOP3.LUT P1, RZ, R0, 0x3ff, RZ, 0xc0, !PT ;  /* 0x000003ff00ff7812 */ /* 0x000fe4000782c0ff */
[----:B------:R-:W-:Y:S02]  /*13f60*/  ISETP.NE.AND.EX P0, PT, RZ, UR7, PT, P0 ;  /* 0x00000007ff007c0c */ /* 0x000fe4000bf05300 */
[----:B-----5:R-:W-:Y:S01]  /*13f70*/  SHF.R.S32.HI R2, RZ, 0x1f, R3 ;  /* 0x0000001fff027819 */ /* 0x020fe20000011403 */
[----:B01----:R-:W-:-:S04]  /*13f80*/  IMAD.WIDE.U32 R4, R3, UR4, RZ ;  /* 0x0000000403047c25 */ /* 0x003fc8000f8e00ff */
[----:B------:R-:W-:Y:S01]  /*13f90*/  IMAD R2, R2, UR4, RZ ;  /* 0x0000000402027c24 */ /* 0x000fe2000f8e02ff */
[----:B------:R0:W-:Y:S03]  /*13fa0*/  STL.64 [R1+0x28], R4 ;  /* 0x0000280401007387 */ /* 0x0001e60000100a00 */
[----:B------:R-:W-:Y:S01]  /*13fb0*/  IMAD R0, R3, UR5, R2 ;  /* 0x0000000503007c24 */ /* 0x000fe2000f8e0202 */
[----:B------:R-:W-:-:S03]  /*13fc0*/  SHF.R.S32.HI R2, RZ, 0x1f, R27 ;  /* 0x0000001fff027819 */ /* 0x000fc6000001141b */
[----:B------:R-:W-:Y:S01]  /*13fd0*/  IMAD.IADD R3, R5, 0x1, R0 ;  /* 0x0000000105037824 */ /* 0x000fe200078e0200 */
[----:B------:R-:W-:Y:S02]  /*13fe0*/  SEL R0, R27, RZ, !P0 ;  /* 0x000000ff1b007207 */ /* 0x000fe40004000000 */
[----:B------:R-:W-:Y:S02]  /*13ff0*/  SEL R2, R2, RZ, !P0 ;  /* 0x000000ff02027207 */ /* 0x000fe40004000000 */
        /* <DEDUP_REMOVED lines=8> */
[----:B------:R-:W-:Y:S02]  /*14080*/  IMAD.U32 R4, RZ, RZ, UR6 ;  /* 0x00000006ff047e24 */ /* 0x000fe4000f8e00ff */
[----:B------:R-:W0:Y:S01]  /*14090*/  LDC.64 R2, c[0x4][R2] ;  /* 0x0100000002027b82 */ /* 0x000e220000000a00 */
[----:B------:R-:W-:Y:S02]  /*140a0*/  IMAD.U32 R5, RZ, RZ, UR7 ;  /* 0x00000007ff057e24 */ /* 0x000fe4000f8e00ff */
        /* <DEDUP_REMOVED lines=8> */
[----:B0-----:R-:W-:Y:S05]  /*14130*/  CALL.ABS.NOINC R2 ;  /* 0x0000000002007343 */ /* 0x001fea0003c00000 */
.L_x_1165:
[----:B------:R-:W-:Y:S05]  /*14140*/  BSYNC B6 ;  /* 0x0000000000067941 */ /* 0x000fea0003800000 */
.L_x_1164:
[----:B------:R-:W3:Y:S01]  /*14150*/  LDL.LU R20, [R1+0x30] ;  /* 0x0000300001147983 */ /* 0x000ee20000300800 */
[----:B------:R-:W-:Y:S01]  /*14160*/  ULDC.64 UR6, c[0x0][0x2e0] ;  /* 0x0000b80000067ab9 */ /* 0x000fe20000000a00 */
[----:B------:R-:W1:Y:S01]  /*14170*/  LDC R9, c[0x0][0x448] ;  /* 0x00011200ff097b82 */ /* 0x000e620000000800 */
[----:B------:R-:W-:Y:S01]  /*14180*/  ULDC.64 UR4, c[0x0][0x2d8] ;  /* 0x0000b60000047ab9 */ /* 0x000fe20000000a00 */
[----:B0-----:R-:W3:Y:S01]  /*14190*/  LDL.LU.64 R2, [R1+0x28] ;  /* 0x0000280001027983 */ /* 0x001ee20000300a00 */
[----:B------:R-:W-:-:S03]  /*141a0*/  ULDC.64 UR8, c[0x0][0x280] ;  /* 0x0000a00000087ab9 */ /* 0x000fc60000000a00 */
[----:B------:R-:W4:Y:S04]  /*141b0*/  LDL.LU R21, [R1+0x38] ;  /* 0x0000380001157983 */ /* 0x000f280000300800 */
[----:B------:R-:W4:Y:S04]  /*141c0*/  LDL.LU R4, [R1+0x10] ;  /* 0x0000100001047983 */ /* 0x000f280000300800 */
[----:B--2---:R-:W2:Y:S01]  /*141d0*/  LDL R12, [R1+0x8] ;  /* 0x00000800010c7983 */ /* 0x004ea20000100800 */
[----:B-1----:R-:W-:-:S13]  /*141e0*/  ISETP.NE.AND P1, PT, R9, 0x1, PT ;  /* 0x000000010900780c */ /* 0x002fda0003f25270 */
[----:B------:R-:W0:Y:S08]  /*141f0*/  @P1 LDC R5, c[0x0][0x450] ;  /* 0x00011400ff051b82 */ /* 0x000e300000000800 */
[----:B------:R-:W1:Y:S01]  /*14200*/  @P1 LDC R8, c[0x0][0x450] ;  /* 0x00011400ff081b82 */ /* 0x000e620000000800 */
[----:B---3--:R-:W-:Y:S02]  /*14210*/  IMAD.MOV.U32 R3, RZ, RZ, R20 ;  /* 0x000000ffff037224 */ /* 0x008fe400078e0014 */
[----:B------:R-:W3:Y:S01]  /*14220*/  S2R R20, SR_TID.X ;  /* 0x0000000000147919 */ /* 0x000ee20000002100 */
[----:B----4-:R-:W-:-:S02]  /*14230*/  IMAD R0, R21, UR6, RZ ;  /* 0x0000000615007c24 */ /* 0x010fc4000f8e02ff */
[----:B------:R-:W-:-:S04]  /*14240*/  IMAD.WIDE.U32 R2, R16, UR4, R2 ;  /* 0x0000000410027c25 */ /* 0x000fc8000f8e0002 */
[----:B------:R-:W-:Y:S01]  /*14250*/  IMAD R3, R16, UR5, R3 ;  /* 0x0000000510037c24 */ /* 0x000fe2000f8e0203 */
[----:B------:R-:W-:Y:S01]  /*14260*/  ULDC.64 UR4, c[0x0][0x2d0] ;  /* 0x0000b40000047ab9 */ /* 0x000fe20000000a00 */
[C---:B------:R-:W-:Y:S02]  /*14270*/  IMAD R0, R4.reuse, UR7, R0 ;  /* 0x0000000704007c24 */ /* 0x040fe4000f8e0200 */
[----:B------:R-:W-:Y:S01]  /*14280*/  IMAD.WIDE.U32 R2, R4, UR6, R2 ;  /* 0x0000000604027c25 */ /* 0x000fe2000f8e0002 */
[----:B------:R-:W-:Y:S01]  /*14290*/  ULDC.64 UR6, c[0x0][0x2c8] ;  /* 0x0000b20000067ab9 */ /* 0x000fe20000000a00 */
[----:B------:R-:W4:Y:S02]  /*142a0*/  @P1 LDC R4, c[0x0][0x44c] ;  /* 0x00011300ff041b82 */ /* 0x000f240000000800 */
[----:B------:R-:W-:Y:S01]  /*142b0*/  IMAD.IADD R3, R3, 0x1, R0 ;  /* 0x0000000103037824 */ /* 0x000fe200078e0200 */
[C---:B---3--:R-:W-:Y:S01]  /*142c0*/  LOP3.LUT R21, R20.reuse, 0x7f, RZ, 0xc0, !PT ;  /* 0x0000007f14157812 */ /* 0x048fe200078ec0ff */
[----:B------:R-:W-:-:S03]  /*142d0*/  IMAD.SHL.U32 R20, R20, 0x10, RZ ;  /* 0x0000001014147824 */ /* 0x000fc600078e00ff */
[----:B------:R-:W-:-:S04]  /*142e0*/  SHF.R.U32.HI R21, RZ, 0x3, R21 ;  /* 0x00000003ff157819 */ /* 0x000fc80000011615 */
[----:B------:R-:W-:-:S05]  /*142f0*/  LOP3.LUT R20, R21, 0x70, R20, 0xf8, !PT ;  /* 0x0000007015147812 */ /* 0x000fca00078ef814 */
[----:B--2---:R-:W-:Y:S02]  /*14300*/  IMAD.IADD R6, R20, 0x1, R12 ;  /* 0x0000000114067824 */ /* 0x004fe400078e020c */
[----:B------:R2:W5:Y:S02]  /*14310*/  LDL R20, [R1+0x4] ;  /* 0x0000040001147983 */ /* 0x0005640000100800 */
[----:B----4-:R-:W-:Y:S01]  /*14320*/  @P1 IMAD.HI.U32 R0, R6, R4, RZ ;  /* 0x0000000406001227 */ /* 0x010fe200078e00ff */
[----:B------:R-:W3:Y:S03]  /*14330*/  S2R R10, SR_TID.X ;  /* 0x00000000000a7919 */ /* 0x000ee60000002100 */
[----:B------:R-:W-:Y:S01]  /*14340*/  IMAD.MOV.U32 R4, RZ, RZ, R6 ;  /* 0x000000ffff047224 */ /* 0x000fe200078e0006 */
[----:B0-----:R-:W-:-:S04]  /*14350*/  @P1 SHF.R.U32.HI R4, RZ, R5, R0 ;  /* 0x00000005ff041219 */ /* 0x001fc80000011600 */
[----:B------:R-:W-:-:S05]  /*14360*/  SHF.R.S32.HI R0, RZ, 0x1f, R4 ;  /* 0x0000001fff007819 */ /* 0x000fca0000011404 */
[----:B------:R-:W-:-:S04]  /*14370*/  IMAD R0, R0, UR4, RZ ;  /* 0x0000000400007c24 */ /* 0x000fc8000f8e02ff */
[C---:B------:R-:W-:Y:S02]  /*14380*/  IMAD R7, R4.reuse, UR5, R0 ;  /* 0x0000000504077c24 */ /* 0x040fe4000f8e0200 */
[----:B------:R-:W-:Y:S02]  /*14390*/  IMAD.MOV R0, RZ, RZ, -R4 ;  /* 0x000000ffff007224 */ /* 0x000fe400078e0a04 */
[----:B------:R-:W-:-:S04]  /*143a0*/  IMAD.WIDE.U32 R4, R4, UR4, R2 ;  /* 0x0000000404047c25 */ /* 0x000fc8000f8e0002 */
[----:B------:R-:W-:Y:S02]  /*143b0*/  IMAD R0, R9, R0, R6 ;  /* 0x0000000009007224 */ /* 0x000fe400078e0206 */
[----:B------:R-:W-:-:S03]  /*143c0*/  IMAD.IADD R5, R5, 0x1, R7 ;  /* 0x0000000105057824 */ /* 0x000fc600078e0207 */
[----:B------:R-:W-:Y:S01]  /*143d0*/  SHF.R.S32.HI R7, RZ, 0x1f, R0 ;  /* 0x0000001fff077819 */ /* 0x000fe20000011400 */
[----:B------:R-:W-:-:S04]  /*143e0*/  IMAD.WIDE.U32 R4, R0, UR6, R4 ;  /* 0x0000000600047c25 */ /* 0x000fc8000f8e0004 */
[----:B------:R-:W-:Y:S02]  /*143f0*/  IMAD R7, R7, UR6, RZ ;  /* 0x0000000607077c24 */ /* 0x000fe4000f8e02ff */
[----:B---3--:R-:W-:Y:S02]  /*14400*/  IMAD.SHL.U32 R21, R10, 0x8, RZ ;  /* 0x000000080a157824 */ /* 0x008fe400078e00ff */
[----:B------:R-:W-:Y:S01]  /*14410*/  IMAD R7, R0, UR7, R7 ;  /* 0x0000000700077c24 */ /* 0x000fe2000f8e0207 */
[C---:B------:R-:W-:Y:S02]  /*14420*/  LEA R0, P0, R4.reuse, UR8, 0x1 ;  /* 0x0000000804007c11 */ /* 0x040fe4000f8008ff */
[----:B------:R-:W-:Y:S01]  /*14430*/  LOP3.LUT R21, R21, 0x38, RZ, 0xc0, !PT ;  /* 0x0000003815157812 */ /* 0x000fe200078ec0ff */
[----:B------:R-:W-:Y:S02]  /*14440*/  IMAD.IADD R5, R5, 0x1, R7 ;  /* 0x0000000105057824 */ /* 0x000fe400078e0207 */
[----:B------:R-:W0:Y:S03]  /*14450*/  @P1 LDC R7, c[0x0][0x44c] ;  /* 0x00011300ff071b82 */ /* 0x000e260000000800 */
[----:B------:R-:W-:Y:S01]  /*14460*/  LEA.HI.X R4, R4, UR9, R5, 0x1, P0 ;  /* 0x0000000904047c11 */ /* 0x000fe200080f0c05 */
[----:B------:R-:W-:-:S04]  /*14470*/  VIADD R5, R6, 0x80 ;  /* 0x0000008006057836 */ /* 0x000fc80000000000 */
[----:B------:R-:W-:Y:S02]  /*14480*/  IMAD.MOV.U32 R6, RZ, RZ, R5 ;  /* 0x000000ffff067224 */ /* 0x000fe400078e0005 */
[----:B0-----:R-:W-:-:S05]  /*14490*/  @P1 IMAD.HI.U32 R7, R5, R7, RZ ;  /* 0x0000000705071227 */ /* 0x001fca00078e00ff */
[----:B-1----:R-:W-:-:S05]  /*144a0*/  @P1 SHF.R.U32.HI R6, RZ, R8, R7 ;  /* 0x00000008ff061219 */ /* 0x002fca0000011607 */
[----:B------:R-:W-:Y:S02]  /*144b0*/  IMAD.MOV R7, RZ, RZ, -R6 ;  /* 0x000000ffff077224 */ /* 0x000fe400078e0a06 */
[----:B------:R-:W-:-:S04]  /*144c0*/  IMAD.WIDE.U32 R2, R6, UR4, R2 ;  /* 0x0000000406027c25 */ /* 0x000fc8000f8e0002 */
[----:B------:R-:W-:Y:S01]  /*144d0*/  IMAD R5, R9, R7, R5 ;  /* 0x0000000709057224 */ /* 0x000fe200078e0205 */
[----:B------:R-:W-:-:S05]  /*144e0*/  SHF.R.S32.HI R7, RZ, 0x1f, R6 ;  /* 0x0000001fff077819 */ /* 0x000fca0000011406 */
[----:B------:R-:W-:Y:S01]  /*144f0*/  IMAD R7, R7, UR4, RZ ;  /* 0x0000000407077c24 */ /* 0x000fe2000f8e02ff */
[----:B------:R-:W-:Y:S02]  /*14500*/  ULDC UR4, c[0x0][0x2b8] ;  /* 0x0000ae0000047ab9 */ /* 0x000fe40000000800 */
[----:B------:R-:W-:Y:S01]  /*14510*/  ISETP.GE.AND P0, PT, R21, UR4, PT ;  /* 0x0000000415007c0c */ /* 0x000fe2000bf06270 */
[----:B------:R-:W-:Y:S01]  /*14520*/  IMAD R7, R6, UR5, R7 ;  /* 0x0000000506077c24 */ /* 0x000fe2000f8e0207 */
[----:B------:R-:W-:Y:S01]  /*14530*/  SHF.R.S32.HI R6, RZ, 0x1f, R5 ;  /* 0x0000001fff067819 */ /* 0x000fe20000011405 */
[----:B------:R-:W-:Y:S02]  /*14540*/  UMOV UR4, 0xffffffff ;  /* 0xffffffff00047882 */ /* 0x000fe40000000000 */
[----:B------:R-:W-:Y:S02]  /*14550*/  IMAD.IADD R3, R3, 0x1, R7 ;  /* 0x0000000103037824 */ /* 0x000fe400078e0207 */
[----:B------:R-:W-:-:S02]  /*14560*/  IMAD R6, R6, UR6, RZ ;  /* 0x0000000606067c24 */ /* 0x000fc4000f8e02ff */
[----:B------:R-:W-:-:S04]  /*14570*/  IMAD.WIDE.U32 R2, R5, UR6, R2 ;  /* 0x0000000605027c25 */ /* 0x000fc8000f8e0002 */
[----:B------:R-:W-:Y:S01]  /*14580*/  IMAD R6, R5, UR7, R6 ;  /* 0x0000000705067c24 */ /* 0x000fe2000f8e0206 */
[----:B------:R-:W-:-:S03]  /*14590*/  LEA R5, P1, R2, UR8, 0x1 ;  /* 0x0000000802057c11 */ /* 0x000fc6000f8208ff */
[----:B------:R-:W-:-:S05]  /*145a0*/  IMAD.IADD R6, R3, 0x1, R6 ;  /* 0x0000000103067824 */ /* 0x000fca00078e0206 */
[----:B------:R-:W-:Y:S01]  /*145b0*/  LEA.HI.X R2, R2, UR9, R6, 0x1, P1 ;  /* 0x0000000902027c11 */ /* 0x000fe200088f0c06 */
[----:B--2---:R-:W-:Y:S06]  /*145c0*/  BRA.DIV UR4, `(.L_x_1166) ;  /* 0x0000003e042c7947 */ /* 0x004fec000b800000 */
[----:B------:R-:W0:Y:S02]  /*145d0*/  S2R R7, SR_TID.X ;  /* 0x0000000000077919 */ /* 0x000e240000002100 */
[----:B0-----:R-:W-:Y:S02]  /*145e0*/  LOP3.LUT R8, R7, 0x7f, RZ, 0xc0, !PT ;  /* 0x0000007f07087812 */ /* 0x001fe400078ec0ff */
[----:B------:R-:W2:Y:S04]  /*145f0*/  LDL.LU R7, [R1+0xc] ;  /* 0x00000c0001077983 */ /* 0x000ea80000300800 */
[----:B------:R-:W3:Y:S01]  /*14600*/  LDL.LU R11, [R1+0x8] ;  /* 0x00000800010b7983 */ /* 0x000ee20000300800 */
[----:B------:R-:W-:-:S03]  /*14610*/  SHF.R.U32.HI R10, RZ, 0x3, R8 ;  /* 0x00000003ff0a7819 */ /* 0x000fc60000011608 */
[----:B------:R-:W0:Y:S01]  /*14620*/  SHFL.IDX PT, R8, R0, RZ, 0x181f ;  /* 0x00181fff00087589 */ /* 0x000e2200000e0000 */
[----:B--2---:R-:W-:-:S03]  /*14630*/  IMAD R3, R7, R9, RZ ;  /* 0x0000000907037224 */ /* 0x004fc600078e02ff */
[----:B------:R-:W1:Y:S01]  /*14640*/  SHFL.IDX PT, R7, R4, RZ, 0x181f ;  /* 0x00181fff04077589 */ /* 0x000e6200000e0000 */
[----:B---3--:R-:W-:-:S05]  /*14650*/  IMAD.IADD R6, R10, 0x1, R11 ;  /* 0x000000010a067824 */ /* 0x008fca00078e020b */
[----:B------:R-:W-:-:S13]  /*14660*/  ISETP.GE.AND P1, PT, R6, R3, PT ;  /* 0x000000030600720c */ /* 0x000fda0003f26270 */
[----:B0-----:R-:W-:-:S05]  /*14670*/  @!P1 LEA R8, P2, R21, R8, 0x1 ;  /* 0x0000000815089211 */ /* 0x001fca00078408ff */
[----:B-1----:R-:W-:-:S04]  /*14680*/  @!P1 IMAD.X R7, RZ, RZ, R7, P2 ;  /* 0x000000ffff079224 */ /* 0x002fc800010e0607 */
[----:B------:R-:W-:Y:S02]  /*14690*/  @!P1 IMAD.MOV.U32 R9, RZ, RZ, R7 ;  /* 0x000000ffff099224 */ /* 0x000fe400078e0007 */
[----:B------:R-:W-:-:S03]  /*146a0*/  VIADD R7, R6, 0x10 ;  /* 0x0000001006077836 */ /* 0x000fc60000000000 */
[----:B------:R-:W-:Y:S01]  /*146b0*/  @!PT LDS RZ, [RZ] ;  /* 0x00000000fffff984 */ /* 0x000fe20000000800 */
[----:B-----5:R0:W-:Y:S02]  /*146c0*/  @!P1 LDGSTS.E.BYPASS.LTC128B.128 [R20+0x8400], desc[UR52][R8.64], !P0 ;  /* 0x0840000008149fae */ /* 0x0201e4000c101d74 */
        /* <DEDUP_REMOVED lines=42> */
[----:B------:R-:W-:Y:S04]  /*14970*/  SHFL.IDX PT, R4, R4, 0x7, 0x181f ;  /* 0x00f81f0004047f89 */ /* 0x000fe800000e0000 */
[----:B0-----:R-:W0:Y:S03]  /*14980*/  SHFL.IDX PT, R8, R0, 0x6, 0x181f ;  /* 0x00d81f0000087f89 */ /* 0x001e2600000e0000 */
[----:B0-----:R-:W-:-:S05]  /*14990*/  @!P1 LEA R8, P2, R21, R8, 0x1 ;  /* 0x0000000815089211 */ /* 0x001fca00078408ff */
[----:B------:R-:W-:-:S04]  /*149a0*/  @!P1 IMAD.X R7, RZ, RZ, R7, P2 ;  /* 0x000000ffff079224 */ /* 0x000fc800010e0607 */
[----:B------:R-:W-:Y:S02]  /*149b0*/  @!P1 IMAD.MOV.U32 R9, RZ, RZ, R7 ;  /* 0x000000ffff099224 */ /* 0x000fe400078e0007 */
[----:B------:R-:W-:Y:S04]  /*149c0*/  SHFL.IDX PT, R7, R5, RZ, 0x181f ;  /* 0x00181fff05077589 */ /* 0x000fe800000e0000 */
        /* <DEDUP_REMOVED lines=11> */
[----:B------:R-:W-:-:S05]  /*14a80*/  @!P2 LEA R7, P1, R21, R7, 0x1 ;  /* 0x000000071507a211 */ /* 0x000fca00078208ff */
[----:B0-----:R-:W-:Y:S02]  /*14a90*/  @!P2 IMAD.X R0, RZ, RZ, R0, P1 ;  /* 0x000000ffff00a224 */ /* 0x001fe400008e0600 */
[----:B-1----:R-:W-:Y:S02]  /*14aa0*/  @!P2 IMAD.MOV.U32 R8, RZ, RZ, R7 ;  /* 0x000000ffff08a224 */ /* 0x002fe400078e0007 */
        /* <DEDUP_REMOVED lines=20> */
.L_x_1281:
[----:B------:R-:W-:Y:S02]  /*14bf0*/  VIADD R6, R6, 0xb0 ;  /* 0x000000b006067836 */ /* 0x000fe40000000000 */
[----:B0-----:R-:W-:-:S03]  /*14c00*/  VIADD R8, R17, 0x16800 ;  /* 0x0001680011087836 */ /* 0x001fc60000000000 */
[----:B------:R-:W-:-:S13]  /*14c10*/  ISETP.GE.AND P1, PT, R6, R3, PT ;  /* 0x000000030600720c */ /* 0x000fda0003f26270 */
[----:B--2---:R-:W-:-:S05]  /*14c20*/  @!P1 LEA R2, P2, R21, R2, 0x1 ;  /* 0x0000000215029211 */ /* 0x004fca00078408ff */
[----:B-1----:R-:W-:-:S05]  /*14c30*/  @!P1 IMAD.X R3, RZ, RZ, R0, P2 ;  /* 0x000000ffff039224 */ /* 0x002fca00010e0600 */
[----:B------:R-:W-:Y:S01]  /*14c40*/  @!PT LDS RZ, [RZ] ;  /* 0x00000000fffff984 */ /* 0x000fe20000000800 */
[----:B------:R-:W-:Y:S01]  /*14c50*/  @!PT LDS RZ, [RZ] ;  /* 0x00000000fffff984 */ /* 0x000fe20000000800 */
[----:B------:R-:W-:Y:S01]  /*14c60*/  @!PT LDS RZ, [RZ] ;  /* 0x00000000fffff984 */ /* 0x000fe20000000800 */
[----:B------:R0:W-:Y:S01]  /*14c70*/  @!P1 LDGSTS.E.BYPASS.LTC128B.128 [R20+0xdc00], desc[UR52][R2.64], !P0 ;  /* 0x0dc0000002149fae */ /* 0x0001e2000c101d74 */
[----:B------:R-:W-:Y:S01]  /*14c80*/  PLOP3.LUT P0, PT, PT, PT, PT, 0x80, 0x0 ;  /* 0x000000000000781c */ /* 0x000fe20003f0f070 */
[----:B------:R-:W-:-:S12]  /*14c90*/  NOP ;  /* 0x0000000000007918 */ /* 0x000fd80000000000 */
.L_x_1167:
        /* <DEDUP_REMOVED lines=18> */
.L_x_1282:
[----:B------:R-:W-:Y:S05]  /*14dc0*/  BSYNC B0 ;  /* 0x0000000000007941 */ /* 0x000fea0003800000 */
.L_x_1168:
[----:B------:R-:W0:Y:S01]  /*14dd0*/  LDL R2, [R1+0x1c] ;  /* 0x00001c0001027983 */ /* 0x000e220000100800 */
[----:B------:R-:W-:Y:S01]  /*14de0*/  BSSY B0, `(.L_x_1170) ;  /* 0x0000179000007945 */ /* 0x000fe20003800000 */
[----:B0-----:R-:W-:-:S05]  /*14df0*/  VIADD R0, R2, 0xfffffffe ;  /* 0xfffffffe02007836 */ /* 0x001fca0000000000 */
[----:B------:R-:W-:-:S13]  /*14e00*/  ISETP.GE.AND P0, PT, R0, R29, PT ;  /* 0x0000001d0000720c */ /* 0x000fda0003f06270 */
[----:B------:R-:W-:Y:S05]  /*14e10*/  @!P0 BRA `(.L_x_1171) ;  /* 0x0000001400d48947 */ /* 0x000fea0003800000 */
[----:B------:R-:W2:Y:S04]  /*14e20*/  LDL.LU R2, [R1+0x34] ;  /* 0x0000340001027983 */ /* 0x000ea80000300800 */
[----:B------:R-:W3:Y:S04]  /*14e30*/  LDL.LU R6, [R1+0x18] ;  /* 0x0000180001067983 */ /* 0x000ee80000300800 */
[----:B------:R-:W4:Y:S04]  /*14e40*/  LDL.LU R3, [R1+0x3c] ;  /* 0x00003c0001037983 */ /* 0x000f280000300800 */
[----:B------:R-:W5:Y:S04]  /*14e50*/  LDL.LU R5, [R1+0x14] ;  /* 0x0000140001057983 */ /* 0x000f680000300800 */
[----:B------:R-:W5:Y:S01]  /*14e60*/  LDL.LU R4, [R1+0x40] ;  /* 0x0000400001047983 */ /* 0x000f620000300800 */
[----:B------:R-:W-:Y:S01]  /*14e70*/  BSSY B2, `(.L_x_1172) ;  /* 0x0000085000027945 */ /* 0x000fe20003800000 */
[----:B--2---:R-:W-:-:S04]  /*14e80*/  VIADD R2, R2, 0x1 ;  /* 0x0000000102027836 */ /* 0x004fc80000000000 */
[----:B---3--:R-:W-:Y:S01]  /*14e90*/  IMAD R2, R2, R6, RZ ;  /* 0x0000000602027224 */ /* 0x008fe200078e02ff */
[----:B----4-:R-:W-:-:S04]  /*14ea0*/  LOP3.LUT R3, RZ, R3, RZ, 0x33, !PT ;  /* 0x00000003ff037212 */ /* 0x010fc800078e33ff */
[----:B------:R-:W-:-:S04]  /*14eb0*/  LOP3.LUT R2, RZ, R2, RZ, 0x33, !PT ;  /* 0x00000002ff027212 */ /* 0x000fc800078e33ff */
[----:B-----5:R-:W-:Y:S02]  /*14ec0*/  VIADDMNMX R2, R2, -R5, R3, !PT ;  /* 0x8000000502027246 */ /* 0x020fe40007800103 */
[----:B------:R-:W-:-:S04]  /*14ed0*/  LOP3.LUT R3, RZ, R4, RZ, 0x33, !PT ;  /* 0x00000004ff037212 */ /* 0x000fc800078e33ff */
[----:B------:R-:W-:Y:S02]  /*14ee0*/  VIMNMX R6, R2, R3, !PT ;  /* 0x0000000302067248 */ /* 0x000fe40007fe0100 */
[----:B------:R-:W-:-:S04]  /*14ef0*/  LOP3.LUT R3, RZ, R29, RZ, 0x33, !PT ;  /* 0x0000001dff037212 */ /* 0x000fc800078e33ff */
[----:B------:R-:W-:Y:S02]  /*14f00*/  VIADDMNMX R10, R6, 0x2, R3, !PT ;  /* 0x00000002060a7846 */ /* 0x000fe40007800103 */
[----:B------:R-:W-:-:S05]  /*14f10*/  LOP3.LUT R3, RZ, R6, RZ, 0x33, !PT ;  /* 0x00000006ff037212 */ /* 0x000fca00078e33ff */
        /* <DEDUP_REMOVED lines=33> */
[----:B------:R-:W-:-:S05]  /*15130*/  LEA.HI.X R5, R2, UR5, R3, 0x2, P0 ;  /* 0x0000000502057c11 */ /* 0x000fca00080f1403 */
[----:B------:R0:W5:Y:S04]  /*15140*/  LDG.E R4, desc[UR52][R4.64] ;  /* 0x0000003404047981 */ /* 0x000168000c1e1900 */
.L_x_1176:
[----:B------:R-:W-:Y:S01]  /*15150*/  IMAD R2, R7, 0x8, R17 ;  /* 0x0000000807027824 */ /* 0x000fe200078e0211 */
[----:B------:R-:W-:Y:S01]  /*15160*/  SHF.L.U32 R3, R9, 0x1f, RZ ;  /* 0x0000001f09037819 */ /* 0x000fe200000006ff */
[----:B------:R-:W-:Y:S03]  /*15170*/  BSSY B3, `(.L_x_1177) ;  /* 0x0000003000037945 */ /* 0x000fe60003800000 */
[----:B------:R-:W1:Y:S02]  /*15180*/  SYNCS.PHASECHK.TRANS64.TRYWAIT P0, [R2+URZ+0x16840], R3 ;  /* 0x01684003020075a7 */ /* 0x000e64000800017f */
[----:B-1----:R-:W-:Y:S05]  /*15190*/  @!P0 BRA `(.L_x_1178) ;  /* 0x00000040000c8947 */ /* 0x002fea0003800000 */
.L_x_1283:
[----:B------:R-:W-:Y:S05]  /*151a0*/  BSYNC B3 ;  /* 0x0000000000037941 */ /* 0x000fea0003800000 */
.L_x_1177:
        /* <DEDUP_REMOVED lines=12> */
.L_x_1180:
[----:B------:R-:W-:Y:S05]  /*15270*/  BSYNC B3 ;  /* 0x0000000000037941 */ /* 0x000fea0003800000 */
.L_x_1179:
        /* <DEDUP_REMOVED lines=11> */
.L_x_1181:
        /* <DEDUP_REMOVED lines=15> */
.L_x_1284:
[----:B------:R-:W-:Y:S05]  /*15420*/  BSYNC B3 ;  /* 0x0000000000037941 */ /* 0x000fea0003800000 */
.L_x_1182:
[----:B------:R-:W-:Y:S01]  /*15430*/  BSSY B3, `(.L_x_1184) ;  /* 0x000000c000037945 */ /* 0x000fe20003800000 */
[----:B------:R-:W-:Y:S02]  /*15440*/  IMAD.MOV.U32 R12, RZ, RZ, 0x0 ;  /* 0x00000000ff0c7424 */ /* 0x000fe400078e00ff */
[----:B------:R-:W-:Y:S01]  /*15450*/  IMAD.MOV.U32 R13, RZ, RZ, 0x14f00000 ;  /* 0x14f00000ff0d7424 */ /* 0x000fe200078e00ff */
[----:B------:R-:W-:Y:S06]  /*15460*/  @P1 BRA `(.L_x_1185) ;  /* 0x0000000000201947 */ /* 0x000fec0003800000 */
[----:B------:R-:W1:Y:S01]  /*15470*/  S2R R5, SR_TID.X ;  /* 0x0000000000057919 */ /* 0x000e620000002100 */
[----:B0-----:R-:W-:Y:S02]  /*15480*/  IMAD R2, R18, 0x8, R17 ;  /* 0x0000000812027824 */ /* 0x001fe400078e0211 */
[----:B------:R-:W-:-:S04]  /*15490*/  IMAD.MOV.U32 R3, RZ, RZ, 0x4000 ;  /* 0x00004000ff037424 */ /* 0x000fc800078e00ff */
[----:B------:R2:W-:Y:S01]  /*154a0*/  SYNCS.ARRIVE.TRANS64 RZ, [R2+URZ+0x16850], R3 ;  /* 0x0168500302ff79a7 */ /* 0x0005e2000800003f */
[----:B-1----:R-:W-:-:S04]  /*154b0*/  LOP3.LUT R5, R5, 0x1f, RZ, 0xc0, !PT ;  /* 0x0000001f05057812 */ /* 0x002fc800078ec0ff */
[----:B------:R-:W-:-:S13]  /*154c0*/  ISETP.NE.AND P0, PT, R5, RZ, PT ;  /* 0x000000ff0500720c */ /* 0x000fda0003f05270 */
[----:B--2---:R-:W-:Y:S05]  /*154d0*/  @!P0 BRA `(.L_x_1185) ;  /* 0x0000000000048947 */ /* 0x004fea0003800000 */
[----:B------:R-:W-:Y:S01]  /*154e0*/  BPT.TRAP 0x1 ;  /* 0x000000040000795c */ /* 0x000fe20000300000 */
.L_x_1185:
[----:B------:R-:W-:Y:S05]  /*154f0*/  BSYNC B3 ;  /* 0x0000000000037941 */ /* 0x000fea0003800000 */
.L_x_1184:
        /* <DEDUP_REMOVED lines=11> */
.L_x_1186:
        /* <DEDUP_REMOVED lines=12> */
.L_x_1175:
[----:B------:R-:W-:Y:S05]  /*15670*/  BSYNC B1 ;  /* 0x0000000000017941 */ /* 0x000fea0003800000 */
.L_x_1174:
[----:B------:R-:W2:Y:S01]  /*15680*/  LDL.LU R0, [R1+0x1c] ;  /* 0x00001c0001007983 */ /* 0x000ea20000300800 */
[----:B------:R-:W-:Y:S02]  /*15690*/  IMAD.MOV.U32 R18, RZ, RZ, R7 ;  /* 0x000000ffff127224 */ /* 0x000fe400078e0007 */
[----:B------:R-:W-:Y:S02]  /*156a0*/  IMAD.MOV.U32 R28, RZ, RZ, R9 ;  /* 0x000000ffff1c7224 */ /* 0x000fe400078e0009 */
[----:B--2---:R-:W-:-:S07]  /*156b0*/  VIADD R0, R0, 0xfffffffd ;  /* 0xfffffffd00007836 */ /* 0x004fce0000000000 */
.L_x_1173:
[----:B------:R-:W-:Y:S05]  /*156c0*/  BSYNC B2 ;  /* 0x0000000000027941 */ /* 0x000fea0003800000 */
.L_x_1172:
[----:B------:R-:W-:-:S05]  /*156d0*/  VIADD R3, R10, 0xfffffffe ;  /* 0xfffffffe0a037836 */ /* 0x000fca0000000000 */
[----:B------:R-:W-:-:S13]  /*156e0*/  ISETP.NE.AND P0, PT, R3, R6, PT ;  /* 0x000000060300720c */ /* 0x000fda0003f05270 */
[----:B------:R-:W-:Y:S05]  /*156f0*/  @!P0 BRA `(.L_x_1171) ;  /* 0x0000000c009c8947 */ /* 0x000fea0003800000 */
[----:B------:R-:W-:-:S07]  /*15700*/  IMAD.MOV.U32 R4, RZ, RZ, R19 ;  /* 0x000000ffff047224 */ /* 0x000fce00078e0013 */
.L_x_1213:
        /* <DEDUP_REMOVED lines=32> */
.L_x_1189:
[----:B------:R-:W-:Y:S01]  /*15910*/  IMAD R2, R6, 0x8, R17 ;  /* 0x0000000806027824 */ /* 0x000fe200078e0211 */
[----:B------:R-:W-:Y:S01]  /*15920*/  SHF.L.U32 R3, R7, 0x1f, RZ ;  /* 0x0000001f07037819 */ /* 0x000fe200000006ff */
[----:B------:R-:W-:Y:S03]  /*15930*/  BSSY B2, `(.L_x_1190) ;  /* 0x0000003000027945 */ /* 0x000fe60003800000 */
[----:B------:R-:W1:Y:S02]  /*15940*/  SYNCS.PHASECHK.TRANS64.TRYWAIT P0, [R2+URZ+0x16840], R3 ;  /* 0x01684003020075a7 */ /* 0x000e64000800017f */
[----:B-1----:R-:W-:Y:S05]  /*15950*/  @!P0 BRA `(.L_x_1191) ;  /* 0x0000003800448947 */ /* 0x002fea0003800000 */
.L_x_1285:
[----:B------:R-:W-:Y:S05]  /*15960*/  BSYNC B2 ;  /* 0x0000000000027941 */ /* 0x000fea0003800000 */
.L_x_1190:
        /* <DEDUP_REMOVED lines=12> */
.L_x_1193:
[----:B------:R-:W-:Y:S05]  /*15a30*/  BSYNC B2 ;  /* 0x0000000000027941 */ /* 0x000fea0003800000 */
.L_x_1192:
        /* <DEDUP_REMOVED lines=11> */
.L_x_1194:
        /* <DEDUP_REMOVED lines=15> */
.L_x_1286:
[----:B------:R-:W-:Y:S05]  /*15be0*/  BSYNC B2 ;  /* 0x0000000000027941 */ /* 0x000fea0003800000 */
.L_x_1195:
[----:B------:R-:W-:Y:S01]  /*15bf0*/  BSSY B2, `(.L_x_1197) ;  /* 0x000000b000027945 */ /* 0x000fe20003800000 */
[----:B------:R-:W-:Y:S02]  /*15c00*/  IMAD.MOV.U32 R2, RZ, RZ, 0x0 ;  /* 0x00000000ff027424 */ /* 0x000fe400078e00ff */
[----:B0-----:R-:W-:Y:S01]  /*15c10*/  IMAD.MOV.U32 R3, RZ, RZ, 0x14f00000 ;  /* 0x14f00000ff037424 */ /* 0x001fe200078e00ff */
        /* <DEDUP_REMOVED lines=8> */
.L_x_1198:
[----:B------:R-:W-:Y:S05]  /*15ca0*/  BSYNC B2 ;  /* 0x0000000000027941 */ /* 0x000fea0003800000 */
.L_x_1197:
        /* <DEDUP_REMOVED lines=8> */
[----:B------:R-:W-:Y:S01]  /*15d30*/  UIADD3.X UR5, URZ, UR39, URZ, UP0, !UPT ;  /* 0x000000273f057290 */ /* 0x000fe200087fe43f */
[----:B------:R-:W-:-:S11]  /*15d40*/  VIADD R18, R18, 0x400 ;  /* 0x0000040012127836 */ /* 0x000fd60000000000 */
.L_x_1199:
        /* <DEDUP_REMOVED lines=12> */
.L_x_1188:
[----:B------:R-:W-:Y:S05]  /*15e10*/  BSYNC B1 ;  /* 0x0000000000017941 */ /* 0x000fea0003800000 */
.L_x_1187:
        /* <DEDUP_REMOVED lines=32> */
.L_x_1202:
[----:B------:R-:W-:Y:S01]  /*16020*/  IMAD R2, R18, 0x8, R17 ;  /* 0x0000000812027824 */ /* 0x000fe200078e0211 */
[----:B------:R-:W-:Y:S01]  /*16030*/  SHF.L.U32 R3, R28, 0x1f, RZ ;  /* 0x0000001f1c037819 */ /* 0x000fe200000006ff */
[----:B------:R-:W-:Y:S03]  /*16040*/  BSSY B2, `(.L_x_1203) ;  /* 0x0000003000027945 */ /* 0x000fe60003800000 */
[----:B------:R-:W1:Y:S02]  /*16050*/  SYNCS.PHASECHK.TRANS64.TRYWAIT P0, [R2+URZ+0x16840], R3 ;  /* 0x01684003020075a7 */ /* 0x000e64000800017f */
[----:B-1----:R-:W-:Y:S05]  /*16060*/  @!P0 BRA `(.L_x_1204) ;  /* 0x0000003000a88947 */ /* 0x002fea0003800000 */
.L_x_1287:
[----:B------:R-:W-:Y:S05]  /*16070*/  BSYNC B2 ;  /* 0x0000000000027941 */ /* 0x000fea0003800000 */
.L_x_1203:
        /* <DEDUP_REMOVED lines=12> */
.L_x_1206:
[----:B------:R-:W-:Y:S05]  /*16140*/  BSYNC B2 ;  /* 0x0000000000027941 */ /* 0x000fea0003800000 */
.L_x_1205:
[----:B------:R-:W-:Y:S01]  /*16150*/  IMAD.MOV.U32 R5, RZ, RZ, RZ ;  /* 0x000000ffff057224 */ /* 0x000fe200078e00ff */
[----:B------:R-:W-:Y:S01]  /*16160*/  UIADD3 UR4, UP0, UR38, 0x370, URZ ;  /* 0x0000037026047890 */ /* 0x000fe2000ff1e03f */
[C---:B-1----:R-:W-:Y:S01]  /*16170*/  IMAD R2, R18.reuse, 0x4000, R17 ;  /* 0x0000400012027824 */ /* 0x042fe200078e0211 */
[----:B------:R-:W-:Y:S01]  /*16180*/  PLOP3.LUT P0, PT, PT, PT, PT, 0x80, 0x0 ;  /* 0x000000000000781c */ /* 0x000fe20003f0f070 */
[----:B------:R-:W-:Y:S01]  /*16190*/  IMAD R3, R18, 0x8, R8 ;  /* 0x0000000812037824 */ /* 0x000fe200078e0208 */
[----:B------:R-:W-:Y:S01]  /*161a0*/  R2UR UR10, R5 ;  /* 0x00000000050a72ca */ /* 0x000fe200000e0000 */
[----:B------:R-:W-:Y:S01]  /*161b0*/  VIADD R2, R2, 0xe400 ;  /* 0x0000e40002027836 */ /* 0x000fe20000000000 */
[----:B------:R-:W-:Y:S01]  /*161c0*/  UIADD3.X UR5, URZ, UR39, URZ, UP0, !UPT ;  /* 0x000000273f057290 */ /* 0x000fe200087fe43f */
[----:B------:R-:W-:Y:S01]  /*161d0*/  VIADD R3, R3, 0x30 ;  /* 0x0000003003037836 */ /* 0x000fe20000000000 */
[----:B------:R-:W-:Y:S01]  /*161e0*/  UMOV UR6, 0x0 ;  /* 0x0000000000067882 */ /* 0x000fe20000000000 */
[----:B------:R-:W-:Y:S01]  /*161f0*/  IMAD R11, R10, 0x80, R26 ;  /* 0x000000800a0b7824 */ /* 0x000fe200078e021a */
[----:B------:R-:W-:-:S09]  /*16200*/  UMOV UR7, 0x14f00000 ;  /* 0x14f0000000077882 */ /* 0x000fd20000000000 */
.L_x_1207:
        /* <DEDUP_REMOVED lines=15> */
.L_x_1288:
[----:B------:R-:W-:Y:S05]  /*16300*/  BSYNC B2 ;  /* 0x0000000000027941 */ /* 0x000fea0003800000 */
.L_x_1208:
        /* <DEDUP_REMOVED lines=11> */
.L_x_1211:
[----:B------:R-:W-:Y:S05]  /*163c0*/  BSYNC B2 ;  /* 0x0000000000027941 */ /* 0x000fea0003800000 */
.L_x_1210:
        /* <DEDUP_REMOVED lines=10> */
.L_x_1212:
        /* <DEDUP_REMOVED lines=12> */
.L_x_1201:
[----:B------:R-:W-:Y:S05]  /*16530*/  BSYNC B1 ;  /* 0x0000000000017941 */ /* 0x000fea0003800000 */
.L_x_1200:
[----:B------:R-:W-:Y:S01]  /*16540*/  ISETP.GT.AND P0, PT, R9, R29, PT ;  /* 0x0000001d0900720c */ /* 0x000fe20003f04270 */
[----:B------:R-:W-:-:S12]  /*16550*/  VIADD R0, R0, 0xfffffffe ;  /* 0xfffffffe00007836 */ /* 0x000fd80000000000 */
[----:B------:R-:W-:Y:S05]  /*16560*/  @P0 BRA `(.L_x_1213) ;  /* 0xfffffff000680947 */ /* 0x000fea000383ffff */
.L_x_1171:
[----:B------:R-:W-:Y:S05]  /*16570*/  BSYNC B0 ;  /* 0x0000000000007941 */ /* 0x000fea0003800000 */
.L_x_1170:
        /* <DEDUP_REMOVED lines=17> */
.L_x_1215:
[----:B------:R-:W-:Y:S05]  /*16690*/  BSYNC B0 ;  /* 0x0000000000007941 */ /* 0x000fea0003800000 */
.L_x_1214:
        /* <DEDUP_REMOVED lines=10> */
.L_x_1289:
[----:B------:R-:W-:Y:S05]  /*16740*/  BSYNC B1 ;  /* 0x0000000000017941 */ /* 0x000fea0003800000 */
.L_x_1218:
        /* <DEDUP_REMOVED lines=9> */
.L_x_1221:
[----:B------:R-:W-:Y:S05]  /*167e0*/  BSYNC B1 ;  /* 0x0000000000017941 */ /* 0x000fea0003800000 */
.L_x_1220:
        /* <DEDUP_REMOVED lines=10> */
.L_x_1222:
        /* <DEDUP_REMOVED lines=10> */
.L_x_1217:
[----:B------:R-:W-:Y:S05]  /*16930*/  BSYNC B0 ;  /* 0x0000000000007941 */ /* 0x000fea0003800000 */
.L_x_1216:
[----:B------:R-:W-:-:S05]  /*16940*/  VIADD R18, R18, 0x1 ;  /* 0x0000000112127836 */ /* 0x000fca0000000000 */
[----:B------:R-:W-:-:S04]  /*16950*/  ISETP.NE.AND P0, PT, R18, 0x2, PT ;  /* 0x000000021200780c */ /* 0x000fc80003f05270 */
[----:B------:R-:W-:Y:S02]  /*16960*/  SEL R3, RZ, 0x1, P0 ;  /* 0x00000001ff037807 */ /* 0x000fe40000000000 */
[----:B------:R-:W-:Y:S02]  /*16970*/  SEL R18, R18, RZ, P0 ;  /* 0x000000ff12127207 */ /* 0x000fe40000000000 */
[----:B------:R-:W-:-:S07]  /*16980*/  LOP3.LUT R28, R28, R3, RZ, 0x3c, !PT ;  /* 0x000000031c1c7212 */ /* 0x000fce00078e3cff */
.L_x_1152:
[----:B------:R-:W-:Y:S05]  /*16990*/  BSYNC B7 ;  /* 0x0000000000077941 */ /* 0x000fea0003800000 */
.L_x_1150:
        /* <DEDUP_REMOVED lines=12> */
.L_x_1223:
[----:B------:R-:W3:Y:S01]  /*16a60*/  S2R R0, SR_TID.X ;  /* 0x0000000000007919 */ /* 0x000ee20000002100 */
[----:B------:R-:W-:Y:S01]  /*16a70*/  UMOV UR4, 0xffffffff ;  /* 0xffffffff00047882 */ /* 0x000fe20000000000 */
[----:B---3--:R-:W-:-:S04]  /*16a80*/  LOP3.LUT R9, R0, 0x1f, RZ, 0xc0, !PT ;  /* 0x0000001f00097812 */ /* 0x008fc800078ec0ff */
[----:B------:R-:W-:Y:S01]  /*16a90*/  ISETP.NE.AND P0, PT, R9, 0x1f, PT ;  /* 0x0000001f0900780c */ /* 0x000fe20003f05270 */
[----:B------:R-:W-:-:S12]  /*16aa0*/  BRA.DIV UR4, `(.L_x_1225) ;  /* 0x0000002a04547947 */ /* 0x000fd8000b800000 */
[----:B------:R-:W-:Y:S01]  /*16ab0*/  IMAD.IADD R7, R27, 0x1, R9 ;  /* 0x000000011b077824 */ /* 0x000fe200078e0209 */
[----:B------:R-:W-:-:S04]  /*16ac0*/  ULDC UR4, c[0x0][0xc3c] ;  /* 0x00030f0000047ab9 */ /* 0x000fc80000000800 */
[----:B------:R-:W-:-:S13]  /*16ad0*/  ISETP.GE.OR P1, PT, R7, UR4, !P0 ;  /* 0x0000000407007c0c */ /* 0x000fda000c726670 */
[----:B01----:R-:W0:Y:S08]  /*16ae0*/  @!P1 LDC.64 R4, c[0x0][0xc80] ;  /* 0x00032000ff049b82 */ /* 0x003e300000000a00 */
[----:B------:R-:W1:Y:S01]  /*16af0*/  @!P1 LDC.64 R2, c[0x0][0xc78] ;  /* 0x00031e00ff029b82 */ /* 0x000e620000000a00 */
[----:B0-----:R-:W-:-:S06]  /*16b00*/  @!P1 IMAD.WIDE R4, R7, 0x4, R4 ;  /* 0x0000000407049825 */ /* 0x001fcc00078e0204 */
[----:B------:R-:W3:Y:S01]  /*16b10*/  @!P1 LDG.E R4, desc[UR52][R4.64] ;  /* 0x0000003404049981 */ /* 0x000ee2000c1e1900 */
[----:B-1----:R-:W-:-:S06]  /*16b20*/  @!P1 IMAD.WIDE R2, R7, 0x4, R2 ;  /* 0x0000000407029825 */ /* 0x002fcc00078e0202 */
[----:B------:R-:W4:Y:S01]  /*16b30*/  @!P1 LDG.E R2, desc[UR52][R2.64] ;  /* 0x0000003402029981 */ /* 0x000f22000c1e1900 */
[----:B------:R-:W-:Y:S02]  /*16b40*/  IMAD.MOV.U32 R25, RZ, RZ, RZ ;  /* 0x000000ffff197224 */ /* 0x000fe400078e00ff */
[----:B------:R-:W-:Y:S01]  /*16b50*/  IMAD.MOV.U32 R8, RZ, RZ, RZ ;  /* 0x000000ffff087224 */ /* 0x000fe200078e00ff */
[C---:B------:R-:W-:Y:S02]  /*16b60*/  ISETP.GE.U32.AND P2, PT, R9.reuse, 0x2, PT ;  /* 0x000000020900780c */ /* 0x040fe40003f46070 */
[C---:B------:R-:W-:Y:S02]  /*16b70*/  ISETP.GE.U32.AND P3, PT, R9.reuse, 0x4, PT ;  /* 0x000000040900780c */ /* 0x040fe40003f66070 */
[C---:B------:R-:W-:Y:S02]  /*16b80*/  ISETP.GE.U32.AND P4, PT, R9.reuse, 0x8, PT ;  /* 0x000000080900780c */ /* 0x040fe40003f86070 */
[----:B------:R-:W-:Y:S01]  /*16b90*/  ISETP.GE.U32.AND P5, PT, R9, 0x10, PT ;  /* 0x000000100900780c */ /* 0x000fe20003fa6070 */
[----:B------:R-:W-:Y:S04]  /*16ba0*/  SHFL.IDX PT, R0, R24, RZ, 0x1f ;  /* 0x00001fff18007589 */ /* 0x000fe800000e0000 */
[----:B------:R0:W-:Y:S02]  /*16bb0*/  SHFL.IDX PT, R6, R24, 0x1, 0x1f ;  /* 0x00201f0018067f89 */ /* 0x0001e400000e0000 */
[----:B0-----:R-:W-:-:S02]  /*16bc0*/  IMAD.MOV.U32 R24, RZ, RZ, RZ ;  /* 0x000000ffff187224 */ /* 0x001fc400078e00ff */
[----:B---3--:R-:W-:Y:S02]  /*16bd0*/  @!P1 IMAD.MOV.U32 R25, RZ, RZ, R4 ;  /* 0x000000ffff199224 */ /* 0x008fe400078e0004 */
[----:B----4-:R-:W-:-:S04]  /*16be0*/  @!P1 IMAD.MOV.U32 R8, RZ, RZ, R2 ;  /* 0x000000ffff089224 */ /* 0x010fc800078e0002 */
[----:B------:R-:W-:-:S05]  /*16bf0*/  IMAD R13, R8, R25, RZ ;  /* 0x00000019080d7224 */ /* 0x000fca00078e02ff */
[----:B------:R-:W0:Y:S01]  /*16c00*/  SHFL.UP PT, R14, R13, 0x1, RZ ;  /* 0x042000000d0e7989 */ /* 0x000e2200000e00ff */
[----:B------:R-:W-:-:S04]  /*16c10*/  ISETP.NE.AND P1, PT, R9, RZ, PT ;  /* 0x000000ff0900720c */ /* 0x000fc80003f25270 */
        /* <DEDUP_REMOVED lines=15> */
.L_x_1299:
[----:B------:R-:W-:Y:S02]  /*16d10*/  ULDC UR4, c[0x0][0xc38] ;  /* 0x00030e0000047ab9 */ /* 0x000fe40000000800 */
[----:B------:R-:W-:-:S04]  /*16d20*/  IMAD.U32 R4, RZ, RZ, UR4 ;  /* 0x00000004ff047e24 */ /* 0x000fc8000f8e00ff */
[----:B-1----:R-:W-:-:S04]  /*16d30*/  IMAD R5, R14, R4, RZ ;  /* 0x000000040e057224 */ /* 0x002fc800078e02ff */
[----:B------:R-:W-:-:S05]  /*16d40*/  IMAD.IADD R6, R6, 0x1, R5 ;  /* 0x0000000106067824 */ /* 0x000fca00078e0205 */
[----:B------:R-:W-:-:S13]  /*16d50*/  ISETP.GT.AND P6, PT, R6, R0, PT ;  /* 0x000000000600720c */ /* 0x000fda0003fc4270 */
[----:B------:R-:W-:Y:S05]  /*16d60*/  @P6 BRA `(.L_x_1226) ;  /* 0x0000000000a46947 */ /* 0x000fea0003800000 */
.L_x_1229:
        /* <DEDUP_REMOVED lines=11> */
[----:B------:R-:W-:Y:S02]  /*16e20*/  IMAD.MOV.U32 R8, RZ, RZ, RZ ;  /* 0x000000ffff087224 */ /* 0x000fe400078e00ff */
[----:B0-----:R-:W-:-:S05]  /*16e30*/  @!P6 IMAD.WIDE R2, R7, 0x4, R2 ;  /* 0x000000040702e825 */ /* 0x001fca00078e0202 */
[----:B------:R1:W3:Y:S02]  /*16e40*/  @!P6 LDG.E R25, desc[UR52][R2.64] ;  /* 0x000000340219e981 */ /* 0x0002e4000c1e1900 */
[----:B-1----:R-:W-:-:S05]  /*16e50*/  @!P6 IMAD.WIDE R2, R7, 0x4, R4 ;  /* 0x000000040702e825 */ /* 0x002fca00078e0204 */
[----:B------:R-:W3:Y:S01]  /*16e60*/  @!P6 LDG.E R8, desc[UR52][R2.64] ;  /* 0x000000340208e981 */ /* 0x000ee2000c1e1900 */
[----:B------:R-:W-:Y:S01]  /*16e70*/  UMOV UR4, 0xffffffff ;  /* 0xffffffff00047882 */ /* 0x000fe20000000000 */
[----:B---3--:R-:W-:Y:S02]  /*16e80*/  IMAD R13, R8, R25, RZ ;  /* 0x00000019080d7224 */ /* 0x008fe400078e02ff */
        /* <DEDUP_REMOVED lines=17> */
.L_x_1307:
[----:B------:R-:W-:Y:S02]  /*16fa0*/  ULDC UR4, c[0x0][0xc38] ;  /* 0x00030e0000047ab9 */ /* 0x000fe40000000800 */
[----:B------:R-:W-:-:S04]  /*16fb0*/  IMAD.U32 R4, RZ, RZ, UR4 ;  /* 0x00000004ff047e24 */ /* 0x000fc8000f8e00ff */
[----:B-1----:R-:W-:-:S04]  /*16fc0*/  IMAD R5, R14, R4, RZ ;  /* 0x000000040e057224 */ /* 0x002fc800078e02ff */
[----:B------:R-:W-:-:S05]  /*16fd0*/  IMAD.IADD R6, R5, 0x1, R6 ;  /* 0x0000000105067824 */ /* 0x000fca00078e0206 */
[----:B------:R-:W-:-:S13]  /*16fe0*/  ISETP.GT.AND P6, PT, R6, R0, PT ;  /* 0x000000000600720c */ /* 0x000fda0003fc4270 */
[----:B------:R-:W-:Y:S05]  /*16ff0*/  @!P6 BRA `(.L_x_1229) ;  /* 0xfffffffc005ce947 */ /* 0x000fea000383ffff */
.L_x_1226:
[----:B------:R-:W-:Y:S01]  /*17000*/  IMAD.IADD R5, R6, 0x1, -R5 ;  /* 0x0000000106057824 */ /* 0x000fe200078e0a05 */
[----:B------:R-:W-:-:S03]  /*17010*/  UMOV UR4, 0xffffffff ;  /* 0xffffffff00047882 */ /* 0x000fc60000000000 */
[----:B------:R-:W-:-:S05]  /*17020*/  IMAD R7, R3, R4, R5 ;  /* 0x0000000403077224 */ /* 0x000fca00078e0205 */
[----:B------:R-:W-:Y:S01]  /*17030*/  ISETP.GT.AND P6, PT, R7, R0, PT ;  /* 0x000000000700720c */ /* 0x000fe20003fc4270 */
[----:B------:R-:W-:-:S12]  /*17040*/  BRA.DIV UR4, `(.L_x_1230) ;  /* 0x0000002a04dc7947 */ /* 0x000fd8000b800000 */
[----:B------:R-:W-:-:S04]  /*17050*/  VOTE.ANY R2, PT, !P6 ;  /* 0x0000000000027806 */ /* 0x000fc800070e0100 */
[----:B--2---:R-:W1:Y:S02]  /*17060*/  POPC R12, R2 ;  /* 0x00000002000c7309 */ /* 0x004e640000000000 */
[----:B-1----:R1:W2:Y:S01]  /*17070*/  SHFL.IDX PT, R25, R25, R12, 0x1f ;  /* 0x00001f0c19197589 */ /* 0x0022a200000e0000 */
[----:B------:R-:W-:-:S03]  /*17080*/  IMAD.IADD R27, R12, 0x1, R27 ;  /* 0x000000010c1b7824 */ /* 0x000fc600078e021b */
[----:B------:R1:W3:Y:S04]  /*17090*/  SHFL.IDX PT, R8, R8, R12, 0x1f ;  /* 0x00001f0c08087589 */ /* 0x0002e800000e0000 */
.L_x_1312:
[----:B------:R-:W-:-:S13]  /*170a0*/  ISETP.NE.AND P0, PT, R2, RZ, PT ;  /* 0x000000ff0200720c */ /* 0x000fda0003f05270 */
[----:B------:R-:W-:Y:S05]  /*170b0*/  @!P0 BRA `(.L_x_1231) ;  /* 0x0000000000108947 */ /* 0x000fea0003800000 */
[----:B------:R-:W-:Y:S01]  /*170c0*/  UMOV UR4, 0xffffffff ;  /* 0xffffffff00047882 */ /* 0x000fe20000000000 */
[----:B-1----:R-:W-:Y:S02]  /*170d0*/  VIADD R12, R12, 0xffffffff ;  /* 0xffffffff0c0c7836 */ /* 0x002fe40000000000 */
[----:B------:R-:W-:Y:S05]  /*170e0*/  BRA.DIV UR4, `(.L_x_1232) ;  /* 0x0000002e04107947 */ /* 0x000fea000b800000 */
[----:B------:R4:W1:Y:S02]  /*170f0*/  SHFL.IDX PT, R24, R3, R12, 0x1f ;  /* 0x00001f0c03187589 */ /* 0x00086400000e0000 */
.L_x_1231:
[----:B---3--:R-:W-:Y:S01]  /*17100*/  ISETP.NE.AND P0, PT, R8, 0x1, PT ;  /* 0x000000010800780c */ /* 0x008fe20003f05270 */
[----:B-1----:R-:W-:-:S04]  /*17110*/  IMAD R24, R24, R4, R5 ;  /* 0x0000000418187224 */ /* 0x002fc800078e0205 */
[----:B------:R-:W-:-:S08]  /*17120*/  IMAD.IADD R0, R0, 0x1, -R24 ;  /* 0x0000000100007824 */ /* 0x000fd000078e0a18 */
[----:B------:R-:W-:Y:S05]  /*17130*/  @!P0 BRA `(.L_x_1233) ;  /* 0x0000000000dc8947 */ /* 0x000fea0003800000 */
[----:B--2---:R-:W-:Y:S02]  /*17140*/  IABS R4, R25 ;  /* 0x0000001900047213 */ /* 0x004fe40000000000 */
[----:B------:R-:W-:Y:S02]  /*17150*/  IABS R5, R8 ;  /* 0x0000000800057213 */ /* 0x000fe40000000000 */
[----:B------:R-:W1:Y:S08]  /*17160*/  I2F.RP R6, R4 ;  /* 0x0000000400067306 */ /* 0x000e700000209400 */
[----:B------:R-:W2:Y:S08]  /*17170*/  I2F.RP R9, R5 ;  /* 0x0000000500097306 */ /* 0x000eb00000209400 */
[----:B-1----:R-:W1:Y:S08]  /*17180*/  MUFU.RCP R6, R6 ;  /* 0x0000000600067308 */ /* 0x002e700000001000 */
[----:B--2---:R-:W-:Y:S01]  /*17190*/  MUFU.RCP R9, R9 ;  /* 0x0000000900097308 */ /* 0x004fe20000001000 */
[----:B-1----:R-:W-:-:S07]  /*171a0*/  VIADD R2, R6, 0xffffffe ;  /* 0x0ffffffe06027836 */ /* 0x002fce0000000000 */
[----:B0---4-:R0:W1:Y:S02]  /*171b0*/  F2I.FTZ.U32.TRUNC.NTZ R3, R2 ;  /* 0x0000000200037305 */ /* 0x011064000021f000 */
[----:B0-----:R-:W-:Y:S02]  /*171c0*/  IMAD.MOV.U32 R2, RZ, RZ, RZ ;  /* 0x000000ffff027224 */ /* 0x001fe400078e00ff */
[----:B-1----:R-:W-:-:S04]  /*171d0*/  IMAD.MOV R7, RZ, RZ, -R3 ;  /* 0x000000ffff077224 */ /* 0x002fc800078e0a03 */
[----:B------:R-:W-:-:S04]  /*171e0*/  IMAD R7, R7, R4, RZ ;  /* 0x0000000407077224 */ /* 0x000fc800078e02ff */
[----:B------:R-:W-:Y:S01]  /*171f0*/  IMAD.HI.U32 R3, R3, R7, R2 ;  /* 0x0000000703037227 */ /* 0x000fe200078e0002 */
[----:B------:R-:W-:Y:S02]  /*17200*/  IABS R7, R0 ;  /* 0x0000000000077213 */ /* 0x000fe40000000000 */
[----:B------:R-:W-:-:S03]  /*17210*/  IABS R2, R25 ;  /* 0x0000001900027213 */ /* 0x000fc60000000000 */
[----:B------:R-:W-:-:S04]  /*17220*/  IMAD.HI.U32 R6, R3, R7, RZ ;  /* 0x0000000703067227 */ /* 0x000fc800078e00ff */
[----:B------:R-:W-:Y:S02]  /*17230*/  IMAD.MOV R2, RZ, RZ, -R2 ;  /* 0x000000ffff027224 */ /* 0x000fe400078e0a02 */
[----:B------:R-:W-:Y:S02]  /*17240*/  VIADD R3, R9, 0xffffffe ;  /* 0x0ffffffe09037836 */ /* 0x000fe40000000000 */
[----:B------:R-:W-:-:S04]  /*17250*/  IMAD R7, R6, R2, R7 ;  /* 0x0000000206077224 */ /* 0x000fc800078e0207 */
[----:B------:R-:W0:Y:S01]  /*17260*/  F2I.FTZ.U32.TRUNC.NTZ R3, R3 ;  /* 0x0000000300037305 */ /* 0x000e22000021f000 */
[----:B------:R-:W-:-:S13]  /*17270*/  ISETP.GT.U32.AND P1, PT, R4, R7, PT ;  /* 0x000000070400720c */ /* 0x000fda0003f24070 */
[----:B------:R-:W-:Y:S02]  /*17280*/  @!P1 IMAD.IADD R7, R7, 0x1, -R4 ;  /* 0x0000000107079824 */ /* 0x000fe400078e0a04 */
[----:B0-----:R-:W-:Y:S02]  /*17290*/  IMAD.MOV R2, RZ, RZ, -R3 ;  /* 0x000000ffff027224 */ /* 0x001fe400078e0a03 */
[----:B------:R-:W-:Y:S01]  /*172a0*/  @!P1 VIADD R6, R6, 0x1 ;  /* 0x0000000106069836 */ /* 0x000fe20000000000 */
[----:B------:R-:W-:Y:S01]  /*172b0*/  ISETP.GE.U32.AND P0, PT, R7, R4, PT ;  /* 0x000000040700720c */ /* 0x000fe20003f06070 */
[----:B------:R-:W-:Y:S01]  /*172c0*/  IMAD R7, R2, R5, RZ ;  /* 0x0000000502077224 */ /* 0x000fe200078e02ff */
[----:B------:R-:W-:Y:S01]  /*172d0*/  ISETP.NE.AND P1, PT, R25, RZ, PT ;  /* 0x000000ff1900720c */ /* 0x000fe20003f25270 */
[----:B------:R-:W-:-:S04]  /*172e0*/  IMAD.MOV.U32 R2, RZ, RZ, RZ ;  /* 0x000000ffff027224 */ /* 0x000fc800078e00ff */
[----:B------:R-:W-:Y:S01]  /*172f0*/  IMAD.HI.U32 R4, R3, R7, R2 ;  /* 0x0000000703047227 */ /* 0x000fe200078e0002 */
[----:B------:R-:W-:-:S04]  /*17300*/  LOP3.LUT R2, R0, R25, RZ, 0x3c, !PT ;  /* 0x0000001900027212 */ /* 0x000fc800078e3cff */
[----:B------:R-:W-:Y:S01]  /*17310*/  ISETP.GE.AND P2, PT, R2, RZ, PT ;  /* 0x000000ff0200720c */ /* 0x000fe20003f46270 */
[----:B------:R-:W-:Y:S01]  /*17320*/  @P0 VIADD R6, R6, 0x1 ;  /* 0x0000000106060836 */ /* 0x000fe20000000000 */
[----:B------:R-:W-:-:S05]  /*17330*/  IABS R2, R8 ;  /* 0x0000000800027213 */ /* 0x000fca0000000000 */
[----:B------:R-:W-:-:S06]  /*17340*/  IMAD.MOV R2, RZ, RZ, -R2 ;  /* 0x000000ffff027224 */ /* 0x000fcc00078e0a02 */
[----:B------:R-:W-:Y:S01]  /*17350*/  @!P2 IMAD.MOV R6, RZ, RZ, -R6 ;  /* 0x000000ffff06a224 */ /* 0x000fe200078e0a06 */
[----:B------:R-:W-:-:S04]  /*17360*/  @!P1 LOP3.LUT R6, RZ, R25, RZ, 0x33, !PT ;  /* 0x00000019ff069212 */ /* 0x000fc800078e33ff */
[----:B------:R-:W-:-:S05]  /*17370*/  IABS R3, R6 ;  /* 0x0000000600037213 */ /* 0x000fca0000000000 */
        /* <DEDUP_REMOVED lines=14> */
[--C-:B------:R-:W-:Y:S02]  /*17460*/  IMAD R8, R8, R3, R6.reuse ;  /* 0x0000000308087224 */ /* 0x100fe400078e0206 */
[----:B------:R-:W-:Y:S02]  /*17470*/  IMAD.MOV R3, RZ, RZ, -R6 ;  /* 0x000000ffff037224 */ /* 0x000fe400078e0a06 */
[----:B------:R-:W-:Y:S02]  /*17480*/  IMAD R26, R8, 0x10000, R5 ;  /* 0x00010000081a7824 */ /* 0x000fe400078e0205 */
[----:B------:R-:W-:Y:S01]  /*17490*/  IMAD R3, R25, R3, R0 ;  /* 0x0000000319037224 */ /* 0x000fe200078e0200 */
[----:B------:R-:W-:Y:S06]  /*174a0*/  BRA `(.L_x_1234) ;  /* 0x0000000000f07947 */ /* 0x000fec0003800000 */
.L_x_1233:
[----:B0---4-:R-:W0:Y:S02]  /*174b0*/  LDC.64 R2, c[0x0][0xc90] ;  /* 0x00032400ff027b82 */ /* 0x011e240000000a00 */
[----:B0-----:R-:W-:-:S05]  /*174c0*/  IMAD.WIDE R2, R27, 0x4, R2 ;  /* 0x000000041b027825 */ /* 0x001fca00078e0202 */
[----:B------:R0:W2:Y:S02]  /*174d0*/  LDG.E R6, desc[UR52][R2.64] ;  /* 0x0000003402067981 */ /* 0x0000a4000c1e1900 */
[----:B0-----:R-:W-:Y:S02]  /*174e0*/  IMAD.MOV.U32 R2, RZ, RZ, RZ ;  /* 0x000000ffff027224 */ /* 0x001fe400078e00ff */
[----:B--2---:R-:W-:-:S05]  /*174f0*/  IMAD R5, R25, R6, RZ ;  /* 0x0000000619057224 */ /* 0x004fca00078e02ff */
[----:B------:R-:W-:-:S04]  /*17500*/  IABS R7, R5 ;  /* 0x0000000500077213 */ /* 0x000fc80000000000 */
[----:B------:R-:W0:Y:S08]  /*17510*/  I2F.RP R8, R7 ;  /* 0x0000000700087306 */ /* 0x000e300000209400 */
[----:B0-----:R-:W0:Y:S02]  /*17520*/  MUFU.RCP R8, R8 ;  /* 0x0000000800087308 */ /* 0x001e240000001000 */
[----:B0-----:R-:W-:-:S06]  /*17530*/  VIADD R9, R8, 0xffffffe ;  /* 0x0ffffffe08097836 */ /* 0x001fcc0000000000 */
[----:B------:R-:W0:Y:S02]  /*17540*/  F2I.FTZ.U32.TRUNC.NTZ R3, R9 ;  /* 0x0000000900037305 */ /* 0x000e24000021f000 */
[----:B0-----:R-:W-:-:S04]  /*17550*/  IMAD.MOV R10, RZ, RZ, -R3 ;  /* 0x000000ffff0a7224 */ /* 0x001fc800078e0a03 */
[----:B------:R-:W-:Y:S01]  /*17560*/  IMAD R11, R10, R7, RZ ;  /* 0x000000070a0b7224 */ /* 0x000fe200078e02ff */
[----:B------:R-:W-:-:S03]  /*17570*/  IABS R10, R5 ;  /* 0x00000005000a7213 */ /* 0x000fc60000000000 */
[----:B------:R-:W-:Y:S01]  /*17580*/  IMAD.HI.U32 R2, R3, R11, R2 ;  /* 0x0000000b03027227 */ /* 0x000fe200078e0002 */
[----:B------:R-:W-:-:S03]  /*17590*/  IABS R3, R0 ;  /* 0x0000000000037213 */ /* 0x000fc60000000000 */
        /* <DEDUP_REMOVED lines=16> */
[----:B------:R-:W-:-:S03]  /*176a0*/  IMAD R0, R5, R9, R0 ;  /* 0x0000000905007224 */ /* 0x000fc600078e0200 */
[----:B------:R-:W-:-:S04]  /*176b0*/  VIADDMNMX R4, R3, R4, R6, PT ;  /* 0x0000000403047246 */ /* 0x000fc80003800106 */
[----:B------:R-:W-:-:S04]  /*176c0*/  IABS R6, R4 ;  /* 0x0000000400067213 */ /* 0x000fc80000000000 */
[----:B------:R-:W0:Y:S08]  /*176d0*/  I2F.RP R8, R6 ;  /* 0x0000000600087306 */ /* 0x000e300000209400 */
[----:B0-----:R-:W0:Y:S02]  /*176e0*/  MUFU.RCP R8, R8 ;  /* 0x0000000800087308 */ /* 0x001e240000001000 */
[----:B0-----:R-:W-:Y:S01]  /*176f0*/  VIADD R2, R8, 0xffffffe ;  /* 0x0ffffffe08027836 */ /* 0x001fe20000000000 */
[----:B------:R-:W-:-:S05]  /*17700*/  IABS R8, R0 ;  /* 0x0000000000087213 */ /* 0x000fca0000000000 */
[----:B------:R0:W1:Y:S02]  /*17710*/  F2I.FTZ.U32.TRUNC.NTZ R3, R2 ;  /* 0x0000000200037305 */ /* 0x000064000021f000 */
[----:B0-----:R-:W-:Y:S02]  /*17720*/  IMAD.MOV.U32 R2, RZ, RZ, RZ ;  /* 0x000000ffff027224 */ /* 0x001fe400078e00ff */
[----:B-1----:R-:W-:-:S04]  /*17730*/  IMAD.MOV R5, RZ, RZ, -R3 ;  /* 0x000000ffff057224 */ /* 0x002fc800078e0a03 */
[----:B------:R-:W-:-:S04]  /*17740*/  IMAD R5, R5, R6, RZ ;  /* 0x0000000605057224 */ /* 0x000fc800078e02ff */
[----:B------:R-:W-:Y:S01]  /*17750*/  IMAD.HI.U32 R3, R3, R5, R2 ;  /* 0x0000000503037227 */ /* 0x000fe200078e0002 */
[-C--:B------:R-:W-:Y:S02]  /*17760*/  IABS R5, R4.reuse ;  /* 0x0000000400057213 */ /* 0x080fe40000000000 */
[----:B------:R-:W-:Y:S02]  /*17770*/  LOP3.LUT R2, R0, R4, RZ, 0x3c, !PT ;  /* 0x0000000400027212 */ /* 0x000fe400078e3cff */
[----:B------:R-:W-:Y:S01]  /*17780*/  IADD3 R0, R7, 0x1000000, R0 ;  /* 0x0100000007007810 */ /* 0x000fe20007ffe000 */
[----:B------:R-:W-:Y:S01]  /*17790*/  IMAD.MOV R5, RZ, RZ, -R5 ;  /* 0x000000ffff057224 */ /* 0x000fe200078e0a05 */
[----:B------:R-:W-:Y:S01]  /*177a0*/  ISETP.GE.AND P2, PT, R2, RZ, PT ;  /* 0x000000ff0200720c */ /* 0x000fe20003f46270 */
        /* <DEDUP_REMOVED lines=9> */
[----:B------:R-:W-:Y:S01]  /*17840*/  @!P1 LOP3.LUT R3, RZ, R4, RZ, 0x33, !PT ;  /* 0x00000004ff039212 */ /* 0x000fe200078e33ff */
[----:B------:R-:W-:-:S04]  /*17850*/  IMAD.MOV R4, RZ, RZ, -R4 ;  /* 0x000000ffff047224 */ /* 0x000fc800078e0a04 */
[----:B------:R-:W-:-:S07]  /*17860*/  IMAD R26, R3, R4, R0 ;  /* 0x00000004031a7224 */ /* 0x000fce00078e0200 */
.L_x_1234:
[----:B------:R-:W-:-:S05]  /*17870*/  LOP3.LUT R0, RZ, R3, RZ, 0x33, !PT ;  /* 0x00000003ff007212 */ /* 0x000fca00078e33ff */
[----:B------:R-:W-:Y:S01]  /*17880*/  IMAD.IADD R25, R25, 0x1, R0 ;  /* 0x0000000119197824 */ /* 0x000fe200078e0200 */
[----:B------:R-:W-:Y:S06]  /*17890*/  BRA `(.L_x_1235) ;  /* 0x00000000001c7947 */ /* 0x000fec0003800000 */
.L_x_1227:
[----:B------:R-:W-:Y:S01]  /*178a0*/  UMOV UR4, URZ ;  /* 0x0000003f00047c82 */ /* 0x000fe20008000000 */
[----:B------:R-:W-:Y:S01]  /*178b0*/  UMOV UR5, URZ ;  /* 0x0000003f00057c82 */ /* 0x000fe20008000000 */
[----:B------:R-:W-:Y:S01]  /*178c0*/  ULDC UR6, c[0x0][0xc3c] ;  /* 0x00030f0000067ab9 */ /* 0x000fe20000000800 */
[----:B------:R-:W-:Y:S02]  /*178d0*/  IMAD.MOV.U32 R24, RZ, RZ, R0 ;  /* 0x000000ffff187224 */ /* 0x000fe400078e0000 */
[----:B------:R-:W-:Y:S02]  /*178e0*/  IMAD.U32 R25, RZ, RZ, UR4 ;  /* 0x00000004ff197e24 */ /* 0x000fe4000f8e00ff */
[----:B------:R-:W-:Y:S02]  /*178f0*/  IMAD.U32 R26, RZ, RZ, UR5 ;  /* 0x00000005ff1a7e24 */ /* 0x000fe4000f8e00ff */
[----:B------:R-:W-:-:S07]  /*17900*/  IMAD.U32 R27, RZ, RZ, UR6 ;  /* 0x00000006ff1b7e24 */ /* 0x000fce000f8e00ff */
.L_x_1235:
[----:B------:R-:W1:Y:S01]  /*17910*/  S2R R0, SR_TID.X ;  /* 0x0000000000007919 */ /* 0x000e620000002100 */
[----:B------:R-:W-:Y:S05]  /*17920*/  WARPSYNC.ALL ;  /* 0x0000000000007948 */ /* 0x000fea0003800000 */
[----:B------:R-:W-:Y:S01]  /*17930*/  BAR.SYNC.DEFER_BLOCKING 0x4, 0x200 ;  /* 0x0108000000007b1d */ /* 0x000fe20000010000 */
[----:B-1----:R-:W-:-:S04]  /*17940*/  LOP3.LUT R0, R0, 0x1f, RZ, 0xc0, !PT ;  /* 0x0000001f00007812 */ /* 0x002fc800078ec0ff */
[----:B------:R-:W-:-:S13]  /*17950*/  ISETP.NE.AND P0, PT, R0, RZ, PT ;  /* 0x000000ff0000720c */ /* 0x000fda0003f05270 */
[----:B0-----:R-:W0:Y:S01]  /*17960*/  @!P0 S2R R3, SR_CgaCtaId ;  /* 0x0000000000038919 */ /* 0x001e220000008800 */
[----:B------:R-:W-:-:S04]  /*17970*/  @!P0 MOV R0, 0x400 ;  /* 0x0000040000008802 */ /* 0x000fc80000000f00 */
[----:B0-----:R-:W-:-:S05]  /*17980*/  @!P0 LEA R17, R3, R0, 0x18 ;  /* 0x0000000003118211 */ /* 0x001fca00078ec0ff */
[----:B------:R0:W-:Y:S01]  /*17990*/  @!P0 STS.128 [R17+0x168d0], R24 ;  /* 0x0168d01811008388 */ /* 0x0001e20000000c00 */
[----:B------:R-:W-:Y:S06]  /*179a0*/  BAR.ARV 0x5, 0x200 ;  /* 0x0148000000007b1d */ /* 0x000fec0000002000 */
.L_x_1224:
[----:B------:R-:W-:Y:S02]  /*179b0*/  ULDC UR4, c[0x0][0xc3c] ;  /* 0x00030f0000047ab9 */ /* 0x000fe40000000800 */
[----:B----4-:R-:W-:-:S13]  /*179c0*/  ISETP.GE.AND P0, PT, R27, UR4, PT ;  /* 0x000000041b007c0c */ /* 0x010fda000bf06270 */
[----:B------:R-:W-:Y:S05]  /*179d0*/  @!P0 BRA `(.L_x_1236) ;  /* 0xffffffac00c48947 */ /* 0x000fea000383ffff */
[----:B------:R-:W-:Y:S05]  /*179e0*/  BSYNC B8 ;  /* 0x0000000000087941 */ /* 0x000fea0003800000 */
.L_x_1136:
[----:B--2---:R-:W2:Y:S01]  /*179f0*/  LDL.LU R0, [R1+0x24] ;  /* 0x0000240001007983 */ /* 0x004ea20000300800 */
[----:B------:R-:W-:Y:S01]  /*17a00*/  BSSY B0, `(.L_x_1237) ;  /* 0x000000b000007945 */ /* 0x000fe20003800000 */
[----:B0-----:R-:W0:Y:S01]  /*17a10*/  S2R R5, SR_CgaCtaId ;  /* 0x0000000000057919 */ /* 0x001e220000008800 */
        /* <DEDUP_REMOVED lines=9> */
.L_x_1315:
[----:B------:R-:W-:Y:S05]  /*17ab0*/  BSYNC B0 ;  /* 0x0000000000007941 */ /* 0x000fea0003800000 */
.L_x_1237:
[----:B------:R-:W-:-:S03]  /*17ac0*/  UMOV UR4, 0xffffffff ;  /* 0xffffffff00047882 */ /* 0x000fc60000000000 */
[----:B------:R-:W-:Y:S05]  /*17ad0*/  BRA.DIV UR4, `(.L_x_1239) ;  /* 0x0000002204d07947 */ /* 0x000fea000b800000 */
[----:B0-----:R-:W0:Y:S02]  /*17ae0*/  S2R R0, SR_TID.X ;  /* 0x0000000000007919 */ /* 0x001e240000002100 */
[----:B0-----:R-:W-:-:S04]  /*17af0*/  SHF.R.U32.HI R0, RZ, 0x5, R0 ;  /* 0x00000005ff007819 */ /* 0x001fc80000011600 */
[----:B------:R-:W-:-:S05]  /*17b00*/  LOP3.LUT R0, R0, 0x3, RZ, 0xc0, !PT ;  /* 0x0000000300007812 */ /* 0x000fca00078ec0ff */
[----:B------:R0:W2:Y:S02]  /*17b10*/  SHFL.IDX PT, R14, R0, RZ, 0x1f ;  /* 0x00001fff000e7589 */ /* 0x0000a400000e0000 */
.L_x_1318:
[----:B--2---:R-:W-:Y:S01]  /*17b20*/  ISETP.NE.AND P0, PT, R14, RZ, PT ;  /* 0x000000ff0e00720c */ /* 0x004fe20003f05270 */
[----:B------:R-:W-:-:S12]  /*17b30*/  BSSY B0, `(.L_x_1240) ;  /* 0x0000024000007945 */ /* 0x000fd80003800000 */
[----:B------:R-:W-:Y:S05]  /*17b40*/  @P0 BRA `(.L_x_1241) ;  /* 0x0000000000880947 */ /* 0x000fea0003800000 */
[----:B------:R-:W-:-:S03]  /*17b50*/  UMOV UR4, 0xffffffff ;  /* 0xffffffff00047882 */ /* 0x000fc60000000000 */
[----:B------:R-:W-:Y:S05]  /*17b60*/  BRA.DIV UR4, `(.L_x_1242) ;  /* 0x0000002204e07947 */ /* 0x000fea000b800000 */
[----:B------:R-:W-:-:S13]  /*17b70*/  ELECT P6, URZ, PT ;  /* 0x00000000003f782f */ /* 0x000fda00038c0000 */
.L_x_1321:
[----:B------:R-:W-:Y:S05]  /*17b80*/  @!P6 BRA `(.L_x_1241) ;  /* 0x000000000078e947 */ /* 0x000fea0003800000 */
[----:B------:R-:W-:-:S06]  /*17b90*/  ULOP3.LUT UR4, UR36, 0x2, URZ, 0xfc, !UPT ;  /* 0x0000000224047892 */ /* 0x000fcc000f8efc3f */
[----:B0-----:R-:W-:-:S05]  /*17ba0*/  IMAD.U32 R0, RZ, RZ, UR4 ;  /* 0x00000004ff007e24 */ /* 0x001fca000f8e00ff */
[----:B------:R-:W-:-:S13]  /*17bb0*/  ISETP.NE.AND P2, PT, R0, 0x3, PT ;  /* 0x000000030000780c */ /* 0x000fda0003f45270 */
[----:B------:R-:W-:Y:S05]  /*17bc0*/  @!P2 BRA `(.L_x_1243) ;  /* 0x000000000004a947 */ /* 0x000fea0003800000 */
[----:B------:R-:W-:Y:S01]  /*17bd0*/  BPT.TRAP 0x1 ;  /* 0x000000040000795c */ /* 0x000fe20000300000 */
.L_x_1243:
[----:B------:R-:W-:Y:S01]  /*17be0*/  VIADD R3, R9, 0x16840 ;  /* 0x0001684009037836 */ /* 0x000fe20000000000 */
[----:B------:R-:W-:Y:S01]  /*17bf0*/  SHF.L.U32 R2, R28, 0x1f, RZ ;  /* 0x0000001f1c027819 */ /* 0x000fe200000006ff */
[C---:B------:R-:W-:Y:S02]  /*17c00*/  VIADD R0, R18.reuse, 0x1 ;  /* 0x0000000112007836 */ /* 0x040fe40000000000 */
[----:B------:R-:W-:-:S03]  /*17c10*/  IMAD R7, R18, 0x8, R3 ;  /* 0x0000000812077824 */ /* 0x000fc600078e0203 */
[C---:B------:R-:W-:Y:S01]  /*17c20*/  ISETP.NE.AND P1, PT, R0.reuse, 0x2, PT ;  /* 0x000000020000780c */ /* 0x040fe20003f25270 */
[----:B------:R-:W0:Y:S03]  /*17c30*/  SYNCS.PHASECHK.TRANS64.TRYWAIT P0, [R7+URZ], R2 ;  /* 0x00000002070075a7 */ /* 0x000e26000800017f */
[----:B------:R-:W-:Y:S02]  /*17c40*/  SEL R5, RZ, 0x1, P1 ;  /* 0x00000001ff057807 */ /* 0x000fe40000800000 */
[----:B-1----:R-:W-:Y:S02]  /*17c50*/  SEL R4, R0, RZ, P1 ;  /* 0x000000ff00047207 */ /* 0x002fe40000800000 */
[----:B------:R-:W-:-:S03]  /*17c60*/  LOP3.LUT R0, R28, R5, RZ, 0x3c, !PT ;  /* 0x000000051c007212 */ /* 0x000fc600078e3cff */
[----:B------:R-:W-:Y:S01]  /*17c70*/  IMAD R3, R4, 0x8, R3 ;  /* 0x0000000804037824 */ /* 0x000fe200078e0203 */
[----:B------:R-:W-:Y:S01]  /*17c80*/  SHF.L.U32 R0, R0, 0x1f, RZ ;  /* 0x0000001f00007819 */ /* 0x000fe200000006ff */
[----:B0-----:R-:W-:Y:S06]  /*17c90*/  @!P0 BRA `(.L_x_1244) ;  /* 0x0000002000b48947 */ /* 0x001fec0003800000 */
.L_x_1322:
[----:B------:R-:W1:Y:S02]  /*17ca0*/  SYNCS.PHASECHK.TRANS64.TRYWAIT P0, [R3+URZ], R0 ;  /* 0x00000000030075a7 */ /* 0x000e64000800017f */
[----:B-1----:R-:W-:Y:S05]  /*17cb0*/  @!P0 BRA `(.L_x_1245) ;  /* 0x0000002000c08947 */ /* 0x002fea0003800000 */
.L_x_1323:
[----:B------:R-:W-:Y:S05]  /*17cc0*/  @!P2 BRA `(.L_x_1246) ;  /* 0x000000000004a947 */ /* 0x000fea0003800000 */
[----:B------:R-:W-:Y:S01]  /*17cd0*/  BPT.TRAP 0x1 ;  /* 0x000000040000795c */ /* 0x000fe20000300000 */
.L_x_1246:
[----:B-1----:R-:W-:-:S04]  /*17ce0*/  VIADD R3, R9, 0x16860 ;  /* 0x0001686009037836 */ /* 0x002fc80000000000 */
[----:B------:R-:W-:-:S04]  /*17cf0*/  IMAD R5, R18, 0x8, R3 ;  /* 0x0000000812057824 */ /* 0x000fc800078e0203 */
[----:B------:R-:W1:Y:S02]  /*17d00*/  SYNCS.PHASECHK.TRANS64.TRYWAIT P0, [R5+URZ], R2 ;  /* 0x00000002050075a7 */ /* 0x000e64000800017f */
[----:B-1----:R-:W-:Y:S05]  /*17d10*/  @!P0 BRA `(.L_x_1247) ;  /* 0x0000002000bc8947 */ /* 0x002fea0003800000 */
.L_x_1324:
[----:B------:R-:W-:-:S07]  /*17d20*/  IMAD R3, R4, 0x8, R3 ;  /* 0x0000000804037824 */ /* 0x000fce00078e0203 */
.L_x_1248:
[----:B--2---:R2:W4:Y:S02]  /*17d30*/  SYNCS.PHASECHK.TRANS64.TRYWAIT P0, [R3+URZ], R0 ;  /* 0x00000000030075a7 */ /* 0x004524000800017f */
[----:B----4-:R-:W-:Y:S05]  /*17d40*/  @!P0 NANOSLEEP.SYNCS 0x989680 ;  /* 0x009896800000895d */ /* 0x010fea0003900000 */
[----:B------:R-:W4:Y:S02]  /*17d50*/  @!P0 SYNCS.PHASECHK.TRANS64 P0, [R3+URZ], R0 ;  /* 0x00000000030085a7 */ /* 0x000f24000800007f */
[----:B----4-:R-:W-:Y:S05]  /*17d60*/  @!P0 BRA `(.L_x_1248) ;  /* 0xfffffffc00f08947 */ /* 0x010fea000383ffff */
.L_x_1241:
[----:B------:R-:W-:Y:S05]  /*17d70*/  BSYNC B0 ;  /* 0x0000000000007941 */ /* 0x000fea0003800000 */
.L_x_1240:
[----:B------:R-:W-:Y:S05]  /*17d80*/  EXIT ;  /* 0x000000000000794d */ /* 0x000fea0003800000 */
.L_x_1047:
[----:B0-----:R-:W-:-:S04]  /*17d90*/  IMAD.U32 R3, RZ, RZ, UR45 ;  /* 0x0000002dff037e24 */ /* 0x001fc8000f8e00ff */
[----:B------:R0:W1:Y:S03]  /*17da0*/  SYNCS.PHASECHK.TRANS64.TRYWAIT P1, [R3+URZ+0x16800], R0 ;  /* 0x01680000030075a7 */ /* 0x000066000802017f */
[----:B-1----:R-:W-:Y:S05]  /*17db0*/  @!P1 NANOSLEEP.SYNCS 0x989680 ;  /* 0x009896800000995d */ /* 0x002fea0003900000 */
[----:B------:R-:W1:Y:S02]  /*17dc0*/  @!P1 SYNCS.PHASECHK.TRANS64 P1, [R3+URZ+0x16800], R0 ;  /* 0x01680000030095a7 */ /* 0x000e64000802007f */
[----:B-1----:R-:W-:Y:S05]  /*17dd0*/  @!P1 BRA `(.L_x_1047) ;  /* 0xfffffffc00ec9947 */ /* 0x002fea000383ffff */
[----:B------:R-:W-:Y:S05]  /*17de0*/  BRA `(.L_x_1249) ;  /* 0xfffffea000587947 */ /* 0x000fea000383ffff */
.L_x_1051:
[----:B-1----:R1:W2:Y:S02]  /*17df0*/  SYNCS.PHASECHK.TRANS64.TRYWAIT P2, [R90+URZ+0x16830], R3 ;  /* 0x016830035a0075a7 */ /* 0x0022a4000804017f */
[----:B--2---:R-:W-:Y:S05]  /*17e00*/  @!P2 NANOSLEEP.SYNCS 0x989680 ;  /* 0x009896800000a95d */ /* 0x004fea0003900000 */
[----:B------:R-:W2:Y:S02]  /*17e10*/  @!P2 SYNCS.PHASECHK.TRANS64 P2, [R90+URZ+0x16830], R3 ;  /* 0x016830035a00a5a7 */ /* 0x000ea4000804007f */
[----:B--2---:R-:W-:Y:S05]  /*17e20*/  @!P2 BRA `(.L_x_1051) ;  /* 0xfffffffc00f0a947 */ /* 0x004fea000383ffff */
[----:B------:R-:W-:Y:S05]  /*17e30*/  BRA `(.L_x_1050) ;  /* 0xfffffea0007c7947 */ /* 0x000fea000383ffff */
.L_x_1067:
[----:B-1----:R-:W-:-:S04]  /*17e40*/  IMAD.U32 R6, RZ, RZ, UR6 ;  /* 0x00000006ff067e24 */ /* 0x002fc8000f8e00ff */
[----:B------:R1:W2:Y:S03]  /*17e50*/  SYNCS.PHASECHK.TRANS64.TRYWAIT P2, [R6+URZ+0x16830], R5 ;  /* 0x01683005060075a7 */ /* 0x0002a6000804017f */
[----:B--2---:R-:W-:Y:S05]  /*17e60*/  @!P2 NANOSLEEP.SYNCS 0x989680 ;  /* 0x009896800000a95d */ /* 0x004fea0003900000 */
[----:B------:R-:W2:Y:S02]  /*17e70*/  @!P2 SYNCS.PHASECHK.TRANS64 P2, [R6+URZ+0x16830], R5 ;  /* 0x016830050600a5a7 */ /* 0x000ea4000804007f */
[----:B--2---:R-:W-:Y:S05]  /*17e80*/  @!P2 BRA `(.L_x_1067) ;  /* 0xfffffffc00eca947 */ /* 0x004fea000383ffff */
[----:B------:R-:W-:Y:S05]  /*17e90*/  BRA `(.L_x_1064) ;  /* 0xfffffed800e47947 */ /* 0x000fea000383ffff */
.L_x_1071:
[----:B-1----:R-:W-:-:S04]  /*17ea0*/  IMAD.U32 R6, RZ, RZ, UR6 ;  /* 0x00000006ff067e24 */ /* 0x002fc8000f8e00ff */
[----:B------:R1:W2:Y:S03]  /*17eb0*/  SYNCS.PHASECHK.TRANS64.TRYWAIT P2, [R6+URZ+0x16850], R5 ;  /* 0x01685005060075a7 */ /* 0x0002a6000804017f */
[----:B--2---:R-:W-:Y:S05]  /*17ec0*/  @!P2 NANOSLEEP.SYNCS 0x989680 ;  /* 0x009896800000a95d */ /* 0x004fea0003900000 */
[----:B------:R-:W2:Y:S02]  /*17ed0*/  @!P2 SYNCS.PHASECHK.TRANS64 P2, [R6+URZ+0x16850], R5 ;  /* 0x016850050600a5a7 */ /* 0x000ea4000804007f */
[----:B--2---:R-:W-:Y:S05]  /*17ee0*/  @!P2 BRA `(.L_x_1071) ;  /* 0xfffffffc00eca947 */ /* 0x004fea000383ffff */
[----:B------:R-:W-:Y:S05]  /*17ef0*/  BRA `(.L_x_1068) ;  /* 0xfffffedc005c7947 */ /* 0x000fea000383ffff */
.L_x_1088:
[----:B-1----:R-:W-:-:S04]  /*17f00*/  IMAD.U32 R7, RZ, RZ, UR6 ;  /* 0x00000006ff077e24 */ /* 0x002fc8000f8e00ff */
[----:B------:R1:W2:Y:S03]  /*17f10*/  SYNCS.PHASECHK.TRANS64.TRYWAIT P2, [R7+URZ+0x16830], R4 ;  /* 0x01683004070075a7 */ /* 0x0002a6000804017f */
[----:B--2---:R-:W-:Y:S05]  /*17f20*/  @!P2 NANOSLEEP.SYNCS 0x989680 ;  /* 0x009896800000a95d */ /* 0x004fea0003900000 */
[----:B------:R-:W2:Y:S02]  /*17f30*/  @!P2 SYNCS.PHASECHK.TRANS64 P2, [R7+URZ+0x16830], R4 ;  /* 0x016830040700a5a7 */ /* 0x000ea4000804007f */
[----:B--2---:R-:W-:Y:S05]  /*17f40*/  @!P2 BRA `(.L_x_1088) ;  /* 0xfffffffc00eca947 */ /* 0x004fea000383ffff */
[----:B------:R-:W-:Y:S05]  /*17f50*/  BRA `(.L_x_1085) ;  /* 0xffffff1000d07947 */ /* 0x000fea000383ffff */
.L_x_1092:
[----:B-1----:R-:W-:-:S04]  /*17f60*/  IMAD.U32 R7, RZ, RZ, UR6 ;  /* 0x00000006ff077e24 */ /* 0x002fc8000f8e00ff */
[----:B------:R1:W2:Y:S03]  /*17f70*/  SYNCS.PHASECHK.TRANS64.TRYWAIT P2, [R7+URZ+0x16850], R4 ;  /* 0x01685004070075a7 */ /* 0x0002a6000804017f */
[----:B--2---:R-:W-:Y:S05]  /*17f80*/  @!P2 NANOSLEEP.SYNCS 0x989680 ;  /* 0x009896800000a95d */ /* 0x004fea0003900000 */
[----:B------:R-:W2:Y:S02]  /*17f90*/  @!P2 SYNCS.PHASECHK.TRANS64 P2, [R7+URZ+0x16850], R4 ;  /* 0x016850040700a5a7 */ /* 0x000ea4000804007f */
[----:B--2---:R-:W-:Y:S05]  /*17fa0*/  @!P2 BRA `(.L_x_1092) ;  /* 0xfffffffc00eca947 */ /* 0x004fea000383ffff */
[----:B------:R-:W-:Y:S05]  /*17fb0*/  BRA `(.L_x_1089) ;  /* 0xffffff1400487947 */ /* 0x000fea000383ffff */
.L_x_1098:
[----:B-1----:R-:W-:-:S04]  /*17fc0*/  IMAD.U32 R7, RZ, RZ, UR6 ;  /* 0x00000006ff077e24 */ /* 0x002fc8000f8e00ff */
[----:B------:R1:W2:Y:S03]  /*17fd0*/  SYNCS.PHASECHK.TRANS64.TRYWAIT P2, [R7+URZ+0x16830], R4 ;  /* 0x01683004070075a7 */ /* 0x0002a6000804017f */
[----:B--2---:R-:W-:Y:S05]  /*17fe0*/  @!P2 NANOSLEEP.SYNCS 0x989680 ;  /* 0x009896800000a95d */ /* 0x004fea0003900000 */
[----:B------:R-:W2:Y:S02]  /*17ff0*/  @!P2 SYNCS.PHASECHK.TRANS64 P2, [R7+URZ+0x16830], R4 ;  /* 0x016830040700a5a7 */ /* 0x000ea4000804007f */
[----:B--2---:R-:W-:Y:S05]  /*18000*/  @!P2 BRA `(.L_x_1098) ;  /* 0xfffffffc00eca947 */ /* 0x004fea000383ffff */
[----:B------:R-:W-:Y:S05]  /*18010*/  BRA `(.L_x_1095) ;  /* 0xffffff3400ec7947 */ /* 0x000fea000383ffff */
.L_x_1102:
[----:B-1----:R-:W-:-:S04]  /*18020*/  IMAD.U32 R7, RZ, RZ, UR6 ;  /* 0x00000006ff077e24 */ /* 0x002fc8000f8e00ff */
[----:B------:R1:W2:Y:S03]  /*18030*/  SYNCS.PHASECHK.TRANS64.TRYWAIT P2, [R7+URZ+0x16850], R4 ;  /* 0x01685004070075a7 */ /* 0x0002a6000804017f */
[----:B--2---:R-:W-:Y:S05]  /*18040*/  @!P2 NANOSLEEP.SYNCS 0x989680 ;  /* 0x009896800000a95d */ /* 0x004fea0003900000 */
[----:B------:R-:W2:Y:S02]  /*18050*/  @!P2 SYNCS.PHASECHK.TRANS64 P2, [R7+URZ+0x16850], R4 ;  /* 0x016850040700a5a7 */ /* 0x000ea4000804007f */
[----:B--2---:R-:W-:Y:S05]  /*18060*/  @!P2 BRA `(.L_x_1102) ;  /* 0xfffffffc00eca947 */ /* 0x004fea000383ffff */
[----:B------:R-:W-:Y:S05]  /*18070*/  BRA `(.L_x_1099) ;  /* 0xffffff3800647947 */ /* 0x000fea000383ffff */
.L_x_1115:
[----:B-1----:R-:W-:-:S04]  /*18080*/  IMAD.U32 R5, RZ, RZ, UR5 ;  /* 0x00000005ff057e24 */ /* 0x002fc8000f8e00ff */
[----:B------:R1:W2:Y:S03]  /*18090*/  SYNCS.PHASECHK.TRANS64.TRYWAIT P0, [R5+URZ+0x16850], R0 ;  /* 0x01685000050075a7 */ /* 0x0002a6000800017f */
[----:B--2---:R-:W-:Y:S05]  /*180a0*/  @!P0 NANOSLEEP.SYNCS 0x989680 ;  /* 0x009896800000895d */ /* 0x004fea0003900000 */
[----:B------:R-:W2:Y:S02]  /*180b0*/  @!P0 SYNCS.PHASECHK.TRANS64 P0, [R5+URZ+0x16850], R0 ;  /* 0x01685000050085a7 */ /* 0x000ea4000800007f */
[----:B--2---:R-:W-:Y:S05]  /*180c0*/  @!P0 BRA `(.L_x_1115) ;  /* 0xfffffffc00ec8947 */ /* 0x004fea000383ffff */
[----:B------:R-:W-:Y:S05]  /*180d0*/  BRA `(.L_x_1114) ;  /* 0xffffff6800ec7947 */ /* 0x000fea000383ffff */
.L_x_1158:
[----:B------:R-:W3:Y:S01]  /*180e0*/  S2R R20, SR_TID.X ;  /* 0x0000000000147919 */ /* 0x000ee20000002100 */
[----:B------:R-:W-:Y:S01]  /*180f0*/  BSSY B0, `(.L_x_1250) ;  /* 0x000000a000007945 */ /* 0x000fe20003800000 */
[----:B--2---:R-:W-:Y:S02]  /*18100*/  IMAD.MOV.U32 R12, RZ, RZ, RZ ;  /* 0x000000ffff0c7224 */ /* 0x004fe400078e00ff */
[----:B0-----:R-:W-:Y:S02]  /*18110*/  IMAD.MOV.U32 R11, RZ, RZ, 0x1f ;  /* 0x0000001fff0b7424 */ /* 0x001fe400078e00ff */
[----:B------:R-:W-:Y:S01]  /*18120*/  IMAD.MOV.U32 R15, RZ, RZ, -0x1 ;  /* 0xffffffffff0f7424 */ /* 0x000fe200078e00ff */
[----:B---3--:R-:W-:-:S04]  /*18130*/  SHF.R.U32.HI R20, RZ, 0x5, R20 ;  /* 0x00000005ff147819 */ /* 0x008fc80000011614 */
[----:B------:R-:W-:-:S05]  /*18140*/  LOP3.LUT R20, R20, 0x3, RZ, 0xc0, !PT ;  /* 0x0000000314147812 */ /* 0x000fca00078ec0ff */
[----:B------:R-:W-:-:S07]  /*18150*/  IMAD.MOV.U32 R13, RZ, RZ, R20 ;  /* 0x000000ffff0d7224 */ /* 0x000fce00078e0014 */
[----:B-1----:R-:W-:Y:S05]  /*18160*/  WARPSYNC.COLLECTIVE R15, `(.L_x_1251) ;  /* 0x000000000f087348 */ /* 0x002fea0003c00000 */
[----:B------:R0:W2:Y:S02]  /*18170*/  SHFL.IDX P6, R14, R13, R12, R11 ;  /* 0x0000000c0d0e7389 */ /* 0x0000a400000c000b */
[----:B012---:R-:W-:Y:S01]  /*18180*/  ENDCOLLECTIVE ;  /* 0x000000000000791b */ /* 0x007fe20003800000 */
.L_x_1251:
[----:B------:R-:W-:Y:S05]  /*18190*/  BSYNC B0 ;  /* 0x0000000000007941 */ /* 0x000fea0003800000 */
.L_x_1250:
[----:B------:R-:W-:Y:S05]  /*181a0*/  BRA `(.L_x_1252) ;  /* 0xffffffb800387947 */ /* 0x000fea000383ffff */
.L_x_1160:
[----:B------:R-:W-:Y:S01]  /*181b0*/  BSSY B0, `(.L_x_1253) ;  /* 0x0000006000007945 */ /* 0x000fe20003800000 */
[----:B------:R-:W-:-:S07]  /*181c0*/  IMAD.MOV.U32 R15, RZ, RZ, -0x1 ;  /* 0xffffffffff0f7424 */ /* 0x000fce00078e00ff */
[----:B0123--:R-:W-:Y:S05]  /*181d0*/  WARPSYNC.COLLECTIVE R15, `(.L_x_1254) ;  /* 0x000000000f0c7348 */ /* 0x00ffea0003c00000 */
[----:B------:R-:W-:Y:S02]  /*181e0*/  ELECT P6, UR62, PT ;  /* 0x00000000003e782f */ /* 0x000fe400038c0000 */
[----:B------:R-:W-:Y:S01]  /*181f0*/  MOV R14, UR62 ;  /* 0x0000003e000e7c02 */ /* 0x000fe20008000f00 */
[----:B0123--:R-:W-:Y:S10]  /*18200*/  ENDCOLLECTIVE ;  /* 0x000000000000791b */ /* 0x00fff40003800000 */
.L_x_1254:
[----:B------:R-:W-:Y:S05]  /*18210*/  BSYNC B0 ;  /* 0x0000000000007941 */ /* 0x000fea0003800000 */
.L_x_1253:
[----:B------:R-:W-:Y:S05]  /*18220*/  BRA `(.L_x_1255) ;  /* 0xffffffb800407947 */ /* 0x000fea000383ffff */
.L_x_1162:
[----:B---3--:R3:W4:Y:S02]  /*18230*/  SYNCS.PHASECHK.TRANS64.TRYWAIT P0, [R0+URZ+0x16840], R2 ;  /* 0x01684002000075a7 */ /* 0x008724000800017f */
[----:B----4-:R-:W-:Y:S05]  /*18240*/  @!P0 NANOSLEEP.SYNCS 0x989680 ;  /* 0x009896800000895d */ /* 0x010fea0003900000 */
[----:B------:R-:W4:Y:S02]  /*18250*/  @!P0 SYNCS.PHASECHK.TRANS64 P0, [R0+URZ+0x16840], R2 ;  /* 0x01684002000085a7 */ /* 0x000f24000800007f */
[----:B----4-:R-:W-:Y:S05]  /*18260*/  @!P0 BRA `(.L_x_1162) ;  /* 0xfffffffc00f08947 */ /* 0x010fea000383ffff */
[----:B------:R-:W-:Y:S05]  /*18270*/  BRA `(.L_x_1256) ;  /* 0xffffffb800907947 */ /* 0x000fea000383ffff */
.L_x_1166:
[----:B------:R-:W2:Y:S01]  /*18280*/  LDL.LU R11, [R1+0xc] ;  /* 0x00000c00010b7983 */ /* 0x000ea20000300800 */
[----:B------:R-:W-:Y:S01]  /*18290*/  IMAD.MOV.U32 R6, RZ, RZ, R12 ;  /* 0x000000ffff067224 */ /* 0x000fe200078e000c */
[----:B------:R-:W-:Y:S01]  /*182a0*/  LOP3.LUT R10, R10, 0x7f, RZ, 0xc0, !PT ;  /* 0x0000007f0a0a7812 */ /* 0x000fe200078ec0ff */
[----:B------:R-:W-:Y:S02]  /*182b0*/  IMAD.MOV.U32 R13, RZ, RZ, R4 ;  /* 0x000000ffff0d7224 */ /* 0x000fe400078e0004 */
[----:B------:R-:W-:Y:S01]  /*182c0*/  IMAD.MOV.U32 R12, RZ, RZ, RZ ;  /* 0x000000ffff0c7224 */ /* 0x000fe200078e00ff */
[----:B------:R-:W-:Y:S01]  /*182d0*/  SHF.R.U32.HI R10, RZ, 0x3, R10 ;  /* 0x00000003ff0a7819 */ /* 0x000fe2000001160a */
[----:B------:R-:W-:-:S04]  /*182e0*/  IMAD.MOV.U32 R15, RZ, RZ, -0x1 ;  /* 0xffffffffff0f7424 */ /* 0x000fc800078e00ff */
[----:B------:R-:W-:-:S04]  /*182f0*/  IMAD.IADD R6, R10, 0x1, R6 ;  /* 0x000000010a067824 */ /* 0x000fc800078e0206 */
[----:B------:R-:W-:Y:S02]  /*18300*/  VIADD R10, R6, 0x10 ;  /* 0x00000010060a7836 */ /* 0x000fe40000000000 */
[----:B--2---:R-:W-:Y:S02]  /*18310*/  IMAD R3, R11, R9, RZ ;  /* 0x000000090b037224 */ /* 0x004fe400078e02ff */
[----:B------:R-:W-:-:S03]  /*18320*/  IMAD.MOV.U32 R11, RZ, RZ, 0x181f ;  /* 0x0000181fff0b7424 */ /* 0x000fc600078e00ff */
[----:B------:R-:W-:-:S13]  /*18330*/  ISETP.GE.AND P1, PT, R6, R3, PT ;  /* 0x000000030600720c */ /* 0x000fda0003f26270 */
[----:B-----5:R-:W-:Y:S05]  /*18340*/  WARPSYNC.COLLECTIVE R15, `(.L_x_1257) ;  /* 0x000000000f087348 */ /* 0x020fea0003c00000 */
[----:B------:R0:W1:Y:S02]  /*18350*/  SHFL.IDX P6, R14, R13, R12, R11 ;  /* 0x0000000c0d0e7389 */ /* 0x00006400000c000b */
[----:B01---5:R-:W-:Y:S01]  /*18360*/  ENDCOLLECTIVE ;  /* 0x000000000000791b */ /* 0x023fe20003800000 */
.L_x_1257:
[----:B------:R-:W-:Y:S02]  /*18370*/  IMAD.MOV.U32 R13, RZ, RZ, R0 ;  /* 0x000000ffff0d7224 */ /* 0x000fe400078e0000 */
[----:B------:R-:W-:-:S07]  /*18380*/  IMAD.MOV.U32 R7, RZ, RZ, R14 ;  /* 0x000000ffff077224 */ /* 0x000fce00078e000e */
[----:B------:R-:W-:Y:S05]  /*18390*/  WARPSYNC.COLLECTIVE R15, `(.L_x_1258) ;  /* 0x000000000f087348 */ /* 0x000fea0003c00000 */
[----:B------:R0:W1:Y:S02]  /*183a0*/  SHFL.IDX P6, R14, R13, R12, R11 ;  /* 0x0000000c0d0e7389 */ /* 0x00006400000c000b */
[----:B01----:R-:W-:Y:S01]  /*183b0*/  ENDCOLLECTIVE ;  /* 0x000000000000791b */ /* 0x003fe20003800000 */
.L_x_1258:
[----:B------:R-:W-:Y:S02]  /*183c0*/  IMAD.MOV.U32 R13, RZ, RZ, R4 ;  /* 0x000000ffff0d7224 */ /* 0x000fe400078e0004 */
[----:B------:R-:W-:Y:S02]  /*183d0*/  IMAD.MOV.U32 R12, RZ, RZ, 0x1 ;  /* 0x00000001ff0c7424 */ /* 0x000fe400078e00ff */
[----:B------:R-:W-:-:S07]  /*183e0*/  IMAD.MOV.U32 R8, RZ, RZ, R14 ;  /* 0x000000ffff087224 */ /* 0x000fce00078e000e */
[----:B------:R-:W-:Y:S05]  /*183f0*/  WARPSYNC.COLLECTIVE R15, `(.L_x_1259) ;  /* 0x000000000f087348 */ /* 0x000fea0003c00000 */
[----:B------:R0:W1:Y:S02]  /*18400*/  SHFL.IDX P6, R14, R13, R12, R11 ;  /* 0x0000000c0d0e7389 */ /* 0x00006400000c000b */
[----:B01----:R-:W-:Y:S01]  /*18410*/  ENDCOLLECTIVE ;  /* 0x000000000000791b */ /* 0x003fe20003800000 */
.L_x_1259:
        /* <DEDUP_REMOVED lines=13> */
.L_x_1260:
[----:B------:R-:W-:Y:S02]  /*184f0*/  IMAD.MOV.U32 R13, RZ, RZ, R4 ;  /* 0x000000ffff0d7224 */ /* 0x000fe400078e0004 */
[----:B------:R-:W-:Y:S02]  /*18500*/  IMAD.MOV.U32 R12, RZ, RZ, 0x2 ;  /* 0x00000002ff0c7424 */ /* 0x000fe400078e00ff */
[----:B------:R-:W-:-:S07]  /*18510*/  IMAD.MOV.U32 R8, RZ, RZ, R14 ;  /* 0x000000ffff087224 */ /* 0x000fce00078e000e */
[----:B------:R-:W-:Y:S05]  /*18520*/  WARPSYNC.COLLECTIVE R15, `(.L_x_1261) ;  /* 0x000000000f087348 */ /* 0x000fea0003c00000 */
[----:B------:R0:W1:Y:S02]  /*18530*/  SHFL.IDX P6, R14, R13, R12, R11 ;  /* 0x0000000c0d0e7389 */ /* 0x00006400000c000b */
[----:B01----:R-:W-:Y:S01]  /*18540*/  ENDCOLLECTIVE ;  /* 0x000000000000791b */ /* 0x003fe20003800000 */
.L_x_1261:
        /* <DEDUP_REMOVED lines=14> */
.L_x_1262:
[----:B------:R-:W-:Y:S02]  /*18630*/  IMAD.MOV.U32 R13, RZ, RZ, R4 ;  /* 0x000000ffff0d7224 */ /* 0x000fe400078e0004 */
[----:B------:R-:W-:Y:S02]  /*18640*/  IMAD.MOV.U32 R12, RZ, RZ, 0x3 ;  /* 0x00000003ff0c7424 */ /* 0x000fe400078e00ff */
[----:B------:R-:W-:-:S07]  /*18650*/  IMAD.MOV.U32 R8, RZ, RZ, R14 ;  /* 0x000000ffff087224 */ /* 0x000fce00078e000e */
[----:B------:R-:W-:Y:S05]  /*18660*/  WARPSYNC.COLLECTIVE R15, `(.L_x_1263) ;  /* 0x000000000f087348 */ /* 0x000fea0003c00000 */
[----:B------:R0:W1:Y:S02]  /*18670*/  SHFL.IDX P6, R14, R13, R12, R11 ;  /* 0x0000000c0d0e7389 */ /* 0x00006400000c000b */
[----:B01----:R-:W-:Y:S01]  /*18680*/  ENDCOLLECTIVE ;  /* 0x000000000000791b */ /* 0x003fe20003800000 */
.L_x_1263:
        /* <DEDUP_REMOVED lines=14> */
.L_x_1264:
[----:B------:R-:W-:Y:S02]  /*18770*/  IMAD.MOV.U32 R13, RZ, RZ, R4 ;  /* 0x000000ffff0d7224 */ /* 0x000fe400078e0004 */
[----:B------:R-:W-:Y:S02]  /*18780*/  IMAD.MOV.U32 R12, RZ, RZ, 0x4 ;  /* 0x00000004ff0c7424 */ /* 0x000fe400078e00ff */
[----:B------:R-:W-:-:S07]  /*18790*/  IMAD.MOV.U32 R8, RZ, RZ, R14 ;  /* 0x000000ffff087224 */ /* 0x000fce00078e000e */
[----:B------:R-:W-:Y:S05]  /*187a0*/  WARPSYNC.COLLECTIVE R15, `(.L_x_1265) ;  /* 0x000000000f087348 */ /* 0x000fea0003c00000 */
[----:B------:R0:W1:Y:S02]  /*187b0*/  SHFL.IDX P6, R14, R13, R12, R11 ;  /* 0x0000000c0d0e7389 */ /* 0x00006400000c000b */
[----:B01----:R-:W-:Y:S01]  /*187c0*/  ENDCOLLECTIVE ;  /* 0x000000000000791b */ /* 0x003fe20003800000 */
.L_x_1265:
        /* <DEDUP_REMOVED lines=14> */
.L_x_1266:
[----:B------:R-:W-:Y:S02]  /*188b0*/  IMAD.MOV.U32 R13, RZ, RZ, R4 ;  /* 0x000000ffff0d7224 */ /* 0x000fe400078e0004 */
[----:B------:R-:W-:Y:S02]  /*188c0*/  IMAD.MOV.U32 R12, RZ, RZ, 0x5 ;  /* 0x00000005ff0c7424 */ /* 0x000fe400078e00ff */
[----:B------:R-:W-:-:S07]  /*188d0*/  IMAD.MOV.U32 R8, RZ, RZ, R14 ;  /* 0x000000ffff087224 */ /* 0x000fce00078e000e */
[----:B------:R-:W-:Y:S05]  /*188e0*/  WARPSYNC.COLLECTIVE R15, `(.L_x_1267) ;  /* 0x000000000f087348 */ /* 0x000fea0003c00000 */
[----:B------:R0:W1:Y:S02]  /*188f0*/  SHFL.IDX P6, R14, R13, R12, R11 ;  /* 0x0000000c0d0e7389 */ /* 0x00006400000c000b */
[----:B01----:R-:W-:Y:S01]  /*18900*/  ENDCOLLECTIVE ;  /* 0x000000000000791b */ /* 0x003fe20003800000 */
.L_x_1267:
        /* <DEDUP_REMOVED lines=14> */
.L_x_1268:
[----:B------:R-:W-:Y:S02]  /*189f0*/  IMAD.MOV.U32 R13, RZ, RZ, R4 ;  /* 0x000000ffff0d7224 */ /* 0x000fe400078e0004 */
[----:B------:R-:W-:Y:S02]  /*18a00*/  IMAD.MOV.U32 R12, RZ, RZ, 0x6 ;  /* 0x00000006ff0c7424 */ /* 0x000fe400078e00ff */
[----:B------:R-:W-:-:S07]  /*18a10*/  IMAD.MOV.U32 R8, RZ, RZ, R14 ;  /* 0x000000ffff087224 */ /* 0x000fce00078e000e */
[----:B------:R-:W-:Y:S05]  /*18a20*/  WARPSYNC.COLLECTIVE R15, `(.L_x_1269) ;  /* 0x000000000f087348 */ /* 0x000fea0003c00000 */
[----:B------:R0:W1:Y:S02]  /*18a30*/  SHFL.IDX P6, R14, R13, R12, R11 ;  /* 0x0000000c0d0e7389 */ /* 0x00006400000c000b */
[----:B01----:R-:W-:Y:S01]  /*18a40*/  ENDCOLLECTIVE ;  /* 0x000000000000791b */ /* 0x003fe20003800000 */
.L_x_1269:
        /* <DEDUP_REMOVED lines=14> */
.L_x_1270:
[----:B------:R-:W-:Y:S02]  /*18b30*/  IMAD.MOV.U32 R13, RZ, RZ, R4 ;  /* 0x000000ffff0d7224 */ /* 0x000fe400078e0004 */
[----:B------:R-:W-:Y:S02]  /*18b40*/  IMAD.MOV.U32 R12, RZ, RZ, 0x7 ;  /* 0x00000007ff0c7424 */ /* 0x000fe400078e00ff */
[----:B------:R-:W-:-:S07]  /*18b50*/  IMAD.MOV.U32 R8, RZ, RZ, R14 ;  /* 0x000000ffff087224 */ /* 0x000fce00078e000e */
[----:B------:R-:W-:Y:S05]  /*18b60*/  WARPSYNC.COLLECTIVE R15, `(.L_x_1271) ;  /* 0x000000000f087348 */ /* 0x000fea0003c00000 */
[----:B------:R0:W1:Y:S02]  /*18b70*/  SHFL.IDX P6, R14, R13, R12, R11 ;  /* 0x0000000c0d0e7389 */ /* 0x00006400000c000b */
[----:B01----:R-:W-:Y:S01]  /*18b80*/  ENDCOLLECTIVE ;  /* 0x000000000000791b */ /* 0x003fe20003800000 */
.L_x_1271:
[----:B------:R-:W-:-:S05]  /*18b90*/  @!P1 LEA R8, P2, R21, R8, 0x1 ;  /* 0x0000000815089211 */ /* 0x000fca00078408ff */
[----:B------:R-:W-:-:S04]  /*18ba0*/  @!P1 IMAD.X R7, RZ, RZ, R7, P2 ;  /* 0x000000ffff079224 */ /* 0x000fc800010e0607 */
[----:B------:R-:W-:Y:S02]  /*18bb0*/  @!P1 IMAD.MOV.U32 R9, RZ, RZ, R7 ;  /* 0x000000ffff099224 */ /* 0x000fe400078e0007 */
[----:B------:R-:W-:Y:S02]  /*18bc0*/  IMAD.MOV.U32 R13, RZ, RZ, R0 ;  /* 0x000000ffff0d7224 */ /* 0x000fe400078e0000 */
[----:B------:R-:W-:Y:S01]  /*18bd0*/  VIADD R0, R6, 0x70 ;  /* 0x0000007006007836 */ /* 0x000fe20000000000 */
[----:B------:R-:W-:Y:S01]  /*18be0*/  @!PT LDS RZ, [RZ] ;  /* 0x00000000fffff984 */ /* 0x000fe20000000800 */
[----:B------:R-:W-:Y:S01]  /*18bf0*/  @!PT LDS RZ, [RZ] ;  /* 0x00000000fffff984 */ /* 0x000fe20000000800 */
[----:B------:R-:W-:Y:S01]  /*18c00*/  @!PT LDS RZ, [RZ] ;  /* 0x00000000fffff984 */ /* 0x000fe20000000800 */
[----:B------:R0:W-:Y:S04]  /*18c10*/  @!P1 LDGSTS.E.BYPASS.LTC128B.128 [R20+0xb400], desc[UR52][R8.64], !P0 ;  /* 0x0b40000008149fae */ /* 0x0001e8000c101d74 */
[----:B------:R-:W-:Y:S01]  /*18c20*/  ISETP.GE.AND P1, PT, R0, R3, PT ;  /* 0x000000030000720c */ /* 0x000fe20003f26270 */
[----:B------:R-:W-:-:S02]  /*18c30*/  VIADD R0, R6, 0x80 ;  /* 0x0000008006007836 */ /* 0x000fc40000000000 */
[----:B------:R-:W-:-:S10]  /*18c40*/  IMAD.MOV.U32 R4, RZ, RZ, R14 ;  /* 0x000000ffff047224 */ /* 0x000fd400078e000e */
[----:B0-----:R-:W-:Y:S05]  /*18c50*/  WARPSYNC.COLLECTIVE R15, `(.L_x_1272) ;  /* 0x000000000f087348 */ /* 0x001fea0003c00000 */
[----:B------:R1:W2:Y:S02]  /*18c60*/  SHFL.IDX P6, R14, R13, R12, R11 ;  /* 0x0000000c0d0e7389 */ /* 0x0002a400000c000b */
[----:B012---:R-:W-:Y:S01]  /*18c70*/  ENDCOLLECTIVE ;  /* 0x000000000000791b */ /* 0x007fe20003800000 */
.L_x_1272:
[----:B------:R-:W-:Y:S01]  /*18c80*/  ISETP.GE.AND P2, PT, R0, R3, PT ;  /* 0x000000030000720c */ /* 0x000fe20003f46270 */
[----:B------:R-:W-:Y:S02]  /*18c90*/  IMAD.MOV.U32 R13, RZ, RZ, R2 ;  /* 0x000000ffff0d7224 */ /* 0x000fe400078e0002 */
[----:B------:R-:W-:Y:S02]  /*18ca0*/  IMAD.MOV.U32 R12, RZ, RZ, RZ ;  /* 0x000000ffff0c7224 */ /* 0x000fe400078e00ff */
[----:B------:R-:W-:-:S08]  /*18cb0*/  IMAD.MOV.U32 R8, RZ, RZ, R14 ;  /* 0x000000ffff087224 */ /* 0x000fd000078e000e */
[----:B------:R-:W-:Y:S05]  /*18cc0*/  WARPSYNC.COLLECTIVE R15, `(.L_x_1273) ;  /* 0x000000000f087348 */ /* 0x000fea0003c00000 */
[----:B------:R0:W1:Y:S02]  /*18cd0*/  SHFL.IDX P6, R14, R13, R12, R11 ;  /* 0x0000000c0d0e7389 */ /* 0x00006400000c000b */
[----:B01----:R-:W-:Y:S01]  /*18ce0*/  ENDCOLLECTIVE ;  /* 0x000000000000791b */ /* 0x003fe20003800000 */
.L_x_1273:
        /* <DEDUP_REMOVED lines=13> */
.L_x_1274:
[----:B------:R-:W-:Y:S02]  /*18dc0*/  IMAD.MOV.U32 R13, RZ, RZ, R2 ;  /* 0x000000ffff0d7224 */ /* 0x000fe400078e0002 */
[----:B------:R-:W-:Y:S02]  /*18dd0*/  IMAD.MOV.U32 R12, RZ, RZ, 0x1 ;  /* 0x00000001ff0c7424 */ /* 0x000fe400078e00ff */
[----:B------:R-:W-:-:S07]  /*18de0*/  IMAD.MOV.U32 R7, RZ, RZ, R14 ;  /* 0x000000ffff077224 */ /* 0x000fce00078e000e */
[----:B------:R-:W-:Y:S05]  /*18df0*/  WARPSYNC.COLLECTIVE R15, `(.L_x_1275) ;  /* 0x000000000f087348 */ /* 0x000fea0003c00000 */
[----:B------:R0:W1:Y:S02]  /*18e00*/  SHFL.IDX P6, R14, R13, R12, R11 ;  /* 0x0000000c0d0e7389 */ /* 0x00006400000c000b */
[----:B01----:R-:W-:Y:S01]  /*18e10*/  ENDCOLLECTIVE ;  /* 0x000000000000791b */ /* 0x003fe20003800000 */
.L_x_1275:
[----:B------:R-:W-:-:S05]  /*18e20*/  @!P2 LEA R7, P1, R21, R7, 0x1 ;  /* 0x000000071507a211 */ /* 0x000fca00078208ff */
[----:B------:R-:W-:Y:S02]  /*18e30*/  @!P2 IMAD.X R0, RZ, RZ, R0, P1 ;  /* 0x000000ffff00a224 */ /* 0x000fe400008e0600 */
        /* <DEDUP_REMOVED lines=13> */
.L_x_1276:
[----:B------:R-:W-:Y:S02]  /*18f10*/  IMAD.MOV.U32 R13, RZ, RZ, R2 ;  /* 0x000000ffff0d7224 */ /* 0x000fe400078e0002 */
[----:B------:R-:W-:Y:S02]  /*18f20*/  IMAD.MOV.U32 R12, RZ, RZ, 0x2 ;  /* 0x00000002ff0c7424 */ /* 0x000fe400078e00ff */
[----:B------:R-:W-:-:S07]  /*18f30*/  IMAD.MOV.U32 R8, RZ, RZ, R14 ;  /* 0x000000ffff087224 */ /* 0x000fce00078e000e */
[----:B------:R-:W-:Y:S05]  /*18f40*/  WARPSYNC.COLLECTIVE R15, `(.L_x_1277) ;  /* 0x000000000f087348 */ /* 0x000fea0003c00000 */
[----:B------:R0:W1:Y:S02]  /*18f50*/  SHFL.IDX P6, R14, R13, R12, R11 ;  /* 0x0000000c0d0e7389 */ /* 0x00006400000c000b */
[----:B01----:R-:W-:Y:S01]  /*18f60*/  ENDCOLLECTIVE ;  /* 0x000000000000791b */ /* 0x003fe20003800000 */
.L_x_1277:
        /* <DEDUP_REMOVED lines=13> */
.L_x_1278:
[----:B------:R-:W-:Y:S02]  /*19040*/  IMAD.MOV.U32 R13, RZ, RZ, R2 ;  /* 0x000000ffff0d7224 */ /* 0x000fe400078e0002 */
[----:B------:R-:W-:Y:S02]  /*19050*/  IMAD.MOV.U32 R12, RZ, RZ, 0x3 ;  /* 0x00000003ff0c7424 */ /* 0x000fe400078e00ff */
[----:B------:R-:W-:-:S07]  /*19060*/  IMAD.MOV.U32 R8, RZ, RZ, R14 ;  /* 0x000000ffff087224 */ /* 0x000fce00078e000e */
[----:B------:R-:W-:Y:S05]  /*19070*/  WARPSYNC.COLLECTIVE R15, `(.L_x_1279) ;  /* 0x000000000f087348 */ /* 0x000fea0003c00000 */
[----:B------:R0:W1:Y:S02]  /*19080*/  SHFL.IDX P6, R14, R13, R12, R11 ;  /* 0x0000000c0d0e7389 */ /* 0x00006400000c000b */
[----:B01----:R-:W-:Y:S01]  /*19090*/  ENDCOLLECTIVE ;  /* 0x000000000000791b */ /* 0x003fe20003800000 */
.L_x_1279:
        /* <DEDUP_REMOVED lines=12> */
.L_x_1280:
[----:B------:R-:W-:Y:S01]  /*19160*/  IMAD.MOV.U32 R2, RZ, RZ, R14 ;  /* 0x000000ffff027224 */ /* 0x000fe200078e000e */
[----:B------:R-:W-:Y:S06]  /*19170*/  BRA `(.L_x_1281) ;  /* 0xffffffb8009c7947 */ /* 0x000fec000383ffff */
.L_x_1169:
[----:B0-----:R0:W1:Y:S02]  /*19180*/  SYNCS.PHASECHK.TRANS64.TRYWAIT P0, [R17+URZ+0x16820], R0 ;  /* 0x01682000110075a7 */ /* 0x001064000800017f */
[----:B-1----:R-:W-:Y:S05]  /*19190*/  @!P0 NANOSLEEP.SYNCS 0x989680 ;  /* 0x009896800000895d */ /* 0x002fea0003900000 */
[----:B------:R-:W1:Y:S02]  /*191a0*/  @!P0 SYNCS.PHASECHK.TRANS64 P0, [R17+URZ+0x16820], R0 ;  /* 0x01682000110085a7 */ /* 0x000e64000800007f */
[----:B-1----:R-:W-:Y:S05]  /*191b0*/  @!P0 BRA `(.L_x_1169) ;  /* 0xfffffffc00f08947 */ /* 0x002fea000383ffff */
[----:B------:R-:W-:Y:S05]  /*191c0*/  BRA `(.L_x_1282) ;  /* 0xffffffb800fc7947 */ /* 0x000fea000383ffff */
.L_x_1178:
[----:B-1----:R1:W2:Y:S02]  /*191d0*/  SYNCS.PHASECHK.TRANS64.TRYWAIT P0, [R2+URZ+0x16840], R3 ;  /* 0x01684003020075a7 */ /* 0x0022a4000800017f */
[----:B--2---:R-:W-:Y:S05]  /*191e0*/  @!P0 NANOSLEEP.SYNCS 0x989680 ;  /* 0x009896800000895d */ /* 0x004fea0003900000 */
[----:B------:R-:W2:Y:S02]  /*191f0*/  @!P0 SYNCS.PHASECHK.TRANS64 P0, [R2+URZ+0x16840], R3 ;  /* 0x01684003020085a7 */ /* 0x000ea4000800007f */
[----:B--2---:R-:W-:Y:S05]  /*19200*/  @!P0 BRA `(.L_x_1178) ;  /* 0xfffffffc00f08947 */ /* 0x004fea000383ffff */
[----:B------:R-:W-:Y:S05]  /*19210*/  BRA `(.L_x_1283) ;  /* 0xffffffbc00e07947 */ /* 0x000fea000383ffff */
.L_x_1183:
[----:B0-----:R0:W1:Y:S02]  /*19220*/  SYNCS.PHASECHK.TRANS64.TRYWAIT P0, [R3+URZ+0x60], R2 ;  /* 0x00006002030075a7 */ /* 0x001064000800017f */
[----:B-1----:R-:W-:Y:S05]  /*19230*/  @!P0 NANOSLEEP.SYNCS 0x989680 ;  /* 0x009896800000895d */ /* 0x002fea0003900000 */
[----:B------:R-:W1:Y:S02]  /*19240*/  @!P0 SYNCS.PHASECHK.TRANS64 P0, [R3+URZ+0x60], R2 ;  /* 0x00006002030085a7 */ /* 0x000e64000800007f */
[----:B-1----:R-:W-:Y:S05]  /*19250*/  @!P0 BRA `(.L_x_1183) ;  /* 0xfffffffc00f08947 */ /* 0x002fea000383ffff */
[----:B------:R-:W-:Y:S05]  /*19260*/  BRA `(.L_x_1284) ;  /* 0xffffffc0006c7947 */ /* 0x000fea000383ffff */
.L_x_1191:
[----:B-1----:R1:W2:Y:S02]  /*19270*/  SYNCS.PHASECHK.TRANS64.TRYWAIT P0, [R2+URZ+0x16840], R3 ;  /* 0x01684003020075a7 */ /* 0x0022a4000800017f */
[----:B--2---:R-:W-:Y:S05]  /*19280*/  @!P0 NANOSLEEP.SYNCS 0x989680 ;  /* 0x009896800000895d */ /* 0x004fea0003900000 */
[----:B------:R-:W2:Y:S02]  /*19290*/  @!P0 SYNCS.PHASECHK.TRANS64 P0, [R2+URZ+0x16840], R3 ;  /* 0x01684003020085a7 */ /* 0x000ea4000800007f */
[----:B--2---:R-:W-:Y:S05]  /*192a0*/  @!P0 BRA `(.L_x_1191) ;  /* 0xfffffffc00f08947 */ /* 0x004fea000383ffff */
[----:B------:R-:W-:Y:S05]  /*192b0*/  BRA `(.L_x_1285) ;  /* 0xffffffc400a87947 */ /* 0x000fea000383ffff */
.L_x_1196:
[----:B0-----:R0:W1:Y:S02]  /*192c0*/  SYNCS.PHASECHK.TRANS64.TRYWAIT P0, [R10+URZ+0x60], R3 ;  /* 0x000060030a0075a7 */ /* 0x001064000800017f */
[----:B-1----:R-:W-:Y:S05]  /*192d0*/  @!P0 NANOSLEEP.SYNCS 0x989680 ;  /* 0x009896800000895d */ /* 0x002fea0003900000 */
[----:B------:R-:W1:Y:S02]  /*192e0*/  @!P0 SYNCS.PHASECHK.TRANS64 P0, [R10+URZ+0x60], R3 ;  /* 0x000060030a0085a7 */ /* 0x000e64000800007f */
[----:B-1----:R-:W-:Y:S05]  /*192f0*/  @!P0 BRA `(.L_x_1196) ;  /* 0xfffffffc00f08947 */ /* 0x002fea000383ffff */
[----:B------:R-:W-:Y:S05]  /*19300*/  BRA `(.L_x_1286) ;  /* 0xffffffc800347947 */ /* 0x000fea000383ffff */
.L_x_1204:
[----:B-1----:R1:W2:Y:S02]  /*19310*/  SYNCS.PHASECHK.TRANS64.TRYWAIT P0, [R2+URZ+0x16840], R3 ;  /* 0x01684003020075a7 */ /* 0x0022a4000800017f */
[----:B--2---:R-:W-:Y:S05]  /*19320*/  @!P0 NANOSLEEP.SYNCS 0x989680 ;  /* 0x009896800000895d */ /* 0x004fea0003900000 */
[----:B------:R-:W2:Y:S02]  /*19330*/  @!P0 SYNCS.PHASECHK.TRANS64 P0, [R2+URZ+0x16840], R3 ;  /* 0x01684003020085a7 */ /* 0x000ea4000800007f */
[----:B--2---:R-:W-:Y:S05]  /*19340*/  @!P0 BRA `(.L_x_1204) ;  /* 0xfffffffc00f08947 */ /* 0x004fea000383ffff */
[----:B------:R-:W-:Y:S05]  /*19350*/  BRA `(.L_x_1287) ;  /* 0xffffffcc00447947 */ /* 0x000fea000383ffff */
.L_x_1209:
[----:B0-----:R0:W1:Y:S02]  /*19360*/  SYNCS.PHASECHK.TRANS64.TRYWAIT P0, [R7+URZ+0x60], R2 ;  /* 0x00006002070075a7 */ /* 0x001064000800017f */
[----:B-1----:R-:W-:Y:S05]  /*19370*/  @!P0 NANOSLEEP.SYNCS 0x989680 ;  /* 0x009896800000895d */ /* 0x002fea0003900000 */
[----:B------:R-:W1:Y:S02]  /*19380*/  @!P0 SYNCS.PHASECHK.TRANS64 P0, [R7+URZ+0x60], R2 ;  /* 0x00006002070085a7 */ /* 0x000e64000800007f */
[----:B-1----:R-:W-:Y:S05]  /*19390*/  @!P0 BRA `(.L_x_1209) ;  /* 0xfffffffc00f08947 */ /* 0x002fea000383ffff */
[----:B------:R-:W-:Y:S05]  /*193a0*/  BRA `(.L_x_1288) ;  /* 0xffffffcc00d47947 */ /* 0x000fea000383ffff */
.L_x_1219:
[----:B0-----:R0:W1:Y:S02]  /*193b0*/  SYNCS.PHASECHK.TRANS64.TRYWAIT P0, [R3+URZ+0x16860], R0 ;  /* 0x01686000030075a7 */ /* 0x001064000800017f */
[----:B-1----:R-:W-:Y:S05]  /*193c0*/  @!P0 NANOSLEEP.SYNCS 0x989680 ;  /* 0x009896800000895d */ /* 0x002fea0003900000 */
[----:B------:R-:W1:Y:S02]  /*193d0*/  @!P0 SYNCS.PHASECHK.TRANS64 P0, [R3+URZ+0x16860], R0 ;  /* 0x01686000030085a7 */ /* 0x000e64000800007f */
[----:B-1----:R-:W-:Y:S05]  /*193e0*/  @!P0 BRA `(.L_x_1219) ;  /* 0xfffffffc00f08947 */ /* 0x002fea000383ffff */
[----:B------:R-:W-:Y:S05]  /*193f0*/  BRA `(.L_x_1289) ;  /* 0xffffffd000d07947 */ /* 0x000fea000383ffff */
.L_x_1225:
[----:B------:R-:W-:Y:S01]  /*19400*/  BSSY B0, `(.L_x_1290) ;  /* 0x0000008000007945 */ /* 0x000fe20003800000 */
[----:B------:R-:W-:Y:S02]  /*19410*/  IMAD.MOV.U32 R13, RZ, RZ, R24 ;  /* 0x000000ffff0d7224 */ /* 0x000fe400078e0018 */
[----:B--2---:R-:W-:Y:S02]  /*19420*/  IMAD.MOV.U32 R12, RZ, RZ, RZ ;  /* 0x000000ffff0c7224 */ /* 0x004fe400078e00ff */
[----:B0-----:R-:W-:Y:S02]  /*19430*/  IMAD.MOV.U32 R11, RZ, RZ, 0x1f ;  /* 0x0000001fff0b7424 */ /* 0x001fe400078e00ff */
[----:B------:R-:W-:-:S07]  /*19440*/  IMAD.MOV.U32 R15, RZ, RZ, -0x1 ;  /* 0xffffffffff0f7424 */ /* 0x000fce00078e00ff */
[----:B-1----:R-:W-:Y:S05]  /*19450*/  WARPSYNC.COLLECTIVE R15, `(.L_x_1291) ;  /* 0x000000000f087348 */ /* 0x002fea0003c00000 */
[----:B------:R0:W2:Y:S02]  /*19460*/  SHFL.IDX P6, R14, R13, R12, R11 ;  /* 0x0000000c0d0e7389 */ /* 0x0000a400000c000b */
[----:B012---:R-:W-:Y:S01]  /*19470*/  ENDCOLLECTIVE ;  /* 0x000000000000791b */ /* 0x007fe20003800000 */
.L_x_1291:
[----:B------:R-:W-:Y:S05]  /*19480*/  BSYNC B0 ;  /* 0x0000000000007941 */ /* 0x000fea0003800000 */
.L_x_1290:
[----:B------:R-:W-:Y:S02]  /*19490*/  IMAD.MOV.U32 R13, RZ, RZ, R24 ;  /* 0x000000ffff0d7224 */ /* 0x000fe400078e0018 */
[----:B------:R-:W-:Y:S02]  /*194a0*/  IMAD.MOV.U32 R12, RZ, RZ, 0x1 ;  /* 0x00000001ff0c7424 */ /* 0x000fe400078e00ff */
[----:B------:R-:W-:Y:S02]  /*194b0*/  IMAD.MOV.U32 R11, RZ, RZ, 0x1f ;  /* 0x0000001fff0b7424 */ /* 0x000fe400078e00ff */
[----:B------:R-:W-:Y:S02]  /*194c0*/  IMAD.MOV.U32 R15, RZ, RZ, -0x1 ;  /* 0xffffffffff0f7424 */ /* 0x000fe400078e00ff */
[----:B------:R-:W-:Y:S02]  /*194d0*/  IMAD.IADD R7, R27, 0x1, R9 ;  /* 0x000000011b077824 */ /* 0x000fe400078e0209 */
[----:B------:R-:W-:-:S07]  /*194e0*/  IMAD.MOV.U32 R0, RZ, RZ, R14 ;  /* 0x000000ffff007224 */ /* 0x000fce00078e000e */
[----:B------:R-:W-:Y:S05]  /*194f0*/  WARPSYNC.COLLECTIVE R15, `(.L_x_1292) ;  /* 0x000000000f087348 */ /* 0x000fea0003c00000 */
[----:B------:R0:W1:Y:S02]  /*19500*/  SHFL.IDX P6, R14, R13, R12, R11 ;  /* 0x0000000c0d0e7389 */ /* 0x00006400000c000b */
[----:B01----:R-:W-:Y:S01]  /*19510*/  ENDCOLLECTIVE ;  /* 0x000000000000791b */ /* 0x003fe20003800000 */
.L_x_1292:
[----:B------:R-:W-:Y:S02]  /*19520*/  ULDC UR4, c[0x0][0xc3c] ;  /* 0x00030f0000047ab9 */ /* 0x000fe40000000800 */
[----:B------:R-:W-:-:S13]  /*19530*/  ISETP.GE.OR P1, PT, R7, UR4, !P0 ;  /* 0x0000000407007c0c */ /* 0x000fda000c726670 */
[----:B------:R-:W0:Y:S08]  /*19540*/  @!P1 LDC.64 R4, c[0x0][0xc80] ;  /* 0x00032000ff049b82 */ /* 0x000e300000000a00 */
[----:B------:R-:W1:Y:S01]  /*19550*/  @!P1 LDC.64 R2, c[0x0][0xc78] ;  /* 0x00031e00ff029b82 */ /* 0x000e620000000a00 */
[----:B------:R-:W-:Y:S01]  /*19560*/  CS2R R24, SRZ ;  /* 0x0000000000187805 */ /* 0x000fe2000001ff00 */
[----:B------:R-:W-:-:S02]  /*19570*/  IMAD.MOV.U32 R8, RZ, RZ, RZ ;  /* 0x000000ffff087224 */ /* 0x000fc400078e00ff */
[----:B------:R-:W-:Y:S02]  /*19580*/  IMAD.MOV.U32 R11, RZ, RZ, RZ ;  /* 0x000000ffff0b7224 */ /* 0x000fe400078e00ff */
[----:B------:R-:W-:Y:S02]  /*19590*/  IMAD.MOV.U32 R6, RZ, RZ, R14 ;  /* 0x000000ffff067224 */ /* 0x000fe400078e000e */
[----:B0-----:R-:W-:-:S06]  /*195a0*/  @!P1 IMAD.WIDE R4, R7, 0x4, R4 ;  /* 0x0000000407049825 */ /* 0x001fcc00078e0204 */
[----:B------:R-:W2:Y:S01]  /*195b0*/  @!P1 LDG.E R4, desc[UR52][R4.64] ;  /* 0x0000003404049981 */ /* 0x000ea2000c1e1900 */
[----:B-1----:R-:W-:-:S06]  /*195c0*/  @!P1 IMAD.WIDE R2, R7, 0x4, R2 ;  /* 0x0000000407029825 */ /* 0x002fcc00078e0202 */
[----:B------:R-:W3:Y:S01]  /*195d0*/  @!P1 LDG.E R2, desc[UR52][R2.64] ;  /* 0x0000003402029981 */ /* 0x000ee2000c1e1900 */
[C---:B------:R-:W-:Y:S02]  /*195e0*/  ISETP.GE.U32.AND P2, PT, R9.reuse, 0x2, PT ;  /* 0x000000020900780c */ /* 0x040fe40003f46070 */
[C---:B------:R-:W-:Y:S02]  /*195f0*/  ISETP.GE.U32.AND P3, PT, R9.reuse, 0x4, PT ;  /* 0x000000040900780c */ /* 0x040fe40003f66070 */
[C---:B------:R-:W-:Y:S02]  /*19600*/  ISETP.GE.U32.AND P4, PT, R9.reuse, 0x8, PT ;  /* 0x000000080900780c */ /* 0x040fe40003f86070 */
[C---:B------:R-:W-:Y:S01]  /*19610*/  ISETP.GE.U32.AND P5, PT, R9.reuse, 0x10, PT ;  /* 0x000000100900780c */ /* 0x040fe20003fa6070 */
[----:B--2---:R-:W-:Y:S02]  /*19620*/  @!P1 IMAD.MOV.U32 R25, RZ, RZ, R4 ;  /* 0x000000ffff199224 */ /* 0x004fe400078e0004 */
[----:B---3--:R-:W-:Y:S01]  /*19630*/  @!P1 IMAD.MOV.U32 R8, RZ, RZ, R2 ;  /* 0x000000ffff089224 */ /* 0x008fe200078e0002 */
[----:B------:R-:W-:-:S03]  /*19640*/  ISETP.NE.AND P1, PT, R9, RZ, PT ;  /* 0x000000ff0900720c */ /* 0x000fc60003f25270 */
[----:B------:R-:W-:-:S10]  /*19650*/  IMAD R13, R8, R25, RZ ;  /* 0x00000019080d7224 */ /* 0x000fd400078e02ff */
[----:B------:R-:W-:Y:S05]  /*19660*/  WARPSYNC.COLLECTIVE R15, `(.L_x_1293) ;  /* 0x000000000f087348 */ /* 0x000fea0003c00000 */
[----:B------:R0:W1:Y:S02]  /*19670*/  SHFL.UP P6, R14, R13, R12, R11 ;  /* 0x0400000c0d0e7389 */ /* 0x00006400000c000b */
[----:B01----:R-:W-:Y:S01]  /*19680*/  ENDCOLLECTIVE ;  /* 0x000000000000791b */ /* 0x003fe20003800000 */
.L_x_1293:
[----:B------:R-:W-:Y:S01]  /*19690*/  IMAD.MOV.U32 R12, RZ, RZ, 0x2 ;  /* 0x00000002ff0c7424 */ /* 0x000fe200078e00ff */
[----:B------:R-:W-:-:S05]  /*196a0*/  SEL R14, R14, RZ, P1 ;  /* 0x000000ff0e0e7207 */ /* 0x000fca0000800000 */
[----:B------:R-:W-:-:S04]  /*196b0*/  IMAD.IADD R7, R13, 0x1, R14 ;  /* 0x000000010d077824 */ /* 0x000fc800078e020e */
[----:B------:R-:W-:-:S07]  /*196c0*/  IMAD.MOV.U32 R13, RZ, RZ, R7 ;  /* 0x000000ffff0d7224 */ /* 0x000fce00078e0007 */
[----:B------:R-:W-:Y:S05]  /*196d0*/  WARPSYNC.COLLECTIVE R15, `(.L_x_1294) ;  /* 0x000000000f087348 */ /* 0x000fea0003c00000 */
[----:B------:R0:W1:Y:S02]  /*196e0*/  SHFL.UP P6, R14, R13, R12, R11 ;  /* 0x0400000c0d0e7389 */ /* 0x00006400000c000b */
[----:B01----:R-:W-:Y:S01]  /*196f0*/  ENDCOLLECTIVE ;  /* 0x000000000000791b */ /* 0x003fe20003800000 */
.L_x_1294:
[----:B------:R-:W-:Y:S01]  /*19700*/  IMAD.MOV.U32 R12, RZ, RZ, 0x4 ;  /* 0x00000004ff0c7424 */ /* 0x000fe200078e00ff */
[----:B------:R-:W-:-:S05]  /*19710*/  SEL R2, R14, RZ, P2 ;  /* 0x000000ff0e027207 */ /* 0x000fca0001000000 */
[----:B------:R-:W-:-:S04]  /*19720*/  IMAD.IADD R2, R7, 0x1, R2 ;  /* 0x0000000107027824 */ /* 0x000fc800078e0202 */
[----:B------:R-:W-:-:S07]  /*19730*/  IMAD.MOV.U32 R13, RZ, RZ, R2 ;  /* 0x000000ffff0d7224 */ /* 0x000fce00078e0002 */
[----:B------:R-:W-:Y:S05]  /*19740*/  WARPSYNC.COLLECTIVE R15, `(.L_x_1295) ;  /* 0x000000000f087348 */ /* 0x000fea0003c00000 */
[----:B------:R0:W1:Y:S02]  /*19750*/  SHFL.UP P6, R14, R13, R12, R11 ;  /* 0x0400000c0d0e7389 */ /* 0x00006400000c000b */
[----:B01----:R-:W-:Y:S01]  /*19760*/  ENDCOLLECTIVE ;  /* 0x000000000000791b */ /* 0x003fe20003800000 */
.L_x_1295:
[----:B------:R-:W-:Y:S01]  /*19770*/  IMAD.MOV.U32 R12, RZ, RZ, 0x8 ;  /* 0x00000008ff0c7424 */ /* 0x000fe200078e00ff */
[----:B------:R-:W-:-:S05]  /*19780*/  SEL R3, R14, RZ, P3 ;  /* 0x000000ff0e037207 */ /* 0x000fca0001800000 */
[----:B------:R-:W-:-:S04]  /*19790*/  IMAD.IADD R3, R2, 0x1, R3 ;  /* 0x0000000102037824 */ /* 0x000fc800078e0203 */
[----:B------:R-:W-:-:S07]  /*197a0*/  IMAD.MOV.U32 R13, RZ, RZ, R3 ;  /* 0x000000ffff0d7224 */ /* 0x000fce00078e0003 */
[----:B------:R-:W-:Y:S05]  /*197b0*/  WARPSYNC.COLLECTIVE R15, `(.L_x_1296) ;  /* 0x000000000f087348 */ /* 0x000fea0003c00000 */
[----:B------:R0:W1:Y:S02]  /*197c0*/  SHFL.UP P6, R14, R13, R12, R11 ;  /* 0x0400000c0d0e7389 */ /* 0x00006400000c000b */
[----:B01----:R-:W-:Y:S01]  /*197d0*/  ENDCOLLECTIVE ;  /* 0x000000000000791b */ /* 0x003fe20003800000 */
.L_x_1296:
[----:B------:R-:W-:Y:S01]  /*197e0*/  IMAD.MOV.U32 R12, RZ, RZ, 0x10 ;  /* 0x00000010ff0c7424 */ /* 0x000fe200078e00ff */
[----:B------:R-:W-:-:S05]  /*197f0*/  SEL R4, R14, RZ, P4 ;  /* 0x000000ff0e047207 */ /* 0x000fca0002000000 */
[----:B------:R-:W-:-:S04]  /*19800*/  IMAD.IADD R4, R3, 0x1, R4 ;  /* 0x0000000103047824 */ /* 0x000fc800078e0204 */
[----:B------:R-:W-:-:S07]  /*19810*/  IMAD.MOV.U32 R13, RZ, RZ, R4 ;  /* 0x000000ffff0d7224 */ /* 0x000fce00078e0004 */
[----:B------:R-:W-:Y:S05]  /*19820*/  WARPSYNC.COLLECTIVE R15, `(.L_x_1297) ;  /* 0x000000000f087348 */ /* 0x000fea0003c00000 */
[----:B------:R0:W1:Y:S02]  /*19830*/  SHFL.UP P6, R14, R13, R12, R11 ;  /* 0x0400000c0d0e7389 */ /* 0x00006400000c000b */
[----:B01----:R-:W-:Y:S01]  /*19840*/  ENDCOLLECTIVE ;  /* 0x000000000000791b */ /* 0x003fe20003800000 */
.L_x_1297:
        /* <DEDUP_REMOVED lines=8> */
.L_x_1298:
[----:B------:R-:W-:Y:S05]  /*198d0*/  BRA `(.L_x_1299) ;  /* 0xffffffd4000c7947 */ /* 0x000fea000383ffff */
.L_x_1228:
[----:B------:R-:W-:Y:S01]  /*198e0*/  BSSY B0, `(.L_x_1300) ;  /* 0x0000007000007945 */ /* 0x000fe20003800000 */
[----:B--2---:R-:W-:Y:S02]  /*198f0*/  IMAD.MOV.U32 R12, RZ, RZ, 0x1 ;  /* 0x00000001ff0c7424 */ /* 0x004fe400078e00ff */
[----:B------:R-:W-:Y:S02]  /*19900*/  IMAD.MOV.U32 R11, RZ, RZ, RZ ;  /* 0x000000ffff0b7224 */ /* 0x000fe400078e00ff */
[----:B------:R-:W-:-:S07]  /*19910*/  IMAD.MOV.U32 R15, RZ, RZ, -0x1 ;  /* 0xffffffffff0f7424 */ /* 0x000fce00078e00ff */
[----:B------:R-:W-:Y:S05]  /*19920*/  WARPSYNC.COLLECTIVE R15, `(.L_x_1301) ;  /* 0x000000000f087348 */ /* 0x000fea0003c00000 */
[----:B------:R0:W1:Y:S02]  /*19930*/  SHFL.UP P6, R14, R13, R12, R11 ;  /* 0x0400000c0d0e7389 */ /* 0x00006400000c000b */
[----:B01----:R-:W-:Y:S01]  /*19940*/  ENDCOLLECTIVE ;  /* 0x000000000000791b */ /* 0x003fe20003800000 */
.L_x_1301:
[----:B------:R-:W-:Y:S05]  /*19950*/  BSYNC B0 ;  /* 0x0000000000007941 */ /* 0x000fea0003800000 */
.L_x_1300:
        /* <DEDUP_REMOVED lines=8> */
.L_x_1302:
[----:B------:R-:W-:Y:S01]  /*199e0*/  IMAD.MOV.U32 R12, RZ, RZ, 0x4 ;  /* 0x00000004ff0c7424 */ /* 0x000fe200078e00ff */
[----:B------:R-:W-:-:S05]  /*199f0*/  SEL R2, R14, RZ, P2 ;  /* 0x000000ff0e027207 */ /* 0x000fca0001000000 */
[----:B------:R-:W-:-:S04]  /*19a00*/  IMAD.IADD R2, R13, 0x1, R2 ;  /* 0x000000010d027824 */ /* 0x000fc800078e0202 */
[----:B------:R-:W-:-:S07]  /*19a10*/  IMAD.MOV.U32 R13, RZ, RZ, R2 ;  /* 0x000000ffff0d7224 */ /* 0x000fce00078e0002 */
[----:B------:R-:W-:Y:S05]  /*19a20*/  WARPSYNC.COLLECTIVE R15, `(.L_x_1303) ;  /* 0x000000000f087348 */ /* 0x000fea0003c00000 */
[----:B------:R0:W1:Y:S02]  /*19a30*/  SHFL.UP P6, R14, R13, R12, R11 ;  /* 0x0400000c0d0e7389 */ /* 0x00006400000c000b */
[----:B01----:R-:W-:Y:S01]  /*19a40*/  ENDCOLLECTIVE ;  /* 0x000000000000791b */ /* 0x003fe20003800000 */
.L_x_1303:
[----:B------:R-:W-:Y:S01]  /*19a50*/  IMAD.MOV.U32 R12, RZ, RZ, 0x8 ;  /* 0x00000008ff0c7424 */ /* 0x000fe200078e00ff */
[----:B------:R-:W-:-:S05]  /*19a60*/  SEL R3, R14, RZ, P3 ;  /* 0x000000ff0e037207 */ /* 0x000fca0001800000 */
[----:B------:R-:W-:-:S04]  /*19a70*/  IMAD.IADD R3, R2, 0x1, R3 ;  /* 0x0000000102037824 */ /* 0x000fc800078e0203 */
[----:B------:R-:W-:-:S07]  /*19a80*/  IMAD.MOV.U32 R13, RZ, RZ, R3 ;  /* 0x000000ffff0d7224 */ /* 0x000fce00078e0003 */
[----:B------:R-:W-:Y:S05]  /*19a90*/  WARPSYNC.COLLECTIVE R15, `(.L_x_1304) ;  /* 0x000000000f087348 */ /* 0x000fea0003c00000 */
[----:B------:R0:W1:Y:S02]  /*19aa0*/  SHFL.UP P6, R14, R13, R12, R11 ;  /* 0x0400000c0d0e7389 */ /* 0x00006400000c000b */
[----:B01----:R-:W-:Y:S01]  /*19ab0*/  ENDCOLLECTIVE ;  /* 0x000000000000791b */ /* 0x003fe20003800000 */
.L_x_1304:
[----:B------:R-:W-:Y:S01]  /*19ac0*/  IMAD.MOV.U32 R12, RZ, RZ, 0x10 ;  /* 0x00000010ff0c7424 */ /* 0x000fe200078e00ff */
[----:B------:R-:W-:-:S05]  /*19ad0*/  SEL R4, R14, RZ, P4 ;  /* 0x000000ff0e047207 */ /* 0x000fca0002000000 */
[----:B------:R-:W-:-:S04]  /*19ae0*/  IMAD.IADD R4, R3, 0x1, R4 ;  /* 0x0000000103047824 */ /* 0x000fc800078e0204 */
[----:B------:R-:W-:-:S07]  /*19af0*/  IMAD.MOV.U32 R13, RZ, RZ, R4 ;  /* 0x000000ffff0d7224 */ /* 0x000fce00078e0004 */
[----:B------:R-:W-:Y:S05]  /*19b00*/  WARPSYNC.COLLECTIVE R15, `(.L_x_1305) ;  /* 0x000000000f087348 */ /* 0x000fea0003c00000 */
[----:B------:R0:W1:Y:S02]  /*19b10*/  SHFL.UP P6, R14, R13, R12, R11 ;  /* 0x0400000c0d0e7389 */ /* 0x00006400000c000b */
[----:B01----:R-:W-:Y:S01]  /*19b20*/  ENDCOLLECTIVE ;  /* 0x000000000000791b */ /* 0x003fe20003800000 */
.L_x_1305:
        /* <DEDUP_REMOVED lines=8> */
.L_x_1306:
[----:B------:R-:W-:Y:S05]  /*19bb0*/  BRA `(.L_x_1307) ;  /* 0xffffffd000f87947 */ /* 0x000fea000383ffff */
.L_x_1230:
[----:B------:R-:W-:Y:S01]  /*19bc0*/  BSSY B0, `(.L_x_1308) ;  /* 0x0000006000007945 */ /* 0x000fe20003800000 */
[----:B------:R-:W-:Y:S01]  /*19bd0*/  PLOP3.LUT P6, PT, P6, PT, PT, 0x8, 0x0 ;  /* 0x000000000000781c */ /* 0x000fe200037ce170 */
[----:B------:R-:W-:-:S12]  /*19be0*/  IMAD.MOV.U32 R15, RZ, RZ, -0x1 ;  /* 0xffffffffff0f7424 */ /* 0x000fd800078e00ff */
[----:B0-2---:R-:W-:Y:S05]  /*19bf0*/  WARPSYNC.COLLECTIVE R15, `(.L_x_1309) ;  /* 0x000000000f087348 */ /* 0x005fea0003c00000 */
[----:B------:R-:W-:Y:S01]  /*19c00*/  VOTE.ANY R14, PT, P6 ;  /* 0x00000000000e7806 */ /* 0x000fe200030e0100 */
[----:B0-2---:R-:W-:Y:S06]  /*19c10*/  ENDCOLLECTIVE ;  /* 0x000000000000791b */ /* 0x005fec0003800000 */
.L_x_1309:
[----:B------:R-:W-:Y:S05]  /*19c20*/  BSYNC B0 ;  /* 0x0000000000007941 */ /* 0x000fea0003800000 */
.L_x_1308:
[----:B------:R-:W-:Y:S02]  /*19c30*/  IMAD.MOV.U32 R2, RZ, RZ, R14 ;  /* 0x000000ffff027224 */ /* 0x000fe400078e000e */
[----:B------:R-:W-:Y:S02]  /*19c40*/  IMAD.MOV.U32 R13, RZ, RZ, R25 ;  /* 0x000000ffff0d7224 */ /* 0x000fe400078e0019 */
[----:B------:R0:W1:Y:S01]  /*19c50*/  POPC R12, R2 ;  /* 0x00000002000c7309 */ /* 0x0000620000000000 */
[----:B------:R-:W-:Y:S02]  /*19c60*/  IMAD.MOV.U32 R11, RZ, RZ, 0x1f ;  /* 0x0000001fff0b7424 */ /* 0x000fe400078e00ff */
[----:B------:R-:W-:-:S07]  /*19c70*/  IMAD.MOV.U32 R15, RZ, RZ, -0x1 ;  /* 0xffffffffff0f7424 */ /* 0x000fce00078e00ff */
[----:B01----:R-:W-:Y:S05]  /*19c80*/  WARPSYNC.COLLECTIVE R15, `(.L_x_1310) ;  /* 0x000000000f087348 */ /* 0x003fea0003c00000 */
[----:B-1----:R1:W2:Y:S02]  /*19c90*/  SHFL.IDX P6, R14, R13, R12, R11 ;  /* 0x0000000c0d0e7389 */ /* 0x0022a400000c000b */
[----:B012---:R-:W-:Y:S01]  /*19ca0*/  ENDCOLLECTIVE ;  /* 0x000000000000791b */ /* 0x007fe20003800000 */
.L_x_1310:
[----:B------:R-:W-:Y:S02]  /*19cb0*/  IMAD.IADD R27, R12, 0x1, R27 ;  /* 0x000000010c1b7824 */ /* 0x000fe400078e021b */
[----:B------:R-:W-:Y:S02]  /*19cc0*/  IMAD.MOV.U32 R13, RZ, RZ, R8 ;  /* 0x000000ffff0d7224 */ /* 0x000fe400078e0008 */
[----:B------:R-:W-:-:S07]  /*19cd0*/  IMAD.MOV.U32 R25, RZ, RZ, R14 ;  /* 0x000000ffff197224 */ /* 0x000fce00078e000e */
[----:B------:R-:W-:Y:S05]  /*19ce0*/  WARPSYNC.COLLECTIVE R15, `(.L_x_1311) ;  /* 0x000000000f087348 */ /* 0x000fea0003c00000 */
[----:B------:R0:W1:Y:S02]  /*19cf0*/  SHFL.IDX P6, R14, R13, R12, R11 ;  /* 0x0000000c0d0e7389 */ /* 0x00006400000c000b */
[----:B01----:R-:W-:Y:S01]  /*19d00*/  ENDCOLLECTIVE ;  /* 0x000000000000791b */ /* 0x003fe20003800000 */
.L_x_1311:
[----:B------:R-:W-:Y:S01]  /*19d10*/  IMAD.MOV.U32 R8, RZ, RZ, R14 ;  /* 0x000000ffff087224 */ /* 0x000fe200078e000e */
[----:B------:R-:W-:Y:S06]  /*19d20*/  BRA `(.L_x_1312) ;  /* 0xffffffd000dc7947 */ /* 0x000fec000383ffff */
.L_x_1232:
[----:B------:R-:W-:Y:S01]  /*19d30*/  BSSY B0, `(.L_x_1313) ;  /* 0x0000007000007945 */ /* 0x000fe20003800000 */
[----:B------:R-:W-:Y:S02]  /*19d40*/  IMAD.MOV.U32 R13, RZ, RZ, R3 ;  /* 0x000000ffff0d7224 */ /* 0x000fe400078e0003 */
[----:B------:R-:W-:Y:S02]  /*19d50*/  IMAD.MOV.U32 R11, RZ, RZ, 0x1f ;  /* 0x0000001fff0b7424 */ /* 0x000fe400078e00ff */
[----:B------:R-:W-:-:S07]  /*19d60*/  IMAD.MOV.U32 R15, RZ, RZ, -0x1 ;  /* 0xffffffffff0f7424 */ /* 0x000fce00078e00ff */
[----:B0-23--:R-:W-:Y:S05]  /*19d70*/  WARPSYNC.COLLECTIVE R15, `(.L_x_1314) ;  /* 0x000000000f087348 */ /* 0x00dfea0003c00000 */
[----:B------:R1:W4:Y:S02]  /*19d80*/  SHFL.IDX P6, R14, R13, R12, R11 ;  /* 0x0000000c0d0e7389 */ /* 0x00032400000c000b */
[----:B01234-:R-:W-:Y:S01]  /*19d90*/  ENDCOLLECTIVE ;  /* 0x000000000000791b */ /* 0x01ffe20003800000 */
.L_x_1314:
[----:B------:R-:W-:Y:S05]  /*19da0*/  BSYNC B0 ;  /* 0x0000000000007941 */ /* 0x000fea0003800000 */
.L_x_1313:
[----:B------:R-:W-:Y:S01]  /*19db0*/  IMAD.MOV.U32 R24, RZ, RZ, R14 ;  /* 0x000000ffff187224 */ /* 0x000fe200078e000e */
[----:B------:R-:W-:Y:S06]  /*19dc0*/  BRA `(.L_x_1231) ;  /* 0xffffffd000cc7947 */ /* 0x000fec000383ffff */
.L_x_1238:
[----:B0-----:R0:W2:Y:S02]  /*19dd0*/  SYNCS.PHASECHK.TRANS64.TRYWAIT P0, [R9+URZ+0x16820], R0 ;  /* 0x01682000090075a7 */ /* 0x0010a4000800017f */
[----:B--2---:R-:W-:Y:S05]  /*19de0*/  @!P0 NANOSLEEP.SYNCS 0x989680 ;  /* 0x009896800000895d */ /* 0x004fea0003900000 */
[----:B------:R-:W2:Y:S02]  /*19df0*/  @!P0 SYNCS.PHASECHK.TRANS64 P0, [R9+URZ+0x16820], R0 ;  /* 0x01682000090085a7 */ /* 0x000ea4000800007f */
[----:B--2---:R-:W-:Y:S05]  /*19e00*/  @!P0 BRA `(.L_x_1238) ;  /* 0xfffffffc00f08947 */ /* 0x004fea000383ffff */
[----:B------:R-:W-:Y:S05]  /*19e10*/  BRA `(.L_x_1315) ;  /* 0xffffffdc00247947 */ /* 0x000fea000383ffff */
.L_x_1239:
[----:B------:R-:W2:Y:S01]  /*19e20*/  S2R R2, SR_TID.X ;  /* 0x0000000000027919 */ /* 0x000ea20000002100 */
[----:B------:R-:W-:Y:S01]  /*19e30*/  BSSY B0, `(.L_x_1316) ;  /* 0x000000a000007945 */ /* 0x000fe20003800000 */
[----:B------:R-:W-:Y:S02]  /*19e40*/  IMAD.MOV.U32 R12, RZ, RZ, RZ ;  /* 0x000000ffff0c7224 */ /* 0x000fe400078e00ff */
[----:B------:R-:W-:Y:S02]  /*19e50*/  IMAD.MOV.U32 R11, RZ, RZ, 0x1f ;  /* 0x0000001fff0b7424 */ /* 0x000fe400078e00ff */
[----:B------:R-:W-:Y:S01]  /*19e60*/  IMAD.MOV.U32 R15, RZ, RZ, -0x1 ;  /* 0xffffffffff0f7424 */ /* 0x000fe200078e00ff */
[----:B--2---:R-:W-:-:S04]  /*19e70*/  SHF.R.U32.HI R2, RZ, 0x5, R2 ;  /* 0x00000005ff027819 */ /* 0x004fc80000011602 */
[----:B------:R-:W-:-:S05]  /*19e80*/  LOP3.LUT R2, R2, 0x3, RZ, 0xc0, !PT ;  /* 0x0000000302027812 */ /* 0x000fca00078ec0ff */
[----:B------:R-:W-:-:S07]  /*19e90*/  IMAD.MOV.U32 R13, RZ, RZ, R2 ;  /* 0x000000ffff0d7224 */ /* 0x000fce00078e0002 */
[----:B01-3--:R-:W-:Y:S05]  /*19ea0*/  WARPSYNC.COLLECTIVE R15, `(.L_x_1317) ;  /* 0x000000000f087348 */ /* 0x00bfea0003c00000 */
[----:B------:R2:W4:Y:S02]  /*19eb0*/  SHFL.IDX P6, R14, R13, R12, R11 ;  /* 0x0000000c0d0e7389 */ /* 0x00052400000c000b */
[----:B01234-:R-:W-:Y:S01]  /*19ec0*/  ENDCOLLECTIVE ;  /* 0x000000000000791b */ /* 0x01ffe20003800000 */
.L_x_1317:
[----:B------:R-:W-:Y:S05]  /*19ed0*/  BSYNC B0 ;  /* 0x0000000000007941 */ /* 0x000fea0003800000 */
.L_x_1316:
[----:B------:R-:W-:Y:S05]  /*19ee0*/  BRA `(.L_x_1318) ;  /* 0xffffffdc000c7947 */ /* 0x000fea000383ffff */
.L_x_1242:
[----:B------:R-:W-:Y:S01]  /*19ef0*/  BSSY B1, `(.L_x_1319) ;  /* 0x0000006000017945 */ /* 0x000fe20003800000 */
[----:B------:R-:W-:-:S07]  /*19f00*/  IMAD.MOV.U32 R15, RZ, RZ, -0x1 ;  /* 0xffffffffff0f7424 */ /* 0x000fce00078e00ff */
[----:B01-3--:R-:W-:Y:S05]  /*19f10*/  WARPSYNC.COLLECTIVE R15, `(.L_x_1320) ;  /* 0x000000000f0c7348 */ /* 0x00bfea0003c00000 */
[----:B------:R-:W-:Y:S02]  /*19f20*/  ELECT P6, UR62, PT ;  /* 0x00000000003e782f */ /* 0x000fe400038c0000 */
[----:B------:R-:W-:Y:S01]  /*19f30*/  MOV R14, UR62 ;  /* 0x0000003e000e7c02 */ /* 0x000fe20008000f00 */
[----:B01-3--:R-:W-:Y:S10]  /*19f40*/  ENDCOLLECTIVE ;  /* 0x000000000000791b */ /* 0x00bff40003800000 */
.L_x_1320:
[----:B------:R-:W-:Y:S05]  /*19f50*/  BSYNC B1 ;  /* 0x0000000000017941 */ /* 0x000fea0003800000 */
.L_x_1319:
[----:B------:R-:W-:Y:S05]  /*19f60*/  BRA `(.L_x_1321) ;  /* 0xffffffdc00047947 */ /* 0x000fea000383ffff */
.L_x_1244:
[----:B0-----:R0:W1:Y:S02]  /*19f70*/  SYNCS.PHASECHK.TRANS64.TRYWAIT P0, [R7+URZ], R2 ;  /* 0x00000002070075a7 */ /* 0x001064000800017f */
[----:B-1----:R-:W-:Y:S05]  /*19f80*/  @!P0 NANOSLEEP.SYNCS 0x989680 ;  /* 0x009896800000895d */ /* 0x002fea0003900000 */
[----:B------:R-:W1:Y:S02]  /*19f90*/  @!P0 SYNCS.PHASECHK.TRANS64 P0, [R7+URZ], R2 ;  /* 0x00000002070085a7 */ /* 0x000e64000800007f */
[----:B-1----:R-:W-:Y:S05]  /*19fa0*/  @!P0 BRA `(.L_x_1244) ;  /* 0xfffffffc00f08947 */ /* 0x002fea000383ffff */
[----:B------:R-:W-:Y:S05]  /*19fb0*/  BRA `(.L_x_1322) ;  /* 0xffffffdc00387947 */ /* 0x000fea000383ffff */
.L_x_1245:
[----:B-1----:R1:W2:Y:S02]  /*19fc0*/  SYNCS.PHASECHK.TRANS64.TRYWAIT P0, [R3+URZ], R0 ;  /* 0x00000000030075a7 */ /* 0x0022a4000800017f */
[----:B--2---:R-:W-:Y:S05]  /*19fd0*/  @!P0 NANOSLEEP.SYNCS 0x989680 ;  /* 0x009896800000895d */ /* 0x004fea0003900000 */
[----:B------:R-:W2:Y:S02]  /*19fe0*/  @!P0 SYNCS.PHASECHK.TRANS64 P0, [R3+URZ], R0 ;  /* 0x00000000030085a7 */ /* 0x000ea4000800007f */
[----:B--2---:R-:W-:Y:S05]  /*19ff0*/  @!P0 BRA `(.L_x_1245) ;  /* 0xfffffffc00f08947 */ /* 0x004fea000383ffff */
[----:B------:R-:W-:Y:S05]  /*1a000*/  BRA `(.L_x_1323) ;  /* 0xffffffdc002c7947 */ /* 0x000fea000383ffff */
.L_x_1247:
[----:B-1----:R1:W2:Y:S02]  /*1a010*/  SYNCS.PHASECHK.TRANS64.TRYWAIT P0, [R5+URZ], R2 ;  /* 0x00000002050075a7 */ /* 0x0022a4000800017f */
[----:B--2---:R-:W-:Y:S05]  /*1a020*/  @!P0 NANOSLEEP.SYNCS 0x989680 ;  /* 0x009896800000895d */ /* 0x004fea0003900000 */
[----:B------:R-:W2:Y:S02]  /*1a030*/  @!P0 SYNCS.PHASECHK.TRANS64 P0, [R5+URZ], R2 ;  /* 0x00000002050085a7 */ /* 0x000ea4000800007f */
[----:B--2---:R-:W-:Y:S05]  /*1a040*/  @!P0 BRA `(.L_x_1247) ;  /* 0xfffffffc00f08947 */ /* 0x004fea000383ffff */
[----:B------:R-:W-:Y:S05]  /*1a050*/  BRA `(.L_x_1324) ;  /* 0xffffffdc00307947 */ /* 0x000fea000383ffff */
.L_x_1325:
        /* <DEDUP_REMOVED lines=10> */
.L_x_2705:


//--------------------- .text._ZN7cutlass13device_kernelIN5flash11enable_sm90INS1_16FlashAttnFwdSm90INS1_25CollectiveMainloopFwdSm90ILi2EN4cute5tupleIJNS5_1CILi1EEES8_S8_EEENS6_IJNS7_ILi192EEENS7_ILi128EEENS7_ILi64EEEEEELi64ENS_10bfloat16_tEfNS_4arch4Sm90ELb0ELb1ELb1ELb1ELb0ELb1ELb0ELb1ELb1ELb1ELb1ELb0EEENS1_21CollectiveEpilogueFwdINS6_IJSA_SC_SB_EEES9_SE_SG_Li384ELb1ELb1ELb1ELb0EEENS1_36VarlenDynamicPersistentTileSchedulerILi192ELi128ELi384ELi128ELb1ELb1ELb1ELb1ELb0ELb1EEEEEEEEEvNT_6ParamsE --------------------------
	.section	.text._ZN7cutlass13device_kernelIN5flash11enable_sm90INS1_16FlashAttnFwdSm90INS1_25CollectiveMainloopFwdSm90ILi2EN4cute5tupleIJNS5_1CILi1EEES8_S8_EEENS6_IJNS7_ILi192EEENS7_ILi128EEENS7_ILi64EEEEEELi64ENS_10bfloat16_tEfNS_4arch4Sm90ELb0ELb1ELb1ELb1ELb0ELb1ELb0ELb1ELb1ELb1ELb1ELb0EEENS1_21CollectiveEpilogueFwdINS6_IJSA_SC_SB_EEES9_SE_SG_Li384ELb1ELb1ELb1ELb0EEENS1_36VarlenDynamicPersistentTileSchedulerILi192ELi128ELi384ELi128ELb1ELb1ELb1ELb1ELb0ELb1EEEEEEEEEvNT_6ParamsE,"ax",@progbits
	.align	128
.text._ZN7cutlass13device_kernelIN5flash11enable_sm90INS1_16FlashAttnFwdSm90INS1_25CollectiveMainloopFwdSm90ILi2EN4cute5tupleIJNS5_1CILi1EEES8_S8_EEENS6_IJNS7_ILi192EEENS7_ILi128EEENS7_ILi64EEEEEELi64ENS_10bfloat16_tEfNS_4arch4Sm90ELb0ELb1ELb1ELb1ELb0ELb1ELb0ELb1ELb1ELb1ELb1ELb0EEENS1_21CollectiveEpilogueFwdINS6_IJSA_SC_SB_EEES9_SE_SG_Li384ELb1ELb1ELb1ELb0EEENS1_36VarlenDynamicPersistentTileSchedulerILi192ELi128ELi384ELi128ELb1ELb1ELb1ELb1ELb0ELb1EEEEEEEEEvNT_6ParamsE:
        .type           _ZN7cutlass13device_kernelIN5flash11enable_sm90INS1_16FlashAttnFwdSm90INS1_25CollectiveMainloopFwdSm90ILi2EN4cute5tupleIJNS5_1CILi1EEES8_S8_EEENS6_IJNS7_ILi192EEENS7_ILi128EEENS7_ILi64EEEEEELi64ENS_10bfloat16_tEfNS_4arch4Sm90ELb0ELb1ELb1ELb1ELb0ELb1ELb0ELb1ELb1ELb1ELb1ELb0EEENS1_21CollectiveEpilogueFwdINS6_IJSA_SC_SB_EEES9_SE_SG_Li384ELb1ELb1ELb1ELb0EEENS1_36VarlenDynamicPersistentTileSchedulerILi192ELi128ELi384ELi128ELb1ELb1ELb1ELb1ELb0ELb1EEEEEEEEEvNT_6ParamsE,@function
        .size           _ZN7cutlass13device_kernelIN5flash11enable_sm90INS1_16FlashAttnFwdSm90INS1_25CollectiveMainloopFwdSm90ILi2EN4cute5tupleIJNS5_1CILi1EEES8_S8_EEENS6_IJNS7_ILi192EEENS7_ILi128EEENS7_ILi64EEEEEELi64ENS_10bfloat16_tEfNS_4arch4Sm90ELb0ELb1ELb1ELb1ELb0ELb1ELb0ELb1ELb1ELb1ELb1ELb0EEENS1_21CollectiveEpilogueFwdINS6_IJSA_SC_SB_EEES9_SE_SG_Li384ELb1ELb1ELb1ELb0EEENS1_36VarlenDynamicPersistentTileSchedulerILi192ELi128ELi384ELi128ELb1ELb1ELb1ELb1ELb0ELb1EEEEEEEEEvNT_6ParamsE,(.L_x_2706 - _ZN7cutlass13device_kernelIN5flash11enable_sm90INS1_16FlashAttnFwdSm90INS1_25CollectiveMainloopFwdSm90ILi2EN4cute5tupleIJNS5_1CILi1EEES8_S8_EEENS6_IJNS7_ILi192EEENS7_ILi128EEENS7_ILi64EEEEEELi64ENS_10bfloat16_tEfNS_4arch4Sm90ELb0ELb1ELb1ELb1ELb0ELb1ELb0ELb1ELb1ELb1ELb1ELb0EEENS1_21CollectiveEpilogueFwdINS6_IJSA_SC_SB_EEES9_SE_SG_Li384ELb1ELb1ELb1ELb0EEENS1_36VarlenDynamicPersistentTileSchedulerILi192ELi128ELi384ELi128ELb1ELb1ELb1ELb1ELb0ELb1EEEEEEEEEvNT_6ParamsE)
        .other          _ZN7cutlass13device_kernelIN5flash11enable_sm90INS1_16FlashAttnFwdSm90INS1_25CollectiveMainloopFwdSm90ILi2EN4cute5tupleIJNS5_1CILi1EEES8_S8_EEENS6_IJNS7_ILi192EEENS7_ILi128EEENS7_ILi64EEEEEELi64ENS_10bfloat16_tEfNS_4arch4Sm90ELb0ELb1ELb1ELb1ELb0ELb1ELb0ELb1ELb1ELb1ELb1ELb0EEENS1_21CollectiveEpilogueFwdINS6_IJSA_SC_SB_EEES9_SE_SG_Li384ELb1ELb1ELb1ELb0EEENS1_36VarlenDynamicPersistentTileSchedulerILi192ELi128ELi384ELi128ELb1ELb1ELb1ELb1ELb0ELb1EEEEEEEEEvNT_6ParamsE,@"STO_CUDA_ENTRY STV_DEFAULT"
_ZN7cutlass13device_kernelIN5flash11enable_sm90INS1_16FlashAttnFwdSm90INS1_25CollectiveMainloopFwdSm90ILi2EN4cute5tupleIJNS5_1CILi1EEES8_S8_EEENS6_IJNS7_ILi192EEENS7_ILi128EEENS7_ILi64EEEEEELi64ENS_10bfloat16_tEfNS_4arch4Sm90ELb0ELb1ELb1ELb1ELb0ELb1ELb0ELb1ELb1ELb1ELb1ELb0EEENS1_21CollectiveEpilogueFwdINS6_IJSA_SC_SB_EEES9_SE_SG_Li384ELb1ELb1ELb1ELb0EEENS1_36VarlenDynamicPersistentTileSchedulerILi192ELi128ELi384ELi128ELb1ELb1ELb1ELb1ELb0ELb1EEEEEEEEEvNT_6ParamsE:
        /* <DEDUP_REMOVED lines=23> */
.L_x_1327:
[----:B------:R-:W-:Y:S05]  /*0170*/  BSYNC B0 ;  /* 0x0000000000007941 */ /* 0x000fea0003800000 */
.L_x_1326:
        /* <DEDUP_REMOVED lines=40> */
.L_x_1328:
        /* <DEDUP_REMOVED lines=22> */
.L_x_1329:
        /* <DEDUP_REMOVED lines=18> */
.L_x_1330:
        /* <DEDUP_REMOVED lines=22> */
.L_x_1331:
        /* <DEDUP_REMOVED lines=22> */
.L_x_1332:
        /* <DEDUP_REMOVED lines=9> */
.L_x_1335:
[----:B------:R-:W-:-:S08]  /*09d0*/  NOP ;  /* 0x0000000000007918 */ /* 0x000fd00000000000 */
[----:B------:R-:W0:Y:S02]  /*09e0*/  USETMAXREG.TRY_ALLOC.CTAPOOL UP0, 0xa0 ;  /* 0x000000a0000079c8 */ /* 0x000e240008000600 */
[----:B0-----:R-:W-:-:S13]  /*09f0*/  PLOP3.LUT P0, PT, PT, PT, UP0, 0x80, 0x0 ;  /* 0x000000000000781c */ /* 0x001fda0003f0f008 */
[----:B------:R-:W-:Y:S05]  /*0a00*/  @!P0 BRA `(.L_x_1335) ;  /* 0xfffffffc00f08947 */ /* 0x000fea000383ffff */
[----:B------:R-:W0:Y:S01]  /*0a10*/  S2R R0, SR_TID.X ;  /* 0x0000000000007919 */ /* 0x000e220000002100 */
[----:B------:R-:W1:Y:S01]  /*0a20*/  S2UR UR5, SR_CgaCtaId ;  /* 0x00000000000579c3 */ /* 0x000e620000008800 */
[----:B------:R-:W-:Y:S01]  /*0a30*/  UMOV UR4, 0x400 ;  /* 0x0000040000047882 */ /* 0x000fe20000000000 */
[----:B------:R-:W-:-:S06]  /*0a40*/  LOP3.LUT R22, R22, 0xbfffffff, RZ, 0xc0, !PT ;  /* 0xbfffffff16167812 */ /* 0x000fcc00078ec0ff */
[----:B------:R-:W-:Y:S06]  /*0a50*/  BAR.ARV 0x8, 0x200 ;  /* 0x0208000000007b1d */ /* 0x000fec0000002000 */
[----:B-1----:R-:W-:-:S06]  /*0a60*/  ULEA UR4, UR5, UR4, 0x18 ;  /* 0x0000000405047291 */ /* 0x002fcc000f8ec03f */
[----:B--2---:R-:W-:Y:S01]  /*0a70*/  IMAD.U32 R2, RZ, RZ, UR4 ;  /* 0x00000004ff027e24 */ /* 0x004fe2000f8e00ff */
[----:B0-----:R-:W-:Y:S01]  /*0a80*/  SHF.R.U32.HI R0, RZ, 0x7, R0 ;  /* 0x00000007ff007819 */ /* 0x001fe20000011600 */
[----:B------:R-:W-:-:S03]  /*0a90*/  ULDC UR4, c[0x0][0xc3c] ;  /* 0x00030f0000047ab9 */ /* 0x000fc60000000800 */
[----:B------:R-:W-:-:S13]  /*0aa0*/  ISETP.NE.AND P0, PT, R0, 0x1, PT ;  /* 0x000000010000780c */ /* 0x000fda0003f05270 */
[----:B------:R-:W-:Y:S01]  /*0ab0*/  @P0 LOP3.LUT R22, R22, 0x40000000, RZ, 0xfc, !PT ;  /* 0x4000000016160812 */ /* 0x000fe200078efcff */
[----:B------:R-:W-:Y:S08]  /*0ac0*/  @!P0 BAR.ARV 0x9, 0x100 ;  /* 0x0244000000008b1d */ /* 0x000ff00000002000 */
[----:B------:R-:W-:Y:S06]  /*0ad0*/  BAR.SYNC.DEFER_BLOCKING 0x5, 0x200 ;  /* 0x0148000000007b1d */ /* 0x000fec0000010000 */
[----:B------:R-:W0:Y:S02]  /*0ae0*/  LDS.128 R28, [R2+0x168d0] ;  /* 0x0168d000021c7984 */ /* 0x000e240000000c00 */
[----:B------:R-:W-:Y:S06]  /*0af0*/  BAR.ARV 0x4, 0x200 ;  /* 0x0108000000007b1d */ /* 0x000fec0000002000 */
[----:B0-----:R-:W-:-:S13]  /*0b00*/  ISETP.GE.AND P0, PT, R31, UR4, PT ;  /* 0x000000041f007c0c */ /* 0x001fda000bf06270 */
[----:B------:R-:W-:Y:S05]  /*0b10*/  @P0 BRA `(.L_x_1336) ;  /* 0x0000020c00240947 */ /* 0x000fea0003800000 */
[----:B------:R-:W2:Y:S01]  /*0b20*/  LDL R13, [R1+0x54] ;  /* 0x00005400010d7983 */ /* 0x000ea20000100800 */
[----:B------:R-:W0:Y:S02]  /*0b30*/  S2R R0, SR_TID.X ;  /* 0x0000000000007919 */ /* 0x000e240000002100 */
[----:B0-----:R-:W-:-:S05]  /*0b40*/  VIADD R12, R0, 0xffffff80 ;  /* 0xffffff80000c7836 */ /* 0x001fca0000000000 */
[----:B------:R-:W-:-:S04]  /*0b50*/  SHF.R.S32.HI R0, RZ, 0x1f, R12 ;  /* 0x0000001fff007819 */ /* 0x000fc8000001140c */
[----:B------:R-:W-:-:S04]  /*0b60*/  LEA.HI R3, R0, R12, RZ, 0x7 ;  /* 0x0000000c00037211 */ /* 0x000fc800078f38ff */
[----:B------:R-:W-:-:S05]  /*0b70*/  LOP3.LUT R4, R3, 0xffffff80, RZ, 0xc0, !PT ;  /* 0xffffff8003047812 */ /* 0x000fca00078ec0ff */
[----:B------:R-:W-:-:S05]  /*0b80*/  IMAD.IADD R11, R12, 0x1, -R4 ;  /* 0x000000010c0b7824 */ /* 0x000fca00078e0a04 */
[----:B------:R-:W-:-:S04]  /*0b90*/  SHF.R.S32.HI R7, RZ, 0x1f, R11 ;  /* 0x0000001fff077819 */ /* 0x000fc8000001140b */
[----:B------:R-:W-:Y:S02]  /*0ba0*/  LEA.HI R8, R7, R11, RZ, 0x2 ;  /* 0x0000000b07087211 */ /* 0x000fe400078f10ff */
[CC--:B------:R-:W-:Y:S02]  /*0bb0*/  LEA.HI R4, R0.reuse, R12.reuse, RZ, 0x5 ;  /* 0x0000000c00047211 */ /* 0x0c0fe400078f28ff */
[--C-:B------:R-:W-:Y:S02]  /*0bc0*/  SHF.R.S32.HI R9, RZ, 0x2, R8.reuse ;  /* 0x00000002ff097819 */ /* 0x100fe40000011408 */
[----:B------:R-:W-:Y:S02]  /*0bd0*/  SHF.R.S32.HI R10, RZ, 0x1f, R8 ;  /* 0x0000001fff0a7819 */ /* 0x000fe40000011408 */
[----:B------:R-:W-:Y:S02]  /*0be0*/  SHF.R.S32.HI R14, RZ, 0x7, R3 ;  /* 0x00000007ff0e7819 */ /* 0x000fe40000011403 */
[----:B------:R-:W-:-:S02]  /*0bf0*/  LEA.HI R5, R0, R12, RZ, 0x4 ;  /* 0x0000000c00057211 */ /* 0x000fc400078f20ff */
[----:B------:R-:W-:Y:S02]  /*0c00*/  LEA.HI R10, R10, R9, RZ, 0x3 ;  /* 0x000000090a0a7211 */ /* 0x000fe400078f18ff */
[----:B------:R-:W-:Y:S01]  /*0c10*/  SHF.R.S32.HI R15, RZ, 0x5, R4 ;  /* 0x00000005ff0f7819 */ /* 0x000fe20000011404 */
[----:B------:R-:W-:Y:S01]  /*0c20*/  IMAD.HI R4, R14, 0x55555556, RZ ;  /* 0x555555560e047827 */ /* 0x000fe200078e02ff */
[----:B------:R-:W-:Y:S02]  /*0c30*/  SHF.R.S32.HI R6, RZ, 0x4, R5 ;  /* 0x00000004ff067819 */ /* 0x000fe40000011405 */
[----:B------:R-:W-:Y:S02]  /*0c40*/  LOP3.LUT R10, R10, 0xfffffff8, RZ, 0xc0, !PT ;  /* 0xfffffff80a0a7812 */ /* 0x000fe400078ec0ff */
[----:B------:R-:W-:Y:S02]  /*0c50*/  LEA.HI R7, R7, R11, RZ, 0x5 ;  /* 0x0000000b07077211 */ /* 0x000fe400078f28ff */
[----:B------:R-:W-:-:S02]  /*0c60*/  LOP3.LUT R3, R5, 0x3fffff0, RZ, 0xc0, !PT ;  /* 0x03fffff005037812 */ /* 0x000fc400078ec0ff */
[----:B------:R-:W-:Y:S01]  /*0c70*/  LEA.HI R5, R5, R6, RZ, 0x1 ;  /* 0x0000000605057211 */ /* 0x000fe200078f08ff */
[----:B------:R-:W-:Y:S01]  /*0c80*/  IMAD.IADD R10, R9, 0x1, -R10 ;  /* 0x00000001090a7824 */ /* 0x000fe200078e0a0a */
[----:B------:R-:W-:Y:S02]  /*0c90*/  LEA.HI R4, R4, R4, RZ, 0x1 ;  /* 0x0000000404047211 */ /* 0x000fe400078f08ff */
[----:B------:R-:W-:Y:S02]  /*0ca0*/  SHF.R.S32.HI R7, RZ, 0x5, R7 ;  /* 0x00000005ff077819 */ /* 0x000fe40000011407 */
[----:B------:R-:W-:Y:S01]  /*0cb0*/  LOP3.LUT R5, R5, 0x1ffffffe, RZ, 0xc0, !PT ;  /* 0x1ffffffe05057812 */ /* 0x000fe200078ec0ff */
[----:B------:R-:W-:Y:S02]  /*0cc0*/  IMAD.IADD R3, R12, 0x1, -R3 ;  /* 0x000000010c037824 */ /* 0x000fe400078e0a03 */
[----:B------:R-:W-:Y:S02]  /*0cd0*/  IMAD R4, R4, -0x3, R14 ;  /* 0xfffffffd04047824 */ /* 0x000fe400078e020e */
[----:B------:R-:W-:-:S02]  /*0ce0*/  IMAD R7, R7, 0x10, R10 ;  /* 0x0000001007077824 */ /* 0x000fc400078e020a */
[----:B------:R-:W-:Y:S02]  /*0cf0*/  IMAD.IADD R5, R6, 0x1, -R5 ;  /* 0x0000000106057824 */ /* 0x000fe400078e0a05 */
[----:B------:R-:W-:Y:S02]  /*0d00*/  IMAD R6, R15, 0x10, R3 ;  /* 0x000000100f067824 */ /* 0x000fe400078e0203 */
[----:B------:R-:W-:-:S05]  /*0d10*/  IMAD R9, R4, 0x40, R7 ;  /* 0x0000004004097824 */ /* 0x000fca00078e0207 */
[----:B------:R-:W-:Y:S01]  /*0d20*/  STL [R1+0x7c], R9 ;  /* 0x00007c0901007387 */ /* 0x000fe20000100800 */
[----:B------:R-:W-:Y:S01]  /*0d30*/  IMAD R6, R6, 0x8, R5 ;  /* 0x0000000806067824 */ /* 0x000fe200078e0205 */
[----:B------:R-:W-:Y:S01]  /*0d40*/  LOP3.LUT R8, R8, 0x7ffffffc, RZ, 0xc0, !PT ;  /* 0x7ffffffc08087812 */ /* 0x000fe200078ec0ff */
[----:B------:R-:W-:-:S04]  /*0d50*/  IMAD.MOV.U32 R23, RZ, RZ, RZ ;  /* 0x000000ffff177224 */ /* 0x000fc800078e00ff */
[----:B------:R-:W-:Y:S02]  /*0d60*/  IMAD.IADD R8, R11, 0x1, -R8 ;  /* 0x000000010b087824 */ /* 0x000fe400078e0a08 */
[----:B------:R-:W-:Y:S02]  /*0d70*/  IMAD.MOV.U32 R154, RZ, RZ, RZ ;  /* 0x000000ffff9a7224 */ /* 0x000fe400078e00ff */
[----:B------:R-:W-:Y:S02]  /*0d80*/  IMAD.MOV.U32 R16, RZ, RZ, RZ ;  /* 0x000000ffff107224 */ /* 0x000fe400078e00ff */
[----:B------:R-:W-:Y:S01]  /*0d90*/  IMAD.SHL.U32 R155, R8, 0x2, RZ ;  /* 0x00000002089b7824 */ /* 0x000fe200078e00ff */
[----:B--2---:R-:W-:-:S05]  /*0da0*/  LOP3.LUT R3, R13, 0x1, RZ, 0xfc, !PT ;  /* 0x000000010d037812 */ /* 0x004fca00078efcff */
[----:B------:R0:W-:Y:S02]  /*0db0*/  STL [R1+0x10], R3 ;  /* 0x0000100301007387 */ /* 0x0001e40000100800 */
[CC--:B0-----:R-:W-:Y:S02]  /*0dc0*/  LEA.HI R3, R0.reuse, R12.reuse, RZ, 0x3 ;  /* 0x0000000c00037211 */ /* 0x0c1fe400078f18ff */
[----:B------:R-:W-:-:S04]  /*0dd0*/  LEA.HI R0, R0, R12, RZ, 0x2 ;  /* 0x0000000c00007211 */ /* 0x000fc800078f10ff */
[--C-:B------:R-:W-:Y:S02]  /*0de0*/  SHF.R.S32.HI R17, RZ, 0x2, R0.reuse ;  /* 0x00000002ff117819 */ /* 0x100fe40000011400 */
[----:B------:R-:W-:-:S03]  /*0df0*/  SHF.R.S32.HI R4, RZ, 0x1f, R0 ;  /* 0x0000001fff047819 */ /* 0x000fc60000011400 */
[----:B------:R-:W-:Y:S01]  /*0e00*/  VIADD R10, R17, 0x60 ;  /* 0x00000060110a7836 */ /* 0x000fe20000000000 */
[----:B------:R-:W-:Y:S02]  /*0e10*/  LOP3.LUT R3, R3, 0xfffffff8, RZ, 0xc0, !PT ;  /* 0xfffffff803037812 */ /* 0x000fe400078ec0ff */
[----:B------:R-:W-:Y:S02]  /*0e20*/  LOP3.LUT R0, R0, 0xfffffffc, RZ, 0xc0, !PT ;  /* 0xfffffffc00007812 */ /* 0x000fe400078ec0ff */
[----:B------:R-:W-:Y:S02]  /*0e30*/  LEA.HI R4, R4, R17, RZ, 0x3 ;  /* 0x0000001104047211 */ /* 0x000fe400078f18ff */
[----:B------:R-:W-:Y:S01]  /*0e40*/  SHF.R.S32.HI R5, RZ, 0x1f, R10 ;  /* 0x0000001fff057819 */ /* 0x000fe2000001140a */
[----:B------:R-:W-:Y:S01]  /*0e50*/  IMAD.IADD R3, R12, 0x1, -R3 ;  /* 0x000000010c037824 */ /* 0x000fe200078e0a03 */
[----:B------:R-:W-:Y:S01]  /*0e60*/  LOP3.LUT R4, R4, 0xfffffff8, RZ, 0xc0, !PT ;  /* 0xfffffff804047812 */ /* 0x000fe200078ec0ff */
[----:B------:R-:W-:Y:S01]  /*0e70*/  IMAD.IADD R7, R12, 0x1, -R0 ;  /* 0x000000010c077824 */ /* 0x000fe200078e0a00 */
[----:B------:R-:W-:Y:S01]  /*0e80*/  LEA.HI R5, R5, R10, RZ, 0x3 ;  /* 0x0000000a05057211 */ /* 0x000fe200078f18ff */
[----:B------:R-:W-:Y:S01]  /*0e90*/  IMAD.SHL.U32 R3, R10, 0x40, RZ ;  /* 0x000000400a037824 */ /* 0x000fe200078e00ff */
[----:B------:R-:W-:Y:S01]  /*0ea0*/  SHF.R.S32.HI R0, RZ, 0x1f, R17 ;  /* 0x0000001fff007819 */ /* 0x000fe20000011411 */
[----:B------:R-:W-:Y:S01]  /*0eb0*/  IMAD.IADD R4, R17, 0x1, -R4 ;  /* 0x0000000111047824 */ /* 0x000fe200078e0a04 */
[C---:B------:R-:W-:Y:S01]  /*0ec0*/  LEA.HI R0, R7.reuse, R7, RZ, 0x1 ;  /* 0x0000000707007211 */ /* 0x040fe200078f08ff */
[----:B------:R-:W-:Y:S01]  /*0ed0*/  IMAD.SHL.U32 R18, R7, 0x8, RZ ;  /* 0x0000000807127824 */ /* 0x000fe200078e00ff */
[----:B------:R-:W-:Y:S01]  /*0ee0*/  LOP3.LUT R3, R3, 0x1c0, RZ, 0xc0, !PT ;  /* 0x000001c003037812 */ /* 0x000fe200078ec0ff */
[----:B------:R-:W-:Y:S01]  /*0ef0*/  IMAD.SHL.U32 R5, R5, 0x40, RZ ;  /* 0x0000004005057824 */ /* 0x000fe200078e00ff */
[----:B------:R-:W-:Y:S01]  /*0f00*/  STL [R1+0x70], RZ ;  /* 0x000070ff01007387 */ /* 0x000fe20000100800 */
[----:B------:R-:W-:-:S02]  /*0f10*/  LOP3.LUT R0, R0, 0x1ffffffe, RZ, 0xc0, !PT ;  /* 0x1ffffffe00007812 */ /* 0x000fc400078ec0ff */
[----:B------:R-:W-:Y:S01]  /*0f20*/  SHF.R.U32.HI R10, RZ, 0x3, R3 ;  /* 0x00000003ff0a7819 */ /* 0x000fe20000011603 */
[----:B------:R-:W-:Y:S01]  /*0f30*/  STL [R1+0x14], RZ ;  /* 0x000014ff01007387 */ /* 0x000fe20000100800 */
[----:B------:R-:W-:-:S03]  /*0f40*/  LOP3.LUT R3, R3, 0x38, R18, 0xf8, !PT ;  /* 0x0000003803037812 */ /* 0x000fc600078ef812 */
[----:B------:R0:W-:Y:S01]  /*0f50*/  STL [R1+0x5c], R4 ;  /* 0x00005c0401007387 */ /* 0x0001e20000100800 */
[C---:B------:R-:W-:Y:S02]  /*0f60*/  IMAD.SHL.U32 R152, R7.reuse, 0x4, RZ ;  /* 0x0000000407987824 */ /* 0x040fe400078e00ff */
[----:B------:R-:W-:Y:S01]  /*0f70*/  IMAD.IADD R0, R7, 0x1, -R0 ;  /* 0x0000000107007824 */ /* 0x000fe200078e0a00 */
[----:B0-----:R-:W-:Y:S01]  /*0f80*/  LOP3.LUT R4, R5, 0xfffffe00, RZ, 0xc0, !PT ;  /* 0xfffffe0005047812 */ /* 0x001fe200078ec0ff */
[----:B------:R-:W-:-:S03]  /*0f90*/  VIADD R5, R152, 0x10 ;  /* 0x0000001098057836 */ /* 0x000fc60000000000 */
[----:B------:R-:W-:Y:S01]  /*0fa0*/  LOP3.LUT R3, R4, R3, R10, 0xf6, !PT ;  /* 0x0000000304037212 */ /* 0x000fe200078ef60a */
[----:B------:R0:W-:Y:S01]  /*0fb0*/  STL [R1+0x60], R4 ;  /* 0x0000600401007387 */ /* 0x0001e20000100800 */
[----:B------:R-:W-:-:S03]  /*0fc0*/  IMAD R0, R0, 0x8, R9 ;  /* 0x0000000800007824 */ /* 0x000fc600078e0209 */
[----:B------:R-:W-:Y:S01]  /*0fd0*/  IMAD R3, R3, 0x2, R2 ;  /* 0x0000000203037824 */ /* 0x000fe200078e0202 */
[----:B------:R1:W-:Y:S01]  /*0fe0*/  STL [R1+0x18], R5 ;  /* 0x0000180501007387 */ /* 0x0003e20000100800 */
[----:B0-----:R-:W-:-:S05]  /*0ff0*/  IMAD.SHL.U32 R4, R6, 0x8, RZ ;  /* 0x0000000806047824 */ /* 0x001fca00078e00ff */
[----:B------:R1:W-:Y:S04]  /*1000*/  STL [R1+0x80], R4 ;  /* 0x0000800401007387 */ /* 0x0003e80000100800 */
[----:B------:R1:W-:Y:S04]  /*1010*/  STL [R1+0x4c], R0 ;  /* 0x00004c0001007387 */ /* 0x0003e80000100800 */
[----:B------:R1:W-:Y:S02]  /*1020*/  STL [R1+0x78], R3 ;  /* 0x0000780301007387 */ /* 0x0003e40000100800 */
.L_x_1538:
[----:B------:R-:W-:Y:S05]  /*1030*/  YIELD ;  /* 0x0000000000007946 */ /* 0x000fea0003800000 */
[----:B------:R-:W-:Y:S01]  /*1040*/  ULDC.64 UR4, c[0x0][0xa28] ;  /* 0x00028a0000047ab9 */ /* 0x000fe20000000a00 */
[----:B01----:R-:W0:Y:S01]  /*1050*/  LDC.64 R6, c[0x0][0xa08] ;  /* 0x00028200ff067b82 */ /* 0x003e220000000a00 */
[----:B------:R-:W-:Y:S01]  /*1060*/  ISETP.NE.U32.AND P1, PT, RZ, UR4, PT ;  /* 0x00000004ff007c0c */ /* 0x000fe2000bf25070 */
[----:B------:R-:W-:Y:S02]  /*1070*/  IMAD.MOV.U32 R12, RZ, RZ, RZ ;  /* 0x000000ffff0c7224 */ /* 0x000fe400078e00ff */
[----:B---3--:R-:W-:Y:S01]  /*1080*/  IMAD.MOV.U32 R32, RZ, RZ, RZ ;  /* 0x000000ffff207224 */ /* 0x008fe200078e00ff */
[----:B------:R-:W-:Y:S01]  /*1090*/  ISETP.NE.AND.EX P1, PT, RZ, UR5, PT, P1 ;  /* 0x00000005ff007c0c */ /* 0x000fe2000bf25310 */
[----:B------:R-:W-:-:S02]  /*10a0*/  ULDC.64 UR4, c[0x0][0xa18] ;  /* 0x0002860000047ab9 */ /* 0x000fc40000000a00 */
[----:B------:R-:W-:-:S04]  /*10b0*/  ISETP.NE.U32.AND P2, PT, RZ, UR4, PT ;  /* 0x00000004ff007c0c */ /* 0x000fc8000bf45070 */
[----:B------:R-:W-:Y:S01]  /*10c0*/  ISETP.NE.AND.EX P2, PT, RZ, UR5, PT, P2 ;  /* 0x00000005ff007c0c */ /* 0x000fe2000bf45320 */
[----:B------:R-:W-:Y:S02]  /*10d0*/  ULDC.64 UR4, c[0x0][0xa08] ;  /* 0x0002820000047ab9 */ /* 0x000fe40000000a00 */
[----:B------:R-:W-:-:S03]  /*10e0*/  ISETP.NE.U32.AND P0, PT, RZ, UR4, PT ;  /* 0x00000004ff007c0c */ /* 0x000fc6000bf05070 */
[----:B-1----:R-:W1:Y:S01]  /*10f0*/  @P1 LDC.64 R4, c[0x0][0xa28] ;  /* 0x00028a00ff041b82 */ /* 0x002e620000000a00 */
[----:B0-----:R-:W-:-:S07]  /*1100*/  IMAD.WIDE R10, R31, 0x4, R6 ;  /* 0x000000041f0a7825 */ /* 0x001fce00078e0206 */
[----:B------:R-:W0:Y:S01]  /*1110*/  @P2 LDC.64 R8, c[0x0][0xa18] ;  /* 0x00028600ff082b82 */ /* 0x000e220000000a00 */
[----:B------:R-:W-:Y:S01]  /*1120*/  ULDC UR4, c[0x0][0x288] ;  /* 0x0000a20000047ab9 */ /* 0x000fe20000000800 */
[----:B------:R-:W-:Y:S01]  /*1130*/  ISETP.NE.AND.EX P0, PT, RZ, UR5, PT, P0 ;  /* 0x00000005ff007c0c */ /* 0x000fe2000bf05300 */
[----:B----4-:R-:W-:Y:S01]  /*1140*/  IMAD.U32 R0, RZ, RZ, UR4 ;  /* 0x00000004ff007e24 */ /* 0x010fe2000f8e00ff */
[----:B------:R-:W-:-:S11]  /*1150*/  ULDC.64 UR4, c[0x0][0x418] ;  /* 0x0001060000047ab9 */ /* 0x000fd60000000a00 */
[----:B--2---:R2:W5:Y:S01]  /*1160*/  @P0 LDG.E R32, desc[UR40][R10.64] ;  /* 0x000000280a200981 */ /* 0x004562000c1e1900 */
[----:B-1----:R-:W-:-:S05]  /*1170*/  @P1 IMAD.WIDE R4, R31, 0x4, R4 ;  /* 0x000000041f041825 */ /* 0x002fca00078e0204 */
[----:B------:R2:W5:Y:S01]  /*1180*/  @P1 LDG.E R12, desc[UR40][R4.64] ;  /* 0x00000028040c1981 */ /* 0x000562000c1e1900 */
[----:B0-----:R-:W-:-:S05]  /*1190*/  @P2 IMAD.WIDE R6, R31, 0x4, R8 ;  /* 0x000000041f062825 */ /* 0x001fca00078e0208 */
[----:B------:R-:W3:Y:S01]  /*11a0*/  @P2 LDG.E R0, desc[UR40][R6.64] ;  /* 0x0000002806002981 */ /* 0x000ee2000c1e1900 */
        /* <DEDUP_REMOVED lines=9> */
[----:B---3--:R2:W-:Y:S01]  /*1240*/  STL [R1+0x8], R0 ;  /* 0x0000080001007387 */ /* 0x0085e20000100800 */
[----:B------:R-:W-:Y:S01]  /*1250*/  IMAD.MOV.U32 R15, RZ, RZ, R0 ;  /* 0x000000ffff0f7224 */ /* 0x000fe200078e0000 */
[----:B------:R-:W-:Y:S06]  /*1260*/  @P2 BRA `(.L_x_1337) ;  /* 0x0000000000282947 */ /* 0x000fec0003800000 */
[----:B------:R-:W-:Y:S02]  /*1270*/  ULDC.64 UR4, c[0x0][0xa00] ;  /* 0x0002800000047ab9 */ /* 0x000fe40000000a00 */
[----:B------:R-:W-:-:S04]  /*1280*/  ISETP.NE.U32.AND P1, PT, RZ, UR4, PT ;  /* 0x00000004ff007c0c */ /* 0x000fc8000bf25070 */
[----:B------:R-:W-:-:S13]  /*1290*/  ISETP.NE.AND.EX P1, PT, RZ, UR5, PT, P1 ;  /* 0x00000005ff007c0c */ /* 0x000fda000bf25310 */
[----:B------:R-:W-:Y:S05]  /*12a0*/  @!P1 BRA `(.L_x_1337) ;  /* 0x0000000000189947 */ /* 0x000fea0003800000 */
[----:B--2---:R-:W0:Y:S02]  /*12b0*/  LDC.64 R4, c[0x0][0xa00] ;  /* 0x00028000ff047b82 */ /* 0x004e240000000a00 */
[----:B0-----:R-:W-:-:S05]  /*12c0*/  IMAD.WIDE R4, R31, 0x4, R4 ;  /* 0x000000041f047825 */ /* 0x001fca00078e0204 */
[----:B------:R-:W2:Y:S04]  /*12d0*/  LDG.E R0, desc[UR40][R4.64] ;  /* 0x0000002804007981 */ /* 0x000ea8000c1e1900 */
[----:B------:R-:W2:Y:S02]  /*12e0*/  LDG.E R3, desc[UR40][R4.64+0x4] ;  /* 0x0000042804037981 */ /* 0x000ea4000c1e1900 */
[----:B--2---:R-:W-:-:S05]  /*12f0*/  IMAD.IADD R15, R3, 0x1, -R0 ;  /* 0x00000001030f7824 */ /* 0x004fca00078e0a00 */
[----:B------:R0:W-:Y:S02]  /*1300*/  STL [R1+0x8], R15 ;  /* 0x0000080f01007387 */ /* 0x0001e40000100800 */
.L_x_1337:
[C---:B------:R-:W-:Y:S01]  /*1310*/  LOP3.LUT R34, R30.reuse, 0xffff, RZ, 0xc0, !PT ;  /* 0x0000ffff1e227812 */ /* 0x040fe200078ec0ff */
[----:B------:R-:W-:Y:S01]  /*1320*/  ULDC.64 UR4, c[0x0][0xa20] ;  /* 0x0002880000047ab9 */ /* 0x000fe20000000a00 */
[----:B------:R1:W-:Y:S01]  /*1330*/  STL [R1+0x6c], R31 ;  /* 0x00006c1f01007387 */ /* 0x0003e20000100800 */
[----:B------:R-:W-:Y:S02]  /*1340*/  ISETP.NE.U32.AND P1, PT, RZ, UR4, PT ;  /* 0x00000004ff007c0c */ /* 0x000fe4000bf25070 */
[C---:B------:R-:W-:Y:S01]  /*1350*/  LOP3.LUT R3, R30.reuse, 0xff000000, RZ, 0xc0, !PT ;  /* 0xff0000001e037812 */ /* 0x040fe200078ec0ff */
[----:B------:R1:W-:Y:S01]  /*1360*/  STL [R1+0x64], R34 ;  /* 0x0000642201007387 */ /* 0x0003e20000100800 */
[----:B------:R-:W-:Y:S02]  /*1370*/  ISETP.NE.AND.EX P1, PT, RZ, UR5, PT, P1 ;  /* 0x00000005ff007c0c */ /* 0x000fe4000bf25310 */
[----:B--2---:R-:W-:Y:S02]  /*1380*/  LOP3.LUT R0, R30, 0xff0000, RZ, 0xc0, !PT ;  /* 0x00ff00001e007812 */ /* 0x004fe400078ec0ff */
[----:B------:R-:W-:-:S04]  /*1390*/  SHF.R.U32.HI R3, RZ, 0x8, R3 ;  /* 0x00000008ff037819 */ /* 0x000fc80000011603 */
[----:B------:R-:W-:-:S05]  /*13a0*/  LEA.HI R13, R0, R3, RZ, 0x10 ;  /* 0x00000003000d7211 */ /* 0x000fca00078f80ff */
[----:B-1----:R-:W-:Y:S05]  /*13b0*/  @!P1 BRA `(.L_x_1338) ;  /* 0x0000000000109947 */ /* 0x002fea0003800000 */
[----:B------:R-:W1:Y:S02]  /*13c0*/  LDC.64 R4, c[0x0][0xa20] ;  /* 0x00028800ff047b82 */ /* 0x000e640000000a00 */
[----:B-1----:R-:W-:-:S05]  /*13d0*/  IMAD.WIDE R4, R31, 0x4, R4 ;  /* 0x000000041f047825 */ /* 0x002fca00078e0204 */
[----:B------:R1:W5:Y:S01]  /*13e0*/  LDG.E R33, desc[UR40][R4.64] ;  /* 0x0000002804217981 */ /* 0x000362000c1e1900 */
[----:B------:R-:W-:Y:S05]  /*13f0*/  BRA `(.L_x_1339) ;  /* 0x0000000000107947 */ /* 0x000fea0003800000 */
.L_x_1338:
[----:B------:R-:W-:Y:S05]  /*1400*/  @!P0 BRA `(.L_x_1339) ;  /* 0x00000000000c8947 */ /* 0x000fea0003800000 */
[----:B------:R-:W2:Y:S04]  /*1410*/  LDG.E R0, desc[UR40][R10.64] ;  /* 0x000000280a007981 */ /* 0x000ea8000c1e1900 */
[----:B------:R-:W2:Y:S02]  /*1420*/  LDG.E R33, desc[UR40][R10.64+0x4] ;  /* 0x000004280a217981 */ /* 0x000ea4000c1e1900 */
[----:B--2---:R-:W-:-:S07]  /*1430*/  IMAD.IADD R33, R33, 0x1, -R0 ;  /* 0x0000000121217824 */ /* 0x004fce00078e0a00 */
.L_x_1339:
[----:B------:R-:W-:Y:S01]  /*1440*/  ULDC.64 UR4, c[0x0][0xa10] ;  /* 0x0002840000047ab9 */ /* 0x000fe20000000a00 */
[----:B-1----:R-:W1:Y:S01]  /*1450*/  LDC R4, c[0x0][0x448] ;  /* 0x00011200ff047b82 */ /* 0x002e620000000800 */
[----:B------:R-:W-:-:S04]  /*1460*/  ISETP.NE.U32.AND P0, PT, RZ, UR4, PT ;  /* 0x00000004ff007c0c */ /* 0x000fc8000bf05070 */
[----:B------:R-:W-:Y:S01]  /*1470*/  ISETP.NE.AND.EX P0, PT, RZ, UR5, PT, P0 ;  /* 0x00000005ff007c0c */ /* 0x000fe2000bf05300 */
[----:B------:R-:W-:Y:S02]  /*1480*/  ULDC.64 UR4, c[0x0][0xa30] ;  /* 0x00028c0000047ab9 */ /* 0x000fe40000000a00 */
[----:B------:R-:W-:-:S04]  /*1490*/  ISETP.NE.U32.AND P1, PT, RZ, UR4, PT ;  /* 0x00000004ff007c0c */ /* 0x000fc8000bf25070 */
[----:B------:R-:W-:-:S06]  /*14a0*/  ISETP.NE.AND.EX P1, PT, RZ, UR5, PT, P1 ;  /* 0x00000005ff007c0c */ /* 0x000fcc000bf25310 */
[----:B------:R-:W2:Y:S08]  /*14b0*/  @P0 LDC.64 R6, c[0x0][0xa10] ;  /* 0x00028400ff060b82 */ /* 0x000eb00000000a00 */
[----:B------:R-:W3:Y:S01]  /*14c0*/  @P1 LDC.64 R8, c[0x0][0xa30] ;  /* 0x00028c00ff081b82 */ /* 0x000ee20000000a00 */
[----:B--2---:R-:W-:-:S05]  /*14d0*/  @P0 IMAD.WIDE R6, R31, 0x4, R6 ;  /* 0x000000041f060825 */ /* 0x004fca00078e0206 */
[----:B------:R-:W2:Y:S04]  /*14e0*/  @P0 LDG.E R0, desc[UR40][R6.64] ;  /* 0x0000002806000981 */ /* 0x000ea8000c1e1900 */
[----:B------:R-:W2:Y:S01]  /*14f0*/  @P0 LDG.E R3, desc[UR40][R6.64+0x4] ;  /* 0x0000042806030981 */ /* 0x000ea2000c1e1900 */
[----:B-----5:R-:W-:Y:S02]  /*1500*/  IMAD.MOV.U32 R24, RZ, RZ, R33 ;  /* 0x000000ffff187224 */ /* 0x020fe400078e0021 */
[----:B---3--:R-:W-:-:S05]  /*1510*/  @P1 IMAD.WIDE R8, R31, 0x4, R8 ;  /* 0x000000041f081825 */ /* 0x008fca00078e0208 */
[----:B------:R3:W5:Y:S01]  /*1520*/  @P1 LDG.E R24, desc[UR40][R8.64] ;  /* 0x0000002808181981 */ /* 0x000762000c1e1900 */
[----:B-1----:R-:W-:Y:S01]  /*1530*/  ISETP.NE.AND P1, PT, R4, 0x1, PT ;  /* 0x000000010400780c */ /* 0x002fe20003f25270 */
[----:B------:R-:W-:Y:S01]  /*1540*/  IMAD.IADD R12, R33, 0x1, -R12 ;  /* 0x00000001210c7824 */ /* 0x000fe200078e0a0c */
[----:B------:R-:W1:Y:S01]  /*1550*/  LDC.64 R4, c[0x0][0x9e0] ;  /* 0x00027800ff047b82 */ /* 0x000e620000000a00 */
[----:B------:R-:W-:-:S05]  /*1560*/  IMAD R20, R29, 0xc0, RZ ;  /* 0x000000c01d147824 */ /* 0x000fca00078e02ff */
[----:B------:R4:W-:Y:S05]  /*1570*/  STL [R1+0x1c], R20 ;  /* 0x00001c1401007387 */ /* 0x0009ea0000100800 */
[----:B------:R-:W0:Y:S08]  /*1580*/  @P1 LDC R11, c[0x0][0x44c] ;  /* 0x00011300ff0b1b82 */ /* 0x000e300000000800 */
[----:B------:R-:W3:Y:S01]  /*1590*/  @P1 LDC R10, c[0x0][0x450] ;  /* 0x00011400ff0a1b82 */ /* 0x000ee20000000800 */
[----:B-1----:R-:W-:Y:S01]  /*15a0*/  ISETP.GE.AND P2, PT, R5, 0x1, PT ;  /* 0x000000010500780c */ /* 0x002fe20003f46270 */
[----:B--2---:R-:W-:-:S02]  /*15b0*/  @P0 IMAD.IADD R25, R3, 0x1, -R0 ;  /* 0x0000000103190824 */ /* 0x004fc400078e0a00 */
[----:B------:R-:W-:Y:S02]  /*15c0*/  VIADD R0, R20, 0xbf ;  /* 0x000000bf14007836 */ /* 0x000fe40000000000 */
[----:B------:R-:W-:Y:S02]  /*15d0*/  IMAD.IADD R14, R12, 0x1, R25 ;  /* 0x000000010c0e7824 */ /* 0x000fe400078e0219 */
[----:B0-----:R-:W-:-:S03]  /*15e0*/  @P1 IMAD.HI.U32 R3, R0, R11, RZ ;  /* 0x0000000b00031227 */ /* 0x001fc600078e00ff */
[----:B------:R4:W-:Y:S01]  /*15f0*/  STL [R1+0xc], R14 ;  /* 0x00000c0e01007387 */ /* 0x0009e20000100800 */
[----:B------:R-:W-:Y:S01]  /*1600*/  IMAD.MOV.U32 R6, RZ, RZ, R0 ;  /* 0x000000ffff067224 */ /* 0x000fe200078e0000 */
[----:B---3--:R-:W-:Y:S01]  /*1610*/  @P1 SHF.R.U32.HI R6, RZ, R10, R3 ;  /* 0x0000000aff061219 */ /* 0x008fe20000011603 */
[C---:B------:R-:W-:Y:S01]  /*1620*/  VIADD R0, R14.reuse, 0x7f ;  /* 0x0000007f0e007836 */ /* 0x040fe20000000000 */
[----:B------:R-:W-:-:S04]  /*1630*/  IADD3 R91, R14, 0x1, -R15 ;  /* 0x000000010e5b7810 */ /* 0x000fc80007ffe80f */
[----:B------:R-:W-:Y:S01]  /*1640*/  SHF.R.S32.HI R3, RZ, 0x1f, R0 ;  /* 0x0000001fff037819 */ /* 0x000fe20000011400 */
[----:B------:R-:W-:-:S03]  /*1650*/  IMAD.IADD R9, R91, 0x1, R6 ;  /* 0x000000015b097824 */ /* 0x000fc600078e0206 */
[----:B------:R-:W-:Y:S01]  /*1660*/  LEA.HI R3, R3, R0, RZ, 0x7 ;  /* 0x0000000003037211 */ /* 0x000fe200078f38ff */
[----:B------:R-:W-:-:S03]  /*1670*/  IMAD.IADD R4, R9, 0x1, R4 ;  /* 0x0000000109047824 */ /* 0x000fc600078e0204 */
[----:B------:R-:W-:Y:S01]  /*1680*/  SHF.R.S32.HI R92, RZ, 0x7, R3 ;  /* 0x00000007ff5c7819 */ /* 0x000fe20000011403 */
[----:B----4-:R-:W-:Y:S06]  /*1690*/  @!P2 BRA `(.L_x_1340) ;  /* 0x000000000048a947 */ /* 0x010fec0003800000 */
        /* <DEDUP_REMOVED lines=11> */
.L_x_1342:
[----:B------:R-:W-:-:S13]  /*1750*/  ISETP.NE.AND P0, PT, R5, 0x1, PT ;  /* 0x000000010500780c */ /* 0x000fda0003f05270 */
[----:B------:R-:W0:Y:S02]  /*1760*/  @P0 LDC.64 R6, c[0x0][0x9e8] ;  /* 0x00027a00ff060b82 */ /* 0x000e240000000a00 */
[----:B0-----:R-:W-:-:S05]  /*1770*/  @P0 IMAD.HI.U32 R6, R0, R6, RZ ;  /* 0x0000000600060227 */ /* 0x001fca00078e00ff */
[----:B------:R-:W-:-:S07]  /*1780*/  @P0 SHF.R.U32.HI R0, RZ, R7, R6 ;  /* 0x00000007ff000219 */ /* 0x000fce0000011606 */
.L_x_1343:
[----:B------:R-:W-:Y:S05]  /*1790*/  BSYNC B0 ;  /* 0x0000000000007941 */ /* 0x000fea0003800000 */
.L_x_1341:
[----:B------:R-:W-:-:S05]  /*17a0*/  IMAD R3, R0, R5, R5 ;  /* 0x0000000500037224 */ /* 0x000fca00078e0205 */
[----:B------:R-:W-:-:S07]  /*17b0*/  VIMNMX R4, R4, R3, PT ;  /* 0x0000000304047248 */ /* 0x000fce0003fe0100 */
.L_x_1340:
[----:B------:R-:W0:Y:S01]  /*17c0*/  @P1 LDC R6, c[0x0][0x44c] ;  /* 0x00011300ff061b82 */ /* 0x000e220000000800 */
[----:B------:R-:W-:Y:S01]  /*17d0*/  VIADD R4, R4, 0x7f ;  /* 0x0000007f04047836 */ /* 0x000fe20000000000 */
[----:B------:R-:W-:Y:S01]  /*17e0*/  ULDC UR4, c[0x0][0x9dc] ;  /* 0x0002770000047ab9 */ /* 0x000fe20000000800 */
[----:B------:R-:W-:Y:S02]  /*17f0*/  IMAD.MOV.U32 R0, RZ, RZ, R20 ;  /* 0x000000ffff007224 */ /* 0x000fe400078e0014 */
[----:B------:R-:W-:Y:S01]  /*1800*/  IMAD.IADD R93, R14, 0x1, -R15 ;  /* 0x000000010e5d7824 */ /* 0x000fe200078e0a0f */
[----:B------:R-:W-:Y:S02]  /*1810*/  SHF.R.S32.HI R3, RZ, 0x1f, R4 ;  /* 0x0000001fff037819 */ /* 0x000fe40000011404 */
[----:B------:R-:W1:Y:S02]  /*1820*/  @P1 LDC R7, c[0x0][0x450] ;  /* 0x00011400ff071b82 */ /* 0x000e640000000800 */
[----:B------:R-:W-:-:S04]  /*1830*/  LEA.HI R3, R3, R4, RZ, 0x7 ;  /* 0x0000000403037211 */ /* 0x000fc800078f38ff */
[----:B------:R-:W-:-:S04]  /*1840*/  SHF.R.S32.HI R3, RZ, 0x7, R3 ;  /* 0x00000007ff037819 */ /* 0x000fc80000011403 */
[----:B------:R-:W-:Y:S01]  /*1850*/  VIMNMX R8, R92, R3, PT ;  /* 0x000000035c087248 */ /* 0x000fe20003fe0100 */
[----:B0-----:R-:W-:-:S05]  /*1860*/  @P1 IMAD.HI.U32 R6, R20, R6, RZ ;  /* 0x0000000614061227 */ /* 0x001fca00078e00ff */
[----:B-1----:R-:W-:-:S05]  /*1870*/  @P1 SHF.R.U32.HI R0, RZ, R7, R6 ;  /* 0x00000007ff001219 */ /* 0x002fca0000011606 */
[----:B------:R-:W-:-:S04]  /*1880*/  IMAD.IADD R0, R93, 0x1, R0 ;  /* 0x000000015d007824 */ /* 0x000fc800078e0200 */
[----:B------:R-:W-:Y:S01]  /*1890*/  VIADD R3, R0, -UR4 ;  /* 0x8000000400037c36 */ /* 0x000fe20008000000 */
[----:B------:R-:W-:Y:S06]  /*18a0*/  @!P2 BRA `(.L_x_1344) ;  /* 0x000000000044a947 */ /* 0x000fec0003800000 */
[----:B------:R-:W-:Y:S01]  /*18b0*/  ISETP.GT.AND P0, PT, R0, -0x1, PT ;  /* 0xffffffff0000780c */ /* 0x000fe20003f04270 */
[----:B------:R-:W-:-:S12]  /*18c0*/  BSSY B0, `(.L_x_1345) ;  /* 0x000000d000007945 */ /* 0x000fd80003800000 */
        /* <DEDUP_REMOVED lines=8> */
.L_x_1346:
[----:B------:R-:W-:-:S13]  /*1950*/  ISETP.NE.AND P0, PT, R5, 0x1, PT ;  /* 0x000000010500780c */ /* 0x000fda0003f05270 */
[----:B------:R-:W0:Y:S02]  /*1960*/  @P0 LDC.64 R6, c[0x0][0x9e8] ;  /* 0x00027a00ff060b82 */ /* 0x000e240000000a00 */
[----:B0-----:R-:W-:-:S05]  /*1970*/  @P0 IMAD.HI.U32 R4, R0, R6, RZ ;  /* 0x0000000600040227 */ /* 0x001fca00078e00ff */
[----:B------:R-:W-:-:S07]  /*1980*/  @P0 SHF.R.U32.HI R0, RZ, R7, R4 ;  /* 0x00000007ff000219 */ /* 0x000fce0000011604 */
.L_x_1347:
[----:B------:R-:W-:Y:S05]  /*1990*/  BSYNC B0 ;  /* 0x0000000000007941 */ /* 0x000fea0003800000 */
.L_x_1345:
[----:B------:R-:W-:-:S05]  /*19a0*/  IMAD R0, R0, R5, RZ ;  /* 0x0000000500007224 */ /* 0x000fca00078e02ff */
[----:B------:R-:W-:-:S07]  /*19b0*/  VIMNMX R3, R3, R0, !PT ;  /* 0x0000000003037248 */ /* 0x000fce0007fe0100 */
.L_x_1344:
[----:B------:R-:W-:Y:S01]  /*19c0*/  SHF.R.S32.HI R0, RZ, 0x1f, R3 ;  /* 0x0000001fff007819 */ /* 0x000fe20000011403 */
[----:B------:R-:W-:Y:S01]  /*19d0*/  BSSY B0, `(.L_x_1348) ;  /* 0x000002a000007945 */ /* 0x000fe20003800000 */
[----:B------:R-:W-:Y:S02]  /*19e0*/  LOP3.LUT R14, R13, 0xff, RZ, 0xc0, !PT ;  /* 0x000000ff0d0e7812 */ /* 0x000fe400078ec0ff */
[----:B------:R-:W-:Y:S02]  /*19f0*/  LEA.HI R0, R0, R3, RZ, 0x7 ;  /* 0x0000000300007211 */ /* 0x000fe400078f38ff */
[----:B------:R-:W-:Y:S01]  /*1a00*/  SHF.R.U32.HI R4, RZ, 0x10, R13 ;  /* 0x00000010ff047819 */ /* 0x000fe2000001160d */
[----:B------:R0:W-:Y:S01]  /*1a10*/  STL [R1+0x74], R14 ;  /* 0x0000740e01007387 */ /* 0x0001e20000100800 */
[----:B------:R-:W-:-:S03]  /*1a20*/  SHF.R.S32.HI R0, RZ, 0x7, R0 ;  /* 0x00000007ff007819 */ /* 0x000fc60000011400 */
[----:B------:R0:W-:Y:S01]  /*1a30*/  STL [R1+0x68], R4 ;  /* 0x0000680401007387 */ /* 0x0001e20000100800 */
[----:B------:R-:W-:Y:S01]  /*1a40*/  VIMNMX R9, RZ, R0, !PT ;  /* 0x00000000ff097248 */ /* 0x000fe20007fe0100 */
[----:B------:R-:W-:-:S03]  /*1a50*/  IMAD.MOV.U32 R0, RZ, RZ, RZ ;  /* 0x000000ffff007224 */ /* 0x000fc600078e00ff */
[----:B------:R-:W-:-:S13]  /*1a60*/  ISETP.GT.AND P0, PT, R8, R9, PT ;  /* 0x000000090800720c */ /* 0x000fda0003f04270 */
[----:B0-----:R-:W-:Y:S05]  /*1a70*/  @!P0 BRA `(.L_x_1349) ;  /* 0x00000000007c8947 */ /* 0x001fea0003800000 */
[----:B------:R-:W-:Y:S01]  /*1a80*/  ISETP.NE.AND P0, PT, R4, RZ, PT ;  /* 0x000000ff0400720c */ /* 0x000fe20003f05270 */
[----:B------:R-:W-:-:S03]  /*1a90*/  ULDC UR4, c[0x0][0x9f0] ;  /* 0x00027c0000047ab9 */ /* 0x000fc60000000800 */
[----:B------:R-:W-:-:S04]  /*1aa0*/  SEL R11, R4, UR4, P0 ;  /* 0x00000004040b7c07 */ /* 0x000fc80008000000 */
[-C--:B------:R-:W-:Y:S02]  /*1ab0*/  IABS R6, R11.reuse ;  /* 0x0000000b00067213 */ /* 0x080fe40000000000 */
[----:B------:R-:W-:Y:S02]  /*1ac0*/  IADD3 R0, R11, -0x1, R8 ;  /* 0xffffffff0b007810 */ /* 0x000fe40007ffe008 */
[----:B------:R-:W0:Y:S01]  /*1ad0*/  I2F.RP R3, R6 ;  /* 0x0000000600037306 */ /* 0x000e220000209400 */
[----:B------:R-:W-:Y:S02]  /*1ae0*/  IABS R13, R11 ;  /* 0x0000000b000d7213 */ /* 0x000fe40000000000 */
[----:B------:R-:W-:-:S05]  /*1af0*/  IMAD.IADD R0, R0, 0x1, -R9 ;  /* 0x0000000100007824 */ /* 0x000fca00078e0a09 */
[----:B------:R-:W-:Y:S02]  /*1b00*/  IABS R10, R0 ;  /* 0x00000000000a7213 */ /* 0x000fe40000000000 */
[----:B------:R-:W-:-:S04]  /*1b10*/  LOP3.LUT R0, R0, R11, RZ, 0x3c, !PT ;  /* 0x0000000b00007212 */ /* 0x000fc800078e3cff */
[----:B------:R-:W-:Y:S01]  /*1b20*/  ISETP.GE.AND P2, PT, R0, RZ, PT ;  /* 0x000000ff0000720c */ /* 0x000fe20003f46270 */
[----:B0-----:R-:W0:Y:S02]  /*1b30*/  MUFU.RCP R3, R3 ;  /* 0x0000000300037308 */ /* 0x001e240000001000 */
[----:B0-----:R-:W-:Y:S02]  /*1b40*/  VIADD R4, R3, 0xffffffe ;  /* 0x0ffffffe03047836 */ /* 0x001fe40000000000 */
[----:B------:R-:W-:-:S04]  /*1b50*/  IMAD.MOV R3, RZ, RZ, -R13 ;  /* 0x000000ffff037224 */ /* 0x000fc800078e0a0d */
[----:B------:R0:W1:Y:S02]  /*1b60*/  F2I.FTZ.U32.TRUNC.NTZ R5, R4 ;  /* 0x0000000400057305 */ /* 0x000064000021f000 */
[----:B0-----:R-:W-:Y:S02]  /*1b70*/  IMAD.MOV.U32 R4, RZ, RZ, RZ ;  /* 0x000000ffff047224 */ /* 0x001fe400078e00ff */
[----:B-1----:R-:W-:-:S04]  /*1b80*/  IMAD.MOV R7, RZ, RZ, -R5 ;  /* 0x000000ffff077224 */ /* 0x002fc800078e0a05 */
[----:B------:R-:W-:-:S04]  /*1b90*/  IMAD R7, R7, R6, RZ ;  /* 0x0000000607077224 */ /* 0x000fc800078e02ff */
[----:B------:R-:W-:-:S04]  /*1ba0*/  IMAD.HI.U32 R5, R5, R7, R4 ;  /* 0x0000000705057227 */ /* 0x000fc800078e0004 */
[----:B------:R-:W-:-:S04]  /*1bb0*/  IMAD.MOV.U32 R4, RZ, RZ, R10 ;  /* 0x000000ffff047224 */ /* 0x000fc800078e000a */
        /* <DEDUP_REMOVED lines=11> */
.L_x_1349:
[----:B------:R-:W-:Y:S05]  /*1c70*/  BSYNC B0 ;  /* 0x0000000000007941 */ /* 0x000fea0003800000 */
.L_x_1348:
[----:B------:R-:W-:-:S05]  /*1c80*/  IMAD R3, R14, R0, R9 ;  /* 0x000000000e037224 */ /* 0x000fca00078e0209 */
[C---:B------:R-:W-:Y:S01]  /*1c90*/  VIADDMNMX R0, R3.reuse, R0, R8, PT ;  /* 0x0000000003007246 */ /* 0x040fe20003800108 */
[----:B------:R-:W-:-:S04]  /*1ca0*/  IMAD R3, R3, 0x80, -R12 ;  /* 0x0000008003037824 */ /* 0x000fc800078e0a0c */
[----:B------:R-:W-:Y:S01]  /*1cb0*/  IMAD R0, R0, 0x80, -R12 ;  /* 0x0000008000007824 */ /* 0x000fe200078e0a0c */
[----:B------:R-:W-:-:S04]  /*1cc0*/  VIMNMX R3, RZ, R3, !PT ;  /* 0x00000003ff037248 */ /* 0x000fc80007fe0100 */
[----:B------:R-:W-:Y:S02]  /*1cd0*/  VIMNMX R0, R0, R25, PT ;  /* 0x0000001900007248 */ /* 0x000fe40003fe0100 */
[----:B------:R-:W-:Y:S02]  /*1ce0*/  SHF.R.U32.HI R28, RZ, 0x7, R3 ;  /* 0x00000007ff1c7819 */ /* 0x000fe40000011603 */
[----:B------:R-:W-:-:S03]  /*1cf0*/  ISETP.GT.AND P0, PT, R0, R3, PT ;  /* 0x000000030000720c */ /* 0x000fc60003f04270 */
[----:B------:R-:W-:-:S10]  /*1d00*/  IMAD.MOV.U32 R27, RZ, RZ, R28 ;  /* 0x000000ffff1b7224 */ /* 0x000fd400078e001c */
[----:B------:R-:W-:-:S05]  /*1d10*/  @P0 VIADD R0, R0, 0x7f ;  /* 0x0000007f00000836 */ /* 0x000fca0000000000 */
[----:B------:R-:W-:-:S04]  /*1d20*/  @P0 SHF.R.S32.HI R3, RZ, 0x1f, R0 ;  /* 0x0000001fff030819 */ /* 0x000fc80000011400 */
[----:B------:R-:W-:-:S04]  /*1d30*/  @P0 LEA.HI R3, R3, R0, RZ, 0x7 ;  /* 0x0000000003030211 */ /* 0x000fc800078f38ff */
[----:B------:R-:W-:Y:S02]  /*1d40*/  @P0 SHF.R.S32.HI R27, RZ, 0x7, R3 ;  /* 0x00000007ff1b0819 */ /* 0x000fe40000011403 */
        /* <DEDUP_REMOVED lines=22> */
[----:B-1---5:R-:W-:Y:S05]  /*1eb0*/  CALL.ABS.NOINC R14 ;  /* 0x000000000e007343 */ /* 0x022fea0003c00000 */
.L_x_1352:
[----:B------:R-:W-:Y:S05]  /*1ec0*/  BSYNC B6 ;  /* 0x0000000000067941 */ /* 0x000fea0003800000 */
.L_x_1351:
        /* <DEDUP_REMOVED lines=20> */
.L_x_1354:
[----:B------:R-:W-:Y:S05]  /*2010*/  BSYNC B6 ;  /* 0x0000000000067941 */ /* 0x000fea0003800000 */
.L_x_1353:
[----:B------:R-:W-:Y:S01]  /*2020*/  ULDC.64 UR4, c[0x0][0x9f8] ;  /* 0x00027e0000047ab9 */ /* 0x000fe20000000a00 */
[----:B------:R-:W2:Y:S01]  /*2030*/  LDL R12, [R1+0x5c] ;  /* 0x00005c00010c7983 */ /* 0x000ea20000100800 */
[----:B------:R-:W-:Y:S01]  /*2040*/  ISETP.NE.U32.AND P0, PT, RZ, UR4, PT ;  /* 0x00000004ff007c0c */ /* 0x000fe2000bf05070 */
[----:B------:R-:W0:Y:S02]  /*2050*/  LDC.64 R4, c[0x0][0x300] ;  /* 0x0000c000ff047b82 */ /* 0x000e240000000a00 */
[----:B------:R-:W3:Y:S01]  /*2060*/  LDL R14, [R1+0x60] ;  /* 0x00006000010e7983 */ /* 0x000ee20000100800 */
[----:B------:R-:W-:Y:S01]  /*2070*/  ISETP.NE.AND.EX P0, PT, RZ, UR5, PT, P0 ;  /* 0x00000005ff007c0c */ /* 0x000fe2000bf05300 */
[----:B------:R-:W-:Y:S01]  /*2080*/  IMAD.IADD R32, R32, 0x1, R33 ;  /* 0x0000000120207824 */ /* 0x000fe200078e0221 */
[----:B------:R-:W-:Y:S01]  /*2090*/  ULDC.64 UR4, c[0x0][0xa08] ;  /* 0x0002820000047ab9 */ /* 0x000fe20000000a00 */
[----:B------:R-:W1:Y:S01]  /*20a0*/  S2R R20, SR_TID.X ;  /* 0x0000000000147919 */ /* 0x000e620000002100 */
[----:B------:R-:W-:Y:S01]  /*20b0*/  SHF.R.S32.HI R19, RZ, 0x1f, R18 ;  /* 0x0000001fff137819 */ /* 0x000fe20000011412 */
[----:B------:R-:W4:Y:S08]  /*20c0*/  LDC R63, c[0x0][0x3f4] ;  /* 0x0000fd00ff3f7b82 */ /* 0x000f300000000800 */
[----:B------:R-:W1:Y:S01]  /*20d0*/  @P0 LDC.64 R6, c[0x0][0x9f8] ;  /* 0x00027e00ff060b82 */ /* 0x000e620000000a00 */
[----:B------:R-:W-:-:S07]  /*20e0*/  SHF.R.S32.HI R35, RZ, 0x1f, R17 ;  /* 0x0000001fff237819 */ /* 0x000fce0000011411 */
[----:B------:R-:W4:Y:S01]  /*20f0*/  LDC.64 R68, c[0x0][0x408] ;  /* 0x00010200ff447b82 */ /* 0x000f220000000a00 */
[----:B-1----:R-:W-:-:S05]  /*2100*/  @P0 IMAD.WIDE R6, R31, 0x4, R6 ;  /* 0x000000041f060825 */ /* 0x002fca00078e0206 */
[----:B------:R1:W3:Y:S01]  /*2110*/  @P0 LDG.E R31, desc[UR40][R6.64] ;  /* 0x00000028061f0981 */ /* 0x0002e2000c1e1900 */
[----:B------:R-:W-:Y:S01]  /*2120*/  SHF.R.S32.HI R33, RZ, 0x1f, R32 ;  /* 0x0000001fff217819 */ /* 0x000fe20000011420 */
[-C--:B0-----:R-:W-:Y:S01]  /*2130*/  IMAD.WIDE.U32 R8, R32, R4.reuse, RZ ;  /* 0x0000000420087225 */ /* 0x081fe200078e00ff */
[----:B------:R-:W-:Y:S02]  /*2140*/  ISETP.NE.U32.AND P0, PT, RZ, UR4, PT ;  /* 0x00000004ff007c0c */ /* 0x000fe4000bf05070 */
[----:B------:R-:W-:Y:S01]  /*2150*/  SHF.R.U32.HI R36, RZ, 0x7, R20 ;  /* 0x00000007ff247819 */ /* 0x000fe20000011614 */
[----:B------:R-:W-:Y:S01]  /*2160*/  IMAD R0, R33, R4, RZ ;  /* 0x0000000421007224 */ /* 0x000fe200078e02ff */
[----:B------:R-:W-:Y:S01]  /*2170*/  ISETP.NE.AND.EX P0, PT, RZ, UR5, PT, P0 ;  /* 0x00000005ff007c0c */ /* 0x000fe2000bf05300 */
[----:B------:R-:W-:Y:S01]  /*2180*/  ULDC.64 UR4, c[0x0][0x308] ;  /* 0x0000c20000047ab9 */ /* 0x000fe20000000a00 */
[----:B------:R-:W-:Y:S01]  /*2190*/  ISETP.NE.AND P6, PT, R36, 0x1, PT ;  /* 0x000000012400780c */ /* 0x000fe20003fc5270 */
[----:B------:R-:W-:-:S04]  /*21a0*/  IMAD R3, R32, R5, R0 ;  /* 0x0000000520037224 */ /* 0x000fc800078e0200 */
[----:B------:R-:W-:Y:S02]  /*21b0*/  IMAD.IADD R9, R9, 0x1, R3 ;  /* 0x0000000109097824 */ /* 0x000fe400078e0203 */
[----:B-1----:R-:W-:-:S04]  /*21c0*/  IMAD.WIDE.U32 R6, R34, UR4, R8 ;  /* 0x0000000422067c25 */ /* 0x002fc8000f8e0008 */
[----:B------:R-:W-:Y:S01]  /*21d0*/  IMAD R57, R34, UR5, R7 ;  /* 0x0000000522397c24 */ /* 0x000fe2000f8e0207 */
[----:B------:R-:W-:Y:S01]  /*21e0*/  ULDC.64 UR4, c[0x0][0x310] ;  /* 0x0000c40000047ab9 */ /* 0x000fe20000000a00 */
[----:B------:R-:W-:Y:S02]  /*21f0*/  IMAD.MOV.U32 R56, RZ, RZ, R6 ;  /* 0x000000ffff387224 */ /* 0x000fe400078e0006 */
[----:B------:R-:W0:Y:S01]  /*2200*/  LDC.64 R6, c[0x0][0x3f8] ;  /* 0x0000fe00ff067b82 */ /* 0x000e220000000a00 */
[C---:B------:R-:W-:Y:S01]  /*2210*/  IMAD.WIDE.U32 R8, R17.reuse, R4, R18 ;  /* 0x0000000411087225 */ /* 0x040fe200078e0012 */
[--C-:B------:R-:W-:Y:S02]  /*2220*/  SHF.R.S32.HI R153, RZ, 0x1f, R152.reuse ;  /* 0x0000001fff997819 */ /* 0x100fe40000011498 */
[C---:B------:R-:W-:Y:S01]  /*2230*/  SHF.L.U64.HI R74, R4.reuse, 0x7, R5 ;  /* 0x00000007044a7819 */ /* 0x040fe20000010205 */
[----:B------:R-:W-:Y:S02]  /*2240*/  IMAD.SHL.U32 R73, R4, 0x80, RZ ;  /* 0x0000008004497824 */ /* 0x000fe400078e00ff */
[----:B0-----:R-:W-:-:S04]  /*2250*/  IMAD.WIDE.U32 R52, R17, R6, R152 ;  /* 0x0000000611347225 */ /* 0x001fc800078e0098 */
[C---:B----4-:R-:W-:Y:S01]  /*2260*/  IMAD.WIDE.U32 R20, R17.reuse, R68, R152 ;  /* 0x0000004411147225 */ /* 0x050fe200078e0098 */
[----:B------:R-:W-:Y:S02]  /*2270*/  LOP3.LUT R22, R22, 0xfffffffb, RZ, 0xc0, !PT ;  /* 0xfffffffb16167812 */ /* 0x000fe400078ec0ff */
[----:B------:R-:W-:Y:S01]  /*2280*/  SHF.L.U64.HI R72, R6, 0x7, R7 ;  /* 0x0000000706487819 */ /* 0x000fe20000010207 */
[----:B------:R-:W-:Y:S02]  /*2290*/  VIADD R66, R18, 0x20 ;  /* 0x0000002012427836 */ /* 0x000fe40000000000 */
[----:B------:R-:W-:Y:S02]  /*22a0*/  IMAD.SHL.U32 R71, R6, 0x80, RZ ;  /* 0x0000008006477824 */ /* 0x000fe400078e00ff */
[----:B------:R-:W-:Y:S02]  /*22b0*/  VIADD R64, R36, 0x8 ;  /* 0x0000000824407836 */ /* 0x000fe40000000000 */
[C---:B--2---:R-:W-:Y:S01]  /*22c0*/  IMAD.SHL.U32 R70, R12.reuse, 0x40, RZ ;  /* 0x000000400c467824 */ /* 0x044fe200078e00ff */
[----:B------:R-:W-:Y:S01]  /*22d0*/  LOP3.LUT P1, RZ, R12, 0x4, RZ, 0xc0, !PT ;  /* 0x000000040cff7812 */ /* 0x000fe2000782c0ff */
[----:B------:R-:W-:Y:S01]  /*22e0*/  VIADD R12, R17, 0x60 ;  /* 0x00000060110c7836 */ /* 0x000fe20000000000 */
[----:B---3--:R-:W-:-:S02]  /*22f0*/  SHF.R.S32.HI R0, RZ, 0x1f, R31 ;  /* 0x0000001fff007819 */ /* 0x008fc4000001141f */
[----:B------:R-:W-:Y:S02]  /*2300*/  SEL R31, R31, RZ, !P0 ;  /* 0x000000ff1f1f7207 */ /* 0x000fe40004000000 */
[----:B------:R-:W-:-:S03]  /*2310*/  SEL R3, R0, RZ, !P0 ;  /* 0x000000ff00037207 */ /* 0x000fc60004000000 */
[----:B------:R-:W-:-:S04]  /*2320*/  IMAD.WIDE.U32 R56, R31, UR4, R56 ;  /* 0x000000041f387c25 */ /* 0x000fc8000f8e0038 */
[----:B------:R-:W-:Y:S01]  /*2330*/  IMAD R0, R3, UR4, RZ ;  /* 0x0000000403007c24 */ /* 0x000fe2000f8e02ff */
[----:B------:R-:W-:-:S03]  /*2340*/  IADD3 R76, P0, R56, R8, RZ ;  /* 0x00000008384c7210 */ /* 0x000fc60007f1e0ff */
[----:B------:R-:W-:Y:S01]  /*2350*/  IMAD R77, R31, UR5, R0 ;  /* 0x000000051f4d7c24 */ /* 0x000fe2000f8e0200 */
[----:B------:R-:W-:Y:S05]  /*2360*/  @!P6 WARPSYNC.ALL ;  /* 0x000000000000e948 */ /* 0x000fea0003800000 */
[----:B------:R-:W-:Y:S01]  /*2370*/  ULDC.64 UR4, c[0x0][0x330] ;  /* 0x0000cc0000047ab9 */ /* 0x000fe20000000a00 */
[----:B------:R-:W-:Y:S02]  /*2380*/  IMAD R0, R35, R4, RZ ;  /* 0x0000000423007224 */ /* 0x000fe400078e02ff */
[----:B------:R-:W-:-:S04]  /*2390*/  IMAD.WIDE.U32 R10, R34, UR4, R18 ;  /* 0x00000004220a7c25 */ /* 0x000fc8000f8e0012 */
[----:B------:R-:W-:Y:S01]  /*23a0*/  IMAD R11, R34, UR5, R11 ;  /* 0x00000005220b7c24 */ /* 0x000fe2000f8e020b */
[----:B------:R-:W-:Y:S01]  /*23b0*/  ULDC.64 UR4, c[0x0][0x338] ;  /* 0x0000ce0000047ab9 */ /* 0x000fe20000000a00 */
[----:B------:R-:W0:Y:S01]  /*23c0*/  S2R R34, SR_TID.X ;  /* 0x0000000000227919 */ /* 0x000e220000002100 */
[----:B------:R-:W-:Y:S02]  /*23d0*/  IMAD R0, R17, R5, R0 ;  /* 0x0000000511007224 */ /* 0x000fe400078e0200 */
[----:B------:R-:W-:Y:S02]  /*23e0*/  IMAD.IADD R77, R57, 0x1, R77 ;  /* 0x00000001394d7824 */ /* 0x000fe400078e024d */
[----:B------:R-:W-:-:S03]  /*23f0*/  IMAD R3, R3, UR4, RZ ;  /* 0x0000000403037c24 */ /* 0x000fc6000f8e02ff */
[----:B------:R-:W-:Y:S02]  /*2400*/  IADD3.X R75, R77, R9, R0, P0, !PT ;  /* 0x000000094d4b7210 */ /* 0x000fe400007fe400 */
[----:B------:R-:W-:Y:S01]  /*2410*/  ISETP.GE.AND P0, PT, R18, R63, PT ;  /* 0x0000003f1200720c */ /* 0x000fe20003f06270 */
[----:B------:R-:W-:Y:S02]  /*2420*/  IMAD R15, R31, UR5, R3 ;  /* 0x000000051f0f7c24 */ /* 0x000fe4000f8e0203 */
[----:B------:R-:W-:Y:S01]  /*2430*/  IMAD R0, R35, R6, RZ ;  /* 0x0000000623007224 */ /* 0x000fe200078e02ff */
[----:B------:R-:W-:Y:S01]  /*2440*/  SEL R3, R63, RZ, P0 ;  /* 0x000000ff3f037207 */ /* 0x000fe20000000000 */
[----:B------:R-:W-:Y:S01]  /*2450*/  IMAD.WIDE.U32 R54, R31, UR4, R10 ;  /* 0x000000041f367c25 */ /* 0x000fe2000f8e000a */
[----:B------:R-:W-:Y:S01]  /*2460*/  SHF.R.S32.HI R65, RZ, 0x1f, R12 ;  /* 0x0000001fff417819 */ /* 0x000fe2000001140c */
[----:B------:R-:W-:Y:S02]  /*2470*/  ULDC UR4, c[0x0][0x2f4] ;  /* 0x0000bd0000047ab9 */ /* 0x000fe40000000800 */
[----:B------:R-:W-:-:S02]  /*2480*/  IMAD R9, R17, R7, R0 ;  /* 0x0000000711097224 */ /* 0x000fc400078e0200 */
[----:B------:R-:W-:Y:S02]  /*2490*/  IMAD R0, R35, R68, RZ ;  /* 0x0000004423007224 */ /* 0x000fe400078e02ff */
[----:B------:R-:W-:Y:S02]  /*24a0*/  IMAD.IADD R3, R18, 0x1, R3 ;  /* 0x0000000112037824 */ /* 0x000fe400078e0203 */
[----:B------:R-:W-:-:S04]  /*24b0*/  IMAD.WIDE.U32 R30, R17, R6, R18 ;  /* 0x00000006111e7225 */ /* 0x000fc800078e0012 */
[----:B------:R-:W-:Y:S01]  /*24c0*/  IMAD R13, R17, R69, R0 ;  /* 0x00000045110d7224 */ /* 0x000fe200078e0200 */
[----:B------:R-:W-:Y:S01]  /*24d0*/  SHF.R.S32.HI R0, RZ, 0x1f, R3 ;  /* 0x0000001fff007819 */ /* 0x000fe20000011403 */
[----:B------:R-:W-:Y:S02]  /*24e0*/  IMAD.SHL.U32 R12, R12, 0x40, RZ ;  /* 0x000000400c0c7824 */ /* 0x000fe400078e00ff */
[----:B------:R-:W-:Y:S02]  /*24f0*/  IMAD.IADD R53, R53, 0x1, R9 ;  /* 0x0000000135357824 */ /* 0x000fe400078e0209 */
[----:B------:R-:W-:Y:S01]  /*2500*/  IMAD.IADD R31, R9, 0x1, R31 ;  /* 0x00000001091f7824 */ /* 0x000fe200078e021f */
[----:B-----5:R-:W-:Y:S01]  /*2510*/  SHF.R.S32.HI R9, RZ, 0x1f, R24 ;  /* 0x0000001fff097819 */ /* 0x020fe20000011418 */
[----:B0-----:R-:W-:Y:S01]  /*2520*/  VIADD R37, R34, 0xffffff80 ;  /* 0xffffff8022257836 */ /* 0x001fe20000000000 */
[----:B------:R-:W-:Y:S02]  /*2530*/  LEA.HI R3, R0, R3, RZ, 0x3 ;  /* 0x0000000300037211 */ /* 0x000fe400078f18ff */
[----:B------:R-:W-:Y:S01]  /*2540*/  LOP3.LUT R12, R12, 0x1c0, RZ, 0xc0, !PT ;  /* 0x000001c00c0c7812 */ /* 0x000fe200078ec0ff */
[----:B------:R-:W-:Y:S01]  /*2550*/  IMAD R0, R9, R6, RZ ;  /* 0x0000000609007224 */ /* 0x000fe200078e02ff */
[----:B------:R-:W-:-:S02]  /*2560*/  LOP3.LUT R70, R70, 0x1c0, RZ, 0xc0, !PT ;  /* 0x000001c046467812 */ /* 0x000fc400078ec0ff */
[----:B------:R-:W-:Y:S02]  /*2570*/  SHF.R.S32.HI R34, RZ, 0x1f, R37 ;  /* 0x0000001fff227819 */ /* 0x000fe40000011425 */
[----:B------:R-:W-:Y:S01]  /*2580*/  LOP3.LUT R4, R12, 0x38, R3, 0xf8, !PT ;  /* 0x000000380c047812 */ /* 0x000fe200078ef803 */
[C---:B------:R-:W-:Y:S01]  /*2590*/  VIADD R12, R17.reuse, 0x60 ;  /* 0x00000060110c7836 */ /* 0x040fe20000000000 */
[----:B------:R-:W-:Y:S01]  /*25a0*/  SHF.R.U32.HI R67, RZ, 0x3, R70 ;  /* 0x00000003ff437819 */ /* 0x000fe20000011646 */
[----:B------:R-:W-:Y:S01]  /*25b0*/  IMAD R5, R24, R7, R0 ;  /* 0x0000000718057224 */ /* 0x000fe200078e0200 */
[--C-:B------:R-:W-:Y:S02]  /*25c0*/  LOP3.LUT R0, R70, 0x18, R18.reuse, 0xf8, !PT ;  /* 0x0000001846007812 */ /* 0x100fe400078ef812 */
[----:B------:R-:W-:Y:S01]  /*25d0*/  LEA.HI R34, R34, R37, RZ, 0x5 ;  /* 0x0000002522227211 */ /* 0x000fe200078f28ff */
[----:B------:R-:W-:Y:S01]  /*25e0*/  IMAD.SHL.U32 R12, R12, 0x40, RZ ;  /* 0x000000400c0c7824 */ /* 0x000fe200078e00ff */
[----:B------:R-:W-:Y:S01]  /*25f0*/  LOP3.LUT R0, R0, R67, RZ, 0x3c, !PT ;  /* 0x0000004300007212 */ /* 0x000fe200078e3cff */
[----:B------:R-:W-:Y:S01]  /*2600*/  IMAD.WIDE.U32 R10, R17, R68, R18 ;  /* 0x00000044110a7225 */ /* 0x000fe200078e0012 */
[----:B------:R-:W-:-:S02]  /*2610*/  SHF.R.S32.HI R34, RZ, 0x5, R34 ;  /* 0x00000005ff227819 */ /* 0x000fc40000011422 */
[----:B------:R-:W-:Y:S01]  /*2620*/  LOP3.LUT R12, R12, 0x1c0, RZ, 0xc0, !PT ;  /* 0x000001c00c0c7812 */ /* 0x000fe200078ec0ff */
[----:B------:R-:W-:Y:S02]  /*2630*/  IMAD.IADD R21, R21, 0x1, R13 ;  /* 0x0000000115157824 */ /* 0x000fe400078e020d */
[----:B------:R-:W-:Y:S02]  /*2640*/  IMAD.IADD R11, R13, 0x1, R11 ;  /* 0x000000010d0b7824 */ /* 0x000fe400078e020b */
[-C--:B------:R-:W-:Y:S02]  /*2650*/  IMAD R9, R9, R68.reuse, RZ ;  /* 0x0000004409097224 */ /* 0x080fe400078e02ff */
[----:B------:R-:W-:Y:S01]  /*2660*/  IMAD R62, R34, 0x200, R0 ;  /* 0x00000200223e7824 */ /* 0x000fe200078e0200 */
[----:B------:R-:W-:Y:S01]  /*2670*/  LOP3.LUT R0, R70, 0x38, R3, 0xf8, !PT ;  /* 0x0000003846007812 */ /* 0x000fe200078ef803 */
[C---:B------:R-:W-:Y:S01]  /*2680*/  IMAD R7, R24.reuse, R69, R9 ;  /* 0x0000004518077224 */ /* 0x040fe200078e0209 */
[----:B------:R-:W-:Y:S01]  /*2690*/  SHF.R.U32.HI R12, RZ, 0x3, R12 ;  /* 0x00000003ff0c7819 */ /* 0x000fe2000001160c */
[----:B------:R-:W-:Y:S01]  /*26a0*/  IMAD.WIDE.U32 R20, R24, R68, R20 ;  /* 0x0000004418147225 */ /* 0x000fe200078e0014 */
[----:B------:R-:W-:-:S03]  /*26b0*/  @P1 LOP3.LUT R22, R22, 0x4, RZ, 0xfc, !PT ;  /* 0x0000000416161812 */ /* 0x000fc600078efcff */
[----:B------:R-:W-:Y:S01]  /*26c0*/  IMAD.WIDE.U32 R10, R24, R68, R10 ;  /* 0x00000044180a7225 */ /* 0x000fe200078e000a */
[----:B------:R-:W-:Y:S02]  /*26d0*/  IADD3 R8, P1, R17, R32, RZ ;  /* 0x0000002011087210 */ /* 0x000fe40007f3e0ff */
[----:B------:R-:W-:Y:S01]  /*26e0*/  LOP3.LUT R0, R0, R67, RZ, 0x3c, !PT ;  /* 0x0000004300007212 */ /* 0x000fe200078e3cff */
[----:B------:R-:W-:Y:S01]  /*26f0*/  IMAD.WIDE.U32 R52, R24, R6, R52 ;  /* 0x0000000618347225 */ /* 0x000fe200078e0034 */
[----:B------:R-:W-:-:S03]  /*2700*/  LOP3.LUT R12, R4, R12, RZ, 0x3c, !PT ;  /* 0x0000000c040c7212 */ /* 0x000fc600078e3cff */
[----:B------:R-:W-:-:S04]  /*2710*/  IMAD.WIDE.U32 R30, R24, R6, R30 ;  /* 0x00000006181e7225 */ /* 0x000fc800078e001e */
[----:B------:R-:W-:Y:S02]  /*2720*/  IMAD.IADD R59, R21, 0x1, R7 ;  /* 0x00000001153b7824 */ /* 0x000fe400078e0207 */
[----:B------:R-:W-:Y:S01]  /*2730*/  IMAD.IADD R58, R7, 0x1, R11 ;  /* 0x00000001073a7824 */ /* 0x000fe200078e020b */
[----:B------:R-:W-:Y:S01]  /*2740*/  LOP3.LUT R7, R3, 0xfffffff8, RZ, 0xc0, !PT ;  /* 0xfffffff803077812 */ /* 0x000fe200078ec0ff */
[----:B------:R-:W-:Y:S01]  /*2750*/  IMAD.X R9, R35, 0x1, R33, P1 ;  /* 0x0000000123097824 */ /* 0x000fe200008e0621 */
[----:B------:R-:W-:Y:S01]  /*2760*/  SHF.L.U64.HI R69, R68, 0x7, R69 ;  /* 0x0000000744457819 */ /* 0x000fe20000010245 */
[----:B------:R-:W-:Y:S01]  /*2770*/  IMAD.IADD R61, R53, 0x1, R5 ;  /* 0x00000001353d7824 */ /* 0x000fe200078e0205 */
[----:B------:R-:W-:Y:S01]  /*2780*/  SHF.R.S32.HI R6, RZ, 0x3, R3 ;  /* 0x00000003ff067819 */ /* 0x000fe20000011403 */
[----:B------:R-:W-:Y:S01]  /*2790*/  IMAD.IADD R60, R5, 0x1, R31 ;  /* 0x00000001053c7824 */ /* 0x000fe200078e021f */
[----:B------:R-:W-:Y:S01]  /*27a0*/  @!P6 BAR.SYNC.DEFER_BLOCKING 0x9, 0x100 ;  /* 0x024400000000eb1d */ /* 0x000fe20000010000 */
[----:B------:R-:W-:Y:S01]  /*27b0*/  IMAD R4, R34, 0x200, R0 ;  /* 0x0000020022047824 */ /* 0x000fe200078e0200 */
[----:B------:R-:W-:Y:S01]  /*27c0*/  ISETP.GE.AND P1, PT, R18, UR4, PT ;  /* 0x0000000412007c0c */ /* 0x000fe2000bf26270 */
[----:B------:R-:W-:Y:S01]  /*27d0*/  IMAD.SHL.U32 R68, R68, 0x80, RZ ;  /* 0x0000008044447824 */ /* 0x000fe200078e00ff */
[----:B------:R-:W-:Y:S01]  /*27e0*/  ISETP.GE.AND P2, PT, R66, UR4, PT ;  /* 0x0000000442007c0c */ /* 0x000fe2000bf46270 */
[----:B------:R-:W-:Y:S01]  /*27f0*/  IMAD.SHL.U32 R63, R63, 0x2, RZ ;  /* 0x000000023f3f7824 */ /* 0x000fe200078e00ff */
[----:B------:R-:W-:Y:S01]  /*2800*/  SHF.R.S32.HI R5, RZ, 0x1f, R7 ;  /* 0x0000001fff057819 */ /* 0x000fe20000011407 */
[----:B------:R-:W-:-:S02]  /*2810*/  IMAD.IADD R3, R14, 0x1, R12 ;  /* 0x000000010e037824 */ /* 0x000fc400078e020c */
[----:B------:R-:W-:-:S08]  /*2820*/  IMAD.IADD R0, R55, 0x1, R15 ;  /* 0x0000000137007824 */ /* 0x000fd000078e020f */
.L_x_1404:
[----:B------:R-:W2:Y:S01]  /*2830*/  LDL R35, [R1+0x5c] ;  /* 0x00005c0001237983 */ /* 0x000ea20000100800 */
[----:B0-----:R-:W0:Y:S01]  /*2840*/  LDC.64 R86, c[0x0][0x300] ;  /* 0x0000c000ff567b82 */ /* 0x001e220000000a00 */
[----:B------:R-:W-:Y:S01]  /*2850*/  VIADD R33, R27, 0xffffffff ;  /* 0xffffffff1b217836 */ /* 0x000fe20000000000 */
[----:B------:R-:W-:Y:S01]  /*2860*/  LOP3.LUT R22, R22, 0xfffffffd, RZ, 0xc0, !PT ;  /* 0xfffffffd16167812 */ /* 0x000fe200078ec0ff */
[----:B------:R-:W-:Y:S05]  /*2870*/  YIELD ;  /* 0x0000000000007946 */ /* 0x000fea0003800000 */
[----:B------:R-:W1:Y:S01]  /*2880*/  LDC.64 R80, c[0x0][0x2e8] ;  /* 0x0000ba00ff507b82 */ /* 0x000e620000000a00 */
[----:B------:R-:W-:Y:S01]  /*2890*/  SHF.R.S32.HI R34, RZ, 0x1f, R33 ;  /* 0x0000001fff227819 */ /* 0x000fe20000011421 */
[-C--:B------:R-:W-:Y:S01]  /*28a0*/  IMAD R12, R74, R33.reuse, RZ ;  /* 0x000000214a0c7224 */ /* 0x080fe200078e02ff */
[----:B------:R-:W-:Y:S01]  /*28b0*/  BSSY B0, `(.L_x_1355) ;  /* 0x00002fc000007945 */ /* 0x000fe20003800000 */
[----:B------:R-:W-:-:S04]  /*28c0*/  IMAD.WIDE.U32 R14, R73, R33, RZ ;  /* 0x00000021490e7225 */ /* 0x000fc800078e00ff */
[----:B------:R-:W3:Y:S01]  /*28d0*/  LDC R88, c[0x0][0x3f4] ;  /* 0x0000fd00ff587b82 */ /* 0x000ee20000000800 */
[----:B------:R-:W-:Y:S02]  /*28e0*/  IMAD R85, R34, R73, R12 ;  /* 0x0000004922557224 */ /* 0x000fe400078e020c */
[----:B------:R-:W-:Y:S02]  /*28f0*/  IMAD.MOV.U32 R84, RZ, RZ, R14 ;  /* 0x000000ffff547224 */ /* 0x000fe400078e000e */
[----:B------:R-:W-:Y:S01]  /*2900*/  IMAD.IADD R85, R15, 0x1, R85 ;  /* 0x000000010f557824 */ /* 0x000fe200078e0255 */
[----:B------:R-:W-:Y:S01]  /*2910*/  IADD3 R15, P3, R76, R14, RZ ;  /* 0x0000000e4c0f7210 */ /* 0x000fe20007f7e0ff */
[----:B0-----:R-:W-:Y:S02]  /*2920*/  IMAD R27, R87, 0x60, RZ ;  /* 0x00000060571b7824 */ /* 0x001fe400078e02ff */
[----:B------:R-:W-:-:S04]  /*2930*/  IMAD.WIDE.U32 R12, R86, 0x60, R84 ;  /* 0x00000060560c7825 */ /* 0x000fc800078e0054 */
[----:B------:R-:W-:Y:S01]  /*2940*/  IMAD.X R32, R85, 0x1, R75, P3 ;  /* 0x0000000155207824 */ /* 0x000fe200018e064b */
[----:B------:R-:W-:Y:S02]  /*2950*/  IADD3 R12, P4, R76, R12, RZ ;  /* 0x0000000c4c0c7210 */ /* 0x000fe40007f9e0ff */
[-C--:B-1----:R-:W-:Y:S02]  /*2960*/  LEA R38, P3, R15, R80.reuse, 0x1 ;  /* 0x000000500f267211 */ /* 0x082fe400078608ff */
[----:B------:R-:W-:Y:S01]  /*2970*/  IADD3.X R14, R75, R13, R27, P4, !PT ;  /* 0x0000000d4b0e7210 */ /* 0x000fe200027fe41b */
[----:B------:R-:W-:Y:S01]  /*2980*/  IMAD R13, R23, 0x2000, R62 ;  /* 0x00002000170d7824 */ /* 0x000fe200078e023e */
[----:B------:R-:W-:Y:S01]  /*2990*/  LEA R36, P4, R12, R80, 0x1 ;  /* 0x000000500c247211 */ /* 0x000fe200078808ff */
[----:B------:R-:W-:Y:S01]  /*29a0*/  IMAD.MOV.U32 R27, RZ, RZ, R33 ;  /* 0x000000ffff1b7224 */ /* 0x000fe200078e0021 */
[-C--:B------:R-:W-:Y:S01]  /*29b0*/  LEA.HI.X R39, R15, R81.reuse, R32, 0x1, P3 ;  /* 0x000000510f277211 */ /* 0x080fe200018f0c20 */
[C---:B------:R-:W-:Y:S01]  /*29c0*/  VIADD R79, R13.reuse, 0x20 ;  /* 0x000000200d4f7836 */ /* 0x040fe20000000000 */
[----:B---3--:R-:W-:Y:S01]  /*29d0*/  ISETP.GE.AND P3, PT, R88, 0x1, PT ;  /* 0x000000015800780c */ /* 0x008fe20003f66270 */
[----:B------:R-:W-:Y:S01]  /*29e0*/  IMAD R82, R13, 0x2, R26 ;  /* 0x000000020d527824 */ /* 0x000fe200078e021a */
[----:B------:R-:W-:-:S02]  /*29f0*/  LEA.HI.X R37, R12, R81, R14, 0x1, P4 ;  /* 0x000000510c257211 */ /* 0x000fc400020f0c0e */
[----:B------:R-:W-:-:S13]  /*2a00*/  ISETP.GT.AND P4, PT, R33, R28, PT ;  /* 0x0000001c2100720c */ /* 0x000fda0003f84270 */
[----:B------:R-:W-:Y:S02]  /*2a10*/  @P4 LOP3.LUT R22, R22, 0x2, RZ, 0xfc, !PT ;  /* 0x0000000216164812 */ /* 0x000fe400078efcff */
[----:B--2---:R-:W-:-:S13]  /*2a20*/  LOP3.LUT P5, RZ, R35, 0x4, RZ, 0xc0, !PT ;  /* 0x0000000423ff7812 */ /* 0x004fda00078ac0ff */
[----:B------:R-:W-:-:S04]  /*2a30*/  @P5 VIADD R79, R13, 0xffffffe0 ;  /* 0xffffffe00d4f5836 */ /* 0x000fc80000000000 */
[----:B------:R-:W-:Y:S01]  /*2a40*/  IMAD R79, R79, 0x2, R26 ;  /* 0x000000024f4f7824 */ /* 0x000fe200078e021a */
[----:B------:R-:W-:Y:S06]  /*2a50*/  @!P3 BRA `(.L_x_1356) ;  /* 0x0000002c0014b947 */ /* 0x000fec0003800000 */
[----:B------:R-:W-:Y:S01]  /*2a60*/  ULDC.U8 UR4, c[0x0][0x410] ;  /* 0x0001040000047ab9 */ /* 0x000fe20000000000 */
[-C--:B------:R-:W-:Y:S01]  /*2a70*/  IMAD R12, R72, R33.reuse, RZ ;  /* 0x00000021480c7224 */ /* 0x080fe200078e02ff */
[----:B------:R-:W-:Y:S01]  /*2a80*/  ISETP.NE.AND P3, PT, RZ, UR4, PT ;  /* 0x00000004ff007c0c */ /* 0x000fe2000bf65270 */
[----:B------:R-:W-:Y:S02]  /*2a90*/  IMAD R13, R69, R33, RZ ;  /* 0x00000021450d7224 */ /* 0x000fe400078e02ff */
        /* <DEDUP_REMOVED lines=9> */
[----:B------:R0:W5:Y:S01]  /*2b30*/  LDL R90, [R1+0x18] ;  /* 0x00001800015a7983 */ /* 0x0001620000100800 */
        /* <DEDUP_REMOVED lines=10> */
[----:B0-----:R-:W-:Y:S06]  /*2be0*/  @P4 BRA `(.L_x_1359) ;  /* 0x0000000000504947 */ /* 0x001fec0003800000 */
        /* <DEDUP_REMOVED lines=16> */
[----:B------:R0:W5:Y:S02]  /*2cf0*/  @!P3 LDG.E.64 R84, desc[UR40][R14.64] ;  /* 0x000000280e54b981 */ /* 0x000164000c1e1b00 */
[----:B-----5:R-:W-:-:S13]  /*2d00*/  ISETP.GE.AND P3, PT, R90, R88, PT ;  /* 0x000000585a00720c */ /* 0x020fda0003f66270 */
[----:B------:R0:W5:Y:S04]  /*2d10*/  @!P3 LDG.E.64 R48, desc[UR40][R12.64+0x20] ;  /* 0x000020280c30b981 */ /* 0x000168000c1e1b00 */
[----:B------:R0:W5:Y:S02]  /*2d20*/  @!P3 LDG.E.64 R50, desc[UR40][R14.64+0x20] ;  /* 0x000020280e32b981 */ /* 0x000164000c1e1b00 */
.L_x_1359:
[----:B------:R-:W-:Y:S05]  /*2d30*/  BSYNC B1 ;  /* 0x0000000000017941 */ /* 0x000fea0003800000 */
.L_x_1358:
[----:B0-----:R-:W-:Y:S01]  /*2d40*/  VIADD R12, R17, 0x60 ;  /* 0x00000060110c7836 */ /* 0x001fe20000000000 */
[----:B------:R-:W-:Y:S01]  /*2d50*/  BSSY B1, `(.L_x_1360) ;  /* 0x0000021000017945 */ /* 0x000fe20003800000 */
[----:B-----5:R-:W-:Y:S02]  /*2d60*/  IMAD.MOV.U32 R86, RZ, RZ, R48 ;  /* 0x000000ffff567224 */ /* 0x020fe400078e0030 */
[----:B------:R-:W-:Y:S01]  /*2d70*/  IMAD.MOV.U32 R87, RZ, RZ, R49 ;  /* 0x000000ffff577224 */ /* 0x000fe200078e0031 */
[----:B------:R-:W-:-:S13]  /*2d80*/  ISETP.GE.AND P5, PT, R12, R83, PT ;  /* 0x000000530c00720c */ /* 0x000fda0003fa6270 */
        /* <DEDUP_REMOVED lines=29> */
.L_x_1361:
[----:B------:R-:W-:Y:S05]  /*2f60*/  BSYNC B1 ;  /* 0x0000000000017941 */ /* 0x000fea0003800000 */
.L_x_1360:
[----:B------:R-:W2:Y:S01]  /*2f70*/  LDL R78, [R1+0x10] ;  /* 0x00001000014e7983 */ /* 0x000ea20000100800 */
[----:B0-----:R-:W-:Y:S01]  /*2f80*/  IMAD.MOV.U32 R12, RZ, RZ, R80 ;  /* 0x000000ffff0c7224 */ /* 0x001fe200078e0050 */
        /* <DEDUP_REMOVED lines=26> */
[----:B------:R-:W-:-:S02]  /*3130*/  PRMT R47, R13, 0x7610, R47 ;  /* 0x000076100d2f7816 */ /* 0x000fc4000000002f */
[----:B------:R-:W-:Y:S02]  /*3140*/  PRMT R89, R14, 0x7610, R89 ;  /* 0x000076100e597816 */ /* 0x000fe40000000059 */
[----:B------:R-:W-:Y:S02]  /*3150*/  PRMT R94, R15, 0x7610, R94 ;  /* 0x000076100f5e7816 */ /* 0x000fe4000000005e */
[----:B--2---:R-:W-:-:S13]  /*3160*/  ISETP.NE.AND P3, PT, R78, 0x3, PT ;  /* 0x000000034e00780c */ /* 0x004fda0003f65270 */
[----:B------:R-:W-:Y:S05]  /*3170*/  @!P3 BRA `(.L_x_1362) ;  /* 0x000000000004b947 */ /* 0x000fea0003800000 */
[----:B------:R-:W-:Y:S01]  /*3180*/  BPT.TRAP 0x1 ;  /* 0x000000040000795c */ /* 0x000fe20000300000 */
.L_x_1362:
[----:B------:R-:W2:Y:S01]  /*3190*/  LDL R12, [R1+0x14] ;  /* 0x00001400010c7983 */ /* 0x000ea20000100800 */
[----:B------:R-:W-:Y:S01]  /*31a0*/  IMAD R78, R23, 0x8, R2 ;  /* 0x00000008174e7824 */ /* 0x000fe200078e0202 */
[----:B------:R-:W-:Y:S01]  /*31b0*/  BSSY B1, `(.L_x_1363) ;  /* 0x0000004000017945 */ /* 0x000fe20003800000 */
[----:B--2---:R-:W-:-:S04]  /*31c0*/  SHF.L.U32 R90, R12, 0x1f, RZ ;  /* 0x0000001f0c5a7819 */ /* 0x004fc800000006ff */
[----:B------:R-:W0:Y:S02]  /*31d0*/  SYNCS.PHASECHK.TRANS64.TRYWAIT P6, [R78+URZ+0x16890], R90 ;  /* 0x0168905a4e0075a7 */ /* 0x000e2400080c017f */
[----:B0-----:R-:W-:Y:S05]  /*31e0*/  @!P6 BRA `(.L_x_1364) ;  /* 0x000001e40078e947 */ /* 0x001fea0003800000 */
.L_x_1701:
[----:B------:R-:W-:Y:S05]  /*31f0*/  BSYNC B1 ;  /* 0x0000000000017941 */ /* 0x000fea0003800000 */
.L_x_1363:
        /* <DEDUP_REMOVED lines=10> */
[----:B------:R-:W-:Y:S02]  /*32a0*/  SHF.R.U64 R100, R80, 0x10, R81 ;  /* 0x0000001050647819 */ /* 0x000fe40000001251 */
[----:B------:R-:W-:Y:S02]  /*32b0*/  SHF.R.U32.HI R105, RZ, 0x10, R85 ;  /* 0x00000010ff697819 */ /* 0x000fe40000011655 */
[----:B------:R-:W-:Y:S02]  /*32c0*/  PRMT R103, R104, 0x5410, R103 ;  /* 0x0000541068677816 */ /* 0x000fe40000000067 */
[----:B------:R-:W-:Y:S01]  /*32d0*/  SHF.R.U32.HI R101, RZ, 0x10, R81 ;  /* 0x00000010ff657819 */ /* 0x000fe20000011651 */
[C---:B------:R-:W-:Y:S01]  /*32e0*/  IMAD.U32 R81, R14.reuse, 0x10000, RZ ;  /* 0x000100000e517824 */ /* 0x040fe200078e00ff */
[----:B------:R-:W-:Y:S01]  /*32f0*/  LOP3.LUT R99, R14, 0xffff0000, RZ, 0xc0, !PT ;  /* 0xffff00000e637812 */ /* 0x000fe200078ec0ff */
[C---:B------:R-:W-:Y:S01]  /*3300*/  IMAD.U32 R14, R15.reuse, 0x10000, RZ ;  /* 0x000100000f0e7824 */ /* 0x040fe200078e00ff */
[----:B------:R-:W-:-:S02]  /*3310*/  LOP3.LUT R80, R15, 0xffff0000, RZ, 0xc0, !PT ;  /* 0xffff00000f507812 */ /* 0x000fc400078ec0ff */
[----:B------:R-:W-:Y:S02]  /*3320*/  PRMT R15, R44, 0x5432, R100 ;  /* 0x000054322c0f7816 */ /* 0x000fe40000000064 */
        /* <DEDUP_REMOVED lines=8> */
[----:B------:R-:W-:Y:S01]  /*33b0*/  FMUL.FTZ R107, R85, R104 ;  /* 0x00000068556b7220 */ /* 0x000fe20000410000 */
[----:B------:R-:W-:Y:S01]  /*33c0*/  FMUL.FTZ R108, R99, R106 ;  /* 0x0000006a636c7220 */ /* 0x000fe20000410000 */
[----:B------:R-:W-:Y:S01]  /*33d0*/  IMAD.U32 R102, R101, 0x10000, RZ ;  /* 0x0001000065667824 */ /* 0x000fe200078e00ff */
[----:B------:R-:W-:Y:S01]  /*33e0*/  LOP3.LUT R105, R105, 0xffff0000, RZ, 0xc0, !PT ;  /* 0xffff000069697812 */ /* 0x000fe200078ec0ff */
[-C--:B------:R-:W-:Y:S01]  /*33f0*/  FMUL.FTZ R85, R85, R100.reuse ;  /* 0x0000006455557220 */ /* 0x080fe20000410000 */
[----:B------:R-:W-:Y:S01]  /*3400*/  FFMA.FTZ R107, R84, R100, -R107 ;  /* 0x00000064546b7223 */ /* 0x000fe2000001086b */
[-C--:B------:R-:W-:Y:S01]  /*3410*/  FMUL.FTZ R100, R99, R102.reuse ;  /* 0x0000006663647220 */ /* 0x080fe20000410000 */
[----:B------:R-:W-:Y:S01]  /*3420*/  LOP3.LUT R101, R101, 0xffff0000, RZ, 0xc0, !PT ;  /* 0xffff000065657812 */ /* 0x000fe200078ec0ff */
[----:B------:R-:W-:Y:S01]  /*3430*/  FFMA.FTZ R108, R81, R102, -R108 ;  /* 0x00000066516c7223 */ /* 0x000fe2000001086c */
[----:B------:R-:W-:Y:S01]  /*3440*/  LOP3.LUT R12, R12, 0xffff0000, RZ, 0xc0, !PT ;  /* 0xffff00000c0c7812 */ /* 0x000fe200078ec0ff */
[----:B------:R-:W-:-:S02]  /*3450*/  IMAD.U32 R15, R15, 0x10000, RZ ;  /* 0x000100000f0f7824 */ /* 0x000fc400078e00ff */
[----:B------:R-:W-:Y:S01]  /*3460*/  FFMA.FTZ R84, R84, R104, R85 ;  /* 0x0000006854547223 */ /* 0x000fe20000010055 */
[----:B------:R-:W-:Y:S01]  /*3470*/  FFMA.FTZ R81, R81, R106, R100 ;  /* 0x0000006a51517223 */ /* 0x000fe20000010064 */
[C---:B------:R-:W-:Y:S01]  /*3480*/  FMUL.FTZ R85, R80.reuse, R105 ;  /* 0x0000006950557220 */ /* 0x040fe20000410000 */
[----:B------:R-:W-:Y:S01]  /*3490*/  FMUL.FTZ R100, R80, R101 ;  /* 0x0000006550647220 */ /* 0x000fe20000410000 */
        /* <DEDUP_REMOVED lines=11> */
.L_x_1370:
[----:B------:R-:W-:Y:S05]  /*3550*/  BSYNC B3 ;  /* 0x0000000000037941 */ /* 0x000fea0003800000 */
.L_x_1369:
[----:B--2---:R1:W-:Y:S02]  /*3560*/  STG.E.128 desc[UR40][R38.64], R12 ;  /* 0x0000000c26007986 */ /* 0x0043e4000c101d28 */
.L_x_1368:
[----:B------:R-:W-:Y:S05]  /*3570*/  BSYNC B2 ;  /* 0x0000000000027941 */ /* 0x000fea0003800000 */
.L_x_1367:
[----:B------:R-:W-:Y:S05]  /*3580*/  @P2 BRA `(.L_x_1366) ;  /* 0x0000000000d02947 */ /* 0x000fea0003800000 */
[----:B------:R-:W2:Y:S01]  /*3590*/  LDL R80, [R1+0x18] ;  /* 0x0000180001507983 */ /* 0x000ea20000100800 */
[----:B------:R-:W-:Y:S03]  /*35a0*/  BSSY B2, `(.L_x_1371) ;  /* 0x0000031000027945 */ /* 0x000fe60003800000 */
[----:B-1----:R1:W3:Y:S01]  /*35b0*/  LDS.128 R12, [R79+0xe000] ;  /* 0x00e000004f0c7984 */ /* 0x0022e20000000c00 */
[----:B--2---:R-:W-:-:S13]  /*35c0*/  ISETP.GE.AND P4, PT, R80, R88, PT ;  /* 0x000000585000720c */ /* 0x004fda0003f86270 */
[----:B-1-3--:R-:W-:Y:S05]  /*35d0*/  @P4 BRA `(.L_x_1372) ;  /* 0x0000000000b44947 */ /* 0x00afea0003800000 */
[----:B------:R-:W-:Y:S02]  /*35e0*/  SHF.R.U64 R85, R48, 0x10, R49 ;  /* 0x0000001030557819 */ /* 0x000fe40000001231 */
[--C-:B------:R-:W-:Y:S02]  /*35f0*/  SHF.R.U64 R81, R50, 0x10, R51.reuse ;  /* 0x0000001032517819 */ /* 0x100fe40000001233 */
[----:B------:R-:W-:Y:S02]  /*3600*/  SHF.R.U32.HI R48, RZ, 0x10, R51 ;  /* 0x00000010ff307819 */ /* 0x000fe40000011633 */
[----:B------:R-:W-:Y:S01]  /*3610*/  SHF.R.U32.HI R80, RZ, 0x10, R49 ;  /* 0x00000010ff507819 */ /* 0x000fe20000011631 */
[----:B------:R-:W-:Y:S01]  /*3620*/  IMAD.U32 R49, R14, 0x10000, RZ ;  /* 0x000100000e317824 */ /* 0x000fe200078e00ff */
        /* <DEDUP_REMOVED lines=9> */
[----:B------:R-:W-:Y:S01]  /*36c0*/  IMAD.U32 R96, R96, 0x10000, RZ ;  /* 0x0001000060607824 */ /* 0x000fe200078e00ff */
[----:B------:R-:W-:Y:S01]  /*36d0*/  LOP3.LUT R50, R14, 0xffff0000, RZ, 0xc0, !PT ;  /* 0xffff00000e327812 */ /* 0x000fe200078ec0ff */
[C---:B------:R-:W-:Y:S01]  /*36e0*/  FMUL.FTZ R100, R48.reuse, R84 ;  /* 0x0000005430647220 */ /* 0x040fe20000410000 */
[C---:B------:R-:W-:Y:S01]  /*36f0*/  LOP3.LUT R51, R15.reuse, 0xffff0000, RZ, 0xc0, !PT ;  /* 0xffff00000f337812 */ /* 0x040fe200078ec0ff */
[----:B------:R-:W-:Y:S01]  /*3700*/  FMUL.FTZ R99, R48, R80 ;  /* 0x0000005030637220 */ /* 0x000fe20000410000 */
[----:B------:R-:W-:-:S02]  /*3710*/  IMAD.U32 R14, R15, 0x10000, RZ ;  /* 0x000100000f0e7824 */ /* 0x000fc400078e00ff */
[C---:B------:R-:W-:Y:S01]  /*3720*/  FMUL.FTZ R48, R50.reuse, R85 ;  /* 0x0000005532307220 */ /* 0x040fe20000410000 */
[----:B------:R-:W-:Y:S02]  /*3730*/  IMAD.U32 R15, R13, 0x10000, RZ ;  /* 0x000100000d0f7824 */ /* 0x000fe400078e00ff */
[-C--:B------:R-:W-:Y:S01]  /*3740*/  FMUL.FTZ R50, R50, R81.reuse ;  /* 0x0000005132327220 */ /* 0x080fe20000410000 */
[----:B------:R-:W-:Y:S01]  /*3750*/  LOP3.LUT R95, R95, 0xffff0000, RZ, 0xc0, !PT ;  /* 0xffff00005f5f7812 */ /* 0x000fe200078ec0ff */
[C---:B------:R-:W-:Y:S01]  /*3760*/  IMAD.U32 R13, R12.reuse, 0x10000, RZ ;  /* 0x000100000c0d7824 */ /* 0x040fe200078e00ff */
[----:B------:R-:W-:Y:S01]  /*3770*/  LOP3.LUT R97, R97, 0xffff0000, RZ, 0xc0, !PT ;  /* 0xffff000061617812 */ /* 0x000fe200078ec0ff */
[----:B------:R-:W-:Y:S01]  /*3780*/  FFMA.FTZ R100, R15, R80, -R100 ;  /* 0x000000500f647223 */ /* 0x000fe20000010864 */
[----:B------:R-:W-:Y:S01]  /*3790*/  LOP3.LUT R12, R12, 0xffff0000, RZ, 0xc0, !PT ;  /* 0xffff00000c0c7812 */ /* 0x000fe200078ec0ff */
[C---:B------:R-:W-:Y:S01]  /*37a0*/  FFMA.FTZ R81, R49.reuse, R81, -R48 ;  /* 0x0000005131517223 */ /* 0x040fe20000010830 */
[----:B------:R-:W-:Y:S01]  /*37b0*/  FFMA.FTZ R50, R49, R85, R50 ;  /* 0x0000005531327223 */ /* 0x000fe20000010032 */
[----:B------:R-:W-:-:S02]  /*37c0*/  IMAD.U32 R98, R98, 0x10000, RZ ;  /* 0x0001000062627824 */ /* 0x000fc400078e00ff */
[C---:B------:R-:W-:Y:S01]  /*37d0*/  FMUL.FTZ R49, R51.reuse, R95 ;  /* 0x0000005f33317220 */ /* 0x040fe20000410000 */
[-C--:B------:R-:W-:Y:S01]  /*37e0*/  FMUL.FTZ R80, R51, R97.reuse ;  /* 0x0000006133507220 */ /* 0x080fe20000410000 */
[----:B------:R-:W-:Y:S01]  /*37f0*/  FFMA.FTZ R99, R15, R84, R99 ;  /* 0x000000540f637223 */ /* 0x000fe20000010063 */
[C---:B------:R-:W-:Y:S01]  /*3800*/  FMUL.FTZ R48, R12.reuse, R96 ;  /* 0x000000600c307220 */ /* 0x040fe20000410000 */
[-C--:B------:R-:W-:Y:S01]  /*3810*/  FMUL.FTZ R15, R12, R98.reuse ;  /* 0x000000620c0f7220 */ /* 0x080fe20000410000 */
[C---:B------:R-:W-:Y:S01]  /*3820*/  FFMA.FTZ R49, R14.reuse, R97, -R49 ;  /* 0x000000610e317223 */ /* 0x040fe20000010831 */
[----:B------:R-:W-:Y:S01]  /*3830*/  FFMA.FTZ R80, R14, R95, R80 ;  /* 0x0000005f0e507223 */ /* 0x000fe20000010050 */
[C---:B------:R-:W-:Y:S01]  /*3840*/  FFMA.FTZ R48, R13.reuse, R98, -R48 ;  /* 0x000000620d307223 */ /* 0x040fe20000010830 */
[----:B------:R-:W-:Y:S01]  /*3850*/  FFMA.FTZ R15, R13, R96, R15 ;  /* 0x000000600d0f7223 */ /* 0x000fe2000001000f */
[----:B------:R-:W-:Y:S02]  /*3860*/  F2FP.BF16.F32.PACK_AB R13, R99, R100 ;  /* 0x00000064630d723e */ /* 0x000fe400000010ff */
[----:B------:R-:W-:-:S02]  /*3870*/  F2FP.BF16.F32.PACK_AB R49, R80, R49 ;  /* 0x000000315031723e */ /* 0x000fc400000010ff */
[----:B------:R-:W-:Y:S02]  /*3880*/  F2FP.BF16.F32.PACK_AB R12, R15, R48 ;  /* 0x000000300f0c723e */ /* 0x000fe400000010ff */
[----:B------:R-:W-:Y:S01]  /*3890*/  F2FP.BF16.F32.PACK_AB R14, R50, R81 ;  /* 0x00000051320e723e */ /* 0x000fe200000010ff */
[----:B------:R-:W-:-:S07]  /*38a0*/  IMAD.MOV.U32 R15, RZ, RZ, R49 ;  /* 0x000000ffff0f7224 */ /* 0x000fce00078e0031 */
.L_x_1372:
[----:B------:R-:W-:Y:S05]  /*38b0*/  BSYNC B2 ;  /* 0x0000000000027941 */ /* 0x000fea0003800000 */
.L_x_1371:
[----:B------:R2:W-:Y:S02]  /*38c0*/  STG.E.128 desc[UR40][R38.64+0x40], R12 ;  /* 0x0000400c26007986 */ /* 0x0005e4000c101d28 */
.L_x_1366:
[----:B------:R-:W-:Y:S05]  /*38d0*/  BSYNC B1 ;  /* 0x0000000000017941 */ /* 0x000fea0003800000 */
.L_x_1365:
[----:B------:R-:W-:Y:S05]  /*38e0*/  @P5 BRA `(.L_x_1373) ;  /* 0x0000001c00e05947 */ /* 0x000fea0003800000 */
[----:B------:R-:W-:Y:S04]  /*38f0*/  BSSY B1, `(.L_x_1374) ;  /* 0x0000036000017945 */ /* 0x000fe80003800000 */
[----:B------:R-:W-:Y:S05]  /*3900*/  @P1 BRA `(.L_x_1375) ;  /* 0x0000000000d01947 */ /* 0x000fea0003800000 */
[----:B-12---:R1:W2:Y:S01]  /*3910*/  LDS.128 R12, [R82+0x11000] ;  /* 0x01100000520c7984 */ /* 0x0062a20000000c00 */
        /* <DEDUP_REMOVED lines=16> */
[----:B------:R-:W-:Y:S01]  /*3a20*/  LOP3.LUT R48, R89, 0xffff0000, RZ, 0xc0, !PT ;  /* 0xffff000059307812 */ /* 0x000fe200078ec0ff */
[----:B------:R-:W-:Y:S01]  /*3a30*/  IMAD.U32 R43, R87, 0x10000, RZ ;  /* 0x00010000572b7824 */ /* 0x000fe200078e00ff */
[----:B------:R-:W-:Y:S01]  /*3a40*/  LOP3.LUT R42, R86, 0xffff0000, RZ, 0xc0, !PT ;  /* 0xffff0000562a7812 */ /* 0x000fe200078ec0ff */
[----:B------:R-:W-:Y:S01]  /*3a50*/  IMAD.U32 R89, R89, 0x10000, RZ ;  /* 0x0001000059597824 */ /* 0x000fe200078e00ff */
[----:B------:R-:W-:Y:S01]  /*3a60*/  LOP3.LUT R39, R14, 0xffff0000, RZ, 0xc0, !PT ;  /* 0xffff00000e277812 */ /* 0x000fe200078ec0ff */
[----:B------:R-:W-:-:S02]  /*3a70*/  IMAD.U32 R14, R13, 0x10000, RZ ;  /* 0x000100000d0e7824 */ /* 0x000fc400078e00ff */
[C---:B------:R-:W-:Y:S01]  /*3a80*/  FMUL.FTZ R51, R15.reuse, R48 ;  /* 0x000000300f337220 */ /* 0x040fe20000410000 */
[C---:B------:R-:W-:Y:S02]  /*3a90*/  IMAD.U32 R13, R12.reuse, 0x10000, RZ ;  /* 0x000100000c0d7824 */ /* 0x040fe400078e00ff */
[-C--:B------:R-:W-:Y:S01]  /*3aa0*/  FMUL.FTZ R15, R15, R42.reuse ;  /* 0x0000002a0f0f7220 */ /* 0x080fe20000410000 */
[----:B------:R-:W-:Y:S01]  /*3ab0*/  LOP3.LUT R12, R12, 0xffff0000, RZ, 0xc0, !PT ;  /* 0xffff00000c0c7812 */ /* 0x000fe200078ec0ff */
[C---:B------:R-:W-:Y:S01]  /*3ac0*/  FMUL.FTZ R81, R39.reuse, R49 ;  /* 0x0000003127517220 */ /* 0x040fe20000410000 */
[----:B------:R-:W-:Y:S01]  /*3ad0*/  LOP3.LUT R94, R94, 0xffff0000, RZ, 0xc0, !PT ;  /* 0xffff00005e5e7812 */ /* 0x000fe200078ec0ff */
[-C--:B------:R-:W-:Y:S01]  /*3ae0*/  FMUL.FTZ R39, R39, R43.reuse ;  /* 0x0000002b27277220 */ /* 0x080fe20000410000 */
[----:B------:R-:W-:Y:S01]  /*3af0*/  LOP3.LUT R87, R87, 0xffff0000, RZ, 0xc0, !PT ;  /* 0xffff000057577812 */ /* 0x000fe200078ec0ff */
[----:B------:R-:W-:Y:S02]  /*3b00*/  IMAD.U32 R86, R86, 0x10000, RZ ;  /* 0x0001000056567824 */ /* 0x000fe400078e00ff */
        /* <DEDUP_REMOVED lines=18> */
.L_x_1377:
[----:B------:R-:W-:Y:S05]  /*3c30*/  BSYNC B2 ;  /* 0x0000000000027941 */ /* 0x000fea0003800000 */
.L_x_1376:
[----:B--2---:R3:W-:Y:S02]  /*3c40*/  STG.E.128 desc[UR40][R36.64], R12 ;  /* 0x0000000c24007986 */ /* 0x0047e4000c101d28 */
.L_x_1375:
[----:B------:R-:W-:Y:S05]  /*3c50*/  BSYNC B1 ;  /* 0x0000000000017941 */ /* 0x000fea0003800000 */
.L_x_1374:
[----:B------:R-:W-:Y:S05]  /*3c60*/  @P2 BRA `(.L_x_1373) ;  /* 0x0000001c00002947 */ /* 0x000fea0003800000 */
[----:B-12---:R-:W2:Y:S01]  /*3c70*/  LDL R38, [R1+0x18] ;  /* 0x0000180001267983 */ /* 0x006ea20000100800 */
[----:B------:R-:W-:Y:S03]  /*3c80*/  BSSY B1, `(.L_x_1378) ;  /* 0x0000032000017945 */ /* 0x000fe60003800000 */
[----:B---3--:R1:W3:Y:S01]  /*3c90*/  LDS.128 R12, [R79+0x11000] ;  /* 0x011000004f0c7984 */ /* 0x0082e20000000c00 */
[----:B--2---:R-:W-:-:S13]  /*3ca0*/  ISETP.GE.AND P4, PT, R38, R88, PT ;  /* 0x000000582600720c */ /* 0x004fda0003f86270 */
[----:B-1-3--:R-:W-:Y:S05]  /*3cb0*/  @P4 BRA `(.L_x_1379) ;  /* 0x0000000000b84947 */ /* 0x00afea0003800000 */
[----:B------:R-:W-:Y:S02]  /*3cc0*/  SHF.R.U32.HI R38, RZ, 0x10, R35 ;  /* 0x00000010ff267819 */ /* 0x000fe40000011623 */
[----:B------:R-:W-:Y:S02]  /*3cd0*/  SHF.R.U32.HI R40, RZ, 0x10, R33 ;  /* 0x00000010ff287819 */ /* 0x000fe40000011621 */
[----:B------:R-:W-:Y:S01]  /*3ce0*/  SHF.R.U64 R39, R34, 0x10, R35 ;  /* 0x0000001022277819 */ /* 0x000fe20000001223 */
[----:B------:R-:W-:Y:S01]  /*3cf0*/  IMAD.U32 R34, R15, 0x10000, RZ ;  /* 0x000100000f227824 */ /* 0x000fe200078e00ff */
        /* <DEDUP_REMOVED lines=14> */
[C---:B------:R-:W-:Y:S01]  /*3de0*/  FMUL.FTZ R49, R33.reuse, R41 ;  /* 0x0000002921317220 */ /* 0x040fe20000410000 */
        /* <DEDUP_REMOVED lines=9> */
[----:B------:R-:W-:Y:S01]  /*3e80*/  FFMA.FTZ R32, R32, R41, R33 ;  /* 0x0000002920207223 */ /* 0x000fe20000010021 */
[----:B------:R-:W-:-:S02]  /*3e90*/  IMAD.U32 R46, R46, 0x10000, RZ ;  /* 0x000100002e2e7824 */ /* 0x000fc400078e00ff */
[C---:B------:R-:W-:Y:S01]  /*3ea0*/  FMUL.FTZ R33, R35.reuse, R47 ;  /* 0x0000002f23217220 */ /* 0x040fe20000410000 */
[----:B------:R-:W-:Y:S02]  /*3eb0*/  IMAD.U32 R44, R44, 0x10000, RZ ;  /* 0x000100002c2c7824 */ /* 0x000fe400078e00ff */
        /* <DEDUP_REMOVED lines=12> */
[----:B------:R-:W-:Y:S01]  /*3f80*/  F2FP.BF16.F32.PACK_AB R13, R40, R43 ;  /* 0x0000002b280d723e */ /* 0x000fe200000010ff */
[----:B------:R-:W-:-:S07]  /*3f90*/  IMAD.MOV.U32 R15, RZ, RZ, R33 ;  /* 0x000000ffff0f7224 */ /* 0x000fce00078e0021 */
.L_x_1379:
[----:B------:R-:W-:Y:S05]  /*3fa0*/  BSYNC B1 ;  /* 0x0000000000017941 */ /* 0x000fea0003800000 */
.L_x_1378:
[----:B------:R1:W-:Y:S01]  /*3fb0*/  STG.E.128 desc[UR40][R36.64+0x40], R12 ;  /* 0x0000400c24007986 */ /* 0x0003e2000c101d28 */
[----:B------:R-:W-:Y:S05]  /*3fc0*/  BRA `(.L_x_1373) ;  /* 0x0000001800287947 */ /* 0x000fea0003800000 */
.L_x_1357:
        /* <DEDUP_REMOVED lines=20> */
[CC--:B------:R-:W-:Y:S01]  /*4110*/  ISETP.GE.OR P3, PT, R18.reuse, R88.reuse, P3 ;  /* 0x000000581200720c */ /* 0x0c0fe20001f66670 */
[----:B------:R-:W-:Y:S01]  /*4120*/  BSSY B1, `(.L_x_1380) ;  /* 0x000001b000017945 */ /* 0x000fe20003800000 */
[----:B0-----:R-:W-:Y:S02]  /*4130*/  CS2R R38, SRZ ;  /* 0x0000000000267805 */ /* 0x001fe4000001ff00 */
[----:B------:R-:W-:Y:S02]  /*4140*/  CS2R R42, SRZ ;  /* 0x00000000002a7805 */ /* 0x000fe4000001ff00 */
[----:B------:R-:W-:Y:S02]  /*4150*/  CS2R R40, SRZ ;  /* 0x0000000000287805 */ /* 0x000fe4000001ff00 */
[----:B-1----:R-:W-:Y:S02]  /*4160*/  CS2R R36, SRZ ;  /* 0x0000000000247805 */ /* 0x002fe4000001ff00 */
[----:B------:R-:W-:-:S03]  /*4170*/  ISETP.GE.AND P4, PT, R18, R88, PT ;  /* 0x000000581200720c */ /* 0x000fc60003f86270 */
[----:B------:R-:W-:Y:S10]  /*4180*/  @P3 BRA `(.L_x_1381) ;  /* 0x0000000000503947 */ /* 0x000ff40003800000 */
[----:B------:R-:W0:Y:S01]  /*4190*/  LDC.64 R36, c[0x0][0x3f8] ;  /* 0x0000fe00ff247b82 */ /* 0x000e220000000a00 */
[----:B------:R-:W-:Y:S01]  /*41a0*/  IMAD.MOV.U32 R47, RZ, RZ, R89 ;  /* 0x000000ffff2f7224 */ /* 0x000fe200078e0059 */
[----:B------:R-:W-:Y:S01]  /*41b0*/  ULDC.64 UR4, c[0x0][0x3e8] ;  /* 0x0000fa0000047ab9 */ /* 0x000fe20000000a00 */
[----:B------:R-:W-:Y:S02]  /*41c0*/  IMAD.MOV.U32 R45, RZ, RZ, R78 ;  /* 0x000000ffff2d7224 */ /* 0x000fe400078e004e */
        /* <DEDUP_REMOVED lines=16> */
.L_x_1381:
[----:B------:R-:W-:Y:S05]  /*42d0*/  BSYNC B1 ;  /* 0x0000000000017941 */ /* 0x000fea0003800000 */
.L_x_1380:
[----:B------:R-:W2:Y:S01]  /*42e0*/  LDL R48, [R1+0x10] ;  /* 0x0000100001307983 */ /* 0x000ea20000100800 */
[----:B-----5:R-:W-:Y:S02]  /*42f0*/  IMAD.MOV.U32 R44, RZ, RZ, R38 ;  /* 0x000000ffff2c7224 */ /* 0x020fe400078e0026 */
[----:B------:R-:W-:Y:S02]  /*4300*/  IMAD.MOV.U32 R45, RZ, RZ, R39 ;  /* 0x000000ffff2d7224 */ /* 0x000fe400078e0027 */
        /* <DEDUP_REMOVED lines=33> */
.L_x_1382:
[----:B------:R-:W2:Y:S01]  /*4520*/  LDL R44, [R1+0x14] ;  /* 0x00001400012c7983 */ /* 0x000ea20000100800 */
[----:B------:R-:W-:Y:S01]  /*4530*/  IMAD R78, R23, 0x8, R2 ;  /* 0x00000008174e7824 */ /* 0x000fe200078e0202 */
[----:B------:R-:W0:Y:S01]  /*4540*/  LDC R94, c[0x0][0x2f4] ;  /* 0x0000bd00ff5e7b82 */ /* 0x000e220000000800 */
[----:B------:R-:W-:Y:S01]  /*4550*/  BSSY B1, `(.L_x_1383) ;  /* 0x0000005000017945 */ /* 0x000fe20003800000 */
[----:B0-----:R-:W-:Y:S01]  /*4560*/  IMAD.IADD R96, R94, 0x1, -R63 ;  /* 0x000000015e607824 */ /* 0x001fe200078e0a3f */
[----:B--2---:R-:W-:-:S04]  /*4570*/  SHF.L.U32 R90, R44, 0x1f, RZ ;  /* 0x0000001f2c5a7819 */ /* 0x004fc800000006ff */
[----:B------:R-:W0:Y:S02]  /*4580*/  SYNCS.PHASECHK.TRANS64.TRYWAIT P5, [R78+URZ+0x16890], R90 ;  /* 0x0168905a4e0075a7 */ /* 0x000e2400080a017f */
[----:B0-----:R-:W-:Y:S05]  /*4590*/  @!P5 BRA `(.L_x_1384) ;  /* 0x000001d000a0d947 */ /* 0x001fea0003800000 */
.L_x_1702:
[----:B------:R-:W-:Y:S05]  /*45a0*/  BSYNC B1 ;  /* 0x0000000000017941 */ /* 0x000fea0003800000 */
.L_x_1383:
        /* <DEDUP_REMOVED lines=17> */
[----:B------:R-:W-:Y:S02]  /*46c0*/  IMAD R45, R23, 0x2000, R4 ;  /* 0x00002000172d7824 */ /* 0x000fe400078e0204 */
[----:B-1----:R-:W-:Y:S01]  /*46d0*/  VIADD R47, R46, 0xffffff80 ;  /* 0xffffff802e2f7836 */ /* 0x002fe20000000000 */
[----:B------:R-:W-:Y:S01]  /*46e0*/  LOP3.LUT R44, R70, 0x38, R97, 0xf8, !PT ;  /* 0x00000038462c7812 */ /* 0x000fe200078ef861 */
[----:B------:R-:W-:-:S03]  /*46f0*/  IMAD R45, R45, 0x2, R2 ;  /* 0x000000022d2d7824 */ /* 0x000fc600078e0202 */
[----:B------:R-:W-:Y:S02]  /*4700*/  SHF.R.S32.HI R46, RZ, 0x1f, R47 ;  /* 0x0000001fff2e7819 */ /* 0x000fe4000001142f */
[----:B------:R-:W-:Y:S02]  /*4710*/  LOP3.LUT R44, R44, R67, RZ, 0x3c, !PT ;  /* 0x000000432c2c7212 */ /* 0x000fe400078e3cff */
[----:B------:R-:W-:-:S04]  /*4720*/  LEA.HI R46, R46, R47, RZ, 0x5 ;  /* 0x0000002f2e2e7211 */ /* 0x000fc800078f28ff */
[----:B------:R-:W-:-:S05]  /*4730*/  SHF.R.S32.HI R46, RZ, 0x5, R46 ;  /* 0x00000005ff2e7819 */ /* 0x000fca000001142e */
[----:B------:R-:W-:-:S04]  /*4740*/  IMAD R44, R46, 0x200, R44 ;  /* 0x000002002e2c7824 */ /* 0x000fc800078e022c */
[----:B------:R-:W-:-:S04]  /*4750*/  IMAD R47, R23, 0x2000, R44 ;  /* 0x00002000172f7824 */ /* 0x000fc800078e022c */
[----:B------:R-:W-:Y:S02]  /*4760*/  IMAD R48, R47, 0x2, R2 ;  /* 0x000000022f307824 */ /* 0x000fe400078e0202 */
[----:B------:R-:W1:Y:S04]  /*4770*/  LDS.128 R44, [R45+0xe400] ;  /* 0x00e400002d2c7984 */ /* 0x000e680000000c00 */
[----:B------:R-:W2:Y:S01]  /*4780*/  LDS.128 R48, [R48+0xe400] ;  /* 0x00e4000030307984 */ /* 0x000ea20000000c00 */
[----:B------:R-:W-:Y:S05]  /*4790*/  @P4 BRA `(.L_x_1388) ;  /* 0x0000000400704947 */ /* 0x000fea0003800000 */
[----:B------:R-:W-:Y:S01]  /*47a0*/  SHF.R.U32.HI R115, RZ, 0x10, R33 ;  /* 0x00000010ff737819 */ /* 0x000fe20000011621 */
[----:B-1----:R-:W-:Y:S01]  /*47b0*/  IMAD.U32 R101, R45, 0x10000, RZ ;  /* 0x000100002d657824 */ /* 0x002fe200078e00ff */
[----:B------:R-:W-:Y:S01]  /*47c0*/  SHF.R.U32.HI R106, RZ, 0x10, R13 ;  /* 0x00000010ff6a7819 */ /* 0x000fe2000001160d */
[----:B--2---:R-:W-:Y:S01]  /*47d0*/  IMAD.U32 R105, R51, 0x10000, RZ ;  /* 0x0001000033697824 */ /* 0x004fe200078e00ff */
[C---:B------:R-:W-:Y:S02]  /*47e0*/  PRMT R115, R99.reuse, 0x5410, R115 ;  /* 0x0000541063737816 */ /* 0x040fe40000000073 */
[----:B------:R-:W-:Y:S01]  /*47f0*/  PRMT R106, R99, 0x5432, R106 ;  /* 0x00005432636a7816 */ /* 0x000fe2000000006a */
[----:B------:R-:W-:Y:S01]  /*4800*/  IMAD.U32 R99, R49, 0x10000, RZ ;  /* 0x0001000031637824 */ /* 0x000fe200078e00ff */
[----:B------:R-:W-:Y:S01]  /*4810*/  SHF.R.U64 R12, R12, 0x10, R13 ;  /* 0x000000100c0c7819 */ /* 0x000fe2000000120d */
[----:B------:R-:W-:Y:S01]  /*4820*/  IMAD.U32 R102, R115, 0x10000, RZ ;  /* 0x0001000073667824 */ /* 0x000fe200078e00ff */
[--C-:B------:R-:W-:Y:S01]  /*4830*/  SHF.R.U64 R13, R14, 0x10, R15.reuse ;  /* 0x000000100e0d7819 */ /* 0x100fe2000000120f */
[----:B------:R-:W-:Y:S01]  /*4840*/  IMAD.U32 R118, R106, 0x10000, RZ ;  /* 0x000100006a767824 */ /* 0x000fe200078e00ff */
[----:B------:R-:W-:Y:S01]  /*4850*/  SHF.R.U32.HI R14, RZ, 0x10, R15 ;  /* 0x00000010ff0e7819 */ /* 0x000fe2000001160f */
[----:B------:R-:W-:Y:S01]  /*4860*/  FMUL.FTZ R122, R99, R102 ;  /* 0x00000066637a7220 */ /* 0x000fe20000410000 */
[----:B------:R-:W-:Y:S01]  /*4870*/  LOP3.LUT R104, R49, 0xffff0000, RZ, 0xc0, !PT ;  /* 0xffff000031687812 */ /* 0x000fe200078ec0ff */
[-C--:B------:R-:W-:Y:S01]  /*4880*/  FMUL.FTZ R49, R99, R118.reuse ;  /* 0x0000007663317220 */ /* 0x080fe20000410000 */
[----:B------:R-:W-:Y:S01]  /*4890*/  LOP3.LUT R115, R115, 0xffff0000, RZ, 0xc0, !PT ;  /* 0xffff000073737812 */ /* 0x000fe200078ec0ff */
[C---:B------:R-:W-:Y:S01]  /*48a0*/  FFMA.FTZ R99, R101.reuse, R118, -R122 ;  /* 0x0000007665637223 */ /* 0x040fe2000001087a */
[----:B------:R-:W-:Y:S01]  /*48b0*/  SHF.R.U64 R15, R34, 0x10, R35 ;  /* 0x00000010220f7819 */ /* 0x000fe20000001223 */
[----:B------:R-:W-:Y:S01]  /*48c0*/  FFMA.FTZ R49, R101, R102, R49 ;  /* 0x0000006665317223 */ /* 0x000fe20000010031 */
[----:B------:R-:W-:Y:S01]  /*48d0*/  LOP3.LUT R119, R106, 0xffff0000, RZ, 0xc0, !PT ;  /* 0xffff00006a777812 */ /* 0x000fe200078ec0ff */
[C---:B------:R-:W-:Y:S01]  /*48e0*/  FMUL.FTZ R121, R104.reuse, R115 ;  /* 0x0000007368797220 */ /* 0x040fe20000410000 */
[----:B------:R-:W-:Y:S01]  /*48f0*/  SHF.R.U32.HI R35, RZ, 0x10, R35 ;  /* 0x00000010ff237819 */ /* 0x000fe20000011623 */
[----:B------:R-:W-:Y:S01]  /*4900*/  IMAD.U32 R102, R47, 0x10000, RZ ;  /* 0x000100002f667824 */ /* 0x000fe200078e00ff */
[----:B------:R-:W-:Y:S01]  /*4910*/  LOP3.LUT R34, R45, 0xffff0000, RZ, 0xc0, !PT ;  /* 0xffff00002d227812 */ /* 0x000fe200078ec0ff */
[-C--:B------:R-:W-:Y:S01]  /*4920*/  FMUL.FTZ R106, R104, R119.reuse ;  /* 0x00000077686a7220 */ /* 0x080fe20000410000 */
[----:B------:R-:W-:Y:S01]  /*4930*/  PRMT R35, R120, 0x5410, R35 ;  /* 0x0000541078237816 */ /* 0x000fe20000000023 */
[----:B------:R-:W-:Y:S01]  /*4940*/  IMAD.U32 R45, R48, 0x10000, RZ ;  /* 0x00010000302d7824 */ /* 0x000fe200078e00ff */
[----:B------:R-:W-:Y:S01]  /*4950*/  PRMT R118, R108, 0x5432, R14 ;  /* 0x000054326c767816 */ /* 0x000fe2000000000e */
[C---:B------:R-:W-:Y:S01]  /*4960*/  FFMA.FTZ R104, R34.reuse, R119, -R121 ;  /* 0x0000007722687223 */ /* 0x040fe20000010879 */
[----:B------:R-:W-:Y:S01]  /*4970*/  FFMA.FTZ R34, R34, R115, R106 ;  /* 0x0000007322227223 */ /* 0x000fe2000001006a */
[----:B------:R-:W-:Y:S01]  /*4980*/  SHF.R.U64 R32, R32, 0x10, R33 ;  /* 0x0000001020207819 */ /* 0x000fe20000001221 */
[----:B------:R-:W-:Y:S01]  /*4990*/  IMAD.U32 R106, R35, 0x10000, RZ ;  /* 0x00010000236a7824 */ /* 0x000fe200078e00ff */
[----:B------:R-:W-:Y:S01]  /*49a0*/  PRMT R13, R117, 0x5410, R13 ;  /* 0x00005410750d7816 */ /* 0x000fe2000000000d */
[----:B------:R-:W-:Y:S01]  /*49b0*/  IMAD.U32 R14, R118, 0x10000, RZ ;  /* 0x00010000760e7824 */ /* 0x000fe200078e00ff */
[----:B------:R-:W-:Y:S01]  /*49c0*/  PRMT R115, R107, 0x5432, R32 ;  /* 0x000054326b737816 */ /* 0x000fe20000000020 */
[----:B------:R-:W-:Y:S01]  /*49d0*/  FMUL.FTZ R117, R105, R106 ;  /* 0x0000006a69757220 */ /* 0x000fe20000410000 */
[----:B------:R-:W-:Y:S01]  /*49e0*/  LOP3.LUT R51, R51, 0xffff0000, RZ, 0xc0, !PT ;  /* 0xffff000033337812 */ /* 0x000fe200078ec0ff */
[-C--:B------:R-:W-:Y:S01]  /*49f0*/  FMUL.FTZ R105, R105, R14.reuse ;  /* 0x0000000e69697220 */ /* 0x080fe20000410000 */
[----:B------:R-:W-:Y:S01]  /*4a00*/  LOP3.LUT R32, R35, 0xffff0000, RZ, 0xc0, !PT ;  /* 0xffff000023207812 */ /* 0x000fe200078ec0ff */
[----:B------:R-:W-:Y:S01]  /*4a10*/  FFMA.FTZ R14, R102, R14, -R117 ;  /* 0x0000000e660e7223 */ /* 0x000fe20000010875 */
[----:B------:R-:W-:Y:S01]  /*4a20*/  LOP3.LUT R118, R118, 0xffff0000, RZ, 0xc0, !PT ;  /* 0xffff000076767812 */ /* 0x000fe200078ec0ff */
[----:B------:R-:W-:Y:S01]  /*4a30*/  FFMA.FTZ R102, R102, R106, R105 ;  /* 0x0000006a66667223 */ /* 0x000fe20000010069 */
[----:B------:R-:W-:Y:S01]  /*4a40*/  PRMT R12, R109, 0x5432, R12 ;  /* 0x000054326d0c7816 */ /* 0x000fe2000000000c */
[----:B------:R-:W-:Y:S01]  /*4a50*/  FMUL.FTZ R120, R51, R32 ;  /* 0x0000002033787220 */ /* 0x000fe20000410000 */
[----:B------:R-:W-:-:S02]  /*4a60*/  IMAD.U32 R106, R115, 0x10000, RZ ;  /* 0x00010000736a7824 */ /* 0x000fc400078e00ff */
[-C--:B------:R-:W-:Y:S01]  /*4a70*/  FMUL.FTZ R122, R51, R118.reuse ;  /* 0x00000076337a7220 */ /* 0x080fe20000410000 */
[----:B------:R-:W-:Y:S01]  /*4a80*/  LOP3.LUT R48, R48, 0xffff0000, RZ, 0xc0, !PT ;  /* 0xffff000030307812 */ /* 0x000fe200078ec0ff */
[----:B------:R-:W-:Y:S01]  /*4a90*/  IMAD.U32 R33, R44, 0x10000, RZ ;  /* 0x000100002c217824 */ /* 0x000fe200078e00ff */
[----:B------:R-:W-:Y:S01]  /*4aa0*/  LOP3.LUT R47, R47, 0xffff0000, RZ, 0xc0, !PT ;  /* 0xffff00002f2f7812 */ /* 0x000fe200078ec0ff */
[----:B------:R-:W-:Y:S01]  /*4ab0*/  IMAD.U32 R101, R46, 0x10000, RZ ;  /* 0x000100002e657824 */ /* 0x000fe200078e00ff */
[----:B------:R-:W-:Y:S01]  /*4ac0*/  PRMT R15, R116, 0x5410, R15 ;  /* 0x00005410740f7816 */ /* 0x000fe2000000000f */
[C---:B------:R-:W-:Y:S01]  /*4ad0*/  IMAD.U32 R116, R12.reuse, 0x10000, RZ ;  /* 0x000100000c747824 */ /* 0x040fe200078e00ff */
[----:B------:R-:W-:Y:S01]  /*4ae0*/  LOP3.LUT R115, R115, 0xffff0000, RZ, 0xc0, !PT ;  /* 0xffff000073737812 */ /* 0x000fe200078ec0ff */
[----:B------:R-:W-:Y:S01]  /*4af0*/  FFMA.FTZ R35, R47, R118, -R120 ;  /* 0x000000762f237223 */ /* 0x000fe20000010878 */
[----:B------:R-:W-:Y:S01]  /*4b00*/  LOP3.LUT R51, R12, 0xffff0000, RZ, 0xc0, !PT ;  /* 0xffff00000c337812 */ /* 0x000fe200078ec0ff */
[C---:B------:R-:W-:Y:S01]  /*4b10*/  FMUL.FTZ R12, R45.reuse, R106 ;  /* 0x0000006a2d0c7220 */ /* 0x040fe20000410000 */
[----:B------:R-:W-:Y:S01]  /*4b20*/  LOP3.LUT R44, R44, 0xffff0000, RZ, 0xc0, !PT ;  /* 0xffff00002c2c7812 */ /* 0x000fe200078ec0ff */
[----:B------:R-:W-:Y:S01]  /*4b30*/  FMUL.FTZ R45, R45, R116 ;  /* 0x000000742d2d7220 */ /* 0x000fe20000410000 */
[----:B------:R-:W-:Y:S01]  /*4b40*/  LOP3.LUT R103, R46, 0xffff0000, RZ, 0xc0, !PT ;  /* 0xffff00002e677812 */ /* 0x000fe200078ec0ff */
[C---:B------:R-:W-:Y:S01]  /*4b50*/  FMUL.FTZ R105, R48.reuse, R115 ;  /* 0x0000007330697220 */ /* 0x040fe20000410000 */
[----:B------:R-:W-:Y:S01]  /*4b60*/  FMUL.FTZ R117, R48, R51 ;  /* 0x0000003330757220 */ /* 0x000fe20000410000 */
[----:B------:R-:W-:-:S02]  /*4b70*/  IMAD.U32 R46, R50, 0x10000, RZ ;  /* 0x00010000322e7824 */ /* 0x000fc400078e00ff */
[----:B------:R-:W-:Y:S01]  /*4b80*/  FFMA.FTZ R47, R47, R32, R122 ;  /* 0x000000202f2f7223 */ /* 0x000fe2000001007a */
[----:B------:R-:W-:Y:S01]  /*4b90*/  IMAD.U32 R48, R15, 0x10000, RZ ;  /* 0x000100000f307824 */ /* 0x000fe200078e00ff */
[----:B------:R-:W-:Y:S01]  /*4ba0*/  LOP3.LUT R50, R50, 0xffff0000, RZ, 0xc0, !PT ;  /* 0xffff000032327812 */ /* 0x000fe200078ec0ff */
[----:B------:R-:W-:Y:S01]  /*4bb0*/  IMAD.U32 R32, R13, 0x10000, RZ ;  /* 0x000100000d207824 */ /* 0x000fe200078e00ff */
[----:B------:R-:W-:Y:S01]  /*4bc0*/  LOP3.LUT R15, R15, 0xffff0000, RZ, 0xc0, !PT ;  /* 0xffff00000f0f7812 */ /* 0x000fe200078ec0ff */
[----:B------:R-:W-:Y:S01]  /*4bd0*/  FFMA.FTZ R12, R33, R116, -R12 ;  /* 0x00000074210c7223 */ /* 0x000fe2000001080c */
[----:B------:R-:W-:Y:S01]  /*4be0*/  LOP3.LUT R13, R13, 0xffff0000, RZ, 0xc0, !PT ;  /* 0xffff00000d0d7812 */ /* 0x000fe200078ec0ff */
[----:B------:R-:W-:Y:S01]  /*4bf0*/  FFMA.FTZ R33, R33, R106, R45 ;  /* 0x0000006a21217223 */ /* 0x000fe2000001002d */
[----:B------:R-:W-:Y:S01]  /*4c00*/  FFMA.FTZ R45, R44, R51, -R105 ;  /* 0x000000332c2d7223 */ /* 0x000fe20000010869 */
[C---:B------:R-:W-:Y:S01]  /*4c10*/  FMUL.FTZ R106, R46.reuse, R48 ;  /* 0x000000302e6a7220 */ /* 0x040fe20000410000 */
[----:B------:R-:W-:Y:S01]  /*4c20*/  FMUL.FTZ R51, R46, R32 ;  /* 0x000000202e337220 */ /* 0x000fe20000410000 */
[C---:B------:R-:W-:Y:S01]  /*4c30*/  FMUL.FTZ R46, R50.reuse, R15 ;  /* 0x0000000f322e7220 */ /* 0x040fe20000410000 */
[----:B------:R-:W-:Y:S01]  /*4c40*/  FMUL.FTZ R50, R50, R13 ;  /* 0x0000000d32327220 */ /* 0x000fe20000410000 */
[----:B------:R-:W-:Y:S01]  /*4c50*/  FFMA.FTZ R44, R44, R115, R117 ;  /* 0x000000732c2c7223 */ /* 0x000fe20000010075 */
[C---:B------:R-:W-:Y:S01]  /*4c60*/  FFMA.FTZ R51, R101.reuse, R48, R51 ;  /* 0x0000003065337223 */ /* 0x040fe20000010033 */
[----:B------:R-:W-:Y:S01]  /*4c70*/  FFMA.FTZ R106, R101, R32, -R106 ;  /* 0x00000020656a7223 */ /* 0x000fe2000001086a */
[C---:B------:R-:W-:Y:S01]  /*4c80*/  FFMA.FTZ R50, R103.reuse, R15, R50 ;  /* 0x0000000f67327223 */ /* 0x040fe20000010032 */
[----:B------:R-:W-:Y:S01]  /*4c90*/  FFMA.FTZ R13, R103, R13, -R46 ;  /* 0x0000000d670d7223 */ /* 0x000fe2000001082e */
[----:B------:R-:W-:-:S02]  /*4ca0*/  F2FP.BF16.F32.PACK_AB R99, R104, R99 ;  /* 0x000000636863723e */ /* 0x000fc400000010ff */
        /* <DEDUP_REMOVED lines=8> */
[----:B------:R-:W-:Y:S01]  /*4d30*/  F2FP.BF16.F32.PACK_AB R49, R34, R49 ;  /* 0x000000312231723e */ /* 0x000fe200000010ff */
[----:B------:R-:W-:Y:S01]  /*4d40*/  IMAD.MOV.U32 R51, RZ, RZ, R102 ;  /* 0x000000ffff337224 */ /* 0x000fe200078e0066 */
[----:B------:R-:W-:-:S07]  /*4d50*/  F2FP.BF16.F32.PACK_AB R46, R13, R106 ;  /* 0x0000006a0d2e723e */ /* 0x000fce00000010ff */
.L_x_1388:
[----:B------:R-:W-:Y:S05]  /*4d60*/  BSYNC B2 ;  /* 0x0000000000027941 */ /* 0x000fea0003800000 */
.L_x_1387:
[----:B------:R-:W-:Y:S02]  /*4d70*/  ISETP.GE.AND P5, PT, R97, R94, PT ;  /* 0x0000005e6100720c */ /* 0x000fe40003fa6270 */
[----:B------:R-:W-:-:S11]  /*4d80*/  P2R R13, PR, RZ, 0x1 ;  /* 0x00000001ff0d7803 */ /* 0x000fd60000000000 */
[--C-:B------:R-:W-:Y:S02]  /*4d90*/  @!P5 SHF.R.S32.HI R12, RZ, 0x1f, R97.reuse ;  /* 0x0000001fff0cd819 */ /* 0x100fe40000011461 */
[----:B------:R-:W-:-:S04]  /*4da0*/  @!P5 IADD3 R88, P0, P6, R56, R88, R97 ;  /* 0x000000583858d210 */ /* 0x000fc80007e1e061 */
[----:B------:R-:W-:Y:S02]  /*4db0*/  @!P5 IADD3.X R100, R77, R100, R12, P0, P6 ;  /* 0x000000644d64d210 */ /* 0x000fe400007ec40c */
[-C--:B------:R-:W-:Y:S02]  /*4dc0*/  LEA R12, P6, R95, R80.reuse, 0x1 ;  /* 0x000000505f0c7211 */ /* 0x080fe400078c08ff */
[----:B------:R-:W-:Y:S02]  /*4dd0*/  ISETP.NE.AND P0, PT, R13, RZ, PT ;  /* 0x000000ff0d00720c */ /* 0x000fe40003f05270 */
[----:B------:R-:W-:Y:S02]  /*4de0*/  LEA.HI.X R13, R95, R81, R98, 0x1, P6 ;  /* 0x000000515f0d7211 */ /* 0x000fe400030f0c62 */
[----:B------:R-:W-:-:S03]  /*4df0*/  @!P5 LEA R14, P6, R88, R80, 0x1 ;  /* 0x00000050580ed211 */ /* 0x000fc600078c08ff */
[----:B-1----:R1:W-:Y:S01]  /*4e00*/  STG.E.128 desc[UR40][R12.64], R44 ;  /* 0x0000002c0c007986 */ /* 0x0023e2000c101d28 */
[----:B------:R-:W-:-:S05]  /*4e10*/  @!P5 LEA.HI.X R15, R88, R81, R100, 0x1, P6 ;  /* 0x00000051580fd211 */ /* 0x000fca00030f0c64 */
[----:B--2---:R1:W-:Y:S04]  /*4e20*/  @!P5 STG.E.128 desc[UR40][R14.64], R48 ;  /* 0x000000300e00d986 */ /* 0x0043e8000c101d28 */
.L_x_1386:
[----:B------:R-:W-:Y:S05]  /*4e30*/  BSYNC B1 ;  /* 0x0000000000017941 */ /* 0x000fea0003800000 */
.L_x_1385:
        /* <DEDUP_REMOVED lines=11> */
[----:B------:R-:W-:Y:S01]  /*4ef0*/  VIADD R32, R17, 0x60 ;  /* 0x0000006011207836 */ /* 0x000fe20000000000 */
[----:B------:R-:W-:Y:S01]  /*4f00*/  IADD3.X R13, R77, R46, R5, P5, P6 ;  /* 0x0000002e4d0d7210 */ /* 0x000fe20002fec405 */
[----:B------:R-:W-:Y:S01]  /*4f10*/  IMAD.SHL.U32 R15, R15, 0x40, RZ ;  /* 0x000000400f0f7824 */ /* 0x000fe200078e00ff */
[----:B------:R-:W-:Y:S01]  /*4f20*/  LEA R44, P5, R12, R80, 0x1 ;  /* 0x000000500c2c7211 */ /* 0x000fe200078a08ff */
[----:B------:R-:W-:Y:S01]  /*4f30*/  IMAD.SHL.U32 R32, R32, 0x40, RZ ;  /* 0x0000004020207824 */ /* 0x000fe200078e00ff */
[----:B------:R-:W-:Y:S02]  /*4f40*/  BSSY B1, `(.L_x_1389) ;  /* 0x000006c000017945 */ /* 0x000fe40003800000 */
[----:B------:R-:W-:-:S02]  /*4f50*/  LEA.HI.X R45, R12, R81, R13, 0x1, P5 ;  /* 0x000000510c2d7211 */ /* 0x000fc400028f0c0d */
[----:B------:R-:W-:Y:S02]  /*4f60*/  SHF.R.S32.HI R13, RZ, 0x1f, R96 ;  /* 0x0000001fff0d7819 */ /* 0x000fe40000011460 */
[----:B------:R-:W-:Y:S02]  /*4f70*/  LOP3.LUT R15, R15, 0x1c0, RZ, 0xc0, !PT ;  /* 0x000001c00f0f7812 */ /* 0x000fe400078ec0ff */
[----:B------:R-:W-:Y:S02]  /*4f80*/  LEA.HI R13, R13, R96, RZ, 0x4 ;  /* 0x000000600d0d7211 */ /* 0x000fe400078f20ff */
[----:B------:R-:W-:Y:S02]  /*4f90*/  LOP3.LUT R32, R32, 0x1c0, RZ, 0xc0, !PT ;  /* 0x000001c020207812 */ /* 0x000fe400078ec0ff */
[----:B------:R-:W-:Y:S02]  /*4fa0*/  LEA.HI.SX32 R13, R13, R6, 0x1c ;  /* 0x000000060d0d7211 */ /* 0x000fe400078fe2ff */
[----:B------:R-:W-:-:S03]  /*4fb0*/  SHF.R.U32.HI R15, RZ, 0x3, R15 ;  /* 0x00000003ff0f7819 */ /* 0x000fc6000001160f */
[----:B------:R-:W-:Y:S02]  /*4fc0*/  IMAD.SHL.U32 R47, R13, 0x8, RZ ;  /* 0x000000080d2f7824 */ /* 0x000fe400078e00ff */
[----:B------:R-:W-:-:S03]  /*4fd0*/  IMAD R13, R23, 0x2000, R3 ;  /* 0x00002000170d7824 */ /* 0x000fc600078e0203 */
[----:B------:R-:W-:Y:S01]  /*4fe0*/  LOP3.LUT R12, R32, 0x38, R47, 0xf8, !PT ;  /* 0x00000038200c7812 */ /* 0x000fe200078ef82f */
[----:B------:R-:W-:-:S03]  /*4ff0*/  IMAD R13, R13, 0x2, R2 ;  /* 0x000000020d0d7824 */ /* 0x000fc600078e0202 */
        /* <DEDUP_REMOVED lines=16> */
[--C-:B------:R-:W-:Y:S01]  /*5100*/  SHF.R.U64 R51, R42, 0x10, R43.reuse ;  /* 0x000000102a337819 */ /* 0x100fe2000000122b */
[C---:B------:R-:W-:Y:S01]  /*5110*/  FMUL.FTZ R50, R48.reuse, R49 ;  /* 0x0000003130327220 */ /* 0x040fe20000410000 */
[----:B------:R-:W-:Y:S01]  /*5120*/  SHF.R.U32.HI R86, RZ, 0x10, R43 ;  /* 0x00000010ff567819 */ /* 0x000fe2000001162b */
[C---:B------:R-:W-:Y:S01]  /*5130*/  IMAD.U32 R43, R35.reuse, 0x10000, RZ ;  /* 0x00010000232b7824 */ /* 0x040fe200078e00ff */
[----:B------:R-:W-:Y:S01]  /*5140*/  LOP3.LUT R41, R35, 0xffff0000, RZ, 0xc0, !PT ;  /* 0xffff000023297812 */ /* 0x000fe200078ec0ff */
[----:B------:R-:W-:Y:S01]  /*5150*/  IMAD.U32 R35, R111, 0x10000, RZ ;  /* 0x000100006f237824 */ /* 0x000fe200078e00ff */
[----:B------:R-:W-:Y:S01]  /*5160*/  SHF.R.U32.HI R88, RZ, 0x10, R39 ;  /* 0x00000010ff587819 */ /* 0x000fe20000011627 */
[----:B-1----:R-:W-:Y:S01]  /*5170*/  IMAD.U32 R39, R13, 0x10000, RZ ;  /* 0x000100000d277824 */ /* 0x002fe200078e00ff */
[----:B------:R-:W-:Y:S01]  /*5180*/  LOP3.LUT R40, R33, 0xffff0000, RZ, 0xc0, !PT ;  /* 0xffff000021287812 */ /* 0x000fe200078ec0ff */
[-C--:B------:R-:W-:Y:S01]  /*5190*/  FMUL.FTZ R48, R48, R35.reuse ;  /* 0x0000002330307220 */ /* 0x080fe20000410000 */
[----:B------:R-:W-:Y:S01]  /*51a0*/  LOP3.LUT R107, R107, 0xffff0000, RZ, 0xc0, !PT ;  /* 0xffff00006b6b7812 */ /* 0x000fe200078ec0ff */
[----:B------:R-:W-:Y:S01]  /*51b0*/  FFMA.FTZ R35, R39, R35, -R50 ;  /* 0x0000002327237223 */ /* 0x000fe20000010832 */
[----:B------:R-:W-:Y:S01]  /*51c0*/  PRMT R109, R109, 0x5410, R86 ;  /* 0x000054106d6d7816 */ /* 0x000fe20000000056 */
[----:B------:R-:W-:Y:S01]  /*51d0*/  FFMA.FTZ R39, R39, R49, R48 ;  /* 0x0000003127277223 */ /* 0x000fe20000010030 */
[----:B------:R-:W-:Y:S01]  /*51e0*/  LOP3.LUT R111, R111, 0xffff0000, RZ, 0xc0, !PT ;  /* 0xffff00006f6f7812 */ /* 0x000fe200078ec0ff */
[----:B------:R-:W-:Y:S01]  /*51f0*/  IMAD.U32 R42, R15, 0x10000, RZ ;  /* 0x000100000f2a7824 */ /* 0x000fe200078e00ff */
[----:B------:R-:W-:Y:S01]  /*5200*/  LOP3.LUT R38, R13, 0xffff0000, RZ, 0xc0, !PT ;  /* 0xffff00000d267812 */ /* 0x000fe200078ec0ff */
[----:B------:R-:W-:Y:S01]  /*5210*/  IMAD.U32 R50, R109, 0x10000, RZ ;  /* 0x000100006d327824 */ /* 0x000fe200078e00ff */
[----:B------:R-:W-:Y:S01]  /*5220*/  PRMT R113, R113, 0x5410, R88 ;  /* 0x0000541071717816 */ /* 0x000fe20000000058 */
[----:B------:R-:W-:Y:S01]  /*5230*/  FMUL.FTZ R49, R40, R111 ;  /* 0x0000006f28317220 */ /* 0x000fe20000410000 */
[----:B------:R-:W-:Y:S01]  /*5240*/  PRMT R110, R110, 0x5410, R51 ;  /* 0x000054106e6e7816 */ /* 0x000fe20000000033 */
[----:B------:R-:W-:Y:S01]  /*5250*/  FMUL.FTZ R51, R40, R107 ;  /* 0x0000006b28337220 */ /* 0x000fe20000410000 */
[----:B------:R-:W-:Y:S01]  /*5260*/  PRMT R108, R108, 0x5410, R87 ;  /* 0x000054106c6c7816 */ /* 0x000fe20000000057 */
[----:B------:R-:W-:Y:S01]  /*5270*/  IMAD.U32 R48, R113, 0x10000, RZ ;  /* 0x0001000071307824 */ /* 0x000fe200078e00ff */
[----:B------:R-:W-:Y:S01]  /*5280*/  SHF.R.U64 R89, R36, 0x10, R37 ;  /* 0x0000001024597819 */ /* 0x000fe20000001225 */
[C---:B------:R-:W-:Y:S01]  /*5290*/  FFMA.FTZ R40, R38.reuse, R111, -R51 ;  /* 0x0000006f26287223 */ /* 0x040fe20000010833 */
[C---:B------:R-:W-:Y:S01]  /*52a0*/  FMUL.FTZ R51, R43.reuse, R50 ;  /* 0x000000322b337220 */ /* 0x040fe20000410000 */
[-C--:B------:R-:W-:Y:S01]  /*52b0*/  FMUL.FTZ R87, R43, R48.reuse ;  /* 0x000000302b577220 */ /* 0x080fe20000410000 */
[----:B------:R-:W-:Y:S01]  /*52c0*/  LOP3.LUT R86, R109, 0xffff0000, RZ, 0xc0, !PT ;  /* 0xffff00006d567812 */ /* 0x000fe200078ec0ff */
[----:B------:R-:W-:Y:S01]  /*52d0*/  FFMA.FTZ R38, R38, R107, R49 ;  /* 0x0000006b26267223 */ /* 0x000fe20000010031 */
[C---:B------:R-:W-:Y:S01]  /*52e0*/  FFMA.FTZ R43, R42.reuse, R48, -R51 ;  /* 0x000000302a2b7223 */ /* 0x040fe20000010833 */
[----:B------:R-:W-:Y:S01]  /*52f0*/  LOP3.LUT R48, R113, 0xffff0000, RZ, 0xc0, !PT ;  /* 0xffff000071307812 */ /* 0x000fe200078ec0ff */
[----:B------:R-:W-:Y:S01]  /*5300*/  FFMA.FTZ R88, R42, R50, R87 ;  /* 0x000000322a587223 */ /* 0x000fe20000010057 */
[----:B------:R-:W-:Y:S01]  /*5310*/  PRMT R112, R112, 0x5410, R89 ;  /* 0x0000541070707816 */ /* 0x000fe20000000059 */
[----:B------:R-:W-:Y:S01]  /*5320*/  FMUL.FTZ R96, R41, R86 ;  /* 0x0000005629607220 */ /* 0x000fe20000410000 */
[----:B------:R-:W-:Y:S01]  /*5330*/  LOP3.LUT R37, R15, 0xffff0000, RZ, 0xc0, !PT ;  /* 0xffff00000f257812 */ /* 0x000fe200078ec0ff */
[----:B------:R-:W-:Y:S01]  /*5340*/  FMUL.FTZ R98, R41, R48 ;  /* 0x0000003029627220 */ /* 0x000fe20000410000 */
[C---:B------:R-:W-:Y:S01]  /*5350*/  LOP3.LUT R36, R32.reuse, 0xffff0000, RZ, 0xc0, !PT ;  /* 0xffff000020247812 */ /* 0x040fe200078ec0ff */
[----:B------:R-:W-:Y:S01]  /*5360*/  IMAD.U32 R33, R32, 0x10000, RZ ;  /* 0x0001000020217824 */ /* 0x000fe200078e00ff */
[C---:B------:R-:W-:Y:S01]  /*5370*/  LOP3.LUT R49, R108.reuse, 0xffff0000, RZ, 0xc0, !PT ;  /* 0xffff00006c317812 */ /* 0x040fe200078ec0ff */
[----:B------:R-:W-:Y:S01]  /*5380*/  IMAD.U32 R50, R108, 0x10000, RZ ;  /* 0x000100006c327824 */ /* 0x000fe200078e00ff */
[C---:B------:R-:W-:Y:S01]  /*5390*/  LOP3.LUT R41, R112.reuse, 0xffff0000, RZ, 0xc0, !PT ;  /* 0xffff000070297812 */ /* 0x040fe200078ec0ff */
[----:B------:R-:W-:-:S02]  /*53a0*/  IMAD.U32 R42, R112, 0x10000, RZ ;  /* 0x00010000702a7824 */ /* 0x000fc400078e00ff */
[C---:B------:R-:W-:Y:S01]  /*53b0*/  FFMA.FTZ R96, R37.reuse, R48, -R96 ;  /* 0x0000003025607223 */ /* 0x040fe20000010860 */
[C---:B------:R-:W-:Y:S01]  /*53c0*/  IMAD.U32 R13, R12.reuse, 0x10000, RZ ;  /* 0x000100000c0d7824 */ /* 0x040fe200078e00ff */
[----:B------:R-:W-:Y:S01]  /*53d0*/  LOP3.LUT R12, R12, 0xffff0000, RZ, 0xc0, !PT ;  /* 0xffff00000c0c7812 */ /* 0x000fe200078ec0ff */
[----:B------:R-:W-:Y:S01]  /*53e0*/  FFMA.FTZ R89, R37, R86, R98 ;  /* 0x0000005625597223 */ /* 0x000fe20000010062 */
[C---:B------:R-:W-:Y:S01]  /*53f0*/  FMUL.FTZ R48, R33.reuse, R50 ;  /* 0x0000003221307220 */ /* 0x040fe20000410000 */
[----:B------:R-:W-:Y:S01]  /*5400*/  FMUL.FTZ R37, R36, R49 ;  /* 0x0000003124257220 */ /* 0x000fe20000410000 */
[----:B------:R-:W-:Y:S01]  /*5410*/  FMUL.FTZ R33, R33, R42 ;  /* 0x0000002a21217220 */ /* 0x000fe20000410000 */
[C---:B------:R-:W-:Y:S01]  /*5420*/  IMAD.U32 R15, R14.reuse, 0x10000, RZ ;  /* 0x000100000e0f7824 */ /* 0x040fe200078e00ff */
[----:B------:R-:W-:Y:S01]  /*5430*/  LOP3.LUT R32, R14, 0xffff0000, RZ, 0xc0, !PT ;  /* 0xffff00000e207812 */ /* 0x000fe200078ec0ff */
[----:B------:R-:W-:Y:S01]  /*5440*/  FMUL.FTZ R51, R36, R41 ;  /* 0x0000002924337220 */ /* 0x000fe20000410000 */
[----:B------:R-:W-:-:S02]  /*5450*/  IMAD.U32 R14, R34, 0x10000, RZ ;  /* 0x00010000220e7824 */ /* 0x000fc400078e00ff */
[----:B------:R-:W-:Y:S01]  /*5460*/  FFMA.FTZ R41, R12, R41, -R37 ;  /* 0x000000290c297223 */ /* 0x000fe20000010825 */
[----:B------:R-:W-:Y:S01]  /*5470*/  LOP3.LUT R34, R34, 0xffff0000, RZ, 0xc0, !PT ;  /* 0xffff000022227812 */ /* 0x000fe200078ec0ff */
[C---:B------:R-:W-:Y:S01]  /*5480*/  FFMA.FTZ R50, R13.reuse, R50, R33 ;  /* 0x000000320d327223 */ /* 0x040fe20000010021 */
[C---:B------:R-:W-:Y:S01]  /*5490*/  LOP3.LUT R37, R110.reuse, 0xffff0000, RZ, 0xc0, !PT ;  /* 0xffff00006e257812 */ /* 0x040fe200078ec0ff */
[----:B------:R-:W-:Y:S01]  /*54a0*/  FFMA.FTZ R48, R13, R42, -R48 ;  /* 0x0000002a0d307223 */ /* 0x000fe20000010830 */
[----:B------:R-:W-:Y:S01]  /*54b0*/  IMAD.U32 R36, R110, 0x10000, RZ ;  /* 0x000100006e247824 */ /* 0x000fe200078e00ff */
[C---:B------:R-:W-:Y:S01]  /*54c0*/  LOP3.LUT R33, R114.reuse, 0xffff0000, RZ, 0xc0, !PT ;  /* 0xffff000072217812 */ /* 0x040fe200078ec0ff */
[----:B------:R-:W-:Y:S02]  /*54d0*/  IMAD.U32 R13, R114, 0x10000, RZ ;  /* 0x00010000720d7824 */ /* 0x000fe400078e00ff */
[----:B------:R-:W-:Y:S01]  /*54e0*/  FFMA.FTZ R51, R12, R49, R51 ;  /* 0x000000310c337223 */ /* 0x000fe20000010033 */
[-C--:B------:R-:W-:Y:S01]  /*54f0*/  FMUL.FTZ R12, R14, R36.reuse ;  /* 0x000000240e0c7220 */ /* 0x080fe20000410000 */
[----:B------:R-:W-:Y:S01]  /*5500*/  FMUL.FTZ R87, R34, R37 ;  /* 0x0000002522577220 */ /* 0x000fe20000410000 */
[----:B------:R-:W-:Y:S01]  /*5510*/  FMUL.FTZ R49, R14, R13 ;  /* 0x0000000d0e317220 */ /* 0x000fe20000410000 */
[----:B------:R-:W-:Y:S01]  /*5520*/  FMUL.FTZ R34, R34, R33 ;  /* 0x0000002122227220 */ /* 0x000fe20000410000 */
        /* <DEDUP_REMOVED lines=8> */
[----:B------:R-:W-:Y:S02]  /*55b0*/  F2FP.BF16.F32.PACK_AB R15, R96, R43 ;  /* 0x0000002b600f723e */ /* 0x000fe400000010ff */
[----:B------:R-:W-:Y:S02]  /*55c0*/  F2FP.BF16.F32.PACK_AB R33, R38, R39 ;  /* 0x000000272621723e */ /* 0x000fe400000010ff */
[----:B------:R-:W-:Y:S02]  /*55d0*/  F2FP.BF16.F32.PACK_AB R35, R89, R88 ;  /* 0x000000585923723e */ /* 0x000fe400000010ff */
[----:B------:R-:W-:-:S02]  /*55e0*/  F2FP.BF16.F32.PACK_AB R32, R51, R50 ;  /* 0x000000323320723e */ /* 0x000fc400000010ff */
[----:B------:R-:W-:-:S07]  /*55f0*/  F2FP.BF16.F32.PACK_AB R34, R34, R49 ;  /* 0x000000312222723e */ /* 0x000fce00000010ff */
.L_x_1390:
[----:B------:R-:W-:Y:S05]  /*5600*/  BSYNC B1 ;  /* 0x0000000000017941 */ /* 0x000fea0003800000 */
.L_x_1389:
[----:B-1----:R3:W-:Y:S01]  /*5610*/  STG.E.128 desc[UR40][R44.64], R12 ;  /* 0x0000000c2c007986 */ /* 0x0027e2000c101d28 */
[----:B------:R-:W-:-:S13]  /*5620*/  ISETP.GE.AND P4, PT, R47, R94, PT ;  /* 0x0000005e2f00720c */ /* 0x000fda0003f86270 */
[----:B------:R-:W-:Y:S05]  /*5630*/  @P4 BRA `(.L_x_1373) ;  /* 0x00000000008c4947 */ /* 0x000fea0003800000 */
[--C-:B---3--:R-:W-:Y:S02]  /*5640*/  SHF.R.S32.HI R12, RZ, 0x1f, R47.reuse ;  /* 0x0000001fff0c7819 */ /* 0x108fe4000001142f */
[----:B------:R-:W-:-:S04]  /*5650*/  IADD3 R47, P4, P5, R56, R84, R47 ;  /* 0x00000054382f7210 */ /* 0x000fc80007d9e02f */
[----:B------:R-:W-:Y:S02]  /*5660*/  IADD3.X R46, R77, R46, R12, P4, P5 ;  /* 0x0000002e4d2e7210 */ /* 0x000fe400027ea40c */
[----:B------:R-:W-:-:S04]  /*5670*/  LEA R80, P4, R47, R80, 0x1 ;  /* 0x000000502f507211 */ /* 0x000fc800078808ff */
[----:B------:R-:W-:-:S05]  /*5680*/  LEA.HI.X R81, R47, R81, R46, 0x1, P4 ;  /* 0x000000512f517211 */ /* 0x000fca00020f0c2e */
[----:B--2---:R4:W-:Y:S01]  /*5690*/  STG.E.128 desc[UR40][R80.64], R32 ;  /* 0x0000002050007986 */ /* 0x0049e2000c101d28 */
[----:B------:R-:W-:Y:S05]  /*56a0*/  BRA `(.L_x_1373) ;  /* 0x0000000000707947 */ /* 0x000fea0003800000 */
.L_x_1356:
[----:B------:R-:W2:Y:S02]  /*56b0*/  LDL R12, [R1+0x10] ;  /* 0x00001000010c7983 */ /* 0x000ea40000100800 */
[----:B--2---:R-:W-:-:S13]  /*56c0*/  ISETP.NE.AND P3, PT, R12, 0x3, PT ;  /* 0x000000030c00780c */ /* 0x004fda0003f65270 */
[----:B------:R-:W-:Y:S05]  /*56d0*/  @!P3 BRA `(.L_x_1391) ;  /* 0x000000000004b947 */ /* 0x000fea0003800000 */
[----:B------:R-:W-:Y:S01]  /*56e0*/  BPT.TRAP 0x1 ;  /* 0x000000040000795c */ /* 0x000fe20000300000 */
.L_x_1391:
[----:B------:R-:W2:Y:S01]  /*56f0*/  LDL R12, [R1+0x14] ;  /* 0x00001400010c7983 */ /* 0x000ea20000100800 */
[----:B------:R-:W-:Y:S01]  /*5700*/  IMAD R78, R23, 0x8, R2 ;  /* 0x00000008174e7824 */ /* 0x000fe200078e0202 */
[----:B------:R-:W-:Y:S01]  /*5710*/  BSSY B1, `(.L_x_1392) ;  /* 0x0000006000017945 */ /* 0x000fe20003800000 */
[----:B------:R-:W-:-:S05]  /*5720*/  IMAD R83, R27, -0x80, R25 ;  /* 0xffffff801b537824 */ /* 0x000fca00078e0219 */
[----:B------:R-:W-:Y:S02]  /*5730*/  VIMNMX R83, R83, 0x80, PT ;  /* 0x0000008053537848 */ /* 0x000fe40003fe0100 */
[----:B--2---:R-:W-:-:S04]  /*5740*/  SHF.L.U32 R90, R12, 0x1f, RZ ;  /* 0x0000001f0c5a7819 */ /* 0x004fc800000006ff */
[----:B------:R-:W0:Y:S02]  /*5750*/  SYNCS.PHASECHK.TRANS64.TRYWAIT P4, [R78+URZ+0x16890], R90 ;  /* 0x0168905a4e0075a7 */ /* 0x000e24000808017f */
[----:B0-----:R-:W-:Y:S05]  /*5760*/  @!P4 BRA `(.L_x_1393) ;  /* 0x000001c00040c947 */ /* 0x001fea0003800000 */
.L_x_1703:
[----:B------:R-:W-:Y:S05]  /*5770*/  BSYNC B1 ;  /* 0x0000000000017941 */ /* 0x000fea0003800000 */
.L_x_1392:
[----:B------:R-:W-:Y:S01]  /*5780*/  ISETP.GE.AND P4, PT, R17, R83, PT ;  /* 0x000000531100720c */ /* 0x000fe20003f86270 */
[----:B------:R-:W-:-:S12]  /*5790*/  BSSY B1, `(.L_x_1394) ;  /* 0x0000006000017945 */ /* 0x000fd80003800000 */
[----:B------:R-:W-:Y:S05]  /*57a0*/  @P4 BRA `(.L_x_1395) ;  /* 0x0000000000104947 */ /* 0x000fea0003800000 */
[----:B------:R-:W1:Y:S04]  /*57b0*/  @!P1 LDS.128 R12, [R82+0xe000] ;  /* 0x00e00000520c9984 */ /* 0x000e680000000c00 */
[----:B------:R-:W2:Y:S04]  /*57c0*/  @!P2 LDS.128 R32, [R79+0xe000] ;  /* 0x00e000004f20a984 */ /* 0x000ea80000000c00 */
[----:B-1----:R1:W-:Y:S04]  /*57d0*/  @!P1 STG.E.128 desc[UR40][R38.64], R12 ;  /* 0x0000000c26009986 */ /* 0x0023e8000c101d28 */
[----:B--2---:R1:W-:Y:S02]  /*57e0*/  @!P2 STG.E.128 desc[UR40][R38.64+0x40], R32 ;  /* 0x000040202600a986 */ /* 0x0043e4000c101d28 */
.L_x_1395:
[----:B------:R-:W-:Y:S05]  /*57f0*/  BSYNC B1 ;  /* 0x0000000000017941 */ /* 0x000fea0003800000 */
.L_x_1394:
[----:B-1----:R-:W-:-:S05]  /*5800*/  VIADD R12, R17, 0x60 ;  /* 0x00000060110c7836 */ /* 0x002fca0000000000 */
[----:B------:R-:W-:-:S13]  /*5810*/  ISETP.GE.AND P4, PT, R12, R83, PT ;  /* 0x000000530c00720c */ /* 0x000fda0003f86270 */
[----:B------:R-:W-:Y:S05]  /*5820*/  @P4 BRA `(.L_x_1373) ;  /* 0x0000000000104947 */ /* 0x000fea0003800000 */
[----:B------:R-:W1:Y:S04]  /*5830*/  @!P1 LDS.128 R12, [R82+0x11000] ;  /* 0x01100000520c9984 */ /* 0x000e680000000c00 */
[----:B------:R-:W2:Y:S04]  /*5840*/  @!P2 LDS.128 R32, [R79+0x11000] ;  /* 0x011000004f20a984 */ /* 0x000ea80000000c00 */
[----:B-1----:R1:W-:Y:S04]  /*5850*/  @!P1 STG.E.128 desc[UR40][R36.64], R12 ;  /* 0x0000000c24009986 */ /* 0x0023e8000c101d28 */
[----:B--2---:R1:W-:Y:S02]  /*5860*/  @!P2 STG.E.128 desc[UR40][R36.64+0x40], R32 ;  /* 0x000040202400a986 */ /* 0x0043e4000c101d28 */
.L_x_1373:
[----:B------:R-:W-:Y:S05]  /*5870*/  BSYNC B0 ;  /* 0x0000000000007941 */ /* 0x000fea0003800000 */
.L_x_1355:
[----:B-123--:R-:W1:Y:S01]  /*5880*/  S2R R12, SR_TID.X ;  /* 0x00000000000c7919 */ /* 0x00ee620000002100 */
        /* <DEDUP_REMOVED lines=16> */
.L_x_1397:
[----:B------:R-:W-:Y:S05]  /*5990*/  BSYNC B0 ;  /* 0x0000000000007941 */ /* 0x000fea0003800000 */
.L_x_1396:
[----:B------:R-:W2:Y:S01]  /*59a0*/  SYNCS.PHASECHK.TRANS64.TRYWAIT P3, [R78+URZ+0x168b0], R90 ;  /* 0x0168b05a4e0075a7 */ /* 0x000ea2000806017f */
[----:B------:R-:W-:Y:S01]  /*59b0*/  ULDC UR36, c[0x0][0x2f4] ;  /* 0x0000bd0000247ab9 */ /* 0x000fe20000000800 */
[----:B------:R-:W-:Y:S01]  /*59c0*/  ULDC.64 UR42, c[0x0][0x328] ;  /* 0x0000ca00002a7ab9 */ /* 0x000fe20000000a00 */
[----:B------:R-:W-:Y:S01]  /*59d0*/  ULDC.64 UR38, c[0x0][0x318] ;  /* 0x0000c60000267ab9 */ /* 0x000fe20000000a00 */
[----:B------:R-:W-:Y:S01]  /*59e0*/  BSSY B0, `(.L_x_1398) ;  /* 0x0000003000007945 */ /* 0x000fe20003800000 */
[----:B----4-:R-:W-:-:S03]  /*59f0*/  IMAD.WIDE R32, R27, 0x80, R8 ;  /* 0x000000801b207825 */ /* 0x010fc600078e0208 */
[----:B--2---:R-:W-:Y:S05]  /*5a00*/  @!P3 BRA `(.L_x_1399) ;  /* 0x000001bc00acb947 */ /* 0x004fea0003800000 */
.L_x_1704:
[----:B------:R-:W-:Y:S05]  /*5a10*/  BSYNC B0 ;  /* 0x0000000000007941 */ /* 0x000fea0003800000 */
.L_x_1398:
        /* <DEDUP_REMOVED lines=17> */
.L_x_1401:
[----:B------:R-:W-:Y:S05]  /*5b30*/  BSYNC B0 ;  /* 0x0000000000007941 */ /* 0x000fea0003800000 */
.L_x_1400:
[----:B-1-3--:R-:W-:Y:S01]  /*5b40*/  VIADD R12, R17, 0x60 ;  /* 0x00000060110c7836 */ /* 0x00afe20000000000 */
[----:B------:R-:W-:Y:S04]  /*5b50*/  BSSY B0, `(.L_x_1402) ;  /* 0x0000013000007945 */ /* 0x000fe80003800000 */
[----:B------:R-:W-:-:S13]  /*5b60*/  ISETP.GE.AND P3, PT, R12, R83, PT ;  /* 0x000000530c00720c */ /* 0x000fda0003f66270 */
[----:B------:R-:W-:Y:S05]  /*5b70*/  @P3 BRA `(.L_x_1403) ;  /* 0x0000000000403947 */ /* 0x000fea0003800000 */
[----:B------:R-:W-:Y:S01]  /*5b80*/  IADD3 R15, P3, R32, 0x60, RZ ;  /* 0x00000060200f7810 */ /* 0x000fe20007f7e0ff */
[----:B------:R-:W-:Y:S02]  /*5b90*/  IMAD.MOV.U32 R12, RZ, RZ, R54 ;  /* 0x000000ffff0c7224 */ /* 0x000fe400078e0036 */
[----:B------:R-:W-:Y:S02]  /*5ba0*/  IMAD.MOV.U32 R13, RZ, RZ, R0 ;  /* 0x000000ffff0d7224 */ /* 0x000fe400078e0000 */
[----:B------:R-:W-:Y:S02]  /*5bb0*/  IMAD.X R32, RZ, RZ, R33, P3 ;  /* 0x000000ffff207224 */ /* 0x000fe400018e0621 */
        /* <DEDUP_REMOVED lines=12> */
.L_x_1403:
[----:B------:R-:W-:Y:S05]  /*5c80*/  BSYNC B0 ;  /* 0x0000000000007941 */ /* 0x000fea0003800000 */
.L_x_1402:
[----:B-1----:R-:W3:Y:S01]  /*5c90*/  LDL.LU R13, [R1+0x14] ;  /* 0x00001400010d7983 */ /* 0x002ee20000300800 */
[----:B------:R-:W-:Y:S01]  /*5ca0*/  VIADD R23, R23, 0x1 ;  /* 0x0000000117177836 */ /* 0x000fe20000000000 */
[----:B------:R-:W-:Y:S01]  /*5cb0*/  LOP3.LUT P5, RZ, R22, 0x2, RZ, 0xc0, !PT ;  /* 0x0000000216ff7812 */ /* 0x000fe200078ac0ff */
        /* <DEDUP_REMOVED lines=10> */
[----:B------:R-:W-:Y:S02]  /*5d60*/  SEL R12, RZ, 0x1, P3 ;  /* 0x00000001ff0c7807 */ /* 0x000fe40001800000 */
[----:B------:R-:W-:Y:S01]  /*5d70*/  SEL R23, R23, RZ, P3 ;  /* 0x000000ff17177207 */ /* 0x000fe20001800000 */
[----:B------:R0:W-:Y:S01]  /*5d80*/  @!P4 SYNCS.ARRIVE.TRANS64.RED.A1T0 RZ, [R78+URZ], RZ ;  /* 0x000000ff4effc9a7 */ /* 0x0001e2000810043f */
[----:B---3--:R-:W-:-:S05]  /*5d90*/  LOP3.LUT R13, R13, R12, RZ, 0x3c, !PT ;  /* 0x0000000c0d0d7212 */ /* 0x008fca00078e3cff */
[----:B------:R0:W-:Y:S01]  /*5da0*/  STL [R1+0x14], R13 ;  /* 0x0000140d01007387 */ /* 0x0001e20000100800 */
[----:B------:R-:W-:Y:S05]  /*5db0*/  @P5 BRA `(.L_x_1404) ;  /* 0xffffffc8009c5947 */ /* 0x000fea000383ffff */
[----:B0-----:R-:W0:Y:S01]  /*5dc0*/  S2R R13, SR_TID.X ;  /* 0x00000000000d7919 */ /* 0x001e220000002100 */
[----:B------:R-:W-:Y:S02]  /*5dd0*/  PLOP3.LUT P0, PT, PT, PT, PT, 0x8, 0x0 ;  /* 0x000000000000781c */ /* 0x000fe40003f0e170 */
[----:B0-----:R-:W-:-:S04]  /*5de0*/  SHF.R.U32.HI R13, RZ, 0x7, R13 ;  /* 0x00000007ff0d7819 */ /* 0x001fc8000001160d */
[----:B------:R-:W-:-:S13]  /*5df0*/  ISETP.NE.AND P5, PT, R13, 0x1, PT ;  /* 0x000000010d00780c */ /* 0x000fda0003fa5270 */
[----:B------:R-:W-:Y:S06]  /*5e00*/  @!P5 BAR.ARV 0x9, 0x100 ;  /* 0x024400000000db1d */ /* 0x000fec0000002000 */
.L_x_1350:
[----:B------:R-:W2:Y:S01]  /*5e10*/  LDL R8, [R1+0x1c] ;  /* 0x00001c0001087983 */ /* 0x000ea20000100800 */
[----:B------:R-:W0:Y:S08]  /*5e20*/  LDC R0, c[0x0][0x448] ;  /* 0x00011200ff007b82 */ /* 0x000e300000000800 */
[----:B------:R-:W1:Y:S01]  /*5e30*/  LDC.64 R6, c[0x0][0x9e0] ;  /* 0x00027800ff067b82 */ /* 0x000e620000000a00 */
[----:B0-----:R-:W-:-:S02]  /*5e40*/  ISETP.NE.AND P1, PT, R0, 0x1, PT ;  /* 0x000000010000780c */ /* 0x001fc40003f25270 */
[----:B-1----:R-:W-:-:S11]  /*5e50*/  ISETP.GE.AND P2, PT, R7, 0x1, PT ;  /* 0x000000010700780c */ /* 0x002fd60003f46270 */
[----:B------:R-:W0:Y:S08]  /*5e60*/  @P1 LDC R3, c[0x0][0x44c] ;  /* 0x00011300ff031b82 */ /* 0x000e300000000800 */
[----:B------:R-:W1:Y:S01]  /*5e70*/  @P1 LDC R4, c[0x0][0x450] ;  /* 0x00011400ff041b82 */ /* 0x000e620000000800 */
[----:B--2---:R-:W-:-:S04]  /*5e80*/  VIADD R0, R8, 0xbf ;  /* 0x000000bf08007836 */ /* 0x004fc80000000000 */
[----:B0-----:R-:W-:-:S05]  /*5e90*/  @P1 IMAD.HI.U32 R3, R0, R3, RZ ;  /* 0x0000000300031227 */ /* 0x001fca00078e00ff */
[----:B-1----:R-:W-:-:S05]  /*5ea0*/  @P1 SHF.R.U32.HI R0, RZ, R4, R3 ;  /* 0x00000004ff001219 */ /* 0x002fca0000011603 */
[----:B------:R-:W-:Y:S01]  /*5eb0*/  IMAD.IADD R91, R91, 0x1, R0 ;  /* 0x000000015b5b7824 */ /* 0x000fe200078e0200 */
[----:B------:R-:W-:Y:S06]  /*5ec0*/  @P0 BRA `(.L_x_1405) ;  /* 0x00000000000c0947 */ /* 0x000fec0003800000 */
[----:B------:R-:W0:Y:S01]  /*5ed0*/  FENCE.VIEW.ASYNC.G ;  /* 0x00000000000073c6 */ /* 0x000e220000000100 */
[----:B------:R-:W-:Y:S05]  /*5ee0*/  WARPSYNC.ALL ;  /* 0x0000000000007948 */ /* 0x000fea0003800000 */
[----:B0-----:R-:W-:Y:S06]  /*5ef0*/  BAR.ARV 0xc, 0x200 ;  /* 0x0308000000007b1d */ /* 0x001fec0000002000 */
.L_x_1405:
[----:B------:R-:W-:Y:S01]  /*5f00*/  IMAD.IADD R0, R91, 0x1, R6 ;  /* 0x000000015b007824 */ /* 0x000fe200078e0206 */
[----:B------:R-:W-:Y:S06]  /*5f10*/  @!P2 BRA `(.L_x_1406) ;  /* 0x000000000048a947 */ /* 0x000fec0003800000 */
        /* <DEDUP_REMOVED lines=11> */
.L_x_1408:
[----:B------:R-:W-:-:S13]  /*5fd0*/  ISETP.NE.AND P0, PT, R7, 0x1, PT ;  /* 0x000000010700780c */ /* 0x000fda0003f05270 */
[----:B------:R-:W0:Y:S02]  /*5fe0*/  @P0 LDC.64 R4, c[0x0][0x9e8] ;  /* 0x00027a00ff040b82 */ /* 0x000e240000000a00 */
[----:B0-----:R-:W-:-:S05]  /*5ff0*/  @P0 IMAD.HI.U32 R4, R3, R4, RZ ;  /* 0x0000000403040227 */ /* 0x001fca00078e00ff */
[----:B------:R-:W-:-:S07]  /*6000*/  @P0 SHF.R.U32.HI R3, RZ, R5, R4 ;  /* 0x00000005ff030219 */ /* 0x000fce0000011604 */
.L_x_1409:
[----:B------:R-:W-:Y:S05]  /*6010*/  BSYNC B0 ;  /* 0x0000000000007941 */ /* 0x000fea0003800000 */
.L_x_1407:
[----:B------:R-:W-:-:S05]  /*6020*/  IMAD R3, R3, R7, R7 ;  /* 0x0000000703037224 */ /* 0x000fca00078e0207 */
[----:B------:R-:W-:-:S07]  /*6030*/  VIMNMX R0, R0, R3, PT ;  /* 0x0000000300007248 */ /* 0x000fce0003fe0100 */
.L_x_1406:
[----:B------:R-:W0:Y:S01]  /*6040*/  @P1 LDC R4, c[0x0][0x44c] ;  /* 0x00011300ff041b82 */ /* 0x000e220000000800 */
[----:B------:R-:W-:Y:S01]  /*6050*/  VIADD R0, R0, 0x7f ;  /* 0x0000007f00007836 */ /* 0x000fe20000000000 */
[----:B------:R-:W-:-:S04]  /*6060*/  ULDC UR4, c[0x0][0x9dc] ;  /* 0x0002770000047ab9 */ /* 0x000fc80000000800 */
[----:B------:R-:W-:Y:S02]  /*6070*/  SHF.R.S32.HI R3, RZ, 0x1f, R0 ;  /* 0x0000001fff037819 */ /* 0x000fe40000011400 */
[----:B------:R-:W1:Y:S02]  /*6080*/  @P1 LDC R6, c[0x0][0x450] ;  /* 0x00011400ff061b82 */ /* 0x000e640000000800 */
[----:B------:R-:W-:-:S04]  /*6090*/  LEA.HI R3, R3, R0, RZ, 0x7 ;  /* 0x0000000003037211 */ /* 0x000fc800078f38ff */
[----:B------:R-:W-:-:S04]  /*60a0*/  SHF.R.S32.HI R3, RZ, 0x7, R3 ;  /* 0x00000007ff037819 */ /* 0x000fc80000011403 */
[----:B------:R-:W-:Y:S01]  /*60b0*/  VIMNMX R9, R92, R3, PT ;  /* 0x000000035c097248 */ /* 0x000fe20003fe0100 */
[----:B0-----:R-:W-:-:S04]  /*60c0*/  @P1 IMAD.HI.U32 R5, R8, R4, RZ ;  /* 0x0000000408051227 */ /* 0x001fc800078e00ff */
[----:B------:R-:W-:Y:S01]  /*60d0*/  IMAD.MOV.U32 R4, RZ, RZ, R8 ;  /* 0x000000ffff047224 */ /* 0x000fe200078e0008 */
        /* <DEDUP_REMOVED lines=14> */
.L_x_1412:
[----:B------:R-:W-:-:S13]  /*61c0*/  ISETP.NE.AND P0, PT, R7, 0x1, PT ;  /* 0x000000010700780c */ /* 0x000fda0003f05270 */
[----:B------:R-:W0:Y:S02]  /*61d0*/  @P0 LDC.64 R4, c[0x0][0x9e8] ;  /* 0x00027a00ff040b82 */ /* 0x000e240000000a00 */
[----:B0-----:R-:W-:-:S05]  /*61e0*/  @P0 IMAD.HI.U32 R4, R0, R4, RZ ;  /* 0x0000000400040227 */ /* 0x001fca00078e00ff */
[----:B------:R-:W-:-:S07]  /*61f0*/  @P0 SHF.R.U32.HI R0, RZ, R5, R4 ;  /* 0x00000005ff000219 */ /* 0x000fce0000011604 */
.L_x_1413:
[----:B------:R-:W-:Y:S05]  /*6200*/  BSYNC B0 ;  /* 0x0000000000007941 */ /* 0x000fea0003800000 */
.L_x_1411:
[----:B------:R-:W-:-:S05]  /*6210*/  IMAD R0, R0, R7, RZ ;  /* 0x0000000700007224 */ /* 0x000fca00078e02ff */
[----:B------:R-:W-:-:S07]  /*6220*/  VIMNMX R3, R3, R0, !PT ;  /* 0x0000000003037248 */ /* 0x000fce0007fe0100 */
.L_x_1410:
[----:B------:R-:W-:Y:S01]  /*6230*/  SHF.R.S32.HI R0, RZ, 0x1f, R3 ;  /* 0x0000001fff007819 */ /* 0x000fe20000011403 */
[----:B------:R-:W-:Y:S01]  /*6240*/  BSSY B0, `(.L_x_1414) ;  /* 0x0000027000007945 */ /* 0x000fe20003800000 */
[----:B------:R-:W-:Y:S02]  /*6250*/  IMAD.MOV.U32 R88, RZ, RZ, RZ ;  /* 0x000000ffff587224 */ /* 0x000fe400078e00ff */
[----:B------:R-:W-:-:S04]  /*6260*/  LEA.HI R0, R0, R3, RZ, 0x7 ;  /* 0x0000000300007211 */ /* 0x000fc800078f38ff */
[----:B------:R-:W-:-:S04]  /*6270*/  SHF.R.S32.HI R0, RZ, 0x7, R0 ;  /* 0x00000007ff007819 */ /* 0x000fc80000011400 */
[----:B------:R-:W-:-:S04]  /*6280*/  VIMNMX R11, RZ, R0, !PT ;  /* 0x00000000ff0b7248 */ /* 0x000fc80007fe0100 */
[----:B------:R-:W-:-:S13]  /*6290*/  ISETP.GT.AND P0, PT, R9, R11, PT ;  /* 0x0000000b0900720c */ /* 0x000fda0003f04270 */
[----:B------:R-:W-:Y:S05]  /*62a0*/  @!P0 BRA `(.L_x_1415) ;  /* 0x0000000000808947 */ /* 0x000fea0003800000 */
[----:B------:R-:W2:Y:S01]  /*62b0*/  LDL R4, [R1+0x68] ;  /* 0x0000680001047983 */ /* 0x000ea20000100800 */
[----:B------:R-:W-:Y:S01]  /*62c0*/  ULDC UR4, c[0x0][0x9f0] ;  /* 0x00027c0000047ab9 */ /* 0x000fe20000000800 */
[----:B--2---:R-:W-:-:S04]  /*62d0*/  ISETP.NE.AND P0, PT, R4, RZ, PT ;  /* 0x000000ff0400720c */ /* 0x004fc80003f05270 */
        /* <DEDUP_REMOVED lines=29> */
.L_x_1415:
[----:B------:R-:W-:Y:S05]  /*64b0*/  BSYNC B0 ;  /* 0x0000000000007941 */ /* 0x000fea0003800000 */
.L_x_1414:
[----:B------:R-:W2:Y:S01]  /*64c0*/  LDL R0, [R1+0x74] ;  /* 0x0000740001007983 */ /* 0x000ea20000100800 */
[----:B------:R-:W-:Y:S01]  /*64d0*/  PLOP3.LUT P0, PT, PT, PT, PT, 0x80, 0x0 ;  /* 0x000000000000781c */ /* 0x000fe20003f0f070 */
[----:B------:R-:W-:Y:S01]  /*64e0*/  IMAD.MOV.U32 R3, RZ, RZ, RZ ;  /* 0x000000ffff037224 */ /* 0x000fe200078e00ff */
        /* <DEDUP_REMOVED lines=16> */
[----:B--2---:R-:W-:Y:S02]  /*65f0*/  IMAD R4, R0, R88, R11 ;  /* 0x0000005800047224 */ /* 0x004fe400078e020b */
[----:B------:R-:W-:-:S03]  /*6600*/  IMAD.MOV.U32 R0, RZ, RZ, RZ ;  /* 0x000000ffff007224 */ /* 0x000fc600078e00ff */
[----:B------:R0:W-:Y:S01]  /*6610*/  STL [R1+0x58], R4 ;  /* 0x0000580401007387 */ /* 0x0001e20000100800 */
[----:B------:R-:W-:-:S04]  /*6620*/  VIADDMNMX R88, R4, R88, R9, PT ;  /* 0x0000005804587246 */ /* 0x000fc80003800109 */
[----:B------:R-:W-:-:S13]  /*6630*/  ISETP.GT.AND P1, PT, R88, R4, PT ;  /* 0x000000045800720c */ /* 0x000fda0003f24270 */
[----:B0-----:R-:W-:Y:S05]  /*6640*/  @!P1 BRA `(.L_x_1416) ;  /* 0x0000011000889947 */ /* 0x001fea0003800000 */
[----:B------:R-:W-:-:S03]  /*6650*/  UMOV UR4, 0xffffffff ;  /* 0xffffffff00047882 */ /* 0x000fc60000000000 */
[----:B------:R-:W-:Y:S05]  /*6660*/  BRA.DIV UR4, `(.L_x_1417) ;  /* 0x000001b204a87947 */ /* 0x000fea000b800000 */
[----:B------:R-:W0:Y:S02]  /*6670*/  S2R R0, SR_TID.X ;  /* 0x0000000000007919 */ /* 0x000e240000002100 */
[----:B0-----:R-:W-:-:S05]  /*6680*/  VIADD R3, R0, 0xffffff80 ;  /* 0xffffff8000037836 */ /* 0x001fca0000000000 */
[----:B------:R-:W-:-:S04]  /*6690*/  SHF.R.S32.HI R0, RZ, 0x1f, R3 ;  /* 0x0000001fff007819 */ /* 0x000fc80000011403 */
[----:B------:R-:W-:-:S04]  /*66a0*/  LEA.HI R0, R0, R3, RZ, 0x7 ;  /* 0x0000000300007211 */ /* 0x000fc800078f38ff */
[----:B------:R-:W-:-:S06]  /*66b0*/  SHF.R.S32.HI R0, RZ, 0x7, R0 ;  /* 0x00000007ff007819 */ /* 0x000fcc0000011400 */
[----:B------:R-:W0:Y:S04]  /*66c0*/  SHFL.IDX PT, R0, R0, RZ, 0x1f ;  /* 0x00001fff00007589 */ /* 0x000e2800000e0000 */
[----:B0-----:R1:W-:Y:S02]  /*66d0*/  STL [R1+0x24], R0 ;  /* 0x0000240001007387 */ /* 0x0013e40000100800 */
.L_x_1707:
[----:B------:R-:W1:Y:S01]  /*66e0*/  LDL R3, [R1+0x24] ;  /* 0x0000240001037983 */ /* 0x000e620000100800 */
[----:B------:R-:W-:Y:S01]  /*66f0*/  BSSY B6, `(.L_x_1418) ;  /* 0x000001b000067945 */ /* 0x000fe20003800000 */
[----:B-1----:R-:W-:-:S05]  /*6700*/  IMAD.HI R0, R3, 0x55555556, RZ ;  /* 0x5555555603007827 */ /* 0x002fca00078e02ff */
[----:B------:R-:W-:-:S05]  /*6710*/  LEA.HI R0, R0, R0, RZ, 0x1 ;  /* 0x0000000000007211 */ /* 0x000fca00078f08ff */
[----:B------:R-:W-:Y:S02]  /*6720*/  IMAD R0, R0, -0x3, R3 ;  /* 0xfffffffd00007824 */ /* 0x000fe400078e0203 */
[----:B------:R-:W-:-:S04]  /*6730*/  VIADD R3, R2, 0x8400 ;  /* 0x0000840002037836 */ /* 0x000fc80000000000 */
[----:B------:R-:W-:Y:S01]  /*6740*/  IMAD R0, R0, 0x2000, R3 ;  /* 0x0000200000007824 */ /* 0x000fe200078e0203 */
[----:B------:R-:W-:-:S04]  /*6750*/  LOP3.LUT P0, RZ, R3, 0x3ff, RZ, 0xc0, !PT ;  /* 0x000003ff03ff7812 */ /* 0x000fc8000780c0ff */
[----:B------:R-:W-:Y:S02]  /*6760*/  SHF.R.U32.HI R0, RZ, 0x4, R0 ;  /* 0x00000004ff007819 */ /* 0x000fe40000011600 */
[----:B------:R-:W-:Y:S02]  /*6770*/  P2R R25, PR, RZ, 0x1 ;  /* 0x00000001ff197803 */ /* 0x000fe40000000000 */
[----:B------:R-:W-:-:S05]  /*6780*/  LOP3.LUT R28, R0, 0x3fff, RZ, 0xc0, !PT ;  /* 0x00003fff001c7812 */ /* 0x000fca00078ec0ff */
        /* <DEDUP_REMOVED lines=17> */
.L_x_1419:
[----:B------:R-:W-:Y:S05]  /*68a0*/  BSYNC B6 ;  /* 0x0000000000067941 */ /* 0x000fea0003800000 */
.L_x_1418:
        /* <DEDUP_REMOVED lines=13> */
.L_x_1423:
[----:B--2---:R2:W3:Y:S02]  /*6980*/  SYNCS.PHASECHK.TRANS64.TRYWAIT P0, [R2+URZ+0x16800], R3 ;  /* 0x01680003020075a7 */ /* 0x0044e4000800017f */
[----:B---3--:R-:W-:Y:S05]  /*6990*/  @!P0 NANOSLEEP.SYNCS 0x989680 ;  /* 0x009896800000895d */ /* 0x008fea0003900000 */
[----:B------:R-:W3:Y:S02]  /*69a0*/  @!P0 SYNCS.PHASECHK.TRANS64 P0, [R2+URZ+0x16800], R3 ;  /* 0x01680003020085a7 */ /* 0x000ee4000800007f */
[----:B---3--:R-:W-:Y:S05]  /*69b0*/  @!P0 BRA `(.L_x_1423) ;  /* 0xfffffffc00f08947 */ /* 0x008fea000383ffff */
.L_x_1422:
[----:B------:R-:W-:Y:S05]  /*69c0*/  BSYNC B0 ;  /* 0x0000000000007941 */ /* 0x000fea0003800000 */
.L_x_1421:
[----:B------:R-:W-:Y:S05]  /*69d0*/  BRA `(.L_x_1424) ;  /* 0x0000003000387947 */ /* 0x000fea0003800000 */
.L_x_1420:
[----:B------:R-:W-:Y:S01]  /*69e0*/  ISETP.NE.AND P0, PT, R25, RZ, PT ;  /* 0x000000ff1900720c */ /* 0x000fe20003f05270 */
[----:B------:R-:W-:Y:S01]  /*69f0*/  ULDC.64 UR4, c[0x0][0x3f8] ;  /* 0x0000fe0000047ab9 */ /* 0x000fe20000000a00 */
[----:B-----5:R-:W-:Y:S01]  /*6a00*/  SHF.R.S32.HI R0, RZ, 0x1f, R24 ;  /* 0x0000001fff007819 */ /* 0x020fe20000011418 */
[----:B------:R-:W-:Y:S01]  /*6a10*/  ULDC.64 UR6, c[0x0][0x408] ;  /* 0x0001020000067ab9 */ /* 0x000fe20000000a00 */
[----:B------:R-:W-:Y:S01]  /*6a20*/  IMAD.WIDE.U32 R26, R24, UR4, RZ ;  /* 0x00000004181a7c25 */ /* 0x000fe2000f8e00ff */
[----:B------:R-:W-:Y:S03]  /*6a30*/  BSSY B6, `(.L_x_1425) ;  /* 0x0000019000067945 */ /* 0x000fe60003800000 */
[C---:B------:R-:W-:Y:S02]  /*6a40*/  IMAD R3, R0.reuse, UR4, RZ ;  /* 0x0000000400037c24 */ /* 0x040fe4000f8e02ff */
[----:B------:R-:W-:-:S02]  /*6a50*/  IMAD R5, R0, UR6, RZ ;  /* 0x0000000600057c24 */ /* 0x000fc4000f8e02ff */
[C---:B------:R-:W-:Y:S02]  /*6a60*/  IMAD R3, R24.reuse, UR5, R3 ;  /* 0x0000000518037c24 */ /* 0x040fe4000f8e0203 */
[C---:B------:R-:W-:Y:S02]  /*6a70*/  IMAD R5, R24.reuse, UR7, R5 ;  /* 0x0000000718057c24 */ /* 0x040fe4000f8e0205 */
[----:B------:R-:W-:-:S04]  /*6a80*/  IMAD.WIDE.U32 R24, R24, UR6, RZ ;  /* 0x0000000618187c25 */ /* 0x000fc8000f8e00ff */
[----:B------:R-:W-:Y:S02]  /*6a90*/  IMAD.IADD R31, R3, 0x1, R27 ;  /* 0x00000001031f7824 */ /* 0x000fe400078e021b */
[----:B------:R-:W-:Y:S01]  /*6aa0*/  IMAD.IADD R33, R5, 0x1, R25 ;  /* 0x0000000105217824 */ /* 0x000fe200078e0219 */
[----:B------:R-:W-:Y:S06]  /*6ab0*/  @!P0 BRA `(.L_x_1426) ;  /* 0x0000000000408947 */ /* 0x000fec0003800000 */
        /* <DEDUP_REMOVED lines=16> */
.L_x_1426:
[----:B------:R-:W-:Y:S05]  /*6bc0*/  BSYNC B6 ;  /* 0x0000000000067941 */ /* 0x000fea0003800000 */
.L_x_1425:
[----:B------:R-:W2:Y:S01]  /*6bd0*/  LDL R20, [R1+0x1c] ;  /* 0x00001c0001147983 */ /* 0x000ea20000100800 */
[----:B------:R-:W-:Y:S01]  /*6be0*/  ULDC.U8 UR4, c[0x0][0x410] ;  /* 0x0001040000047ab9 */ /* 0x000fe20000000000 */
[----:B------:R-:W-:Y:S01]  /*6bf0*/  BSSY B0, `(.L_x_1427) ;  /* 0x00002e4000007945 */ /* 0x000fe20003800000 */
[----:B------:R-:W-:Y:S01]  /*6c00*/  ISETP.NE.AND P0, PT, RZ, UR4, PT ;  /* 0x00000004ff007c0c */ /* 0x000fe2000bf05270 */
[----:B--2---:R-:W-:-:S12]  /*6c10*/  IMAD.IADD R35, R17, 0x1, R20 ;  /* 0x0000000111237824 */ /* 0x004fd800078e0214 */
[----:B------:R-:W-:Y:S05]  /*6c20*/  @!P0 BRA `(.L_x_1428) ;  /* 0x0000001400ec8947 */ /* 0x000fea0003800000 */
[----:B------:R-:W2:Y:S01]  /*6c30*/  LDL R41, [R1+0x18] ;  /* 0x0000180001297983 */ /* 0x000ea20000100800 */
[----:B------:R-:W1:Y:S01]  /*6c40*/  LDC R38, c[0x0][0x448] ;  /* 0x00011200ff267b82 */ /* 0x000e620000000800 */
[----:B------:R-:W-:Y:S01]  /*6c50*/  ULDC.64 UR4, c[0x0][0x3f8] ;  /* 0x0000fe0000047ab9 */ /* 0x000fe20000000a00 */
[----:B------:R-:W-:Y:S01]  /*6c60*/  ULDC.64 UR6, c[0x0][0x408] ;  /* 0x0001020000067ab9 */ /* 0x000fe20000000a00 */
[----:B------:R-:W3:Y:S01]  /*6c70*/  S2R R20, SR_TID.X ;  /* 0x0000000000147919 */ /* 0x000ee20000002100 */
[----:B-1----:R-:W-:Y:S01]  /*6c80*/  ISETP.NE.AND P0, PT, R38, 0x1, PT ;  /* 0x000000012600780c */ /* 0x002fe20003f05270 */
[----:B---3--:R-:W-:-:S12]  /*6c90*/  VIADD R21, R20, 0xffffff80 ;  /* 0xffffff8014157836 */ /* 0x008fd80000000000 */
[----:B------:R-:W1:Y:S01]  /*6ca0*/  @P0 LDC R0, c[0x0][0x44c] ;  /* 0x00011300ff000b82 */ /* 0x000e620000000800 */
[----:B------:R-:W-:-:S07]  /*6cb0*/  SHF.R.S32.HI R20, RZ, 0x1f, R21 ;  /* 0x0000001fff147819 */ /* 0x000fce0000011415 */
[----:B------:R-:W3:Y:S01]  /*6cc0*/  @P0 LDC R5, c[0x0][0x450] ;  /* 0x00011400ff050b82 */ /* 0x000ee20000000800 */
[----:B------:R-:W-:-:S04]  /*6cd0*/  LEA.HI R20, R20, R21, RZ, 0x2 ;  /* 0x0000001514147211 */ /* 0x000fc800078f10ff */
[----:B------:R-:W-:-:S05]  /*6ce0*/  LOP3.LUT R20, R20, 0xfffffffc, RZ, 0xc0, !PT ;  /* 0xfffffffc14147812 */ /* 0x000fca00078ec0ff */
[----:B------:R-:W-:-:S04]  /*6cf0*/  IMAD.IADD R20, R21, 0x1, -R20 ;  /* 0x0000000115147824 */ /* 0x000fc800078e0a14 */
[----:B------:R-:W-:-:S04]  /*6d00*/  IMAD R3, R20, 0x60, R35 ;  /* 0x0000006014037824 */ /* 0x000fc800078e0223 */
[----:B-1----:R-:W-:-:S05]  /*6d10*/  @P0 IMAD.HI.U32 R0, R3, R0, RZ ;  /* 0x0000000003000227 */ /* 0x002fca00078e00ff */
[----:B---3--:R-:W-:-:S04]  /*6d20*/  @P0 SHF.R.U32.HI R3, RZ, R5, R0 ;  /* 0x00000005ff030219 */ /* 0x008fc80000011600 */
[----:B------:R-:W-:Y:S01]  /*6d30*/  SHF.R.S32.HI R0, RZ, 0x1f, R3 ;  /* 0x0000001fff007819 */ /* 0x000fe20000011403 */
[----:B------:R-:W-:Y:S02]  /*6d40*/  IMAD.MOV.U32 R6, RZ, RZ, R26 ;  /* 0x000000ffff067224 */ /* 0x000fe400078e001a */
[----:B------:R-:W-:Y:S02]  /*6d50*/  IMAD.MOV.U32 R7, RZ, RZ, R31 ;  /* 0x000000ffff077224 */ /* 0x000fe400078e001f */
[C---:B------:R-:W-:Y:S02]  /*6d60*/  IMAD R4, R0.reuse, UR4, RZ ;  /* 0x0000000400047c24 */ /* 0x040fe4000f8e02ff */
[----:B------:R-:W-:Y:S02]  /*6d70*/  IMAD.MOV.U32 R8, RZ, RZ, R24 ;  /* 0x000000ffff087224 */ /* 0x000fe400078e0018 */
[----:B------:R-:W-:Y:S02]  /*6d80*/  IMAD.MOV.U32 R9, RZ, RZ, R33 ;  /* 0x000000ffff097224 */ /* 0x000fe400078e0021 */
[----:B------:R-:W-:-:S02]  /*6d90*/  IMAD R0, R0, UR6, RZ ;  /* 0x0000000600007c24 */ /* 0x000fc4000f8e02ff */
[----:B------:R-:W-:-:S04]  /*6da0*/  IMAD.WIDE.U32 R6, R3, UR4, R6 ;  /* 0x0000000403067c25 */ /* 0x000fc8000f8e0006 */
[C---:B------:R-:W-:Y:S01]  /*6db0*/  IMAD R5, R3.reuse, UR5, R4 ;  /* 0x0000000503057c24 */ /* 0x040fe2000f8e0204 */
[----:B------:R-:W-:Y:S01]  /*6dc0*/  ULDC.64 UR4, c[0x0][0x3e8] ;  /* 0x0000fa0000047ab9 */ /* 0x000fe20000000a00 */
[----:B------:R-:W-:-:S04]  /*6dd0*/  IMAD.WIDE.U32 R8, R3, UR6, R8 ;  /* 0x0000000603087c25 */ /* 0x000fc8000f8e0008 */
[----:B------:R-:W-:Y:S01]  /*6de0*/  IMAD R3, R3, UR7, R0 ;  /* 0x0000000703037c24 */ /* 0x000fe2000f8e0200 */
[----:B------:R-:W-:Y:S01]  /*6df0*/  ULDC.64 UR6, c[0x0][0x400] ;  /* 0x0001000000067ab9 */ /* 0x000fe20000000a00 */
[----:B------:R-:W-:Y:S01]  /*6e00*/  IMAD.IADD R5, R7, 0x1, R5 ;  /* 0x0000000107057824 */ /* 0x000fe200078e0205 */
[----:B------:R-:W-:Y:S01]  /*6e10*/  LEA R4, P0, R6, UR4, 0x1 ;  /* 0x0000000406047c11 */ /* 0x000fe2000f8008ff */
[----:B------:R-:W-:Y:S01]  /*6e20*/  IMAD.IADD R3, R9, 0x1, R3 ;  /* 0x0000000109037824 */ /* 0x000fe200078e0203 */
[----:B------:R-:W-:Y:S01]  /*6e30*/  LEA R7, P1, R8, UR6, 0x1 ;  /* 0x0000000608077c11 */ /* 0x000fe2000f8208ff */
[----:B------:R-:W-:Y:S01]  /*6e40*/  UMOV UR4, 0xffffffff ;  /* 0xffffffff00047882 */ /* 0x000fe20000000000 */
[----:B------:R-:W-:Y:S02]  /*6e50*/  LEA.HI.X R6, R6, UR5, R5, 0x1, P0 ;  /* 0x0000000506067c11 */ /* 0x000fe400080f0c05 */
[----:B------:R-:W-:Y:S02]  /*6e60*/  LEA.HI.X R8, R8, UR7, R3, 0x1, P1 ;  /* 0x0000000708087c11 */ /* 0x000fe400088f0c03 */
[----:B--2---:R-:W-:Y:S01]  /*6e70*/  SHF.R.S32.HI R34, RZ, 0x1f, R41 ;  /* 0x0000001fff227819 */ /* 0x004fe20000011429 */
[----:B------:R-:W-:Y:S06]  /*6e80*/  BRA.DIV UR4, `(.L_x_1429) ;  /* 0x000001aa04e07947 */ /* 0x000fec000b800000 */
[----:B------:R1:W2:Y:S04]  /*6e90*/  SHFL.IDX PT, R3, R6, RZ, 0x1c1f ;  /* 0x001c1fff06037589 */ /* 0x0002a800000e0000 */
[----:B------:R1:W3:Y:S04]  /*6ea0*/  SHFL.IDX PT, R0, R4, RZ, 0x1c1f ;  /* 0x001c1fff04007589 */ /* 0x0002e800000e0000 */
[----:B------:R1:W4:Y:S04]  /*6eb0*/  SHFL.IDX PT, R5, R8, RZ, 0x1c1f ;  /* 0x001c1fff08057589 */ /* 0x00032800000e0000 */
[----:B0-----:R1:W0:Y:S02]  /*6ec0*/  SHFL.IDX PT, R14, R7, RZ, 0x1c1f ;  /* 0x001c1fff070e7589 */ /* 0x00122400000e0000 */
.L_x_1713:
[----:B------:R-:W5:Y:S01]  /*6ed0*/  LDL R9, [R1+0x8] ;  /* 0x0000080001097983 */ /* 0x000f620000100800 */
[----:B------:R-:W-:Y:S01]  /*6ee0*/  BSSY B1, `(.L_x_1430) ;  /* 0x000001e000017945 */ /* 0x000fe20003800000 */
[----:B------:R-:W-:Y:S02]  /*6ef0*/  CS2R R32, SRZ ;  /* 0x0000000000207805 */ /* 0x000fe4000001ff00 */
[----:B------:R-:W-:Y:S02]  /*6f00*/  CS2R R26, SRZ ;  /* 0x00000000001a7805 */ /* 0x000fe4000001ff00 */
[----:B------:R-:W-:Y:S02]  /*6f10*/  CS2R R30, SRZ ;  /* 0x00000000001e7805 */ /* 0x000fe4000001ff00 */
[----:B------:R-:W-:Y:S01]  /*6f20*/  CS2R R24, SRZ ;  /* 0x0000000000187805 */ /* 0x000fe2000001ff00 */
[----:B-----5:R-:W-:-:S05]  /*6f30*/  IMAD R38, R9, R38, RZ ;  /* 0x0000002609267224 */ /* 0x020fca00078e02ff */
[----:B------:R-:W-:-:S13]  /*6f40*/  ISETP.GE.AND P0, PT, R35, R38, PT ;  /* 0x000000262300720c */ /* 0x000fda0003f06270 */
[----:B------:R-:W-:Y:S05]  /*6f50*/  @P0 BRA `(.L_x_1431) ;  /* 0x0000000000580947 */ /* 0x000fea0003800000 */
[----:B------:R-:W-:Y:S01]  /*6f60*/  ULDC UR4, c[0x0][0x3f4] ;  /* 0x0000fd0000047ab9 */ /* 0x000fe20000000800 */
[----:B---3--:R-:W-:Y:S01]  /*6f70*/  IMAD.MOV.U32 R10, RZ, RZ, R0 ;  /* 0x000000ffff0a7224 */ /* 0x008fe200078e0000 */
[----:B------:R-:W-:Y:S01]  /*6f80*/  ISETP.GE.AND P3, PT, R41, UR4, PT ;  /* 0x0000000429007c0c */ /* 0x000fe2000bf66270 */
[----:B--2---:R-:W-:Y:S01]  /*6f90*/  IMAD.MOV.U32 R11, RZ, RZ, R3 ;  /* 0x000000ffff0b7224 */ /* 0x004fe200078e0003 */
[----:B------:R-:W-:Y:S01]  /*6fa0*/  ISETP.GE.AND P2, PT, R152, UR4, PT ;  /* 0x0000000498007c0c */ /* 0x000fe2000bf46270 */
[----:B----4-:R-:W-:Y:S01]  /*6fb0*/  IMAD.MOV.U32 R15, RZ, RZ, R5 ;  /* 0x000000ffff0f7224 */ /* 0x010fe200078e0005 */
[----:B------:R-:W-:-:S09]  /*6fc0*/  CS2R R30, SRZ ;  /* 0x00000000001e7805 */ /* 0x000fd2000001ff00 */
[C---:B------:R-:W-:Y:S01]  /*6fd0*/  @!P3 IMAD.SHL.U32 R37, R41.reuse, 0x2, RZ ;  /* 0x000000022925b824 */ /* 0x040fe200078e00ff */
[----:B------:R-:W-:Y:S02]  /*6fe0*/  @!P3 SHF.L.U64.HI R26, R41, 0x1, R34 ;  /* 0x00000001291ab819 */ /* 0x000fe40000010222 */
[----:B------:R-:W-:Y:S02]  /*6ff0*/  CS2R R32, SRZ ;  /* 0x0000000000207805 */ /* 0x000fe4000001ff00 */
[----:B------:R-:W-:Y:S01]  /*7000*/  CS2R R24, SRZ ;  /* 0x0000000000187805 */ /* 0x000fe2000001ff00 */
[----:B------:R-:W-:Y:S01]  /*7010*/  @!P2 IMAD.WIDE R10, R152, 0x2, R10 ;  /* 0x00000002980aa825 */ /* 0x000fe200078e020a */
[-C--:B------:R-:W-:Y:S02]  /*7020*/  @!P3 IADD3 R20, P0, R0, R37.reuse, RZ ;  /* 0x000000250014b210 */ /* 0x080fe40007f1e0ff */
[----:B0-----:R-:W-:Y:S01]  /*7030*/  @!P3 IADD3 R36, P1, R14, R37, RZ ;  /* 0x000000250e24b210 */ /* 0x001fe20007f3e0ff */
[----:B------:R-:W-:Y:S01]  /*7040*/  @!P2 IMAD.WIDE R12, R152, 0x2, R14 ;  /* 0x00000002980ca825 */ /* 0x000fe200078e020e */
[----:B------:R0:W5:Y:S03]  /*7050*/  @!P2 LD.E.64 R30, desc[UR40][R10.64] ;  /* 0x000000280a1ea980 */ /* 0x000166000c101b00 */
[--C-:B------:R-:W-:Y:S01]  /*7060*/  @!P3 IMAD.X R21, R3, 0x1, R26.reuse, P0 ;  /* 0x000000010315b824 */ /* 0x100fe200000e061a */
[----:B------:R0:W5:Y:S01]  /*7070*/  @!P2 LD.E.64 R32, desc[UR40][R12.64] ;  /* 0x000000280c20a980 */ /* 0x000162000c101b00 */
[----:B------:R-:W-:Y:S01]  /*7080*/  @!P3 IMAD.X R37, R5, 0x1, R26, P1 ;  /* 0x000000010525b824 */ /* 0x000fe200008e061a */
[----:B------:R-:W-:-:S02]  /*7090*/  CS2R R26, SRZ ;  /* 0x00000000001a7805 */ /* 0x000fc4000001ff00 */
[----:B------:R0:W5:Y:S04]  /*70a0*/  @!P3 LD.E.64 R24, desc[UR40][R20.64] ;  /* 0x000000281418b980 */ /* 0x000168000c101b00 */
[----:B------:R0:W5:Y:S02]  /*70b0*/  @!P3 LD.E.64 R26, desc[UR40][R36.64] ;  /* 0x00000028241ab980 */ /* 0x000164000c101b00 */
.L_x_1431:
[----:B------:R-:W-:Y:S05]  /*70c0*/  BSYNC B1 ;  /* 0x0000000000017941 */ /* 0x000fea0003800000 */
.L_x_1430:
[----:B---3-5:R-:W-:Y:S01]  /*70d0*/  IMAD.MOV.U32 R0, RZ, RZ, R32 ;  /* 0x000000ffff007224 */ /* 0x028fe200078e0020 */
[----:B------:R-:W-:Y:S01]  /*70e0*/  UMOV UR4, 0xffffffff ;  /* 0xffffffff00047882 */ /* 0x000fe20000000000 */
[----:B--2---:R-:W-:Y:S01]  /*70f0*/  IMAD.MOV.U32 R3, RZ, RZ, R33 ;  /* 0x000000ffff037224 */ /* 0x004fe200078e0021 */
[----:B0-----:R-:W-:Y:S01]  /*7100*/  CS2R R20, SRZ ;  /* 0x0000000000147805 */ /* 0x001fe2000001ff00 */
[----:B----4-:R-:W-:Y:S01]  /*7110*/  IMAD.MOV.U32 R5, RZ, RZ, R26 ;  /* 0x000000ffff057224 */ /* 0x010fe200078e001a */
        /* <DEDUP_REMOVED lines=12> */
[----:B------:R-:W-:Y:S01]  /*71e0*/  PRMT R42, R9, 0x7610, R42 ;  /* 0x00007610092a7816 */ /* 0x000fe2000000002a */
[----:B------:R-:W-:Y:S06]  /*71f0*/  BRA.DIV UR4, `(.L_x_1432) ;  /* 0x000001aa04747947 */ /* 0x000fec000b800000 */
[----:B------:R0:W2:Y:S04]  /*7200*/  SHFL.IDX PT, R3, R6, 0x1, 0x1c1f ;  /* 0x003c1f0006037f89 */ /* 0x0000a800000e0000 */
[----:B------:R0:W3:Y:S04]  /*7210*/  SHFL.IDX PT, R0, R4, 0x1, 0x1c1f ;  /* 0x003c1f0004007f89 */ /* 0x0000e800000e0000 */
[----:B------:R0:W4:Y:S04]  /*7220*/  SHFL.IDX PT, R5, R8, 0x1, 0x1c1f ;  /* 0x003c1f0008057f89 */ /* 0x00012800000e0000 */
[----:B------:R0:W0:Y:S02]  /*7230*/  SHFL.IDX PT, R14, R7, 0x1, 0x1c1f ;  /* 0x003c1f00070e7f89 */ /* 0x00002400000e0000 */
.L_x_1719:
[----:B01----:R-:W5:Y:S04]  /*7240*/  LDL R6, [R1+0x70] ;  /* 0x0000700001067983 */ /* 0x003f680000100800 */
[----:B------:R-:W2:Y:S01]  /*7250*/  LDL R44, [R1+0x5c] ;  /* 0x00005c00012c7983 */ /* 0x000ea20000100800 */
[----:B------:R-:W-:Y:S01]  /*7260*/  VIADD R35, R35, 0x60 ;  /* 0x0000006023237836 */ /* 0x000fe20000000000 */
[----:B------:R-:W-:Y:S01]  /*7270*/  BSSY B1, `(.L_x_1433) ;  /* 0x0000021000017945 */ /* 0x000fe20003800000 */
[----:B------:R-:W-:Y:S02]  /*7280*/  CS2R R10, SRZ ;  /* 0x00000000000a7805 */ /* 0x000fe4000001ff00 */
[----:B------:R-:W-:Y:S02]  /*7290*/  CS2R R12, SRZ ;  /* 0x00000000000c7805 */ /* 0x000fe4000001ff00 */
[----:B------:R-:W-:-:S02]  /*72a0*/  CS2R R8, SRZ ;  /* 0x0000000000087805 */ /* 0x000fc4000001ff00 */
[----:B------:R-:W-:Y:S02]  /*72b0*/  ISETP.GE.AND P0, PT, R35, R38, PT ;  /* 0x000000262300720c */ /* 0x000fe40003f06270 */
[----:B-----5:R-:W-:-:S04]  /*72c0*/  LEA.HI R4, R6, R6, RZ, 0x1 ;  /* 0x0000000606047211 */ /* 0x020fc800078f08ff */
[----:B------:R-:W-:Y:S01]  /*72d0*/  LOP3.LUT R4, R4, 0xfffffffe, RZ, 0xc0, !PT ;  /* 0xfffffffe04047812 */ /* 0x000fe200078ec0ff */
[----:B--2---:R-:W-:-:S04]  /*72e0*/  IMAD.SHL.U32 R36, R44, 0x40, RZ ;  /* 0x000000402c247824 */ /* 0x004fc800078e00ff */
[----:B------:R-:W-:-:S05]  /*72f0*/  IMAD.IADD R4, R6, 0x1, -R4 ;  /* 0x0000000106047824 */ /* 0x000fca00078e0a04 */
[----:B------:R-:W-:Y:S01]  /*7300*/  SHF.L.U32 R45, R4, 0x1f, RZ ;  /* 0x0000001f042d7819 */ /* 0x000fe200000006ff */
[----:B------:R-:W-:Y:S06]  /*7310*/  @P0 BRA `(.L_x_1434) ;  /* 0x0000000000580947 */ /* 0x000fec0003800000 */
[----:B------:R-:W-:Y:S01]  /*7320*/  ULDC UR4, c[0x0][0x3f4] ;  /* 0x0000fd0000047ab9 */ /* 0x000fe20000000800 */
[----:B---3--:R-:W-:Y:S01]  /*7330*/  IMAD.MOV.U32 R6, RZ, RZ, R0 ;  /* 0x000000ffff067224 */ /* 0x008fe200078e0000 */
[----:B------:R-:W-:Y:S01]  /*7340*/  ISETP.GE.AND P3, PT, R41, UR4, PT ;  /* 0x0000000429007c0c */ /* 0x000fe2000bf66270 */
[----:B------:R-:W-:Y:S01]  /*7350*/  IMAD.MOV.U32 R7, RZ, RZ, R3 ;  /* 0x000000ffff077224 */ /* 0x000fe200078e0003 */
[----:B------:R-:W-:Y:S01]  /*7360*/  ISETP.GE.AND P2, PT, R152, UR4, PT ;  /* 0x0000000498007c0c */ /* 0x000fe2000bf46270 */
[----:B----4-:R-:W-:Y:S01]  /*7370*/  IMAD.MOV.U32 R15, RZ, RZ, R5 ;  /* 0x000000ffff0f7224 */ /* 0x010fe200078e0005 */
[----:B------:R-:W-:-:S09]  /*7380*/  CS2R R12, SRZ ;  /* 0x00000000000c7805 */ /* 0x000fd2000001ff00 */
[C---:B------:R-:W-:Y:S01]  /*7390*/  @!P3 IMAD.SHL.U32 R9, R41.reuse, 0x2, RZ ;  /* 0x000000022909b824 */ /* 0x040fe200078e00ff */
[----:B------:R-:W-:Y:S02]  /*73a0*/  @!P3 SHF.L.U64.HI R10, R41, 0x1, R34 ;  /* 0x00000001290ab819 */ /* 0x000fe40000010222 */
[----:B------:R-:W-:Y:S01]  /*73b0*/  CS2R R20, SRZ ;  /* 0x0000000000147805 */ /* 0x000fe2000001ff00 */
[----:B------:R-:W-:Y:S01]  /*73c0*/  @!P2 IMAD.WIDE R6, R152, 0x2, R6 ;  /* 0x000000029806a825 */ /* 0x000fe200078e0206 */
[-C--:B------:R-:W-:Y:S02]  /*73d0*/  @!P3 IADD3 R34, P0, R0, R9.reuse, RZ ;  /* 0x000000090022b210 */ /* 0x080fe40007f1e0ff */
[----:B------:R-:W-:Y:S02]  /*73e0*/  @!P3 IADD3 R4, P1, R14, R9, RZ ;  /* 0x000000090e04b210 */ /* 0x000fe40007f3e0ff */
[----:B------:R-:W-:Y:S01]  /*73f0*/  CS2R R8, SRZ ;  /* 0x0000000000087805 */ /* 0x000fe2000001ff00 */
[----:B------:R0:W5:Y:S01]  /*7400*/  @!P2 LD.E.64 R12, desc[UR40][R6.64] ;  /* 0x00000028060ca980 */ /* 0x000162000c101b00 */
[----:B------:R-:W-:-:S02]  /*7410*/  @!P3 IMAD.X R35, R3, 0x1, R10, P0 ;  /* 0x000000010323b824 */ /* 0x000fc400000e060a */
[----:B------:R-:W-:Y:S01]  /*7420*/  @!P3 IMAD.X R5, R5, 0x1, R10, P1 ;  /* 0x000000010505b824 */ /* 0x000fe200008e060a */
[----:B------:R-:W-:Y:S01]  /*7430*/  CS2R R10, SRZ ;  /* 0x00000000000a7805 */ /* 0x000fe2000001ff00 */
[----:B------:R-:W-:Y:S01]  /*7440*/  @!P2 IMAD.WIDE R14, R152, 0x2, R14 ;  /* 0x00000002980ea825 */ /* 0x000fe200078e020e */
[----:B------:R0:W5:Y:S04]  /*7450*/  @!P3 LD.E.64 R8, desc[UR40][R34.64] ;  /* 0x000000282208b980 */ /* 0x000168000c101b00 */
[----:B------:R0:W5:Y:S04]  /*7460*/  @!P2 LD.E.64 R20, desc[UR40][R14.64] ;  /* 0x000000280e14a980 */ /* 0x000168000c101b00 */
[----:B------:R0:W5:Y:S02]  /*7470*/  @!P3 LD.E.64 R10, desc[UR40][R4.64] ;  /* 0x00000028040ab980 */ /* 0x000164000c101b00 */
.L_x_1434:
[----:B------:R-:W-:Y:S05]  /*7480*/  BSYNC B1 ;  /* 0x0000000000017941 */ /* 0x000fea0003800000 */
.L_x_1433:
[----:B0-----:R-:W0:Y:S01]  /*7490*/  S2R R7, SR_TID.X ;  /* 0x0000000000077919 */ /* 0x001e220000002100 */
[----:B------:R-:W1:Y:S01]  /*74a0*/  SYNCS.PHASECHK.TRANS64.TRYWAIT P0, [R2+URZ+0x16800], R45 ;  /* 0x0168002d020075a7 */ /* 0x000e62000800017f */
[----:B------:R-:W-:Y:S01]  /*74b0*/  LOP3.LUT R3, R36, 0x1c0, RZ, 0xc0, !PT ;  /* 0x000001c024037812 */ /* 0x000fe200078ec0ff */
[----:B-----5:R-:W-:Y:S01]  /*74c0*/  IMAD.MOV.U32 R4, RZ, RZ, R20 ;  /* 0x000000ffff047224 */ /* 0x020fe200078e0014 */
[----:B------:R-:W-:Y:S01]  /*74d0*/  BSSY B1, `(.L_x_1435) ;  /* 0x000001f000017945 */ /* 0x000fe20003800000 */
[----:B------:R-:W-:Y:S01]  /*74e0*/  IMAD R14, R29, -0xc0, R38 ;  /* 0xffffff401d0e7824 */ /* 0x000fe200078e0226 */
[----:B---3--:R-:W-:Y:S01]  /*74f0*/  LOP3.LUT R0, R3, 0x18, R18, 0xf8, !PT ;  /* 0x0000001803007812 */ /* 0x008fe200078ef812 */
[----:B----4-:R-:W-:Y:S01]  /*7500*/  IMAD.MOV.U32 R5, RZ, RZ, R11 ;  /* 0x000000ffff057224 */ /* 0x010fe200078e000b */
[----:B------:R-:W-:Y:S01]  /*7510*/  SHF.R.U32.HI R3, RZ, 0x3, R3 ;  /* 0x00000003ff037819 */ /* 0x000fe20000011603 */
[----:B------:R-:W-:Y:S01]  /*7520*/  IMAD.MOV.U32 R6, RZ, RZ, R12 ;  /* 0x000000ffff067224 */ /* 0x000fe200078e000c */
[----:B------:R-:W-:Y:S01]  /*7530*/  PRMT R37, R4, 0x7610, R37 ;  /* 0x0000761004257816 */ /* 0x000fe20000000025 */
[----:B------:R-:W-:Y:S01]  /*7540*/  IMAD.MOV.U32 R4, RZ, RZ, R10 ;  /* 0x000000ffff047224 */ /* 0x000fe200078e000a */
[----:B------:R-:W-:Y:S01]  /*7550*/  LOP3.LUT R0, R0, R3, RZ, 0x3c, !PT ;  /* 0x0000000300007212 */ /* 0x000fe200078e3cff */
[----:B------:R-:W-:Y:S01]  /*7560*/  IMAD.MOV.U32 R3, RZ, RZ, R21 ;  /* 0x000000ffff037224 */ /* 0x000fe200078e0015 */
[----:B------:R-:W-:-:S02]  /*7570*/  VIMNMX R14, R14, 0xc0, PT ;  /* 0x000000c00e0e7848 */ /* 0x000fc40003fe0100 */
[----:B------:R-:W-:Y:S01]  /*7580*/  PRMT R15, R4, 0x7610, R15 ;  /* 0x00007610040f7816 */ /* 0x000fe2000000000f */
[----:B------:R-:W-:Y:S01]  /*7590*/  IMAD.MOV.U32 R4, RZ, RZ, R8 ;  /* 0x000000ffff047224 */ /* 0x000fe200078e0008 */
[----:B------:R-:W-:Y:S02]  /*75a0*/  PRMT R36, R3, 0x7610, R36 ;  /* 0x0000761003247816 */ /* 0x000fe40000000024 */
[----:B------:R-:W-:Y:S01]  /*75b0*/  PRMT R29, R5, 0x7610, R29 ;  /* 0x00007610051d7816 */ /* 0x000fe2000000001d */
[----:B------:R-:W-:Y:S01]  /*75c0*/  IMAD.MOV.U32 R5, RZ, RZ, R9 ;  /* 0x000000ffff057224 */ /* 0x000fe200078e0009 */
[----:B------:R-:W-:Y:S02]  /*75d0*/  PRMT R34, R4, 0x7610, R34 ;  /* 0x0000761004227816 */ /* 0x000fe40000000022 */
[----:B------:R-:W-:Y:S02]  /*75e0*/  PRMT R38, R6, 0x7610, R38 ;  /* 0x0000761006267816 */ /* 0x000fe40000000026 */
[----:B------:R-:W-:-:S02]  /*75f0*/  LOP3.LUT P2, RZ, R44, 0x4, RZ, 0xc0, !PT ;  /* 0x000000042cff7812 */ /* 0x000fc4000784c0ff */
[----:B------:R-:W-:Y:S01]  /*7600*/  ISETP.GE.AND P1, PT, R17, R14, PT ;  /* 0x0000000e1100720c */ /* 0x000fe20003f26270 */
[----:B0-----:R-:W-:-:S05]  /*7610*/  VIADD R35, R7, 0xffffff80 ;  /* 0xffffff8007237836 */ /* 0x001fca0000000000 */
[----:B------:R-:W-:-:S04]  /*7620*/  SHF.R.S32.HI R7, RZ, 0x1f, R35 ;  /* 0x0000001fff077819 */ /* 0x000fc80000011423 */
[----:B------:R-:W-:-:S04]  /*7630*/  LEA.HI R7, R7, R35, RZ, 0x5 ;  /* 0x0000002307077211 */ /* 0x000fc800078f28ff */
[----:B------:R-:W-:-:S05]  /*7640*/  SHF.R.S32.HI R7, RZ, 0x5, R7 ;  /* 0x00000005ff077819 */ /* 0x000fca0000011407 */
[----:B------:R-:W-:Y:S02]  /*7650*/  IMAD R3, R7, 0x200, R0 ;  /* 0x0000020007037824 */ /* 0x000fe400078e0200 */
[----:B------:R-:W-:Y:S02]  /*7660*/  IMAD.MOV.U32 R0, RZ, RZ, R13 ;  /* 0x000000ffff007224 */ /* 0x000fe400078e000d */
[----:B------:R-:W-:-:S03]  /*7670*/  IMAD R3, R3, 0x2, R2 ;  /* 0x0000000203037824 */ /* 0x000fc600078e0202 */
[----:B------:R-:W-:Y:S01]  /*7680*/  PRMT R41, R0, 0x7610, R41 ;  /* 0x0000761000297816 */ /* 0x000fe20000000029 */
[C---:B------:R-:W-:Y:S02]  /*7690*/  VIADD R4, R3.reuse, 0x8400 ;  /* 0x0000840003047836 */ /* 0x040fe40000000000 */
[----:B------:R-:W-:Y:S01]  /*76a0*/  VIADD R0, R3, 0x8440 ;  /* 0x0000844003007836 */ /* 0x000fe20000000000 */
[----:B-1----:R-:W-:Y:S06]  /*76b0*/  @!P0 BRA `(.L_x_1436) ;  /* 0x000001a400b48947 */ /* 0x002fec0003800000 */
.L_x_1720:
[----:B------:R-:W-:Y:S05]  /*76c0*/  BSYNC B1 ;  /* 0x0000000000017941 */ /* 0x000fea0003800000 */
.L_x_1435:
[----:B------:R-:W-:Y:S01]  /*76d0*/  BSSY B1, `(.L_x_1437) ;  /* 0x0000068000017945 */ /* 0x000fe20003800000 */
[----:B------:R-:W-:Y:S01]  /*76e0*/  PRMT R35, R5, 0x7610, R35 ;  /* 0x0000761005237816 */ /* 0x000fe20000000023 */
[----:B------:R-:W-:Y:S02]  /*76f0*/  @P2 VIADD R0, R4, 0xffffffc0 ;  /* 0xffffffc004002836 */ /* 0x000fe40000000000 */
[----:B------:R-:W-:Y:S05]  /*7700*/  @P1 BRA `(.L_x_1438) ;  /* 0x0000000400901947 */ /* 0x000fea0003800000 */
[----:B------:R-:W2:Y:S01]  /*7710*/  LDL R6, [R1+0x18] ;  /* 0x0000180001067983 */ /* 0x000ea20000100800 */
[----:B------:R-:W1:Y:S01]  /*7720*/  LDC R5, c[0x0][0x3f4] ;  /* 0x0000fd00ff057b82 */ /* 0x000e620000000800 */
[----:B------:R-:W-:Y:S01]  /*7730*/  BSSY B2, `(.L_x_1439) ;  /* 0x0000032000027945 */ /* 0x000fe20003800000 */
[-C--:B-1----:R-:W-:Y:S02]  /*7740*/  ISETP.GE.AND P0, PT, R152, R5.reuse, PT ;  /* 0x000000059800720c */ /* 0x082fe40003f06270 */
[----:B--2---:R-:W-:-:S11]  /*7750*/  ISETP.GE.AND P1, PT, R6, R5, PT ;  /* 0x000000050600720c */ /* 0x004fd60003f26270 */
[----:B------:R-:W-:Y:S05]  /*7760*/  @P0 BRA `(.L_x_1440) ;  /* 0x0000000000b80947 */ /* 0x000fea0003800000 */
[----:B------:R-:W1:Y:S01]  /*7770*/  LDS.128 R4, [R3+0x8400] ;  /* 0x0084000003047984 */ /* 0x000e620000000c00 */
[----:B------:R-:W-:Y:S02]  /*7780*/  SHF.R.U32.HI R48, RZ, 0x10, R33 ;  /* 0x00000010ff307819 */ /* 0x000fe40000011621 */
[----:B0-----:R-:W-:Y:S02]  /*7790*/  SHF.R.U32.HI R45, RZ, 0x10, R31 ;  /* 0x00000010ff2d7819 */ /* 0x001fe4000001161f */
[----:B------:R-:W-:Y:S02]  /*77a0*/  PRMT R48, R37, 0x5432, R48 ;  /* 0x0000543225307816 */ /* 0x000fe40000000030 */
[----:B------:R-:W-:Y:S02]  /*77b0*/  SHF.R.U64 R47, R32, 0x10, R33 ;  /* 0x00000010202f7819 */ /* 0x000fe40000001221 */
[----:B------:R-:W-:Y:S01]  /*77c0*/  PRMT R45, R49, 0x5410, R45 ;  /* 0x00005410312d7816 */ /* 0x000fe2000000002d */
[----:B------:R-:W-:Y:S01]  /*77d0*/  IMAD.U32 R49, R48, 0x10000, RZ ;  /* 0x0001000030317824 */ /* 0x000fe200078e00ff */
[----:B------:R-:W-:-:S02]  /*77e0*/  SHF.R.U64 R44, R30, 0x10, R31 ;  /* 0x000000101e2c7819 */ /* 0x000fc4000000121f */
[----:B------:R-:W-:Y:S01]  /*77f0*/  PRMT R47, R46, 0x5410, R47 ;  /* 0x000054102e2f7816 */ /* 0x000fe2000000002f */
[C---:B------:R-:W-:Y:S01]  /*7800*/  IMAD.U32 R46, R45.reuse, 0x10000, RZ ;  /* 0x000100002d2e7824 */ /* 0x040fe200078e00ff */
[----:B------:R-:W-:Y:S02]  /*7810*/  LOP3.LUT R48, R48, 0xffff0000, RZ, 0xc0, !PT ;  /* 0xffff000030307812 */ /* 0x000fe400078ec0ff */
[----:B------:R-:W-:Y:S02]  /*7820*/  LOP3.LUT R45, R45, 0xffff0000, RZ, 0xc0, !PT ;  /* 0xffff00002d2d7812 */ /* 0x000fe400078ec0ff */
[----:B------:R-:W-:Y:S02]  /*7830*/  PRMT R44, R39, 0x5432, R44 ;  /* 0x00005432272c7816 */ /* 0x000fe4000000002c */
[C---:B-1----:R-:W-:Y:S01]  /*7840*/  LOP3.LUT R31, R6.reuse, 0xffff0000, RZ, 0xc0, !PT ;  /* 0xffff0000061f7812 */ /* 0x042fe200078ec0ff */
[----:B------:R-:W-:Y:S01]  /*7850*/  IMAD.U32 R30, R6, 0x10000, RZ ;  /* 0x00010000061e7824 */ /* 0x000fe200078e00ff */
[C---:B------:R-:W-:Y:S01]  /*7860*/  LOP3.LUT R33, R7.reuse, 0xffff0000, RZ, 0xc0, !PT ;  /* 0xffff000007217812 */ /* 0x040fe200078ec0ff */
[----:B------:R-:W-:-:S02]  /*7870*/  IMAD.U32 R32, R7, 0x10000, RZ ;  /* 0x0001000007207824 */ /* 0x000fc400078e00ff */
[CC--:B------:R-:W-:Y:S01]  /*7880*/  FMUL.FTZ R51, R31.reuse, R49.reuse ;  /* 0x000000311f337220 */ /* 0x0c0fe20000410000 */
[----:B------:R-:W-:Y:S01]  /*7890*/  FMUL.FTZ R50, R31, R46 ;  /* 0x0000002e1f327220 */ /* 0x000fe20000410000 */
[----:B------:R-:W-:Y:S01]  /*78a0*/  FMUL.FTZ R31, R33, R48 ;  /* 0x00000030211f7220 */ /* 0x000fe20000410000 */
[----:B------:R-:W-:Y:S02]  /*78b0*/  IMAD.U32 R6, R4, 0x10000, RZ ;  /* 0x0001000004067824 */ /* 0x000fe400078e00ff */
[C---:B------:R-:W-:Y:S01]  /*78c0*/  FFMA.FTZ R51, R30.reuse, R46, -R51 ;  /* 0x0000002e1e337223 */ /* 0x040fe20000010833 */
[----:B------:R-:W-:Y:S01]  /*78d0*/  FFMA.FTZ R50, R30, R49, R50 ;  /* 0x000000311e327223 */ /* 0x000fe20000010032 */
[-C--:B------:R-:W-:Y:S01]  /*78e0*/  FFMA.FTZ R49, R32, R45.reuse, -R31 ;  /* 0x0000002d20317223 */ /* 0x080fe2000001081f */
[C---:B------:R-:W-:Y:S01]  /*78f0*/  IMAD.U32 R7, R5.reuse, 0x10000, RZ ;  /* 0x0001000005077824 */ /* 0x040fe200078e00ff */
[----:B------:R-:W-:Y:S01]  /*7900*/  LOP3.LUT R4, R4, 0xffff0000, RZ, 0xc0, !PT ;  /* 0xffff000004047812 */ /* 0x000fe200078ec0ff */
[C---:B------:R-:W-:Y:S01]  /*7910*/  IMAD.U32 R31, R44.reuse, 0x10000, RZ ;  /* 0x000100002c1f7824 */ /* 0x040fe200078e00ff */
[----:B------:R-:W-:Y:S01]  /*7920*/  LOP3.LUT R5, R5, 0xffff0000, RZ, 0xc0, !PT ;  /* 0xffff000005057812 */ /* 0x000fe200078ec0ff */
[----:B------:R-:W-:Y:S01]  /*7930*/  FMUL.FTZ R53, R33, R45 ;  /* 0x0000002d21357220 */ /* 0x000fe20000410000 */
[C---:B------:R-:W-:Y:S01]  /*7940*/  LOP3.LUT R30, R47.reuse, 0xffff0000, RZ, 0xc0, !PT ;  /* 0xffff00002f1e7812 */ /* 0x040fe200078ec0ff */
[----:B------:R-:W-:Y:S01]  /*7950*/  IMAD.U32 R33, R47, 0x10000, RZ ;  /* 0x000100002f217824 */ /* 0x000fe200078e00ff */
[----:B------:R-:W-:Y:S01]  /*7960*/  LOP3.LUT R44, R44, 0xffff0000, RZ, 0xc0, !PT ;  /* 0xffff00002c2c7812 */ /* 0x000fe200078ec0ff */
[----:B------:R-:W-:Y:S01]  /*7970*/  FFMA.FTZ R48, R32, R48, R53 ;  /* 0x0000003020307223 */ /* 0x000fe20000010035 */
[C---:B------:R-:W-:Y:S01]  /*7980*/  FMUL.FTZ R32, R4.reuse, R31 ;  /* 0x0000001f04207220 */ /* 0x040fe20000410000 */
[-C--:B------:R-:W-:Y:S01]  /*7990*/  FMUL.FTZ R45, R4, R33.reuse ;  /* 0x00000021042d7220 */ /* 0x080fe20000410000 */
[C---:B------:R-:W-:Y:S01]  /*79a0*/  FMUL.FTZ R46, R5.reuse, R30 ;  /* 0x0000001e052e7220 */ /* 0x040fe20000410000 */
[-C--:B------:R-:W-:Y:S01]  /*79b0*/  FMUL.FTZ R47, R5, R44.reuse ;  /* 0x0000002c052f7220 */ /* 0x080fe20000410000 */
[C---:B------:R-:W-:Y:S01]  /*79c0*/  FFMA.FTZ R33, R6.reuse, R33, R32 ;  /* 0x0000002106217223 */ /* 0x040fe20000010020 */
[----:B------:R-:W-:Y:S01]  /*79d0*/  FFMA.FTZ R4, R6, R31, -R45 ;  /* 0x0000001f06047223 */ /* 0x000fe2000001082d */
[C---:B------:R-:W-:Y:S01]  /*79e0*/  FFMA.FTZ R5, R7.reuse, R44, -R46 ;  /* 0x0000002c07057223 */ /* 0x040fe2000001082e */
[----:B------:R-:W-:Y:S01]  /*79f0*/  FFMA.FTZ R30, R7, R30, R47 ;  /* 0x0000001e071e7223 */ /* 0x000fe2000001002f */
[----:B------:R-:W-:-:S02]  /*7a00*/  F2FP.BF16.F32.PACK_AB R6, R50, R51 ;  /* 0x000000333206723e */ /* 0x000fc400000010ff */
[----:B------:R-:W-:Y:S02]  /*7a10*/  F2FP.BF16.F32.PACK_AB R7, R48, R49 ;  /* 0x000000313007723e */ /* 0x000fe400000010ff */
[----:B------:R-:W-:Y:S02]  /*7a20*/  F2FP.BF16.F32.PACK_AB R4, R33, R4 ;  /* 0x000000042104723e */ /* 0x000fe400000010ff */
[----:B------:R-:W-:-:S05]  /*7a30*/  F2FP.BF16.F32.PACK_AB R5, R30, R5 ;  /* 0x000000051e05723e */ /* 0x000fca00000010ff */
[----:B------:R1:W-:Y:S02]  /*7a40*/  STS.128 [R3+0x8400], R4 ;  /* 0x0084000403007388 */ /* 0x0003e40000000c00 */
.L_x_1440:
[----:B------:R-:W-:Y:S05]  /*7a50*/  BSYNC B2 ;  /* 0x0000000000027941 */ /* 0x000fea0003800000 */
.L_x_1439:
[----:B------:R-:W-:Y:S05]  /*7a60*/  @P1 BRA `(.L_x_1438) ;  /* 0x0000000000b81947 */ /* 0x000fea0003800000 */
[----:B-1----:R-:W1:Y:S01]  /*7a70*/  LDS.128 R4, [R0] ;  /* 0x0000000000047984 */ /* 0x002e620000000c00 */
[----:B------:R-:W-:Y:S02]  /*7a80*/  SHF.R.U64 R30, R24, 0x10, R25 ;  /* 0x00000010181e7819 */ /* 0x000fe40000001219 */
[----:B------:R-:W-:Y:S02]  /*7a90*/  SHF.R.U64 R24, R26, 0x10, R27 ;  /* 0x000000101a187819 */ /* 0x000fe4000000121b */
[----:B------:R-:W-:Y:S02]  /*7aa0*/  SHF.R.U32.HI R25, RZ, 0x10, R25 ;  /* 0x00000010ff197819 */ /* 0x000fe40000011619 */
[----:B------:R-:W-:Y:S02]  /*7ab0*/  SHF.R.U32.HI R27, RZ, 0x10, R27 ;  /* 0x00000010ff1b7819 */ /* 0x000fe4000001161b */
[----:B------:R-:W-:Y:S02]  /*7ac0*/  PRMT R42, R42, 0x5410, R25 ;  /* 0x000054102a2a7816 */ /* 0x000fe40000000019 */
[----:B------:R-:W-:-:S02]  /*7ad0*/  PRMT R40, R40, 0x5410, R27 ;  /* 0x0000541028287816 */ /* 0x000fc4000000001b */
[----:B------:R-:W-:Y:S01]  /*7ae0*/  PRMT R43, R43, 0x5410, R30 ;  /* 0x000054102b2b7816 */ /* 0x000fe2000000001e */
[----:B------:R-:W-:Y:S01]  /*7af0*/  IMAD.U32 R30, R42, 0x10000, RZ ;  /* 0x000100002a1e7824 */ /* 0x000fe200078e00ff */
[----:B------:R-:W-:Y:S01]  /*7b00*/  PRMT R39, R39, 0x5410, R24 ;  /* 0x0000541027277816 */ /* 0x000fe20000000018 */
[C---:B------:R-:W-:Y:S01]  /*7b10*/  IMAD.U32 R31, R40.reuse, 0x10000, RZ ;  /* 0x00010000281f7824 */ /* 0x040fe200078e00ff */
[----:B------:R-:W-:Y:S02]  /*7b20*/  LOP3.LUT R40, R40, 0xffff0000, RZ, 0xc0, !PT ;  /* 0xffff000028287812 */ /* 0x000fe400078ec0ff */
[----:B------:R-:W-:Y:S02]  /*7b30*/  LOP3.LUT R42, R42, 0xffff0000, RZ, 0xc0, !PT ;  /* 0xffff00002a2a7812 */ /* 0x000fe400078ec0ff */
[C---:B-1----:R-:W-:Y:S01]  /*7b40*/  LOP3.LUT R25, R6.reuse, 0xffff0000, RZ, 0xc0, !PT ;  /* 0xffff000006197812 */ /* 0x042fe200078ec0ff */
[----:B------:R-:W-:Y:S01]  /*7b50*/  IMAD.U32 R24, R6, 0x10000, RZ ;  /* 0x0001000006187824 */ /* 0x000fe200078e00ff */
[C---:B------:R-:W-:Y:S01]  /*7b60*/  LOP3.LUT R27, R7.reuse, 0xffff0000, RZ, 0xc0, !PT ;  /* 0xffff0000071b7812 */ /* 0x040fe200078ec0ff */
[----:B------:R-:W-:-:S02]  /*7b70*/  IMAD.U32 R26, R7, 0x10000, RZ ;  /* 0x00010000071a7824 */ /* 0x000fc400078e00ff */
[C---:B------:R-:W-:Y:S01]  /*7b80*/  FMUL.FTZ R32, R25.reuse, R30 ;  /* 0x0000001e19207220 */ /* 0x040fe20000410000 */
[-C--:B------:R-:W-:Y:S01]  /*7b90*/  FMUL.FTZ R33, R25, R31.reuse ;  /* 0x0000001f19217220 */ /* 0x080fe20000410000 */
[----:B------:R-:W-:Y:S01]  /*7ba0*/  FMUL.FTZ R25, R27, R40 ;  /* 0x000000281b197220 */ /* 0x000fe20000410000 */
[----:B------:R-:W-:Y:S02]  /*7bb0*/  IMAD.U32 R6, R4, 0x10000, RZ ;  /* 0x0001000004067824 */ /* 0x000fe400078e00ff */
[C---:B0-----:R-:W-:Y:S01]  /*7bc0*/  FFMA.FTZ R45, R24.reuse, R31, R32 ;  /* 0x0000001f182d7223 */ /* 0x041fe20000010020 */
[----:B------:R-:W-:Y:S02]  /*7bd0*/  IMAD.U32 R7, R5, 0x10000, RZ ;  /* 0x0001000005077824 */ /* 0x000fe400078e00ff */
[----:B------:R-:W-:Y:S01]  /*7be0*/  FFMA.FTZ R44, R24, R30, -R33 ;  /* 0x0000001e182c7223 */ /* 0x000fe20000010821 */
[-C--:B------:R-:W-:Y:S01]  /*7bf0*/  FMUL.FTZ R31, R27, R42.reuse ;  /* 0x0000002a1b1f7220 */ /* 0x080fe20000410000 */
[----:B------:R-:W-:Y:S01]  /*7c00*/  LOP3.LUT R4, R4, 0xffff0000, RZ, 0xc0, !PT ;  /* 0xffff000004047812 */ /* 0x000fe200078ec0ff */
[C---:B------:R-:W-:Y:S01]  /*7c10*/  FFMA.FTZ R42, R26.reuse, R42, -R25 ;  /* 0x0000002a1a2a7223 */ /* 0x040fe20000010819 */
[----:B------:R-:W-:Y:S01]  /*7c20*/  LOP3.LUT R5, R5, 0xffff0000, RZ, 0xc0, !PT ;  /* 0xffff000005057812 */ /* 0x000fe200078ec0ff */
[C---:B------:R-:W-:Y:S01]  /*7c30*/  IMAD.U32 R27, R39.reuse, 0x10000, RZ ;  /* 0x00010000271b7824 */ /* 0x040fe200078e00ff */
[----:B------:R-:W-:Y:S01]  /*7c40*/  LOP3.LUT R30, R39, 0xffff0000, RZ, 0xc0, !PT ;  /* 0xffff0000271e7812 */ /* 0x000fe200078ec0ff */
[C---:B------:R-:W-:Y:S01]  /*7c50*/  IMAD.U32 R25, R43.reuse, 0x10000, RZ ;  /* 0x000100002b197824 */ /* 0x040fe200078e00ff */
[----:B------:R-:W-:Y:S01]  /*7c60*/  LOP3.LUT R24, R43, 0xffff0000, RZ, 0xc0, !PT ;  /* 0xffff00002b187812 */ /* 0x000fe200078ec0ff */
[----:B------:R-:W-:Y:S01]  /*7c70*/  FFMA.FTZ R39, R26, R40, R31 ;  /* 0x000000281a277223 */ /* 0x000fe2000001001f */
[C---:B------:R-:W-:Y:S01]  /*7c80*/  FMUL.FTZ R31, R4.reuse, R27 ;  /* 0x0000001b041f7220 */ /* 0x040fe20000410000 */
[-C--:B------:R-:W-:Y:S01]  /*7c90*/  FMUL.FTZ R26, R4, R25.reuse ;  /* 0x00000019041a7220 */ /* 0x080fe20000410000 */
        /* <DEDUP_REMOVED lines=11> */
.L_x_1438:
[----:B------:R-:W-:Y:S05]  /*7d50*/  BSYNC B1 ;  /* 0x0000000000017941 */ /* 0x000fea0003800000 */
.L_x_1437:
[----:B-12---:R-:W-:-:S05]  /*7d60*/  VIADD R4, R17, 0x60 ;  /* 0x0000006011047836 */ /* 0x006fca0000000000 */
[----:B------:R-:W-:-:S13]  /*7d70*/  ISETP.GE.AND P0, PT, R4, R14, PT ;  /* 0x0000000e0400720c */ /* 0x000fda0003f06270 */
        /* <DEDUP_REMOVED lines=8> */
[----:B------:R-:W-:Y:S02]  /*7e00*/  SHF.R.U64 R25, R12, 0x10, R13 ;  /* 0x000000100c197819 */ /* 0x000fe4000000120d */
[--C-:B------:R-:W-:Y:S02]  /*7e10*/  SHF.R.U64 R12, R20, 0x10, R21.reuse ;  /* 0x00000010140c7819 */ /* 0x100fe40000001215 */
        /* <DEDUP_REMOVED lines=14> */
[CC--:B------:R-:W-:Y:S01]  /*7f00*/  FMUL.FTZ R27, R13.reuse, R24.reuse ;  /* 0x000000180d1b7220 */ /* 0x0c0fe20000410000 */
[-C--:B------:R-:W-:Y:S01]  /*7f10*/  FMUL.FTZ R13, R13, R21.reuse ;  /* 0x000000150d0d7220 */ /* 0x080fe20000410000 */
[C---:B------:R-:W-:Y:S01]  /*7f20*/  IMAD.U32 R6, R4.reuse, 0x10000, RZ ;  /* 0x0001000004067824 */ /* 0x040fe200078e00ff */
[----:B------:R-:W-:Y:S01]  /*7f30*/  LOP3.LUT R4, R4, 0xffff0000, RZ, 0xc0, !PT ;  /* 0xffff000004047812 */ /* 0x000fe200078ec0ff */
[C---:B------:R-:W-:Y:S02]  /*7f40*/  IMAD.U32 R7, R5.reuse, 0x10000, RZ ;  /* 0x0001000005077824 */ /* 0x040fe400078e00ff */
[C---:B------:R-:W-:Y:S01]  /*7f50*/  FFMA.FTZ R31, R12.reuse, R24, R13 ;  /* 0x000000180c1f7223 */ /* 0x040fe2000001000d */
[----:B------:R-:W-:Y:S01]  /*7f60*/  FFMA.FTZ R26, R12, R21, -R27 ;  /* 0x000000150c1a7223 */ /* 0x000fe2000001081b */
[----:B------:R-:W-:Y:S01]  /*7f70*/  IMAD.U32 R13, R38, 0x10000, RZ ;  /* 0x00010000260d7824 */ /* 0x000fe200078e00ff */
[----:B------:R-:W-:Y:S01]  /*7f80*/  LOP3.LUT R5, R5, 0xffff0000, RZ, 0xc0, !PT ;  /* 0xffff000005057812 */ /* 0x000fe200078ec0ff */
[C---:B------:R-:W-:Y:S01]  /*7f90*/  FMUL.FTZ R33, R20.reuse, R25 ;  /* 0x0000001914217220 */ /* 0x040fe20000410000 */
[-C--:B------:R-:W-:Y:S01]  /*7fa0*/  FMUL.FTZ R27, R20, R41.reuse ;  /* 0x00000029141b7220 */ /* 0x080fe20000410000 */
[C---:B------:R-:W-:Y:S01]  /*7fb0*/  LOP3.LUT R12, R37.reuse, 0xffff0000, RZ, 0xc0, !PT ;  /* 0xffff0000250c7812 */ /* 0x040fe200078ec0ff */
[----:B------:R-:W-:Y:S01]  /*7fc0*/  IMAD.U32 R21, R37, 0x10000, RZ ;  /* 0x0001000025157824 */ /* 0x000fe200078e00ff */
[----:B------:R-:W-:Y:S01]  /*7fd0*/  LOP3.LUT R38, R38, 0xffff0000, RZ, 0xc0, !PT ;  /* 0xffff000026267812 */ /* 0x000fe200078ec0ff */
[C---:B------:R-:W-:Y:S01]  /*7fe0*/  FFMA.FTZ R33, R14.reuse, R41, -R33 ;  /* 0x000000290e217223 */ /* 0x040fe20000010821 */
        /* <DEDUP_REMOVED lines=13> */
[----:B------:R1:W-:Y:S02]  /*80c0*/  STS.128 [R3+0xb400], R4 ;  /* 0x00b4000403007388 */ /* 0x0003e40000000c00 */
.L_x_1443:
[----:B------:R-:W-:Y:S05]  /*80d0*/  BSYNC B1 ;  /* 0x0000000000017941 */ /* 0x000fea0003800000 */
.L_x_1442:
[----:B------:R-:W-:Y:S05]  /*80e0*/  @P1 BRA `(.L_x_1441) ;  /* 0x0000001800501947 */ /* 0x000fea0003800000 */
[----:B-1----:R-:W1:Y:S01]  /*80f0*/  LDS.128 R4, [R0+0x3000] ;  /* 0x0030000000047984 */ /* 0x002e620000000c00 */
[----:B------:R-:W-:Y:S02]  /*8100*/  SHF.R.U64 R3, R8, 0x10, R9 ;  /* 0x0000001008037819 */ /* 0x000fe40000001209 */
[--C-:B------:R-:W-:Y:S02]  /*8110*/  SHF.R.U64 R8, R10, 0x10, R11.reuse ;  /* 0x000000100a087819 */ /* 0x100fe4000000120b */
[----:B------:R-:W-:Y:S02]  /*8120*/  SHF.R.U32.HI R10, RZ, 0x10, R11 ;  /* 0x00000010ff0a7819 */ /* 0x000fe4000001160b */
[----:B------:R-:W-:Y:S02]  /*8130*/  SHF.R.U32.HI R12, RZ, 0x10, R9 ;  /* 0x00000010ff0c7819 */ /* 0x000fe40000011609 */
[----:B------:R-:W-:Y:S02]  /*8140*/  PRMT R29, R29, 0x5410, R10 ;  /* 0x000054101d1d7816 */ /* 0x000fe4000000000a */
[----:B------:R-:W-:-:S02]  /*8150*/  PRMT R35, R35, 0x5410, R12 ;  /* 0x0000541023237816 */ /* 0x000fc4000000000c */
[----:B------:R-:W-:Y:S01]  /*8160*/  PRMT R15, R15, 0x5410, R8 ;  /* 0x000054100f0f7816 */ /* 0x000fe20000000008 */
[C---:B------:R-:W-:Y:S01]  /*8170*/  IMAD.U32 R12, R29.reuse, 0x10000, RZ ;  /* 0x000100001d0c7824 */ /* 0x040fe200078e00ff */
[----:B------:R-:W-:Y:S01]  /*8180*/  LOP3.LUT R29, R29, 0xffff0000, RZ, 0xc0, !PT ;  /* 0xffff00001d1d7812 */ /* 0x000fe200078ec0ff */
[C---:B------:R-:W-:Y:S01]  /*8190*/  IMAD.U32 R11, R35.reuse, 0x10000, RZ ;  /* 0x00010000230b7824 */ /* 0x040fe200078e00ff */
[----:B------:R-:W-:Y:S02]  /*81a0*/  LOP3.LUT R35, R35, 0xffff0000, RZ, 0xc0, !PT ;  /* 0xffff000023237812 */ /* 0x000fe400078ec0ff */
[----:B------:R-:W-:Y:S02]  /*81b0*/  PRMT R34, R34, 0x5410, R3 ;  /* 0x0000541022227816 */ /* 0x000fe40000000003 */
[C---:B-1----:R-:W-:Y:S01]  /*81c0*/  LOP3.LUT R9, R6.reuse, 0xffff0000, RZ, 0xc0, !PT ;  /* 0xffff000006097812 */ /* 0x042fe200078ec0ff */
[C---:B------:R-:W-:Y:S01]  /*81d0*/  IMAD.U32 R10, R7.reuse, 0x10000, RZ ;  /* 0x00010000070a7824 */ /* 0x040fe200078e00ff */
[----:B------:R-:W-:Y:S01]  /*81e0*/  LOP3.LUT R7, R7, 0xffff0000, RZ, 0xc0, !PT ;  /* 0xffff000007077812 */ /* 0x000fe200078ec0ff */
[----:B------:R-:W-:-:S02]  /*81f0*/  IMAD.U32 R8, R6, 0x10000, RZ ;  /* 0x0001000006087824 */ /* 0x000fc400078e00ff */
[CC--:B------:R-:W-:Y:S01]  /*8200*/  FMUL.FTZ R13, R9.reuse, R12.reuse ;  /* 0x0000000c090d7220 */ /* 0x0c0fe20000410000 */
[----:B------:R-:W-:Y:S01]  /*8210*/  FMUL.FTZ R9, R9, R11 ;  /* 0x0000000b09097220 */ /* 0x000fe20000410000 */
[C---:B------:R-:W-:Y:S01]  /*8220*/  FMUL.FTZ R21, R7.reuse, R29 ;  /* 0x0000001d07157220 */ /* 0x040fe20000410000 */
[----:B------:R-:W-:Y:S02]  /*8230*/  IMAD.U32 R3, R4, 0x10000, RZ ;  /* 0x0001000004037824 */ /* 0x000fe400078e00ff */
[C---:B------:R-:W-:Y:S01]  /*8240*/  FFMA.FTZ R13, R8.reuse, R11, -R13 ;  /* 0x0000000b080d7223 */ /* 0x040fe2000001080d */
[----:B------:R-:W-:Y:S01]  /*8250*/  FFMA.FTZ R14, R8, R12, R9 ;  /* 0x0000000c080e7223 */ /* 0x000fe20000010009 */
[-C--:B------:R-:W-:Y:S01]  /*8260*/  FMUL.FTZ R9, R7, R35.reuse ;  /* 0x0000002307097220 */ /* 0x080fe20000410000 */
[----:B------:R-:W-:Y:S01]  /*8270*/  IMAD.U32 R6, R5, 0x10000, RZ ;  /* 0x0001000005067824 */ /* 0x000fe200078e00ff */
[----:B------:R-:W-:Y:S01]  /*8280*/  LOP3.LUT R4, R4, 0xffff0000, RZ, 0xc0, !PT ;  /* 0xffff000004047812 */ /* 0x000fe200078ec0ff */
[----:B------:R-:W-:Y:S01]  /*8290*/  IMAD.U32 R8, R15, 0x10000, RZ ;  /* 0x000100000f087824 */ /* 0x000fe200078e00ff */
[----:B------:R-:W-:Y:S01]  /*82a0*/  LOP3.LUT R5, R5, 0xffff0000, RZ, 0xc0, !PT ;  /* 0xffff000005057812 */ /* 0x000fe200078ec0ff */
[----:B------:R-:W-:Y:S01]  /*82b0*/  IMAD.U32 R7, R34, 0x10000, RZ ;  /* 0x0001000022077824 */ /* 0x000fe200078e00ff */
[----:B------:R-:W-:Y:S01]  /*82c0*/  LOP3.LUT R15, R15, 0xffff0000, RZ, 0xc0, !PT ;  /* 0xffff00000f0f7812 */ /* 0x000fe200078ec0ff */
[----:B------:R-:W-:Y:S01]  /*82d0*/  FFMA.FTZ R21, R10, R35, -R21 ;  /* 0x000000230a157223 */ /* 0x000fe20000010815 */
[----:B------:R-:W-:Y:S01]  /*82e0*/  LOP3.LUT R34, R34, 0xffff0000, RZ, 0xc0, !PT ;  /* 0xffff000022227812 */ /* 0x000fe200078ec0ff */
        /* <DEDUP_REMOVED lines=13> */
[----:B------:R2:W-:Y:S01]  /*83c0*/  STS.128 [R0+0x3000], R4 ;  /* 0x0030000400007388 */ /* 0x0005e20000000c00 */
[----:B------:R-:W-:Y:S05]  /*83d0*/  BRA `(.L_x_1441) ;  /* 0x0000001400947947 */ /* 0x000fea0003800000 */
.L_x_1428:
[----:B------:R-:W1:Y:S01]  /*83e0*/  S2R R0, SR_TID.X ;  /* 0x0000000000007919 */ /* 0x000e620000002100 */
[----:B------:R-:W2:Y:S01]  /*83f0*/  LDC R32, c[0x0][0x448] ;  /* 0x00011200ff207b82 */ /* 0x000ea20000000800 */
[----:B------:R-:W-:Y:S01]  /*8400*/  ULDC.64 UR4, c[0x0][0x3f8] ;  /* 0x0000fe0000047ab9 */ /* 0x000fe20000000a00 */
[----:B------:R-:W-:Y:S01]  /*8410*/  ULDC.64 UR6, c[0x0][0x408] ;  /* 0x0001020000067ab9 */ /* 0x000fe20000000a00 */
[----:B------:R-:W-:Y:S01]  /*8420*/  IMAD.MOV.U32 R27, RZ, RZ, R31 ;  /* 0x000000ffff1b7224 */ /* 0x000fe200078e001f */
[----:B------:R-:W-:Y:S01]  /*8430*/  SHF.R.S32.HI R43, RZ, 0x1f, R18 ;  /* 0x0000001fff2b7819 */ /* 0x000fe20000011412 */
[----:B------:R-:W-:Y:S01]  /*8440*/  IMAD.MOV.U32 R4, RZ, RZ, R24 ;  /* 0x000000ffff047224 */ /* 0x000fe200078e0018 */
[----:B--2---:R-:W-:Y:S01]  /*8450*/  ISETP.NE.AND P0, PT, R32, 0x1, PT ;  /* 0x000000012000780c */ /* 0x004fe20003f05270 */
[----:B-1----:R-:W-:-:S05]  /*8460*/  VIADD R0, R0, 0xffffff80 ;  /* 0xffffff8000007836 */ /* 0x002fca0000000000 */
[----:B------:R-:W-:-:S07]  /*8470*/  SHF.R.S32.HI R3, RZ, 0x1f, R0 ;  /* 0x0000001fff037819 */ /* 0x000fce0000011400 */
[----:B------:R-:W1:Y:S01]  /*8480*/  @P0 LDC R5, c[0x0][0x450] ;  /* 0x00011400ff050b82 */ /* 0x000e620000000800 */
[----:B------:R-:W-:-:S04]  /*8490*/  LEA.HI R3, R3, R0, RZ, 0x2 ;  /* 0x0000000003037211 */ /* 0x000fc800078f10ff */
[----:B------:R-:W-:-:S05]  /*84a0*/  LOP3.LUT R3, R3, 0xfffffffc, RZ, 0xc0, !PT ;  /* 0xfffffffc03037812 */ /* 0x000fca00078ec0ff */
[----:B------:R-:W-:Y:S02]  /*84b0*/  IMAD.IADD R3, R0, 0x1, -R3 ;  /* 0x0000000100037824 */ /* 0x000fe400078e0a03 */
[----:B------:R-:W2:Y:S02]  /*84c0*/  @P0 LDC R0, c[0x0][0x44c] ;  /* 0x00011300ff000b82 */ /* 0x000ea40000000800 */
[----:B------:R-:W-:-:S04]  /*84d0*/  IMAD R3, R3, 0x60, R35 ;  /* 0x0000006003037824 */ /* 0x000fc800078e0223 */
[----:B--2---:R-:W-:-:S05]  /*84e0*/  @P0 IMAD.HI.U32 R0, R3, R0, RZ ;  /* 0x0000000003000227 */ /* 0x004fca00078e00ff */
[----:B-1----:R-:W-:Y:S01]  /*84f0*/  @P0 SHF.R.U32.HI R3, RZ, R5, R0 ;  /* 0x00000005ff030219 */ /* 0x002fe20000011600 */
[----:B------:R-:W-:-:S03]  /*8500*/  IMAD.MOV.U32 R5, RZ, RZ, R33 ;  /* 0x000000ffff057224 */ /* 0x000fc600078e0021 */
[----:B------:R-:W-:Y:S01]  /*8510*/  SHF.R.S32.HI R0, RZ, 0x1f, R3 ;  /* 0x0000001fff007819 */ /* 0x000fe20000011403 */
[----:B------:R-:W-:-:S04]  /*8520*/  IMAD.WIDE.U32 R26, R3, UR4, R26 ;  /* 0x00000004031a7c25 */ /* 0x000fc8000f8e001a */
[C---:B------:R-:W-:Y:S02]  /*8530*/  IMAD R6, R0.reuse, UR4, RZ ;  /* 0x0000000400067c24 */ /* 0x040fe4000f8e02ff */
[----:B------:R-:W-:Y:S02]  /*8540*/  IMAD R0, R0, UR6, RZ ;  /* 0x0000000600007c24 */ /* 0x000fe4000f8e02ff */
[C---:B------:R-:W-:Y:S01]  /*8550*/  IMAD R7, R3.reuse, UR5, R6 ;  /* 0x0000000503077c24 */ /* 0x040fe2000f8e0206 */
[----:B------:R-:W-:Y:S01]  /*8560*/  ULDC.64 UR4, c[0x0][0x3e8] ;  /* 0x0000fa0000047ab9 */ /* 0x000fe20000000a00 */
[C---:B------:R-:W-:Y:S01]  /*8570*/  IMAD.WIDE.U32 R4, R3.reuse, UR6, R4 ;  /* 0x0000000603047c25 */ /* 0x040fe2000f8e0004 */
[----:B------:R-:W-:Y:S01]  /*8580*/  LEA R25, P0, R26, UR4, 0x1 ;  /* 0x000000041a197c11 */ /* 0x000fe2000f8008ff */
[----:B------:R-:W-:Y:S02]  /*8590*/  UMOV UR4, 0xffffffff ;  /* 0xffffffff00047882 */ /* 0x000fe40000000000 */
[----:B------:R-:W-:Y:S01]  /*85a0*/  IMAD R3, R3, UR7, R0 ;  /* 0x0000000703037c24 */ /* 0x000fe2000f8e0200 */
[----:B------:R-:W-:Y:S01]  /*85b0*/  ULDC.64 UR6, c[0x0][0x400] ;  /* 0x0001000000067ab9 */ /* 0x000fe20000000a00 */
[----:B------:R-:W-:Y:S01]  /*85c0*/  IMAD.IADD R7, R27, 0x1, R7 ;  /* 0x000000011b077824 */ /* 0x000fe200078e0207 */
[----:B------:R-:W-:Y:S01]  /*85d0*/  LEA R27, P1, R4, UR6, 0x1 ;  /* 0x00000006041b7c11 */ /* 0x000fe2000f8208ff */
[----:B------:R-:W-:-:S03]  /*85e0*/  IMAD.IADD R3, R5, 0x1, R3 ;  /* 0x0000000105037824 */ /* 0x000fc600078e0203 */
[----:B------:R-:W-:Y:S02]  /*85f0*/  LEA.HI.X R26, R26, UR5, R7, 0x1, P0 ;  /* 0x000000051a1a7c11 */ /* 0x000fe400080f0c07 */
[----:B------:R-:W-:Y:S01]  /*8600*/  LEA.HI.X R24, R4, UR7, R3, 0x1, P1 ;  /* 0x0000000704187c11 */ /* 0x000fe200088f0c03 */
[----:B------:R-:W-:Y:S06]  /*8610*/  BRA.DIV UR4, `(.L_x_1444) ;  /* 0x0000019604f07947 */ /* 0x000fec000b800000 */
[----:B------:R-:W2:Y:S01]  /*8620*/  LDL R6, [R1+0x8] ;  /* 0x0000080001067983 */ /* 0x000ea20000100800 */
[----:B------:R-:W1:Y:S03]  /*8630*/  LDC R41, c[0x0][0x3f4] ;  /* 0x0000fd00ff297b82 */ /* 0x000e660000000800 */
[----:B------:R-:W3:Y:S04]  /*8640*/  SHFL.IDX PT, R3, R25, RZ, 0x1c1f ;  /* 0x001c1fff19037589 */ /* 0x000ee800000e0000 */
[----:B------:R-:W4:Y:S04]  /*8650*/  SHFL.IDX PT, R0, R26, RZ, 0x1c1f ;  /* 0x001c1fff1a007589 */ /* 0x000f2800000e0000 */
[----:B0-----:R-:W0:Y:S04]  /*8660*/  SHFL.IDX PT, R14, R27, RZ, 0x1c1f ;  /* 0x001c1fff1b0e7589 */ /* 0x001e2800000e0000 */
[----:B------:R-:W5:Y:S01]  /*8670*/  SHFL.IDX PT, R4, R24, RZ, 0x1c1f ;  /* 0x001c1fff18047589 */ /* 0x000f6200000e0000 */
[----:B-1----:R-:W-:Y:S01]  /*8680*/  ISETP.GE.AND P0, PT, R18, R41, PT ;  /* 0x000000291200720c */ /* 0x002fe20003f06270 */
[----:B--2---:R-:W-:-:S05]  /*8690*/  IMAD R32, R6, R32, RZ ;  /* 0x0000002006207224 */ /* 0x004fca00078e02ff */
[----:B------:R-:W-:-:S13]  /*86a0*/  ISETP.GE.OR P1, PT, R35, R32, P0 ;  /* 0x000000202300720c */ /* 0x000fda0000726670 */
[C---:B------:R-:W-:Y:S01]  /*86b0*/  @!P1 IMAD.SHL.U32 R5, R18.reuse, 0x2, RZ ;  /* 0x0000000212059824 */ /* 0x040fe200078e00ff */
[----:B------:R-:W-:-:S04]  /*86c0*/  @!P1 SHF.L.U64.HI R21, R18, 0x1, R43 ;  /* 0x0000000112159819 */ /* 0x000fc8000001022b */
[----:B---3--:R-:W-:-:S05]  /*86d0*/  @!P1 IADD3 R6, P2, R3, R5, RZ ;  /* 0x0000000503069210 */ /* 0x008fca0007f5e0ff */
[----:B----4-:R-:W-:-:S05]  /*86e0*/  @!P1 IMAD.X R7, R0, 0x1, R21, P2 ;  /* 0x0000000100079824 */ /* 0x010fca00010e0615 */
[----:B------:R-:W2:Y:S01]  /*86f0*/  @!P1 LD.E.128 R8, desc[UR40][R6.64] ;  /* 0x0000002806089980 */ /* 0x000ea2000c101d00 */
[----:B0-----:R-:W-:-:S05]  /*8700*/  @!P1 IADD3 R14, P2, R14, R5, RZ ;  /* 0x000000050e0e9210 */ /* 0x001fca0007f5e0ff */
[----:B-----5:R-:W-:-:S04]  /*8710*/  @!P1 IMAD.X R3, R4, 0x1, R21, P2 ;  /* 0x0000000104039824 */ /* 0x020fc800010e0615 */
[----:B------:R-:W-:-:S05]  /*8720*/  @!P1 IMAD.MOV.U32 R15, RZ, RZ, R3 ;  /* 0x000000ffff0f9224 */ /* 0x000fca00078e0003 */
[----:B------:R0:W3:Y:S01]  /*8730*/  @!P1 LD.E.128 R4, desc[UR40][R14.64] ;  /* 0x000000280e049980 */ /* 0x0000e2000c101d00 */
[----:B------:R-:W-:Y:S02]  /*8740*/  CS2R R36, SRZ ;  /* 0x0000000000247805 */ /* 0x000fe4000001ff00 */
[----:B------:R-:W-:Y:S02]  /*8750*/  CS2R R38, SRZ ;  /* 0x0000000000267805 */ /* 0x000fe4000001ff00 */
[----:B------:R-:W-:Y:S01]  /*8760*/  CS2R R30, SRZ ;  /* 0x00000000001e7805 */ /* 0x000fe2000001ff00 */
[----:B------:R-:W1:Y:S01]  /*8770*/  SHFL.IDX PT, R24, R24, 0x1, 0x1c1f ;  /* 0x003c1f0018187f89 */ /* 0x000e6200000e0000 */
[----:B------:R-:W-:-:S03]  /*8780*/  CS2R R20, SRZ ;  /* 0x0000000000147805 */ /* 0x000fc6000001ff00 */
[----:B0-----:R0:W4:Y:S01]  /*8790*/  SHFL.IDX PT, R14, R27, 0x1, 0x1c1f ;  /* 0x003c1f001b0e7f89 */ /* 0x00112200000e0000 */
[----:B--2---:R-:W-:Y:S02]  /*87a0*/  @!P1 IMAD.MOV.U32 R36, RZ, RZ, R8 ;  /* 0x000000ffff249224 */ /* 0x004fe400078e0008 */
[----:B------:R-:W-:Y:S02]  /*87b0*/  @!P1 IMAD.MOV.U32 R37, RZ, RZ, R9 ;  /* 0x000000ffff259224 */ /* 0x000fe400078e0009 */
[----:B------:R-:W-:Y:S02]  /*87c0*/  IMAD.MOV.U32 R0, RZ, RZ, R36 ;  /* 0x000000ffff007224 */ /* 0x000fe400078e0024 */
[----:B------:R-:W-:Y:S02]  /*87d0*/  IMAD.MOV.U32 R3, RZ, RZ, R37 ;  /* 0x000000ffff037224 */ /* 0x000fe400078e0025 */
[----:B------:R-:W-:Y:S01]  /*87e0*/  @!P1 IMAD.MOV.U32 R38, RZ, RZ, R10 ;  /* 0x000000ffff269224 */ /* 0x000fe200078e000a */
[----:B------:R-:W-:Y:S01]  /*87f0*/  PRMT R48, R0, 0x7610, R48 ;  /* 0x0000761000307816 */ /* 0x000fe20000000030 */
[----:B------:R-:W-:Y:S01]  /*8800*/  @!P1 IMAD.MOV.U32 R39, RZ, RZ, R11 ;  /* 0x000000ffff279224 */ /* 0x000fe200078e000b */
[----:B------:R-:W-:Y:S01]  /*8810*/  PRMT R34, R34, 0x5410, R3 ;  /* 0x0000541022227816 */ /* 0x000fe20000000003 */
[----:B------:R0:W2:Y:S01]  /*8820*/  SHFL.IDX PT, R0, R26, 0x1, 0x1c1f ;  /* 0x003c1f001a007f89 */ /* 0x0000a200000e0000 */
[----:B------:R-:W-:-:S02]  /*8830*/  IMAD.MOV.U32 R8, RZ, RZ, R38 ;  /* 0x000000ffff087224 */ /* 0x000fc400078e0026 */
[----:B---3--:R-:W-:Y:S01]  /*8840*/  @!P1 IMAD.MOV.U32 R30, RZ, RZ, R4 ;  /* 0x000000ffff1e9224 */ /* 0x008fe200078e0004 */
[----:B------:R0:W3:Y:S01]  /*8850*/  SHFL.IDX PT, R3, R25, 0x1, 0x1c1f ;  /* 0x003c1f0019037f89 */ /* 0x0000e200000e0000 */
[----:B------:R-:W-:Y:S01]  /*8860*/  @!P1 IMAD.MOV.U32 R31, RZ, RZ, R5 ;  /* 0x000000ffff1f9224 */ /* 0x000fe200078e0005 */
[----:B------:R-:W-:Y:S01]  /*8870*/  PRMT R33, R8, 0x7610, R33 ;  /* 0x0000761008217816 */ /* 0x000fe20000000021 */
[----:B------:R-:W-:Y:S02]  /*8880*/  @!P1 IMAD.MOV.U32 R20, RZ, RZ, R6 ;  /* 0x000000ffff149224 */ /* 0x000fe400078e0006 */
[----:B------:R-:W-:Y:S02]  /*8890*/  @!P1 IMAD.MOV.U32 R21, RZ, RZ, R7 ;  /* 0x000000ffff159224 */ /* 0x000fe400078e0007 */
[----:B------:R-:W-:Y:S02]  /*88a0*/  IMAD.MOV.U32 R4, RZ, RZ, R30 ;  /* 0x000000ffff047224 */ /* 0x000fe400078e001e */
[----:B------:R-:W-:-:S02]  /*88b0*/  IMAD.MOV.U32 R5, RZ, RZ, R31 ;  /* 0x000000ffff057224 */ /* 0x000fc400078e001f */
[----:B------:R-:W-:Y:S01]  /*88c0*/  IMAD.MOV.U32 R9, RZ, RZ, R39 ;  /* 0x000000ffff097224 */ /* 0x000fe200078e0027 */
[----:B------:R-:W-:Y:S01]  /*88d0*/  PRMT R50, R4, 0x7610, R50 ;  /* 0x0000761004327816 */ /* 0x000fe20000000032 */
[----:B------:R-:W-:Y:S01]  /*88e0*/  IMAD.MOV.U32 R6, RZ, RZ, R20 ;  /* 0x000000ffff067224 */ /* 0x000fe200078e0014 */
[----:B------:R-:W-:Y:S01]  /*88f0*/  PRMT R54, R5, 0x7610, R54 ;  /* 0x0000761005367816 */ /* 0x000fe20000000036 */
[----:B------:R-:W-:Y:S01]  /*8900*/  IMAD.MOV.U32 R7, RZ, RZ, R21 ;  /* 0x000000ffff077224 */ /* 0x000fe200078e0015 */
[----:B------:R-:W-:Y:S02]  /*8910*/  PRMT R34, R9, 0x7610, R34 ;  /* 0x0000761009227816 */ /* 0x000fe40000000022 */
[----:B------:R-:W-:Y:S02]  /*8920*/  CS2R R4, SRZ ;  /* 0x0000000000047805 */ /* 0x000fe4000001ff00 */
[----:B------:R-:W-:Y:S02]  /*8930*/  PRMT R33, R33, 0x5410, R6 ;  /* 0x0000541021217816 */ /* 0x000fe40000000006 */
[----:B012-4-:R-:W-:-:S07]  /*8940*/  PRMT R55, R7, 0x7610, R55 ;  /* 0x0000761007377816 */ /* 0x017fce0000000037 */
.L_x_1730:
[----:B------:R-:W2:Y:S01]  /*8950*/  LDL R7, [R1+0x70] ;  /* 0x0000700001077983 */ /* 0x000ea20000100800 */
[----:B------:R-:W-:Y:S01]  /*8960*/  VIADD R35, R35, 0x60 ;  /* 0x0000006023237836 */ /* 0x000fe20000000000 */
[----:B------:R-:W-:Y:S01]  /*8970*/  BSSY B1, `(.L_x_1445) ;  /* 0x0000016000017945 */ /* 0x000fe20003800000 */
[----:B------:R-:W-:Y:S02]  /*8980*/  CS2R R8, SRZ ;  /* 0x0000000000087805 */ /* 0x000fe4000001ff00 */
[----:B------:R-:W-:Y:S02]  /*8990*/  CS2R R10, SRZ ;  /* 0x00000000000a7805 */ /* 0x000fe4000001ff00 */
[----:B------:R-:W-:Y:S02]  /*89a0*/  ISETP.GE.AND P1, PT, R35, R32, PT ;  /* 0x000000202300720c */ /* 0x000fe40003f26270 */
[----:B--2---:R-:W-:-:S04]  /*89b0*/  LEA.HI R6, R7, R7, RZ, 0x1 ;  /* 0x0000000707067211 */ /* 0x004fc800078f08ff */
[----:B------:R-:W-:-:S05]  /*89c0*/  LOP3.LUT R6, R6, 0xfffffffe, RZ, 0xc0, !PT ;  /* 0xfffffffe06067812 */ /* 0x000fca00078ec0ff */
[----:B------:R-:W-:Y:S01]  /*89d0*/  IMAD.IADD R13, R7, 0x1, -R6 ;  /* 0x00000001070d7824 */ /* 0x000fe200078e0a06 */
[----:B------:R-:W-:-:S04]  /*89e0*/  CS2R R6, SRZ ;  /* 0x0000000000067805 */ /* 0x000fc8000001ff00 */
[----:B------:R-:W-:Y:S01]  /*89f0*/  SHF.L.U32 R13, R13, 0x1f, RZ ;  /* 0x0000001f0d0d7819 */ /* 0x000fe200000006ff */
[----:B------:R-:W-:Y:S06]  /*8a00*/  @P1 BRA `(.L_x_1446) ;  /* 0x0000000000301947 */ /* 0x000fec0003800000 */
[----:B------:R-:W-:Y:S02]  /*8a10*/  CS2R R6, SRZ ;  /* 0x0000000000067805 */ /* 0x000fe4000001ff00 */
[----:B------:R-:W-:Y:S02]  /*8a20*/  CS2R R8, SRZ ;  /* 0x0000000000087805 */ /* 0x000fe4000001ff00 */
[----:B------:R-:W-:Y:S01]  /*8a30*/  CS2R R10, SRZ ;  /* 0x00000000000a7805 */ /* 0x000fe2000001ff00 */
[----:B------:R-:W-:Y:S06]  /*8a40*/  @P0 BRA `(.L_x_1446) ;  /* 0x0000000000200947 */ /* 0x000fec0003800000 */
[C---:B------:R-:W-:Y:S01]  /*8a50*/  IMAD.SHL.U32 R4, R18.reuse, 0x2, RZ ;  /* 0x0000000212047824 */ /* 0x040fe200078e00ff */
[----:B------:R-:W-:-:S04]  /*8a60*/  SHF.L.U64.HI R5, R18, 0x1, R43 ;  /* 0x0000000112057819 */ /* 0x000fc8000001022b */
[-C--:B---3--:R-:W-:Y:S02]  /*8a70*/  IADD3 R8, P1, R3, R4.reuse, RZ ;  /* 0x0000000403087210 */ /* 0x088fe40007f3e0ff */
[----:B------:R-:W-:-:S03]  /*8a80*/  IADD3 R4, P2, R14, R4, RZ ;  /* 0x000000040e047210 */ /* 0x000fc60007f5e0ff */
[--C-:B------:R-:W-:Y:S02]  /*8a90*/  IMAD.X R9, R0, 0x1, R5.reuse, P1 ;  /* 0x0000000100097824 */ /* 0x100fe400008e0605 */
[----:B------:R-:W-:-:S04]  /*8aa0*/  IMAD.X R5, R24, 0x1, R5, P2 ;  /* 0x0000000118057824 */ /* 0x000fc800010e0605 */
[----:B------:R-:W5:Y:S04]  /*8ab0*/  LD.E.128 R8, desc[UR40][R8.64] ;  /* 0x0000002808087980 */ /* 0x000f68000c101d00 */
[----:B------:R-:W5:Y:S02]  /*8ac0*/  LD.E.128 R4, desc[UR40][R4.64] ;  /* 0x0000002804047980 */ /* 0x000f64000c101d00 */
.L_x_1446:
[----:B------:R-:W-:Y:S05]  /*8ad0*/  BSYNC B1 ;  /* 0x0000000000017941 */ /* 0x000fea0003800000 */
.L_x_1445:
[----:B------:R-:W0:Y:S01]  /*8ae0*/  SYNCS.PHASECHK.TRANS64.TRYWAIT P1, [R2+URZ+0x16800], R13 ;  /* 0x0168000d020075a7 */ /* 0x000e22000802017f */
[----:B------:R-:W-:Y:S01]  /*8af0*/  IMAD R29, R29, -0xc0, R32 ;  /* 0xffffff401d1d7824 */ /* 0x000fe200078e0220 */
[----:B------:R-:W-:Y:S01]  /*8b00*/  BSSY B1, `(.L_x_1447) ;  /* 0x0000014000017945 */ /* 0x000fe20003800000 */
[----:B------:R-:W-:Y:S02]  /*8b10*/  VIADD R14, R17, 0x60 ;  /* 0x00000060110e7836 */ /* 0x000fe40000000000 */
[----:B---3-5:R-:W-:Y:S01]  /*8b20*/  IMAD.MOV.U32 R3, RZ, RZ, R4 ;  /* 0x000000ffff037224 */ /* 0x028fe200078e0004 */
[----:B------:R-:W-:Y:S01]  /*8b30*/  VIMNMX R0, R29, 0xc0, PT ;  /* 0x000000c01d007848 */ /* 0x000fe20003fe0100 */
[----:B------:R-:W-:-:S03]  /*8b40*/  IMAD.MOV.U32 R12, RZ, RZ, R5 ;  /* 0x000000ffff0c7224 */ /* 0x000fc600078e0005 */
[-C--:B------:R-:W-:Y:S02]  /*8b50*/  ISETP.GE.OR P2, PT, R17, R0.reuse, P0 ;  /* 0x000000001100720c */ /* 0x080fe40000746670 */
[----:B------:R-:W-:Y:S01]  /*8b60*/  ISETP.GE.OR P0, PT, R14, R0, P0 ;  /* 0x000000000e00720c */ /* 0x000fe20000706670 */
        /* <DEDUP_REMOVED lines=12> */
[----:B0-----:R-:W-:Y:S06]  /*8c30*/  @!P1 BRA `(.L_x_1448) ;  /* 0x0000019400dc9947 */ /* 0x001fec0003800000 */
.L_x_1731:
[----:B------:R-:W-:Y:S05]  /*8c40*/  BSYNC B1 ;  /* 0x0000000000017941 */ /* 0x000fea0003800000 */
.L_x_1447:
[----:B------:R-:W-:Y:S04]  /*8c50*/  BSSY B1, `(.L_x_1449) ;  /* 0x0000070000017945 */ /* 0x000fe80003800000 */
[----:B------:R-:W-:Y:S05]  /*8c60*/  @P2 BRA `(.L_x_1450) ;  /* 0x0000000400b82947 */ /* 0x000fea0003800000 */
[----:B------:R-:W2:Y:S01]  /*8c70*/  LDL R12, [R1+0x5c] ;  /* 0x00005c00010c7983 */ /* 0x000ea20000100800 */
[----:B0-----:R-:W-:Y:S01]  /*8c80*/  IMAD.IADD R13, R18, 0x1, R41 ;  /* 0x00000001120d7824 */ /* 0x001fe200078e0229 */
[----:B------:R-:W-:Y:S01]  /*8c90*/  SHF.R.U64 R49, R30, 0x10, R31 ;  /* 0x000000101e317819 */ /* 0x000fe2000000121f */
[----:B------:R-:W0:Y:S01]  /*8ca0*/  S2R R14, SR_TID.X ;  /* 0x00000000000e7919 */ /* 0x000e220000002100 */
[----:B------:R-:W-:Y:S02]  /*8cb0*/  SHF.R.U64 R47, R36, 0x10, R37 ;  /* 0x00000010242f7819 */ /* 0x000fe40000001225 */
[----:B------:R-:W-:Y:S02]  /*8cc0*/  SHF.R.U64 R36, R38, 0x10, R39 ;  /* 0x0000001026247819 */ /* 0x000fe40000001227 */
[----:B------:R-:W-:Y:S02]  /*8cd0*/  SHF.R.U64 R52, R20, 0x10, R21 ;  /* 0x0000001014347819 */ /* 0x000fe40000001215 */
[----:B------:R-:W-:-:S02]  /*8ce0*/  PRMT R49, R50, 0x5410, R49 ;  /* 0x0000541032317816 */ /* 0x000fc40000000031 */
[----:B------:R-:W-:Y:S02]  /*8cf0*/  SHF.R.U32.HI R39, RZ, 0x10, R39 ;  /* 0x00000010ff277819 */ /* 0x000fe40000011627 */
[----:B------:R-:W-:Y:S01]  /*8d00*/  PRMT R38, R48, 0x5410, R47 ;  /* 0x0000541030267816 */ /* 0x000fe2000000002f */
[----:B------:R-:W-:Y:S01]  /*8d10*/  IMAD.U32 R50, R49, 0x10000, RZ ;  /* 0x0001000031327824 */ /* 0x000fe200078e00ff */
[----:B------:R-:W-:Y:S02]  /*8d20*/  SHF.R.U32.HI R53, RZ, 0x10, R21 ;  /* 0x00000010ff357819 */ /* 0x000fe40000011615 */
[C---:B------:R-:W-:Y:S02]  /*8d30*/  PRMT R47, R33.reuse, 0x5410, R36 ;  /* 0x00005410212f7816 */ /* 0x040fe40000000024 */
[----:B------:R-:W-:Y:S02]  /*8d40*/  PRMT R52, R33, 0x5432, R52 ;  /* 0x0000543221347816 */ /* 0x000fe40000000034 */
[----:B------:R-:W-:Y:S01]  /*8d50*/  PRMT R48, R34, 0x5410, R39 ;  /* 0x0000541022307816 */ /* 0x000fe20000000027 */
[----:B------:R-:W-:Y:S01]  /*8d60*/  IMAD.U32 R39, R38, 0x10000, RZ ;  /* 0x0001000026277824 */ /* 0x000fe200078e00ff */
[----:B------:R-:W-:-:S02]  /*8d70*/  SHF.R.U32.HI R46, RZ, 0x10, R37 ;  /* 0x00000010ff2e7819 */ /* 0x000fc40000011625 */
[----:B------:R-:W-:Y:S02]  /*8d80*/  SHF.R.U32.HI R51, RZ, 0x10, R31 ;  /* 0x00000010ff337819 */ /* 0x000fe4000001161f */
[----:B------:R-:W-:Y:S02]  /*8d90*/  PRMT R53, R55, 0x5410, R53 ;  /* 0x0000541037357816 */ /* 0x000fe40000000035 */
[----:B------:R-:W-:Y:S02]  /*8da0*/  LOP3.LUT R49, R49, 0xffff0000, RZ, 0xc0, !PT ;  /* 0xffff000031317812 */ /* 0x000fe400078ec0ff */
[----:B------:R-:W-:Y:S02]  /*8db0*/  PRMT R46, R34, 0x5432, R46 ;  /* 0x00005432222e7816 */ /* 0x000fe4000000002e */
[----:B------:R-:W-:Y:S01]  /*8dc0*/  PRMT R51, R54, 0x5410, R51 ;  /* 0x0000541036337816 */ /* 0x000fe20000000033 */
[----:B0-----:R-:W-:-:S05]  /*8dd0*/  VIADD R25, R14, 0xffffff80 ;  /* 0xffffff800e197836 */ /* 0x001fca0000000000 */
[----:B------:R-:W-:-:S04]  /*8de0*/  SHF.R.S32.HI R24, RZ, 0x1f, R25 ;  /* 0x0000001fff187819 */ /* 0x000fc80000011419 */
[----:B------:R-:W-:-:S04]  /*8df0*/  LEA.HI R24, R24, R25, RZ, 0x5 ;  /* 0x0000001918187211 */ /* 0x000fc800078f28ff */
[----:B------:R-:W-:Y:S01]  /*8e00*/  SHF.R.S32.HI R24, RZ, 0x5, R24 ;  /* 0x00000005ff187819 */ /* 0x000fe20000011418 */
[----:B--2---:R-:W-:-:S05]  /*8e10*/  IMAD.SHL.U32 R12, R12, 0x40, RZ ;  /* 0x000000400c0c7824 */ /* 0x004fca00078e00ff */
[----:B------:R-:W-:-:S04]  /*8e20*/  LOP3.LUT R14, R12, 0x1c0, RZ, 0xc0, !PT ;  /* 0x000001c00c0e7812 */ /* 0x000fc800078ec0ff */
[----:B------:R-:W-:Y:S02]  /*8e30*/  SHF.R.U32.HI R15, RZ, 0x3, R14 ;  /* 0x00000003ff0f7819 */ /* 0x000fe4000001160e */
[C---:B------:R-:W-:Y:S02]  /*8e40*/  LOP3.LUT R13, R14.reuse, 0x38, R13, 0xf8, !PT ;  /* 0x000000380e0d7812 */ /* 0x040fe400078ef80d */
[----:B------:R-:W-:Y:S02]  /*8e50*/  LOP3.LUT R12, R14, 0x38, R18, 0xf8, !PT ;  /* 0x000000380e0c7812 */ /* 0x000fe400078ef812 */
[-C--:B------:R-:W-:Y:S02]  /*8e60*/  LOP3.LUT R13, R13, R15.reuse, RZ, 0x3c, !PT ;  /* 0x0000000f0d0d7212 */ /* 0x080fe400078e3cff */
[----:B------:R-:W-:-:S03]  /*8e70*/  LOP3.LUT R12, R12, R15, RZ, 0x3c, !PT ;  /* 0x0000000f0c0c7212 */ /* 0x000fc600078e3cff */
[C---:B------:R-:W-:Y:S02]  /*8e80*/  IMAD R25, R24.reuse, 0x200, R13 ;  /* 0x0000020018197824 */ /* 0x040fe400078e020d */
[----:B------:R-:W-:Y:S02]  /*8e90*/  IMAD R29, R24, 0x200, R12 ;  /* 0x00000200181d7824 */ /* 0x000fe400078e020c */
[--C-:B------:R-:W-:Y:S02]  /*8ea0*/  IMAD R32, R25, 0x2, R2.reuse ;  /* 0x0000000219207824 */ /* 0x100fe400078e0202 */
[----:B------:R-:W-:-:S03]  /*8eb0*/  IMAD R29, R29, 0x2, R2 ;  /* 0x000000021d1d7824 */ /* 0x000fc600078e0202 */
[----:B------:R-:W0:Y:S04]  /*8ec0*/  LDS.128 R24, [R32+0x8400] ;  /* 0x0084000020187984 */ /* 0x000e280000000c00 */
[----:B------:R-:W1:Y:S01]  /*8ed0*/  LDS.128 R12, [R29+0x8400] ;  /* 0x008400001d0c7984 */ /* 0x000e620000000c00 */
[C---:B0-----:R-:W-:Y:S01]  /*8ee0*/  IMAD.U32 R33, R24.reuse, 0x10000, RZ ;  /* 0x0001000018217824 */ /* 0x041fe200078e00ff */
[----:B------:R-:W-:Y:S01]  /*8ef0*/  LOP3.LUT R24, R24, 0xffff0000, RZ, 0xc0, !PT ;  /* 0xffff000018187812 */ /* 0x000fe200078ec0ff */
[C---:B------:R-:W-:Y:S01]  /*8f00*/  IMAD.U32 R34, R25.reuse, 0x10000, RZ ;  /* 0x0001000019227824 */ /* 0x040fe200078e00ff */
[----:B------:R-:W-:Y:S01]  /*8f10*/  LOP3.LUT R25, R25, 0xffff0000, RZ, 0xc0, !PT ;  /* 0xffff000019197812 */ /* 0x000fe200078ec0ff */
[C---:B-1----:R-:W-:Y:S02]  /*8f20*/  IMAD.U32 R20, R12.reuse, 0x10000, RZ ;  /* 0x000100000c147824 */ /* 0x042fe400078e00ff */
[C---:B------:R-:W-:Y:S01]  /*8f30*/  FMUL.FTZ R55, R33.reuse, R50 ;  /* 0x0000003221377220 */ /* 0x040fe20000410000 */
[----:B------:R-:W-:Y:S01]  /*8f40*/  FMUL.FTZ R57, R33, R39 ;  /* 0x0000002721397220 */ /* 0x000fe20000410000 */
[----:B------:R-:W-:Y:S01]  /*8f50*/  LOP3.LUT R12, R12, 0xffff0000, RZ, 0xc0, !PT ;  /* 0xffff00000c0c7812 */ /* 0x000fe200078ec0ff */
[----:B------:R-:W-:-:S02]  /*8f60*/  IMAD.U32 R21, R13, 0x10000, RZ ;  /* 0x000100000d157824 */ /* 0x000fc400078e00ff */
[----:B------:R-:W-:Y:S01]  /*8f70*/  FFMA.FTZ R55, R20, R39, -R55 ;  /* 0x0000002714377223 */ /* 0x000fe20000010837 */
[----:B------:R-:W-:Y:S01]  /*8f80*/  LOP3.LUT R33, R38, 0xffff0000, RZ, 0xc0, !PT ;  /* 0xffff000026217812 */ /* 0x000fe200078ec0ff */
[----:B------:R-:W-:Y:S01]  /*8f90*/  FMUL.FTZ R39, R24, R49 ;  /* 0x0000003118277220 */ /* 0x000fe20000410000 */
[----:B------:R-:W-:Y:S01]  /*8fa0*/  FFMA.FTZ R57, R20, R50, R57 ;  /* 0x0000003214397223 */ /* 0x000fe20000010039 */
[C---:B------:R-:W-:Y:S01]  /*8fb0*/  IMAD.U32 R20, R46.reuse, 0x10000, RZ ;  /* 0x000100002e147824 */ /* 0x040fe200078e00ff */
[----:B------:R-:W-:Y:S01]  /*8fc0*/  LOP3.LUT R46, R46, 0xffff0000, RZ, 0xc0, !PT ;  /* 0xffff00002e2e7812 */ /* 0x000fe200078ec0ff */
[C---:B------:R-:W-:Y:S02]  /*8fd0*/  IMAD.U32 R38, R51.reuse, 0x10000, RZ ;  /* 0x0001000033267824 */ /* 0x040fe400078e00ff */
[-C--:B------:R-:W-:Y:S01]  /*8fe0*/  FMUL.FTZ R59, R24, R33.reuse ;  /* 0x00000021183b7220 */ /* 0x080fe20000410000 */
[----:B------:R-:W-:Y:S01]  /*8ff0*/  FFMA.FTZ R50, R12, R33, -R39 ;  /* 0x000000210c327223 */ /* 0x000fe20000010827 */
[C---:B------:R-:W-:Y:S01]  /*9000*/  FMUL.FTZ R33, R34.reuse, R20 ;  /* 0x0000001422217220 */ /* 0x040fe20000410000 */
[----:B------:R-:W-:Y:S01]  /*9010*/  FMUL.FTZ R54, R34, R38 ;  /* 0x0000002622367220 */ /* 0x000fe20000410000 */
[----:B------:R-:W-:Y:S01]  /*9020*/  LOP3.LUT R24, R51, 0xffff0000, RZ, 0xc0, !PT ;  /* 0xffff000033187812 */ /* 0x000fe200078ec0ff */
[----:B------:R-:W-:-:S02]  /*9030*/  IMAD.U32 R36, R26, 0x10000, RZ ;  /* 0x000100001a247824 */ /* 0x000fc400078e00ff */
[----:B------:R-:W-:Y:S01]  /*9040*/  FFMA.FTZ R38, R21, R38, R33 ;  /* 0x0000002615267223 */ /* 0x000fe20000010021 */
[----:B------:R-:W-:Y:S01]  /*9050*/  LOP3.LUT R13, R13, 0xffff0000, RZ, 0xc0, !PT ;  /* 0xffff00000d0d7812 */ /* 0x000fe200078ec0ff */
[----:B------:R-:W-:Y:S01]  /*9060*/  FFMA.FTZ R34, R12, R49, R59 ;  /* 0x000000310c227223 */ /* 0x000fe2000001003b */
[----:B------:R-:W-:Y:S01]  /*9070*/  FFMA.FTZ R54, R21, R20, -R54 ;  /* 0x0000001415367223 */ /* 0x000fe20000010836 */
[----:B------:R-:W-:Y:S02]  /*9080*/  IMAD.U32 R33, R52, 0x10000, RZ ;  /* 0x0001000034217824 */ /* 0x000fe400078e00ff */
[----:B------:R-:W-:Y:S01]  /*9090*/  FMUL.FTZ R12, R25, R24 ;  /* 0x00000018190c7220 */ /* 0x000fe20000410000 */
[----:B------:R-:W-:Y:S02]  /*90a0*/  IMAD.U32 R21, R47, 0x10000, RZ ;  /* 0x000100002f157824 */ /* 0x000fe400078e00ff */
[----:B------:R-:W-:Y:S01]  /*90b0*/  FMUL.FTZ R56, R25, R46 ;  /* 0x0000002e19387220 */ /* 0x000fe20000410000 */
[----:B------:R-:W-:-:S02]  /*90c0*/  IMAD.U32 R37, R27, 0x10000, RZ ;  /* 0x000100001b257824 */ /* 0x000fc400078e00ff */
[----:B------:R-:W-:Y:S01]  /*90d0*/  FMUL.FTZ R49, R36, R33 ;  /* 0x0000002124317220 */ /* 0x000fe20000410000 */
[----:B------:R-:W-:Y:S02]  /*90e0*/  IMAD.U32 R20, R53, 0x10000, RZ ;  /* 0x0001000035147824 */ /* 0x000fe400078e00ff */
[C---:B------:R-:W-:Y:S01]  /*90f0*/  FFMA.FTZ R25, R13.reuse, R46, -R12 ;  /* 0x0000002e0d197223 */ /* 0x040fe2000001080c */
[----:B------:R-:W-:Y:S02]  /*9100*/  IMAD.U32 R30, R14, 0x10000, RZ ;  /* 0x000100000e1e7824 */ /* 0x000fe400078e00ff */
[----:B------:R-:W-:Y:S01]  /*9110*/  FMUL.FTZ R36, R36, R21 ;  /* 0x0000001524247220 */ /* 0x000fe20000410000 */
[----:B------:R-:W-:Y:S01]  /*9120*/  FFMA.FTZ R39, R13, R24, R56 ;  /* 0x000000180d277223 */ /* 0x000fe20000010038 */
[----:B------:R-:W-:Y:S02]  /*9130*/  IMAD.U32 R31, R15, 0x10000, RZ ;  /* 0x000100000f1f7824 */ /* 0x000fe400078e00ff */
[----:B------:R-:W-:Y:S01]  /*9140*/  FMUL.FTZ R24, R37, R20 ;  /* 0x0000001425187220 */ /* 0x000fe20000410000 */
[----:B------:R-:W-:-:S02]  /*9150*/  IMAD.U32 R12, R48, 0x10000, RZ ;  /* 0x00010000300c7824 */ /* 0x000fc400078e00ff */
[C---:B------:R-:W-:Y:S01]  /*9160*/  FFMA.FTZ R49, R30.reuse, R21, -R49 ;  /* 0x000000151e317223 */ /* 0x040fe20000010831 */
[----:B------:R-:W-:Y:S01]  /*9170*/  FFMA.FTZ R36, R30, R33, R36 ;  /* 0x000000211e247223 */ /* 0x000fe20000010024 */
[----:B------:R-:W-:Y:S01]  /*9180*/  LOP3.LUT R26, R26, 0xffff0000, RZ, 0xc0, !PT ;  /* 0xffff00001a1a7812 */ /* 0x000fe200078ec0ff */
[-C--:B------:R-:W-:Y:S01]  /*9190*/  FMUL.FTZ R46, R37, R12.reuse ;  /* 0x0000000c252e7220 */ /* 0x080fe20000410000 */
[----:B------:R-:W-:Y:S01]  /*91a0*/  FFMA.FTZ R30, R31, R12, -R24 ;  /* 0x0000000c1f1e7223 */ /* 0x000fe20000010818 */
[----:B------:R-:W-:Y:S02]  /*91b0*/  LOP3.LUT R27, R27, 0xffff0000, RZ, 0xc0, !PT ;  /* 0xffff00001b1b7812 */ /* 0x000fe400078ec0ff */
[----:B------:R-:W-:Y:S01]  /*91c0*/  LOP3.LUT R13, R52, 0xffff0000, RZ, 0xc0, !PT ;  /* 0xffff0000340d7812 */ /* 0x000fe200078ec0ff */
[----:B------:R-:W-:Y:S01]  /*91d0*/  FFMA.FTZ R46, R31, R20, R46 ;  /* 0x000000141f2e7223 */ /* 0x000fe2000001002e */
[----:B------:R-:W-:Y:S02]  /*91e0*/  LOP3.LUT R12, R53, 0xffff0000, RZ, 0xc0, !PT ;  /* 0xffff0000350c7812 */ /* 0x000fe400078ec0ff */
        /* <DEDUP_REMOVED lines=22> */
.L_x_1450:
[----:B------:R-:W-:Y:S05]  /*9350*/  BSYNC B1 ;  /* 0x0000000000017941 */ /* 0x000fea0003800000 */
.L_x_1449:
[----:B------:R-:W-:Y:S02]  /*9360*/  PRMT R20, R0, 0x7610, R20 ;  /* 0x0000761000147816 */ /* 0x000fe40000000014 */
[----:B------:R-:W-:Y:S01]  /*9370*/  PRMT R30, R3, 0x7610, R30 ;  /* 0x00007610031e7816 */ /* 0x000fe2000000001e */
[----:B------:R-:W-:Y:S06]  /*9380*/  @P0 BRA `(.L_x_1441) ;  /* 0x0000000400a80947 */ /* 0x000fec0003800000 */
[----:B-1----:R-:W2:Y:S01]  /*9390*/  LDL R12, [R1+0x60] ;  /* 0x00006000010c7983 */ /* 0x002ea20000100800 */
[C---:B0-----:R-:W-:Y:S02]  /*93a0*/  VIADD R13, R17.reuse, 0x60 ;  /* 0x00000060110d7836 */ /* 0x041fe40000000000 */
[----:B------:R-:W-:Y:S01]  /*93b0*/  VIADD R14, R17, 0x60 ;  /* 0x00000060110e7836 */ /* 0x000fe20000000000 */
[----:B------:R-:W3:Y:S01]  /*93c0*/  LDL R31, [R1+0x78] ;  /* 0x00007800011f7983 */ /* 0x000ee20000100800 */
[----:B------:R-:W-:Y:S02]  /*93d0*/  IMAD.SHL.U32 R13, R13, 0x40, RZ ;  /* 0x000000400d0d7824 */ /* 0x000fe400078e00ff */
[----:B------:R-:W-:Y:S02]  /*93e0*/  IMAD.SHL.U32 R14, R14, 0x40, RZ ;  /* 0x000000400e0e7824 */ /* 0x000fe400078e00ff */
[----:B------:R-:W-:Y:S01]  /*93f0*/  IMAD.IADD R0, R18, 0x1, R41 ;  /* 0x0000000112007824 */ /* 0x000fe200078e0229 */
[----:B------:R-:W-:-:S02]  /*9400*/  LOP3.LUT R13, R13, 0x1c0, RZ, 0xc0, !PT ;  /* 0x000001c00d0d7812 */ /* 0x000fc400078ec0ff */
[----:B------:R-:W-:Y:S02]  /*9410*/  LOP3.LUT R14, R14, 0x1c0, RZ, 0xc0, !PT ;  /* 0x000001c00e0e7812 */ /* 0x000fe400078ec0ff */
[----:B------:R-:W-:Y:S02]  /*9420*/  SHF.R.U32.HI R13, RZ, 0x3, R13 ;  /* 0x00000003ff0d7819 */ /* 0x000fe4000001160d */
[----:B------:R-:W-:-:S04]  /*9430*/  LOP3.LUT R0, R14, 0x38, R0, 0xf8, !PT ;  /* 0x000000380e007812 */ /* 0x000fc800078ef800 */
[----:B------:R-:W-:Y:S02]  /*9440*/  LOP3.LUT R0, R0, R13, RZ, 0x3c, !PT ;  /* 0x0000000d00007212 */ /* 0x000fe400078e3cff */
[----:B------:R-:W-:Y:S02]  /*9450*/  SHF.R.U64 R4, R4, 0x10, R5 ;  /* 0x0000001004047819 */ /* 0x000fe40000001205 */
[--C-:B------:R-:W-:Y:S02]  /*9460*/  SHF.R.U64 R8, R8, 0x10, R9.reuse ;  /* 0x0000001008087819 */ /* 0x100fe40000001209 */
[----:B------:R-:W-:Y:S02]  /*9470*/  SHF.R.U32.HI R9, RZ, 0x10, R9 ;  /* 0x00000010ff097819 */ /* 0x000fe40000011609 */
[----:B------:R-:W-:Y:S02]  /*9480*/  PRMT R43, R43, 0x5410, R4 ;  /* 0x000054102b2b7816 */ /* 0x000fe40000000004 */
[----:B------:R-:W-:-:S02]  /*9490*/  SHF.R.U32.HI R29, RZ, 0x10, R11 ;  /* 0x00000010ff1d7819 */ /* 0x000fc4000001160b */
[----:B------:R-:W-:Y:S01]  /*94a0*/  SHF.R.U32.HI R5, RZ, 0x10, R5 ;  /* 0x00000010ff057819 */ /* 0x000fe20000011605 */
[----:B------:R-:W-:Y:S01]  /*94b0*/  IMAD.U32 R32, R43, 0x10000, RZ ;  /* 0x000100002b207824 */ /* 0x000fe200078e00ff */
[----:B------:R-:W-:Y:S02]  /*94c0*/  PRMT R45, R45, 0x5410, R8 ;  /* 0x000054102d2d7816 */ /* 0x000fe40000000008 */
[----:B------:R-:W-:Y:S02]  /*94d0*/  PRMT R44, R44, 0x5410, R9 ;  /* 0x000054102c2c7816 */ /* 0x000fe40000000009 */
[----:B------:R-:W-:Y:S01]  /*94e0*/  PRMT R29, R30, 0x5410, R29 ;  /* 0x000054101e1d7816 */ /* 0x000fe2000000001d */
[----:B------:R-:W-:Y:S01]  /*94f0*/  IMAD.U32 R30, R45, 0x10000, RZ ;  /* 0x000100002d1e7824 */ /* 0x000fe200078e00ff */
[----:B------:R-:W-:Y:S02]  /*9500*/  PRMT R42, R42, 0x5410, R5 ;  /* 0x000054102a2a7816 */ /* 0x000fe40000000005 */
[----:B------:R-:W-:-:S03]  /*9510*/  SHF.R.U64 R21, R10, 0x10, R11 ;  /* 0x000000100a157819 */ /* 0x000fc6000000120b */
[----:B------:R-:W-:Y:S01]  /*9520*/  IMAD.U32 R34, R42, 0x10000, RZ ;  /* 0x000100002a227824 */ /* 0x000fe200078e00ff */
[----:B------:R-:W-:Y:S02]  /*9530*/  PRMT R21, R20, 0x5410, R21 ;  /* 0x0000541014157816 */ /* 0x000fe40000000015 */
[----:B------:R-:W-:Y:S02]  /*9540*/  LOP3.LUT R43, R43, 0xffff0000, RZ, 0xc0, !PT ;  /* 0xffff00002b2b7812 */ /* 0x000fe400078ec0ff */
[----:B------:R-:W-:Y:S01]  /*9550*/  LOP3.LUT R45, R45, 0xffff0000, RZ, 0xc0, !PT ;  /* 0xffff00002d2d7812 */ /* 0x000fe200078ec0ff */
[----:B--2---:R-:W-:-:S04]  /*9560*/  IMAD.IADD R3, R12, 0x1, R0 ;  /* 0x000000010c037824 */ /* 0x004fc800078e0200 */
[----:B------:R-:W-:Y:S01]  /*9570*/  IMAD R0, R3, 0x2, R2 ;  /* 0x0000000203007824 */ /* 0x000fe200078e0202 */
[----:B---3--:R-:W0:Y:S04]  /*9580*/  LDS.128 R12, [R31+0x8400] ;  /* 0x008400001f0c7984 */ /* 0x008e280000000c00 */
[----:B------:R-:W1:Y:S01]  /*9590*/  LDS.128 R24, [R0+0x8400] ;  /* 0x0084000000187984 */ /* 0x000e620000000c00 */
[--C-:B------:R-:W-:Y:S02]  /*95a0*/  SHF.R.U64 R3, R6, 0x10, R7.reuse ;  /* 0x0000001006037819 */ /* 0x100fe40000001207 */
[----:B------:R-:W-:Y:S02]  /*95b0*/  SHF.R.U32.HI R6, RZ, 0x10, R7 ;  /* 0x00000010ff067819 */ /* 0x000fe40000011607 */
[----:B------:R-:W-:-:S02]  /*95c0*/  PRMT R40, R40, 0x5410, R3 ;  /* 0x0000541028287816 */ /* 0x000fc40000000003 */
[----:B------:R-:W-:Y:S01]  /*95d0*/  PRMT R35, R35, 0x5410, R6 ;  /* 0x0000541023237816 */ /* 0x000fe20000000006 */
[----:B0-----:R-:W-:Y:S02]  /*95e0*/  IMAD.U32 R3, R12, 0x10000, RZ ;  /* 0x000100000c037824 */ /* 0x001fe400078e00ff */
[----:B-1----:R-:W-:-:S04]  /*95f0*/  IMAD.U32 R9, R24, 0x10000, RZ ;  /* 0x0001000018097824 */ /* 0x002fc800078e00ff */
[----:B------:R-:W-:Y:S01]  /*9600*/  FMUL.FTZ R36, R9, R32 ;  /* 0x0000002009247220 */ /* 0x000fe20000410000 */
[----:B------:R-:W-:Y:S02]  /*9610*/  IMAD.U32 R11, R25, 0x10000, RZ ;  /* 0x00010000190b7824 */ /* 0x000fe400078e00ff */
[-C--:B------:R-:W-:Y:S01]  /*9620*/  FMUL.FTZ R38, R9, R30.reuse ;  /* 0x0000001e09267220 */ /* 0x080fe20000410000 */
[----:B------:R-:W-:Y:S01]  /*9630*/  FFMA.FTZ R36, R3, R30, -R36 ;  /* 0x0000001e03247223 */ /* 0x000fe20000010824 */
[----:B------:R-:W-:Y:S02]  /*9640*/  IMAD.U32 R30, R44, 0x10000, RZ ;  /* 0x000100002c1e7824 */ /* 0x000fe400078e00ff */
[----:B------:R-:W-:Y:S01]  /*9650*/  FMUL.FTZ R46, R11, R34 ;  /* 0x000000220b2e7220 */ /* 0x000fe20000410000 */
[----:B------:R-:W-:Y:S02]  /*9660*/  IMAD.U32 R5, R13, 0x10000, RZ ;  /* 0x000100000d057824 */ /* 0x000fe400078e00ff */
[----:B------:R-:W-:Y:S01]  /*9670*/  FFMA.FTZ R38, R3, R32, R38 ;  /* 0x0000002003267223 */ /* 0x000fe20000010026 */
[----:B------:R-:W-:Y:S01]  /*9680*/  IMAD.U32 R20, R27, 0x10000, RZ ;  /* 0x000100001b147824 */ /* 0x000fe200078e00ff */
[----:B------:R-:W-:Y:S01]  /*9690*/  LOP3.LUT R10, R24, 0xffff0000, RZ, 0xc0, !PT ;  /* 0xffff0000180a7812 */ /* 0x000fe200078ec0ff */
[----:B------:R-:W-:-:S02]  /*96a0*/  IMAD.U32 R9, R35, 0x10000, RZ ;  /* 0x0001000023097824 */ /* 0x000fc400078e00ff */
[-C--:B------:R-:W-:Y:S01]  /*96b0*/  FMUL.FTZ R32, R11, R30.reuse ;  /* 0x0000001e0b207220 */ /* 0x080fe20000410000 */
[----:B------:R-:W-:Y:S02]  /*96c0*/  IMAD.U32 R3, R29, 0x10000, RZ ;  /* 0x000100001d037824 */ /* 0x000fe400078e00ff */
[----:B------:R-:W-:Y:S01]  /*96d0*/  FFMA.FTZ R46, R5, R30, -R46 ;  /* 0x0000001e052e7223 */ /* 0x000fe2000001082e */
[----:B------:R-:W-:Y:S02]  /*96e0*/  IMAD.U32 R8, R15, 0x10000, RZ ;  /* 0x000100000f087824 */ /* 0x000fe400078e00ff */
[----:B------:R-:W-:Y:S01]  /*96f0*/  FMUL.FTZ R11, R20, R9 ;  /* 0x00000009140b7220 */ /* 0x000fe20000410000 */
[----:B------:R-:W-:Y:S01]  /*9700*/  LOP3.LUT R4, R12, 0xffff0000, RZ, 0xc0, !PT ;  /* 0xffff00000c047812 */ /* 0x000fe200078ec0ff */
[----:B------:R-:W-:Y:S01]  /*9710*/  FMUL.FTZ R30, R20, R3 ;  /* 0x00000003141e7220 */ /* 0x000fe20000410000 */
[----:B------:R-:W-:Y:S01]  /*9720*/  FFMA.FTZ R32, R5, R34, R32 ;  /* 0x0000002205207223 */ /* 0x000fe20000010020 */
[----:B------:R-:W-:Y:S01]  /*9730*/  FMUL.FTZ R5, R10, R43 ;  /* 0x0000002b0a057220 */ /* 0x000fe20000410000 */
[C---:B------:R-:W-:Y:S01]  /*9740*/  FFMA.FTZ R20, R8.reuse, R3, -R11 ;  /* 0x0000000308147223 */ /* 0x040fe2000001080b */
[----:B------:R-:W-:Y:S01]  /*9750*/  LOP3.LUT R12, R13, 0xffff0000, RZ, 0xc0, !PT ;  /* 0xffff00000d0c7812 */ /* 0x000fe200078ec0ff */
[----:B------:R-:W-:Y:S01]  /*9760*/  FFMA.FTZ R30, R8, R9, R30 ;  /* 0x00000009081e7223 */ /* 0x000fe2000001001e */
[-C--:B------:R-:W-:Y:S01]  /*9770*/  FMUL.FTZ R11, R10, R45.reuse ;  /* 0x0000002d0a0b7220 */ /* 0x080fe20000410000 */
[C---:B------:R-:W-:Y:S01]  /*9780*/  IMAD.U32 R6, R14.reuse, 0x10000, RZ ;  /* 0x000100000e067824 */ /* 0x040fe200078e00ff */
[----:B------:R-:W-:Y:S01]  /*9790*/  LOP3.LUT R7, R14, 0xffff0000, RZ, 0xc0, !PT ;  /* 0xffff00000e077812 */ /* 0x000fe200078ec0ff */
[----:B------:R-:W-:Y:S01]  /*97a0*/  IMAD.U32 R13, R26, 0x10000, RZ ;  /* 0x000100001a0d7824 */ /* 0x000fe200078e00ff */
[----:B------:R-:W-:Y:S01]  /*97b0*/  LOP3.LUT R24, R25, 0xffff0000, RZ, 0xc0, !PT ;  /* 0xffff000019187812 */ /* 0x000fe200078ec0ff */
[----:B------:R-:W-:Y:S01]  /*97c0*/  FFMA.FTZ R45, R4, R45, -R5 ;  /* 0x0000002d042d7223 */ /* 0x000fe20000010805 */
[----:B------:R-:W-:Y:S01]  /*97d0*/  LOP3.LUT R9, R42, 0xffff0000, RZ, 0xc0, !PT ;  /* 0xffff00002a097812 */ /* 0x000fe200078ec0ff */
[----:B------:R-:W-:Y:S01]  /*97e0*/  IMAD.U32 R8, R40, 0x10000, RZ ;  /* 0x0001000028087824 */ /* 0x000fe200078e00ff */
[----:B------:R-:W-:Y:S01]  /*97f0*/  LOP3.LUT R14, R15, 0xffff0000, RZ, 0xc0, !PT ;  /* 0xffff00000f0e7812 */ /* 0x000fe200078ec0ff */
[----:B------:R-:W-:Y:S01]  /*9800*/  IMAD.U32 R5, R21, 0x10000, RZ ;  /* 0x0001000015057824 */ /* 0x000fe200078e00ff */
[----:B------:R-:W-:-:S02]  /*9810*/  LOP3.LUT R15, R26, 0xffff0000, RZ, 0xc0, !PT ;  /* 0xffff00001a0f7812 */ /* 0x000fc400078ec0ff */
[----:B------:R-:W-:Y:S01]  /*9820*/  LOP3.LUT R26, R27, 0xffff0000, RZ, 0xc0, !PT ;  /* 0xffff00001b1a7812 */ /* 0x000fe200078ec0ff */
[C---:B------:R-:W-:Y:S01]  /*9830*/  FMUL.FTZ R27, R13.reuse, R8 ;  /* 0x000000080d1b7220 */ /* 0x040fe20000410000 */
[----:B------:R-:W-:Y:S01]  /*9840*/  LOP3.LUT R3, R44, 0xffff0000, RZ, 0xc0, !PT ;  /* 0xffff00002c037812 */ /* 0x000fe200078ec0ff */
[----:B------:R-:W-:Y:S01]  /*9850*/  FMUL.FTZ R25, R24, R9 ;  /* 0x0000000918197220 */ /* 0x000fe20000410000 */
[----:B------:R-:W-:Y:S01]  /*9860*/  FFMA.FTZ R11, R4, R43, R11 ;  /* 0x0000002b040b7223 */ /* 0x000fe2000001000b */
[----:B------:R-:W-:Y:S01]  /*9870*/  FMUL.FTZ R13, R13, R5 ;  /* 0x000000050d0d7220 */ /* 0x000fe20000410000 */
[----:B------:R-:W-:Y:S02]  /*9880*/  LOP3.LUT R40, R40, 0xffff0000, RZ, 0xc0, !PT ;  /* 0xffff000028287812 */ /* 0x000fe400078ec0ff */
[----:B------:R-:W-:Y:S02]  /*9890*/  LOP3.LUT R35, R35, 0xffff0000, RZ, 0xc0, !PT ;  /* 0xffff000023237812 */ /* 0x000fe400078ec0ff */
[----:B------:R-:W-:-:S02]  /*98a0*/  LOP3.LUT R4, R21, 0xffff0000, RZ, 0xc0, !PT ;  /* 0xffff000015047812 */ /* 0x000fc400078ec0ff */
[----:B------:R-:W-:Y:S01]  /*98b0*/  LOP3.LUT R29, R29, 0xffff0000, RZ, 0xc0, !PT ;  /* 0xffff00001d1d7812 */ /* 0x000fe200078ec0ff */
[-C--:B------:R-:W-:Y:S01]  /*98c0*/  FMUL.FTZ R24, R24, R3.reuse ;  /* 0x0000000318187220 */ /* 0x080fe20000410000 */
[----:B------:R-:W-:Y:S01]  /*98d0*/  FFMA.FTZ R25, R12, R3, -R25 ;  /* 0x000000030c197223 */ /* 0x000fe20000010819 */
[C---:B------:R-:W-:Y:S01]  /*98e0*/  FFMA.FTZ R27, R6.reuse, R5, -R27 ;  /* 0x00000005061b7223 */ /* 0x040fe2000001081b */
[----:B------:R-:W-:Y:S01]  /*98f0*/  FFMA.FTZ R10, R6, R8, R13 ;  /* 0x00000008060a7223 */ /* 0x000fe2000001000d */
[C---:B------:R-:W-:Y:S01]  /*9900*/  FMUL.FTZ R6, R15.reuse, R40 ;  /* 0x000000280f067220 */ /* 0x040fe20000410000 */
[C---:B------:R-:W-:Y:S01]  /*9910*/  FMUL.FTZ R3, R26.reuse, R35 ;  /* 0x000000231a037220 */ /* 0x040fe20000410000 */
[-C--:B------:R-:W-:Y:S01]  /*9920*/  FMUL.FTZ R15, R15, R4.reuse ;  /* 0x000000040f0f7220 */ /* 0x080fe20000410000 */
[-C--:B------:R-:W-:Y:S01]  /*9930*/  FMUL.FTZ R26, R26, R29.reuse ;  /* 0x0000001d1a1a7220 */ /* 0x080fe20000410000 */
[C---:B------:R-:W-:Y:S01]  /*9940*/  FFMA.FTZ R6, R7.reuse, R4, -R6 ;  /* 0x0000000407067223 */ /* 0x040fe20000010806 */
[----:B------:R-:W-:Y:S01]  /*9950*/  FFMA.FTZ R3, R14, R29, -R3 ;  /* 0x0000001d0e037223 */ /* 0x000fe20000010803 */
        /* <DEDUP_REMOVED lines=13> */
.L_x_1441:
[----:B------:R-:W-:Y:S05]  /*9a30*/  BSYNC B0 ;  /* 0x0000000000007941 */ /* 0x000fea0003800000 */
.L_x_1427:
        /* <DEDUP_REMOVED lines=8> */
.L_x_1424:
[----:B--23--:R-:W2:Y:S02]  /*9ac0*/  LDL R0, [R1+0x10] ;  /* 0x0000100001007983 */ /* 0x00cea40000100800 */
[----:B--2---:R-:W-:-:S13]  /*9ad0*/  ISETP.NE.AND P0, PT, R0, 0x3, PT ;  /* 0x000000030000780c */ /* 0x004fda0003f05270 */
[----:B------:R-:W-:Y:S05]  /*9ae0*/  @!P0 BRA `(.L_x_1451) ;  /* 0x0000000000048947 */ /* 0x000fea0003800000 */
[----:B------:R-:W-:Y:S01]  /*9af0*/  BPT.TRAP 0x1 ;  /* 0x000000040000795c */ /* 0x000fe20000300000 */
.L_x_1451:
[----:B------:R-:W-:Y:S01]  /*9b00*/  IMAD R0, R16, 0x8, R2 ;  /* 0x0000000810007824 */ /* 0x000fe200078e0202 */
[----:B-1----:R-:W-:-:S04]  /*9b10*/  SHF.L.U32 R3, R154, 0x1f, RZ ;  /* 0x0000001f9a037819 */ /* 0x002fc800000006ff */
[----:B------:R1:W2:Y:S01]  /*9b20*/  SYNCS.PHASECHK.TRANS64.TRYWAIT P2, [R0+URZ+0x16830], R3 ;  /* 0x01683003000075a7 */ /* 0x0002a2000804017f */
[----:B------:R-:W-:Y:S05]  /*9b30*/  @!P0 BRA `(.L_x_1452) ;  /* 0x0000000000048947 */ /* 0x000fea0003800000 */
[----:B------:R-:W-:Y:S01]  /*9b40*/  BPT.TRAP 0x1 ;  /* 0x000000040000795c */ /* 0x000fe20000300000 */
.L_x_1452:
[----:B------:R-:W3:Y:S02]  /*9b50*/  S2R R4, SR_TID.X ;  /* 0x0000000000047919 */ /* 0x000ee40000002100 */
[----:B---3--:R-:W-:-:S04]  /*9b60*/  LOP3.LUT R4, R4, 0x7f, RZ, 0xc0, !PT ;  /* 0x0000007f04047812 */ /* 0x008fc800078ec0ff */
[----:B------:R-:W-:Y:S01]  /*9b70*/  ISETP.NE.AND P1, PT, R4, RZ, PT ;  /* 0x000000ff0400720c */ /* 0x000fe20003f25270 */
[----:B--2---:R-:W-:-:S12]  /*9b80*/  @P2 BRA `(.L_x_1453) ;  /* 0x0000000000082947 */ /* 0x004fd80003800000 */
[----:B------:R-:W2:Y:S02]  /*9b90*/  SYNCS.PHASECHK.TRANS64.TRYWAIT P2, [R0+URZ+0x16830], R3 ;  /* 0x01683003000075a7 */ /* 0x000ea4000804017f */
[----:B--2---:R-:W-:Y:S05]  /*9ba0*/  @!P2 BRA `(.L_x_1454) ;  /* 0x000001880014a947 */ /* 0x004fea0003800000 */
.L_x_1453:
[----:B------:R-:W-:Y:S05]  /*9bb0*/  WARPSYNC.ALL ;  /* 0x0000000000007948 */ /* 0x000fea0003800000 */
[----:B-12---:R-:W-:Y:S01]  /*9bc0*/  VIADD R3, R2, 0xe400 ;  /* 0x0000e40002037836 */ /* 0x006fe20000000000 */
[----:B------:R-:W-:Y:S01]  /*9bd0*/  LOP3.LUT R6, R28, 0x10000, RZ, 0xfc, !PT ;  /* 0x000100001c067812 */ /* 0x000fe200078efcff */
[----:B------:R-:W-:Y:S01]  /*9be0*/  IMAD.MOV.U32 R7, RZ, RZ, 0x40000040 ;  /* 0x40000040ff077424 */ /* 0x000fe200078e00ff */
[----:B0----5:R-:W-:Y:S01]  /*9bf0*/  WARPGROUP.ARRIVE ;  /* 0x00000000000079c5 */ /* 0x021fe20000000000 */
[----:B------:R-:W-:Y:S01]  /*9c00*/  IMAD.MOV.U32 R5, RZ, RZ, 0x40000040 ;  /* 0x40000040ff057424 */ /* 0x000fe200078e00ff */
[----:B------:R-:W-:Y:S01]  /*9c10*/  SHF.R.U32.HI R3, RZ, 0x4, R3 ;  /* 0x00000004ff037819 */ /* 0x000fe20000011603 */
[C---:B------:R-:W-:Y:S01]  /*9c20*/  VIADD R12, R6.reuse, 0x2 ;  /* 0x00000002060c7836 */ /* 0x040fe20000000000 */
[----:B------:R-:W-:Y:S01]  /*9c30*/  R2UR UR4, R6 ;  /* 0x00000000060472ca */ /* 0x000fe200000e0000 */
[----:B------:R-:W-:Y:S01]  /*9c40*/  IMAD.MOV.U32 R13, RZ, RZ, 0x40000040 ;  /* 0x40000040ff0d7424 */ /* 0x000fe200078e00ff */
[----:B------:R-:W-:Y:S01]  /*9c50*/  LOP3.LUT R3, R3, 0x3fff, RZ, 0xc0, !PT ;  /* 0x00003fff03037812 */ /* 0x000fe200078ec0ff */
[----:B------:R-:W-:Y:S01]  /*9c60*/  IMAD.MOV.U32 R9, RZ, RZ, 0x40000040 ;  /* 0x40000040ff097424 */ /* 0x000fe200078e00ff */
[----:B------:R-:W-:Y:S01]  /*9c70*/  R2UR UR5, R7 ;  /* 0x00000000070572ca */ /* 0x000fe200000e0000 */
[----:B------:R-:W-:Y:S01]  /*9c80*/  IMAD.MOV.U32 R157, RZ, RZ, 0x40000040 ;  /* 0x40000040ff9d7424 */ /* 0x000fe200078e00ff */
[----:B------:R-:W-:Y:S01]  /*9c90*/  LOP3.LUT R4, R3, 0x10000, RZ, 0xfc, !PT ;  /* 0x0001000003047812 */ /* 0x000fe200078efcff */
[----:B------:R-:W-:Y:S01]  /*9ca0*/  IMAD.MOV.U32 R11, RZ, RZ, 0x40000040 ;  /* 0x40000040ff0b7424 */ /* 0x000fe200078e00ff */
[----:B------:R-:W-:Y:S01]  /*9cb0*/  R2UR UR7, R5 ;  /* 0x00000000050772ca */ /* 0x000fe200000e0000 */
[----:B------:R-:W-:Y:S01]  /*9cc0*/  @!P1 VIADD R0, R0, 0x16840 ;  /* 0x0001684000009836 */ /* 0x000fe20000000000 */
[----:B------:R-:W-:Y:S01]  /*9cd0*/  ULDC UR11, c[0x0][0x9dc] ;  /* 0x00027700000b7ab9 */ /* 0x000fe20000000800 */
[----:B------:R0:W-:Y:S04]  /*9ce0*/  STL [R1+0x20], R4 ;  /* 0x0000200401007387 */ /* 0x0001e80000100800 */
[----:B------:R1:W-:Y:S04]  /*9cf0*/  STL.64 [R1], R12 ;  /* 0x0000000c01007387 */ /* 0x0003e80000100a00 */
[----:B------:R-:W2:Y:S01]  /*9d00*/  LDL R89, [R1+0x4c] ;  /* 0x00004c0001597983 */ /* 0x000ea20000100800 */
[----:B0-----:R-:W-:-:S03]  /*9d10*/  IMAD R4, R16, 0x400, R4 ;  /* 0x0000040010047824 */ /* 0x001fc600078e0204 */
[----:B------:R-:W2:Y:S01]  /*9d20*/  LDL R91, [R1+0x1c] ;  /* 0x00001c00015b7983 */ /* 0x000ea20000100800 */
[C---:B------:R-:W-:Y:S01]  /*9d30*/  VIADD R8, R4.reuse, 0x2 ;  /* 0x0000000204087836 */ /* 0x040fe20000000000 */
[----:B------:R-:W-:Y:S02]  /*9d40*/  R2UR UR6, R4 ;  /* 0x00000000040672ca */ /* 0x000fe400000e0000 */
[----:B------:R-:W3:Y:S04]  /*9d50*/  LDL R97, [R1+0xc] ;  /* 0x00000c0001617983 */ /* 0x000ee80000100800 */
[----:B------:R-:W3:Y:S07]  /*9d60*/  LDL R95, [R1+0x8] ;  /* 0x00000800015f7983 */ /* 0x000eee0000100800 */
[----:B------:R-:W-:Y:S01]  /*9d70*/  HGMMA.64x128x16.F32.BF16 R24, gdesc[UR4], RZ, !UPT, gsb0 ;  /* 0x01e00000041879f0 */ /* 0x000fe2000c0018ff */
[----:B------:R-:W-:-:S02]  /*9d80*/  R2UR UR4, R12 ;  /* 0x000000000c0472ca */ /* 0x000fc400000e0000 */
[----:B------:R-:W-:Y:S02]  /*9d90*/  R2UR UR5, R13 ;  /* 0x000000000d0572ca */ /* 0x000fe400000e0000 */
[----:B------:R-:W-:Y:S02]  /*9da0*/  R2UR UR6, R8 ;  /* 0x00000000080672ca */ /* 0x000fe400000e0000 */
[----:B------:R-:W-:Y:S01]  /*9db0*/  R2UR UR7, R9 ;  /* 0x00000000090772ca */ /* 0x000fe200000e0000 */
[----:B------:R-:W-:Y:S02]  /*9dc0*/  VIADD R156, R6, 0x4 ;  /* 0x00000004069c7836 */ /* 0x000fe40000000000 */
[----:B------:R-:W-:Y:S02]  /*9dd0*/  VIADD R8, R4, 0x4 ;  /* 0x0000000404087836 */ /* 0x000fe40000000000 */
[----:B------:R-:W-:Y:S01]  /*9de0*/  IMAD.MOV.U32 R9, RZ, RZ, 0x40000040 ;  /* 0x40000040ff097424 */ /* 0x000fe200078e00ff */
[----:B------:R-:W-:-:S02]  /*9df0*/  WARPGROUP.DEPBAR.LE gsb0, 0x0 ;  /* 0x00008000000079c5 */ /* 0x000fc40000010000 */
[----:B------:R-:W-:-:S06]  /*9e00*/  WARPGROUP.ARRIVE ;  /* 0x00000000000079c5 */ /* 0x000fcc0000000000 */
[----:B------:R-:W-:Y:S01]  /*9e10*/  HGMMA.64x128x16.F32.BF16 R24, gdesc[UR4], R24, gsb0 ;  /* 0x01e00000041879f0 */ /* 0x000fe20008001818 */
[----:B------:R-:W-:Y:S02]  /*9e20*/  R2UR UR4, R156 ;  /* 0x000000009c0472ca */ /* 0x000fe400000e0000 */
[----:B------:R-:W-:Y:S02]  /*9e30*/  R2UR UR5, R157 ;  /* 0x000000009d0572ca */ /* 0x000fe400000e0000 */
[----:B------:R-:W-:Y:S02]  /*9e40*/  R2UR UR6, R8 ;  /* 0x00000000080672ca */ /* 0x000fe400000e0000 */
[----:B------:R-:W-:Y:S01]  /*9e50*/  R2UR UR7, R9 ;  /* 0x00000000090772ca */ /* 0x000fe200000e0000 */
[----:B------:R-:W-:Y:S02]  /*9e60*/  VIADD R10, R6, 0x6 ;  /* 0x00000006060a7836 */ /* 0x000fe40000000000 */
[----:B------:R-:W-:-:S02]  /*9e70*/  VIADD R4, R4, 0x6 ;  /* 0x0000000604047836 */ /* 0x000fc40000000000 */
[----:B------:R-:W-:Y:S01]  /*9e80*/  IMAD.MOV.U32 R5, RZ, RZ, 0x40000040 ;  /* 0x40000040ff057424 */ /* 0x000fe200078e00ff */
[----:B------:R-:W-:Y:S02]  /*9e90*/  WARPGROUP.DEPBAR.LE gsb0, 0x0 ;  /* 0x00008000000079c5 */ /* 0x000fe40000010000 */
[----:B------:R-:W-:-:S06]  /*9ea0*/  WARPGROUP.ARRIVE ;  /* 0x00000000000079c5 */ /* 0x000fcc0000000000 */
[----:B------:R-:W-:Y:S01]  /*9eb0*/  HGMMA.64x128x16.F32.BF16 R24, gdesc[UR4], R24, gsb0 ;  /* 0x01e00000041879f0 */ /* 0x000fe20008001818 */
[----:B------:R-:W-:Y:S02]  /*9ec0*/  R2UR UR4, R10 ;  /* 0x000000000a0472ca */ /* 0x000fe400000e0000 */
[----:B------:R-:W-:Y:S02]  /*9ed0*/  R2UR UR5, R11 ;  /* 0x000000000b0572ca */ /* 0x000fe400000e0000 */
[----:B------:R-:W-:Y:S02]  /*9ee0*/  R2UR UR6, R4 ;  /* 0x00000000040672ca */ /* 0x000fe400000e0000 */
[----:B------:R-:W-:Y:S01]  /*9ef0*/  R2UR UR7, R5 ;  /* 0x00000000050772ca */ /* 0x000fe200000e0000 */
[----:B------:R-:W0:Y:S02]  /*9f00*/  LDC R4, c[0x0][0x448] ;  /* 0x00011200ff047b82 */ /* 0x000e240000000800 */
[----:B0-----:R-:W-:-:S13]  /*9f10*/  ISETP.NE.AND P2, PT, R4, 0x1, PT ;  /* 0x000000010400780c */ /* 0x001fda0003f45270 */
[----:B------:R-:W0:Y:S08]  /*9f20*/  @P2 LDC R5, c[0x0][0x44c] ;  /* 0x00011300ff052b82 */ /* 0x000e300000000800 */
[----:B------:R-:W4:Y:S01]  /*9f30*/  @P2 LDC R9, c[0x0][0x450] ;  /* 0x00011400ff092b82 */ /* 0x000f220000000800 */
[----:B------:R-:W-:Y:S02]  /*9f40*/  WARPGROUP.DEPBAR.LE gsb0, 0x0 ;  /* 0x00008000000079c5 */ /* 0x000fe40000010000 */
[----:B------:R-:W-:-:S06]  /*9f50*/  WARPGROUP.ARRIVE ;  /* 0x00000000000079c5 */ /* 0x000fcc0000000000 */
[----:B------:R-:W-:Y:S01]  /*9f60*/  HGMMA.64x128x16.F32.BF16 R24, gdesc[UR4], R24, gsb0 ;  /* 0x01e00000041879f0 */ /* 0x000fe20008001818 */
[----:B------:R-:W-:Y:S01]  /*9f70*/  ULDC UR4, c[0x0][0x9d8] ;  /* 0x0002760000047ab9 */ /* 0x000fe20000000800 */
[----:B------:R-:W-:Y:S01]  /*9f80*/  ULOP3.LUT UR11, URZ, UR11, URZ, 0x33, !UPT ;  /* 0x0000000b3f0b7292 */ /* 0x000fe2000f8e333f */
[----:B------:R-:W-:Y:S02]  /*9f90*/  WARPGROUP.DEPBAR.LE gsb0, 0x0 ;  /* 0x00008000000079c5 */ /* 0x000fe40000010000 */
        /* <DEDUP_REMOVED lines=8> */
[----:B--2---:R-:W-:-:S04]  /*a020*/  IMAD.IADD R78, R89, 0x1, R91 ;  /* 0x00000001594e7824 */ /* 0x004fc800078e025b */
[----:B0-----:R-:W-:-:S05]  /*a030*/  @P2 IMAD.HI.U32 R4, R78, R5, RZ ;  /* 0x000000054e042227 */ /* 0x001fca00078e00ff */
[----:B----4-:R-:W-:Y:S02]  /*a040*/  @P2 SHF.R.U32.HI R78, RZ, R9, R4 ;  /* 0x00000009ff4e2219 */ /* 0x010fe40000011604 */
[----:B------:R-:W0:Y:S01]  /*a050*/  LDC.64 R8, c[0x0][0x9e0] ;  /* 0x00027800ff087b82 */ /* 0x000e220000000a00 */
        /* <DEDUP_REMOVED lines=11> */
[----:B-1----:R-:W-:Y:S01]  /*a110*/  FMUL.FTZ R13, R24, UR4 ;  /* 0x00000004180d7c20 */ /* 0x002fe20008410000 */
        /* <DEDUP_REMOVED lines=16> */
[----:B------:R-:W1:Y:S01]  /*a220*/  SHFL.IDX PT, R82, R78, RZ, 0x1c1f ;  /* 0x001c1fff4e527589 */ /* 0x000e6200000e0000 */
[----:B------:R-:W-:-:S02]  /*a230*/  IMAD.MOV.U32 R5, RZ, RZ, -0x80 ;  /* 0xffffff80ff057424 */ /* 0x000fc400078e00ff */
        /* <DEDUP_REMOVED lines=20> */
[----:B------:R-:W-:-:S02]  /*a380*/  IMAD R84, R88, R5, 0x80 ;  /* 0x0000008058547424 */ /* 0x000fc400078e0205 */
        /* <DEDUP_REMOVED lines=9> */
[----:B------:R2:W-:Y:S01]  /*a420*/  @!P1 SYNCS.ARRIVE.TRANS64.RED.A1T0 RZ, [R4+URZ], RZ ;  /* 0x000000ff04ff99a7 */ /* 0x0005e2000810043f */
[----:B0-----:R-:W-:Y:S01]  /*a430*/  ISETP.GE.AND P3, PT, R9, 0x1, PT ;  /* 0x000000010900780c */ /* 0x001fe20003f66270 */
[----:B------:R-:W0:Y:S01]  /*a440*/  MUFU.TANH R13, R13 ;  /* 0x0000000d000d7308 */ /* 0x000e220000002400 */
[----:B--2---:R-:W-:-:S07]  /*a450*/  IADD3 R4, -R155, 0x1, R84 ;  /* 0x000000019b047810 */ /* 0x004fce0007ffe154 */
[----:B------:R-:W2:Y:S01]  /*a460*/  MUFU.TANH R14, R14 ;  /* 0x0000000e000e7308 */ /* 0x000ea20000002400 */
[----:B---3--:R-:W-:-:S07]  /*a470*/  IADD3 R85, -R95, R4, R97 ;  /* 0x000000045f557210 */ /* 0x008fce0007ffe161 */
[----:B------:R-:W3:Y:S01]  /*a480*/  MUFU.TANH R3, R3 ;  /* 0x0000000300037308 */ /* 0x000ee20000002400 */
[----:B------:R-:W-:-:S07]  /*a490*/  VIADD R87, R85, UR11 ;  /* 0x0000000b55577c36 */ /* 0x000fce0008000000 */
[----:B------:R-:W4:Y:S01]  /*a4a0*/  MUFU.TANH R12, R12 ;  /* 0x0000000c000c7308 */ /* 0x000f220000002400 */
        /* <DEDUP_REMOVED lines=59> */
[----:B------:R0:W0:Y:S08]  /*a860*/  MUFU.TANH R0, R86 ;  /* 0x0000005600007308 */ /* 0x0000300000002400 */
[----:B------:R-:W0:Y:S01]  /*a870*/  MUFU.TANH R77, R77 ;  /* 0x0000004d004d7308 */ /* 0x000e220000002400 */
[----:B------:R-:W-:Y:S01]  /*a880*/  IADD3 R92, -R155, R97, R84 ;  /* 0x000000619b5c7210 */ /* 0x000fe20007ffe154 */
[----:B-1----:R-:W-:Y:S01]  /*a890*/  IMAD.IADD R83, R87, 0x1, R82 ;  /* 0x0000000157537824 */ /* 0x002fe200078e0252 */
[----:B------:R-:W-:-:S02]  /*a8a0*/  LEA R80, R88, 0xffffff80, 0x7 ;  /* 0xffffff8058507811 */ /* 0x000fc400078e38ff */
[----:B------:R-:W-:Y:S01]  /*a8b0*/  VIADDMNMX R90, R82, R85, R92, PT ;  /* 0x00000055525a7246 */ /* 0x000fe2000380015c */
[----:B--234-:R-:W-:Y:S06]  /*a8c0*/  @!P3 BRA `(.L_x_1455) ;  /* 0x000000000050b947 */ /* 0x01cfec0003800000 */
[----:B------:R-:W-:Y:S01]  /*a8d0*/  IADD3 R89, -R95, R97, R82 ;  /* 0x000000615f597210 */ /* 0x000fe20007ffe152 */
[----:B------:R-:W-:Y:S03]  /*a8e0*/  BSSY B0, `(.L_x_1456) ;  /* 0x000000e000007945 */ /* 0x000fe60003800000 */
[----:B------:R-:W-:-:S13]  /*a8f0*/  ISETP.GT.AND P4, PT, R89, -0x1, PT ;  /* 0xffffffff5900780c */ /* 0x000fda0003f84270 */
[----:B------:R-:W-:Y:S05]  /*a900*/  @P4 BRA `(.L_x_1457) ;  /* 0x00000000001c4947 */ /* 0x000fea0003800000 */
[----:B------:R-:W-:Y:S02]  /*a910*/  ISETP.NE.AND P4, PT, R9, 0x1, PT ;  /* 0x000000010900780c */ /* 0x000fe40003f85270 */
[----:B------:R-:W-:-:S11]  /*a920*/  LOP3.LUT R89, RZ, R89, RZ, 0x33, !PT ;  /* 0x00000059ff597212 */ /* 0x000fd600078e33ff */
[----:B------:R-:W1:Y:S02]  /*a930*/  @P4 LDC.64 R4, c[0x0][0x9e8] ;  /* 0x00027a00ff044b82 */ /* 0x000e640000000a00 */
[----:B-1----:R-:W-:-:S05]  /*a940*/  @P4 IMAD.HI.U32 R4, R89, R4, RZ ;  /* 0x0000000459044227 */ /* 0x002fca00078e00ff */
[----:B------:R-:W-:-:S04]  /*a950*/  @P4 SHF.R.U32.HI R89, RZ, R5, R4 ;  /* 0x00000005ff594219 */ /* 0x000fc80000011604 */
[----:B------:R-:W-:Y:S01]  /*a960*/  LOP3.LUT R89, RZ, R89, RZ, 0x33, !PT ;  /* 0x00000059ff597212 */ /* 0x000fe200078e33ff */
[----:B------:R-:W-:Y:S06]  /*a970*/  BRA `(.L_x_1458) ;  /* 0x0000000000107947 */ /* 0x000fec0003800000 */
.L_x_1457:
[----:B------:R-:W-:-:S13]  /*a980*/  ISETP.NE.AND P4, PT, R9, 0x1, PT ;  /* 0x000000010900780c */ /* 0x000fda0003f85270 */
[----:B------:R-:W1:Y:S02]  /*a990*/  @P4 LDC.64 R4, c[0x0][0x9e8] ;  /* 0x00027a00ff044b82 */ /* 0x000e640000000a00 */
[----:B-1----:R-:W-:-:S05]  /*a9a0*/  @P4 IMAD.HI.U32 R4, R89, R4, RZ ;  /* 0x0000000459044227 */ /* 0x002fca00078e00ff */
[----:B------:R-:W-:-:S07]  /*a9b0*/  @P4 SHF.R.U32.HI R89, RZ, R5, R4 ;  /* 0x00000005ff594219 */ /* 0x000fce0000011604 */
.L_x_1458:
[----:B------:R-:W-:Y:S05]  /*a9c0*/  BSYNC B0 ;  /* 0x0000000000007941 */ /* 0x000fea0003800000 */
.L_x_1456:
[----:B------:R-:W-:-:S04]  /*a9d0*/  IMAD R4, R89, R9, -R80 ;  /* 0x0000000959047224 */ /* 0x000fc800078e0a50 */
[----:B------:R-:W-:-:S05]  /*a9e0*/  IMAD.IADD R4, R4, 0x1, -R155 ;  /* 0x0000000104047824 */ /* 0x000fca00078e0a9b */
[----:B------:R-:W-:Y:S02]  /*a9f0*/  VIMNMX R83, R83, R4, !PT ;  /* 0x0000000453537248 */ /* 0x000fe40007fe0100 */
[----:B------:R-:W-:-:S07]  /*aa00*/  VIADDMNMX R90, R4, R9, R90, PT ;  /* 0x00000009045a7246 */ /* 0x000fce000380015a */
.L_x_1455:
[C---:B------:R-:W-:Y:S01]  /*aa10*/  ISETP.GE.AND P4, PT, R84.reuse, 0x2, PT ;  /* 0x000000025400780c */ /* 0x040fe20003f86270 */
[----:B------:R-:W1:Y:S01]  /*aa20*/  SHFL.IDX PT, R78, R78, 0x1, 0x1c1f ;  /* 0x003c1f004e4e7f89 */ /* 0x000e6200000e0000 */
[----:B------:R-:W-:Y:S02]  /*aa30*/  ISETP.GE.AND P6, PT, R84, 0x9, PT ;  /* 0x000000095400780c */ /* 0x000fe40003fc6270 */
[----:B------:R-:W-:Y:S02]  /*aa40*/  ISETP.GT.AND P5, PT, R83, 0x1, !P4 ;  /* 0x000000015300780c */ /* 0x000fe400067a4270 */
[----:B------:R-:W-:Y:S02]  /*aa50*/  LOP3.LUT R22, R22, 0xfffffffd, RZ, 0xc0, !PT ;  /* 0xfffffffd16167812 */ /* 0x000fe400078ec0ff */
[----:B------:R-:W-:-:S04]  /*aa60*/  ISETP.LT.OR P5, PT, R90, 0x2, P5 ;  /* 0x000000025a00780c */ /* 0x000fc80002fa1670 */
[----:B------:R-:W-:Y:S02]  /*aa70*/  FSEL R82, R14, -INF , !P5 ;  /* 0xff8000000e527808 */ /* 0x000fe40006800000 */
[----:B------:R-:W-:Y:S02]  /*aa80*/  ISETP.GT.AND P5, PT, R83, 0x8, !P6 ;  /* 0x000000085300780c */ /* 0x000fe400077a4270 */
[----:B------:R-:W-:Y:S02]  /*aa90*/  @P6 LOP3.LUT R22, R22, 0x2, RZ, 0xfc, !PT ;  /* 0x0000000216166812 */ /* 0x000fe400078efcff */
[----:B------:R-:W-:Y:S02]  /*aaa0*/  ISETP.GE.AND P6, PT, R84, 0xa, PT ;  /* 0x0000000a5400780c */ /* 0x000fe40003fc6270 */
[----:B------:R-:W-:Y:S02]  /*aab0*/  ISETP.LT.OR P5, PT, R90, 0x9, P5 ;  /* 0x000000095a00780c */ /* 0x000fe40002fa1670 */
[----:B------:R-:W-:-:S02]  /*aac0*/  LOP3.LUT R22, R22, 0xefffffff, RZ, 0xc0, !PT ;  /* 0xefffffff16167812 */ /* 0x000fc400078ec0ff */
[----:B0-----:R-:W-:Y:S01]  /*aad0*/  FSEL R86, R21, -INF , !P5 ;  /* 0xff80000015567808 */ /* 0x001fe20006800000 */
[----:B-1----:R-:W-:Y:S01]  /*aae0*/  IMAD.IADD R87, R87, 0x1, R78 ;  /* 0x0000000157577824 */ /* 0x002fe200078e024e */
[----:B------:R-:W-:Y:S02]  /*aaf0*/  ISETP.GT.AND P5, PT, R83, 0x9, !P6 ;  /* 0x000000095300780c */ /* 0x000fe400077a4270 */
[----:B------:R-:W-:Y:S02]  /*ab00*/  VIADDMNMX R92, R78, R85, R92, PT ;  /* 0x000000554e5c7246 */ /* 0x000fe4000380015c */
[----:B------:R-:W-:Y:S02]  /*ab10*/  ISETP.LT.OR P5, PT, R90, 0xa, P5 ;  /* 0x0000000a5a00780c */ /* 0x000fe40002fa1670 */
[----:B------:R-:W-:Y:S02]  /*ab20*/  @P6 LOP3.LUT R22, R22, 0x10000000, RZ, 0xfc, !PT ;  /* 0x1000000016166812 */ /* 0x000fe400078efcff */
[----:B------:R-:W-:-:S02]  /*ab30*/  ISETP.GE.AND P6, PT, R84, 0x11, PT ;  /* 0x000000115400780c */ /* 0x000fc40003fc6270 */
        /* <DEDUP_REMOVED lines=171> */
[----:B------:R-:W-:Y:S01]  /*b5f0*/  FSEL R84, R81, -INF , !P6 ;  /* 0xff80000051547808 */ /* 0x000fe20007000000 */
[----:B------:R-:W-:Y:S08]  /*b600*/  @!P3 BRA `(.L_x_1459) ;  /* 0x000000000050b947 */ /* 0x000ff00003800000 */
[----:B------:R-:W-:Y:S01]  /*b610*/  IADD3 R21, -R95, R97, R78 ;  /* 0x000000615f157210 */ /* 0x000fe20007ffe14e */
[----:B------:R-:W-:Y:S03]  /*b620*/  BSSY B0, `(.L_x_1460) ;  /* 0x000000e000007945 */ /* 0x000fe60003800000 */
        /* <DEDUP_REMOVED lines=9> */
.L_x_1461:
[----:B------:R-:W-:-:S13]  /*b6c0*/  ISETP.NE.AND P6, PT, R9, 0x1, PT ;  /* 0x000000010900780c */ /* 0x000fda0003fc5270 */
[----:B------:R-:W0:Y:S02]  /*b6d0*/  @P6 LDC.64 R4, c[0x0][0x9e8] ;  /* 0x00027a00ff046b82 */ /* 0x000e240000000a00 */
[----:B0-----:R-:W-:-:S05]  /*b6e0*/  @P6 IMAD.HI.U32 R4, R21, R4, RZ ;  /* 0x0000000415046227 */ /* 0x001fca00078e00ff */
[----:B------:R-:W-:-:S07]  /*b6f0*/  @P6 SHF.R.U32.HI R21, RZ, R5, R4 ;  /* 0x00000005ff156219 */ /* 0x000fce0000011604 */
.L_x_1462:
[----:B------:R-:W-:Y:S05]  /*b700*/  BSYNC B0 ;  /* 0x0000000000007941 */ /* 0x000fea0003800000 */
.L_x_1460:
[----:B------:R-:W-:-:S04]  /*b710*/  IMAD R80, R21, R9, -R80 ;  /* 0x0000000915507224 */ /* 0x000fc800078e0a50 */
[----:B------:R-:W-:-:S05]  /*b720*/  IMAD.IADD R80, R80, 0x1, -R155 ;  /* 0x0000000150507824 */ /* 0x000fca00078e0a9b */
[----:B------:R-:W-:Y:S02]  /*b730*/  VIMNMX R87, R87, R80, !PT ;  /* 0x0000005057577248 */ /* 0x000fe40007fe0100 */
[----:B------:R-:W-:-:S07]  /*b740*/  VIADDMNMX R92, R80, R9, R92, PT ;  /* 0x00000009505c7246 */ /* 0x000fce000380015c */
.L_x_1459:
[----:B------:R-:W-:Y:S01]  /*b750*/  ISETP.GT.AND P4, PT, R87, 0x1, !P4 ;  /* 0x000000015700780c */ /* 0x000fe20006784270 */
[----:B------:R-:W-:Y:S01]  /*b760*/  ULDC UR4, c[0x0][0x988] ;  /* 0x0002620000047ab9 */ /* 0x000fe20000000800 */
[----:B------:R-:W-:Y:S01]  /*b770*/  LOP3.LUT P6, RZ, R22, 0x1000000, RZ, 0xc0, !PT ;  /* 0x0100000016ff7812 */ /* 0x000fe200078cc0ff */
[----:B------:R-:W-:Y:S01]  /*b780*/  IMAD.U32 R39, RZ, RZ, UR4 ;  /* 0x00000004ff277e24 */ /* 0x000fe2000f8e00ff */
        /* <DEDUP_REMOVED lines=38> */
[----:B------:R-:W-:Y:S02]  /*b9f0*/  ISETP.GT.AND P4, PT, R87, 0x19, !P6 ;  /* 0x000000195700780c */ /* 0x000fe40007784270 */
[----:B------:R-:W-:-:S02]  /*ba00*/  LOP3.LUT P6, RZ, R22, 0x2000, RZ, 0xc0, !PT ;  /* 0x0000200016ff7812 */ /* 0x000fc400078cc0ff */
        /* <DEDUP_REMOVED lines=36> */
[----:B------:R-:W-:Y:S01]  /*bc50*/  ISETP.GT.AND P5, PT, R87, 0x78, !P5 ;  /* 0x000000785700780c */ /* 0x000fe20006fa4270 */
[----:B------:R-:W0:Y:S01]  /*bc60*/  SHFL.BFLY PT, R14, R5, 0x2, 0x1f ;  /* 0x0c401f00050e7f89 */ /* 0x000e2200000e0000 */
[----:B------:R-:W-:Y:S02]  /*bc70*/  FSEL R124, R41, -INF , !P4 ;  /* 0xff800000297c7808 */ /* 0x000fe40006000000 */
[----:B------:R-:W-:Y:S02]  /*bc80*/  LOP3.LUT P4, RZ, R22, 0x40000, RZ, 0xc0, !PT ;  /* 0x0004000016ff7812 */ /* 0x000fe4000788c0ff */
[----:B------:R-:W-:Y:S02]  /*bc90*/  ISETP.LT.OR P5, PT, R92, 0x79, P5 ;  /* 0x000000795c00780c */ /* 0x000fe40002fa1670 */
[----:B------:R-:W-:-:S04]  /*bca0*/  ISETP.GT.AND P4, PT, R87, 0x31, !P4 ;  /* 0x000000315700780c */ /* 0x000fc80006784270 */
[----:B------:R-:W-:-:S04]  /*bcb0*/  ISETP.LT.OR P4, PT, R92, 0x32, P4 ;  /* 0x000000325c00780c */ /* 0x000fc80002781670 */
[----:B------:R-:W-:Y:S02]  /*bcc0*/  FSEL R42, R42, -INF , !P4 ;  /* 0xff8000002a2a7808 */ /* 0x000fe40006000000 */
[----:B------:R-:W-:-:S04]  /*bcd0*/  LOP3.LUT P4, RZ, R22, 0x20000, RZ, 0xc0, !PT ;  /* 0x0002000016ff7812 */ /* 0x000fc8000788c0ff */
[----:B------:R-:W-:Y:S02]  /*bce0*/  ISETP.GT.AND P4, PT, R87, 0x38, !P4 ;  /* 0x000000385700780c */ /* 0x000fe40006784270 */
[----:B0-----:R-:W-:Y:S02]  /*bcf0*/  FMNMX.FTZ R21, R5, R14, !PT ;  /* 0x0000000e05157209 */ /* 0x001fe40007810000 */
[----:B------:R-:W-:-:S03]  /*bd00*/  ISETP.LT.OR P4, PT, R92, 0x39, P4 ;  /* 0x000000395c00780c */ /* 0x000fc60002781670 */
[----:B------:R-:W0:Y:S01]  /*bd10*/  SHFL.BFLY PT, R14, R21, 0x1, 0x1f ;  /* 0x0c201f00150e7f89 */ /* 0x000e2200000e0000 */
[----:B------:R-:W-:Y:S02]  /*bd20*/  FSEL R126, R45, -INF , !P4 ;  /* 0xff8000002d7e7808 */ /* 0x000fe40006000000 */
[----:B------:R-:W-:-:S04]  /*bd30*/  LOP3.LUT P4, RZ, R22, 0x10000, RZ, 0xc0, !PT ;  /* 0x0001000016ff7812 */ /* 0x000fc8000788c0ff */
        /* <DEDUP_REMOVED lines=25> */
[----:B------:R-:W-:Y:S01]  /*bed0*/  LOP3.LUT P4, RZ, R22, 0x400, RZ, 0xc0, !PT ;  /* 0x0000040016ff7812 */ /* 0x000fe2000788c0ff */
[----:B------:R-:W0:Y:S03]  /*bee0*/  @P2 LDC R57, c[0x0][0x44c] ;  /* 0x00011300ff392b82 */ /* 0x000e260000000800 */
[----:B------:R-:W-:-:S04]  /*bef0*/  ISETP.GT.AND P4, PT, R87, 0x51, !P4 ;  /* 0x000000515700780c */ /* 0x000fc80006784270 */
[----:B------:R-:W-:-:S04]  /*bf00*/  ISETP.LT.OR P4, PT, R92, 0x52, P4 ;  /* 0x000000525c00780c */ /* 0x000fc80002781670 */
[----:B------:R-:W-:Y:S02]  /*bf10*/  FSEL R58, R58, -INF , !P4 ;  /* 0xff8000003a3a7808 */ /* 0x000fe40006000000 */
[----:B------:R-:W-:-:S04]  /*bf20*/  LOP3.LUT P4, RZ, R22, 0x200, RZ, 0xc0, !PT ;  /* 0x0000020016ff7812 */ /* 0x000fc8000788c0ff */
[----:B------:R-:W-:-:S04]  /*bf30*/  ISETP.GT.AND P4, PT, R87, 0x58, !P4 ;  /* 0x000000585700780c */ /* 0x000fc80006784270 */
[----:B------:R-:W-:Y:S01]  /*bf40*/  ISETP.LT.OR P4, PT, R92, 0x59, P4 ;  /* 0x000000595c00780c */ /* 0x000fe20002781670 */
[----:B0-----:R-:W-:-:S03]  /*bf50*/  @P2 IMAD.HI.U32 R57, R91, R57, RZ ;  /* 0x000000395b392227 */ /* 0x001fc600078e00ff */
        /* <DEDUP_REMOVED lines=40> */
[----:B------:R-:W-:Y:S01]  /*c1e0*/  ISETP.GT.AND P4, PT, R87, 0x79, !P6 ;  /* 0x000000795700780c */ /* 0x000fe20007784270 */
[-CC-:B------:R-:W-:Y:S01]  /*c1f0*/  FFMA.FTZ R41, R56, R39.reuse, -R15.reuse ;  /* 0x0000002738297223 */ /* 0x180fe2000001080f */
        /* <DEDUP_REMOVED lines=10> */
[-CC-:B------:R-:W-:Y:S01]  /*c2a0*/  FFMA.FTZ R29, R36, R39.reuse, -R15.reuse ;  /* 0x00000027241d7223 */ /* 0x180fe2000001080f */
[--C-:B------:R-:W-:Y:S01]  /*c2b0*/  FFMA.FTZ R31, R40, R39, -R15.reuse ;  /* 0x00000027281f7223 */ /* 0x100fe2000001080f */
[----:B------:R-:W-:Y:S01]  /*c2c0*/  FMNMX.FTZ R5, R78, R5, !PT ;  /* 0x000000054e057209 */ /* 0x000fe20007810000 */
[-CC-:B------:R-:W-:Y:S01]  /*c2d0*/  FFMA.FTZ R33, R44, R39.reuse, -R15.reuse ;  /* 0x000000272c217223 */ /* 0x180fe2000001080f */
[-CC-:B------:R-:W-:Y:S01]  /*c2e0*/  FFMA.FTZ R37, R52, R39.reuse, -R15.reuse ;  /* 0x0000002734257223 */ /* 0x180fe2000001080f */
[--C-:B------:R-:W-:Y:S01]  /*c2f0*/  FFMA.FTZ R144, R94, R39, -R15.reuse ;  /* 0x000000275e907223 */ /* 0x100fe2000001080f */
[----:B------:R-:W-:Y:S01]  /*c300*/  FMNMX.FTZ R5, R26, R5, !PT ;  /* 0x000000051a057209 */ /* 0x000fe20007810000 */
[----:B------:R-:W1:Y:S01]  /*c310*/  MUFU.EX2 R150, R150 ;  /* 0x0000009600967308 */ /* 0x000e620000000800 */
[-CC-:B------:R-:W-:Y:S01]  /*c320*/  FFMA.FTZ R146, R96, R39.reuse, -R15.reuse ;  /* 0x0000002760927223 */ /* 0x180fe2000001080f */
[--C-:B------:R-:W-:Y:S01]  /*c330*/  FFMA.FTZ R24, R98, R39, -R15.reuse ;  /* 0x0000002762187223 */ /* 0x100fe2000001080f */
[----:B------:R-:W-:Y:S01]  /*c340*/  FMNMX.FTZ R5, R80, R5, !PT ;  /* 0x0000000550057209 */ /* 0x000fe20007810000 */
[-CC-:B------:R-:W-:Y:S01]  /*c350*/  FFMA.FTZ R142, R100, R39.reuse, -R15.reuse ;  /* 0x00000027648e7223 */ /* 0x180fe2000001080f */
        /* <DEDUP_REMOVED lines=16> */
[----:B------:R-:W-:Y:S01]  /*c460*/  FFMA.FTZ R120, R120, R39, -R15 ;  /* 0x0000002778787223 */ /* 0x000fe2000001080f */
[----:B------:R-:W2:Y:S01]  /*c470*/  MUFU.EX2 R21, R21 ;  /* 0x0000001500157308 */ /* 0x000ea20000000800 */
[----:B------:R-:W-:-:S04]  /*c480*/  FMNMX.FTZ R5, R38, R5, !PT ;  /* 0x0000000526057209 */ /* 0x000fc80007810000 */
[----:B------:R-:W-:-:S03]  /*c490*/  FMNMX.FTZ R5, R124, R5, !PT ;  /* 0x000000057c057209 */ /* 0x000fc60007810000 */
[----:B------:R-:W3:Y:S01]  /*c4a0*/  MUFU.EX2 R144, R144 ;  /* 0x0000009000907308 */ /* 0x000ee20000000800 */
[----:B------:R-:W-:-:S04]  /*c4b0*/  FMNMX.FTZ R5, R42, R5, !PT ;  /* 0x000000052a057209 */ /* 0x000fc80007810000 */
[----:B------:R-:W-:-:S03]  /*c4c0*/  FMNMX.FTZ R5, R126, R5, !PT ;  /* 0x000000057e057209 */ /* 0x000fc60007810000 */
[----:B------:R-:W4:Y:S01]  /*c4d0*/  MUFU.EX2 R25, R25 ;  /* 0x0000001900197308 */ /* 0x000f220000000800 */
[----:B------:R-:W-:-:S04]  /*c4e0*/  FMNMX.FTZ R5, R46, R5, !PT ;  /* 0x000000052e057209 */ /* 0x000fc80007810000 */
[----:B------:R-:W-:-:S03]  /*c4f0*/  FMNMX.FTZ R5, R128, R5, !PT ;  /* 0x0000000580057209 */ /* 0x000fc60007810000 */
[----:B------:R-:W5:Y:S01]  /*c500*/  MUFU.EX2 R146, R146 ;  /* 0x0000009200927308 */ /* 0x000f620000000800 */
[----:B------:R-:W-:-:S04]  /*c510*/  FMNMX.FTZ R5, R50, R5, !PT ;  /* 0x0000000532057209 */ /* 0x000fc80007810000 */
[----:B------:R-:W-:-:S03]  /*c520*/  FMNMX.FTZ R5, R130, R5, !PT ;  /* 0x0000000582057209 */ /* 0x000fc60007810000 */
[----:B------:R-:W5:Y:S01]  /*c530*/  MUFU.EX2 R27, R27 ;  /* 0x0000001b001b7308 */ /* 0x000f620000000800 */
        /* <DEDUP_REMOVED lines=18> */
[----:B------:R-:W-:-:S05]  /*c660*/  FMNMX.FTZ R5, R86, R5, !PT ;  /* 0x0000000556057209 */ /* 0x000fca0007810000 */
[----:B------:R-:W0:Y:S02]  /*c670*/  SHFL.BFLY PT, R48, R5, 0x2, 0x1f ;  /* 0x0c401f0005307f89 */ /* 0x000e2400000e0000 */
[----:B------:R-:W-:Y:S08]  /*c680*/  MUFU.EX2 R32, R32 ;  /* 0x0000002000207308 */ /* 0x000ff00000000800 */
[----:B------:R-:W-:Y:S08]  /*c690*/  MUFU.EX2 R35, R35 ;  /* 0x0000002300237308 */ /* 0x000ff00000000800 */
[----:B------:R-:W-:Y:S01]  /*c6a0*/  MUFU.EX2 R36, R36 ;  /* 0x0000002400247308 */ /* 0x000fe20000000800 */
[----:B0-----:R-:W-:Y:S01]  /*c6b0*/  FMNMX.FTZ R51, R5, R48, !PT ;  /* 0x0000003005337209 */ /* 0x001fe20007810000 */
[----:B------:R-:W-:-:S06]  /*c6c0*/  FFMA.FTZ R48, R68, R39, -R15 ;  /* 0x0000002744307223 */ /* 0x000fcc000001080f */
[----:B------:R-:W-:Y:S01]  /*c6d0*/  MUFU.EX2 R37, R37 ;  /* 0x0000002500257308 */ /* 0x000fe20000000800 */
[----:B------:R-:W0:Y:S01]  /*c6e0*/  @P2 LDC R68, c[0x0][0x450] ;  /* 0x00011400ff442b82 */ /* 0x000e220000000800 */
[----:B------:R-:W1:Y:S06]  /*c6f0*/  SHFL.BFLY PT, R56, R51, 0x1, 0x1f ;  /* 0x0c201f0033387f89 */ /* 0x000e6c00000e0000 */
[----:B------:R-:W-:Y:S08]  /*c700*/  MUFU.EX2 R0, R0 ;  /* 0x0000000000007308 */ /* 0x000ff00000000800 */
[----:B------:R-:W-:Y:S08]  /*c710*/  MUFU.EX2 R41, R41 ;  /* 0x0000002900297308 */ /* 0x000ff00000000800 */
[----:B------:R-:W-:Y:S01]  /*c720*/  MUFU.EX2 R40, R40 ;  /* 0x0000002800287308 */ /* 0x000fe20000000800 */
[----:B-1----:R-:W-:Y:S01]  /*c730*/  FMNMX.FTZ R5, R51, R56, !PT ;  /* 0x0000003833057209 */ /* 0x002fe20007810000 */
[-CC-:B------:R-:W-:Y:S01]  /*c740*/  FFMA.FTZ R51, R76, R39.reuse, -R15.reuse ;  /* 0x000000274c337223 */ /* 0x180fe2000001080f */
[----:B------:R-:W-:-:S02]  /*c750*/  FFMA.FTZ R56, R84, R39, -R15 ;  /* 0x0000002754387223 */ /* 0x000fc4000001080f */
[C---:B------:R-:W-:Y:S01]  /*c760*/  FSETP.NEU.FTZ.AND P4, PT, R5.reuse, -INF , PT ;  /* 0xff8000000500780b */ /* 0x040fe20003f9d000 */
[----:B------:R-:W-:Y:S02]  /*c770*/  FMUL.FTZ R55, R5, R39 ;  /* 0x0000002705377220 */ /* 0x000fe40000410000 */
[----:B------:R-:W-:Y:S03]  /*c780*/  MUFU.EX2 R43, R43 ;  /* 0x0000002b002b7308 */ /* 0x000fe60000000800 */
[----:B------:R-:W-:-:S05]  /*c790*/  FSEL R15, R55, RZ, P4 ;  /* 0x000000ff370f7208 */ /* 0x000fca0002000000 */
[----:B------:R-:W-:Y:S01]  /*c7a0*/  MUFU.EX2 R44, R44 ;  /* 0x0000002c002c7308 */ /* 0x000fe20000000800 */
[-CC-:B------:R-:W-:Y:S01]  /*c7b0*/  FFMA.FTZ R149, R3, R39.reuse, -R15.reuse ;  /* 0x0000002703957223 */ /* 0x180fe2000001080f */
[-CC-:B------:R-:W-:Y:S01]  /*c7c0*/  FFMA.FTZ R12, R12, R39.reuse, -R15.reuse ;  /* 0x000000270c0c7223 */ /* 0x180fe2000001080f */
[-C--:B------:R-:W-:Y:S01]  /*c7d0*/  FFMA.FTZ R151, R4, R39.reuse, -R15 ;  /* 0x0000002704977223 */ /* 0x080fe2000001080f */
[----:B------:R-:W-:Y:S01]  /*c7e0*/  FADD.FTZ R3, R148, R13 ;  /* 0x0000000d94037221 */ /* 0x000fe20000010000 */
[-CC-:B------:R-:W-:Y:S01]  /*c7f0*/  FFMA.FTZ R20, R20, R39.reuse, -R15.reuse ;  /* 0x0000002714147223 */ /* 0x180fe2000001080f */
[-CC-:B------:R-:W-:Y:S01]  /*c800*/  FFMA.FTZ R145, R78, R39.reuse, -R15.reuse ;  /* 0x000000274e917223 */ /* 0x180fe2000001080f */
[-C--:B------:R-:W-:Y:S01]  /*c810*/  FFMA.FTZ R26, R26, R39.reuse, -R15 ;  /* 0x000000271a1a7223 */ /* 0x080fe2000001080f */
[----:B------:R-:W-:Y:S01]  /*c820*/  MUFU.EX2 R149, R149 ;  /* 0x0000009500957308 */ /* 0x000fe20000000800 */
[----:B------:R-:W-:Y:S01]  /*c830*/  FADD.FTZ R4, R150, R3 ;  /* 0x0000000396047221 */ /* 0x000fe20000010000 */
[-CC-:B------:R-:W-:Y:S01]  /*c840*/  FFMA.FTZ R147, R80, R39.reuse, -R15.reuse ;  /* 0x0000002750937223 */ /* 0x180fe2000001080f */
[-CC-:B------:R-:W-:Y:S01]  /*c850*/  FFMA.FTZ R30, R30, R39.reuse, -R15.reuse ;  /* 0x000000271e1e7223 */ /* 0x180fe2000001080f */
[-CC-:B------:R-:W-:Y:S01]  /*c860*/  FFMA.FTZ R141, R90, R39.reuse, -R15.reuse ;  /* 0x000000275a8d7223 */ /* 0x180fe2000001080f */
[----:B--2---:R-:W-:Y:S01]  /*c870*/  FADD.FTZ R3, R21, R4 ;  /* 0x0000000415037221 */ /* 0x004fe20000010000 */
[-CC-:B------:R-:W-:Y:S01]  /*c880*/  FFMA.FTZ R34, R34, R39.reuse, -R15.reuse ;  /* 0x0000002722227223 */ /* 0x180fe2000001080f */
[-C--:B------:R-:W-:Y:S01]  /*c890*/  FFMA.FTZ R143, R122, R39.reuse, -R15 ;  /* 0x000000277a8f7223 */ /* 0x080fe2000001080f */
[----:B------:R-:W1:Y:S01]  /*c8a0*/  MUFU.EX2 R12, R12 ;  /* 0x0000000c000c7308 */ /* 0x000e620000000800 */
[----:B---3--:R-:W-:Y:S01]  /*c8b0*/  FADD.FTZ R4, R144, R3 ;  /* 0x0000000390047221 */ /* 0x008fe20000010000 */
[-CC-:B------:R-:W-:Y:S01]  /*c8c0*/  FFMA.FTZ R38, R38, R39.reuse, -R15.reuse ;  /* 0x0000002726267223 */ /* 0x180fe2000001080f */
[-CC-:B------:R-:W-:Y:S01]  /*c8d0*/  FFMA.FTZ R137, R124, R39.reuse, -R15.reuse ;  /* 0x000000277c897223 */ /* 0x180fe2000001080f */
[-CC-:B------:R-:W-:Y:S01]  /*c8e0*/  FFMA.FTZ R42, R42, R39.reuse, -R15.reuse ;  /* 0x000000272a2a7223 */ /* 0x180fe2000001080f */
[----:B----4-:R-:W-:Y:S01]  /*c8f0*/  FADD.FTZ R3, R25, R4 ;  /* 0x0000000419037221 */ /* 0x010fe20000010000 */
[-CC-:B------:R-:W-:Y:S01]  /*c900*/  FFMA.FTZ R139, R126, R39.reuse, -R15.reuse ;  /* 0x000000277e8b7223 */ /* 0x180fe2000001080f */
[-C--:B------:R-:W-:Y:S01]  /*c910*/  FFMA.FTZ R46, R46, R39.reuse, -R15 ;  /* 0x000000272e2e7223 */ /* 0x080fe2000001080f */
[----:B------:R-:W2:Y:S01]  /*c920*/  MUFU.EX2 R151, R151 ;  /* 0x0000009700977308 */ /* 0x000ea20000000800 */
[----:B-----5:R-:W-:Y:S01]  /*c930*/  FADD.FTZ R60, R146, R3 ;  /* 0x00000003923c7221 */ /* 0x020fe20000010000 */
[-CC-:B------:R-:W-:Y:S01]  /*c940*/  FFMA.FTZ R133, R128, R39.reuse, -R15.reuse ;  /* 0x0000002780857223 */ /* 0x180fe2000001080f */
[-CC-:B------:R-:W-:Y:S01]  /*c950*/  FFMA.FTZ R50, R50, R39.reuse, -R15.reuse ;  /* 0x0000002732327223 */ /* 0x180fe2000001080f */
[-CC-:B------:R-:W-:Y:S01]  /*c960*/  FFMA.FTZ R135, R130, R39.reuse, -R15.reuse ;  /* 0x0000002782877223 */ /* 0x180fe2000001080f */
[----:B------:R-:W-:Y:S01]  /*c970*/  FADD.FTZ R55, R27, R60 ;  /* 0x0000003c1b377221 */ /* 0x000fe20000010000 */
[-CC-:B------:R-:W-:Y:S01]  /*c980*/  FFMA.FTZ R54, R54, R39.reuse, -R15.reuse ;  /* 0x0000002736367223 */ /* 0x180fe2000001080f */
[-C--:B------:R-:W-:Y:S01]  /*c990*/  FFMA.FTZ R129, R132, R39.reuse, -R15 ;  /* 0x0000002784817223 */ /* 0x080fe2000001080f */
[----:B------:R-:W3:Y:S01]  /*c9a0*/  MUFU.EX2 R20, R20 ;  /* 0x0000001400147308 */ /* 0x000ee20000000800 */
[----:B-1----:R-:W-:Y:S01]  /*c9b0*/  FADD.FTZ R4, R149, R12 ;  /* 0x0000000c95047221 */ /* 0x002fe20000010000 */
[----:B------:R-:W-:Y:S01]  /*c9c0*/  FADD.FTZ R60, R24, R55 ;  /* 0x00000037183c7221 */ /* 0x000fe20000010000 */
[-CC-:B------:R-:W-:Y:S01]  /*c9d0*/  FFMA.FTZ R58, R58, R39.reuse, -R15.reuse ;  /* 0x000000273a3a7223 */ /* 0x180fe2000001080f */
[----:B------:R-:W-:Y:S01]  /*c9e0*/  F2FP.BF16.F32.PACK_AB R148, R13, R148 ;  /* 0x000000940d94723e */ /* 0x000fe200000010ff */
[-CC-:B------:R-:W-:Y:S01]  /*c9f0*/  FFMA.FTZ R131, R134, R39.reuse, -R15.reuse ;  /* 0x0000002786837223 */ /* 0x180fe2000001080f */
[----:B------:R-:W-:Y:S01]  /*ca00*/  FADD.FTZ R55, R29, R60 ;  /* 0x0000003c1d377221 */ /* 0x000fe20000010000 */
[-C--:B------:R-:W-:Y:S01]  /*ca10*/  FFMA.FTZ R125, R136, R39.reuse, -R15 ;  /* 0x00000027887d7223 */ /* 0x080fe2000001080f */
[----:B------:R-:W1:Y:S01]  /*ca20*/  MUFU.EX2 R145, R145 ;  /* 0x0000009100917308 */ /* 0x000e620000000800 */
[----:B--2---:R-:W-:Y:S01]  /*ca30*/  FADD.FTZ R3, R151, R4 ;  /* 0x0000000497037221 */ /* 0x004fe20000010000 */
[----:B------:R-:W-:Y:S01]  /*ca40*/  FADD.FTZ R60, R142, R55 ;  /* 0x000000378e3c7221 */ /* 0x000fe20000010000 */
[-CC-:B------:R-:W-:Y:S01]  /*ca50*/  FFMA.FTZ R127, R138, R39.reuse, -R15.reuse ;  /* 0x000000278a7f7223 */ /* 0x180fe2000001080f */
[-CC-:B------:R-:W-:Y:S01]  /*ca60*/  FFMA.FTZ R70, R70, R39.reuse, -R15.reuse ;  /* 0x0000002746467223 */ /* 0x180fe2000001080f */
[----:B------:R-:W-:Y:S01]  /*ca70*/  F2FP.BF16.F32.PACK_AB R134, R41, R0 ;  /* 0x000000002986723e */ /* 0x000fe200000010ff */
[----:B------:R-:W-:Y:S01]  /*ca80*/  FADD.FTZ R55, R31, R60 ;  /* 0x0000003c1f377221 */ /* 0x000fe20000010000 */
[-C--:B------:R-:W-:Y:S01]  /*ca90*/  FFMA.FTZ R74, R74, R39.reuse, -R15 ;  /* 0x000000274a4a7223 */ /* 0x080fe2000001080f */
[----:B------:R-:W2:Y:S01]  /*caa0*/  MUFU.EX2 R26, R26 ;  /* 0x0000001a001a7308 */ /* 0x000ea20000000800 */
[----:B---3--:R-:W-:Y:S01]  /*cab0*/  FADD.FTZ R4, R20, R3 ;  /* 0x0000000314047221 */ /* 0x008fe20000010000 */
[----:B------:R-:W-:Y:S01]  /*cac0*/  FADD.FTZ R64, R28, R55 ;  /* 0x000000371c407221 */ /* 0x000fe20000010000 */
[----:B------:R-:W-:Y:S01]  /*cad0*/  F2FP.BF16.F32.PACK_AB R150, R21, R150 ;  /* 0x000000961596723e */ /* 0x000fe200000010ff */
[----:B------:R-:W-:Y:S01]  /*cae0*/  FFMA.FTZ R82, R82, R39, -R15 ;  /* 0x0000002752527223 */ /* 0x000fe2000001080f */
[C---:B------:R-:W-:Y:S01]  /*caf0*/  F2FP.BF16.F32.PACK_AB R136, R33.reuse, R28 ;  /* 0x0000001c2188723e */ /* 0x040fe200000010ff */
[----:B------:R-:W-:Y:S01]  /*cb00*/  FADD.FTZ R55, R33, R64 ;  /* 0x0000004021377221 */ /* 0x000fe20000010000 */
[----:B------:R-:W-:Y:S01]  /*cb10*/  F2FP.BF16.F32.PACK_AB R144, R25, R144 ;  /* 0x000000901990723e */ /* 0x000fe200000010ff */
[----:B------:R-:W3:Y:S01]  /*cb20*/  MUFU.EX2 R147, R147 ;  /* 0x0000009300937308 */ /* 0x000ee20000000800 */
[----:B-1----:R-:W-:Y:S01]  /*cb30*/  FADD.FTZ R3, R145, R4 ;  /* 0x0000000491037221 */ /* 0x002fe20000010000 */
[----:B------:R-:W-:-:S02]  /*cb40*/  F2FP.BF16.F32.PACK_AB R146, R27, R146 ;  /* 0x000000921b92723e */ /* 0x000fc400000010ff */
[----:B------:R-:W-:Y:S02]  /*cb50*/  F2FP.BF16.F32.PACK_AB R142, R31, R142 ;  /* 0x0000008e1f8e723e */ /* 0x000fe400000010ff */
[----:B------:R-:W-:Y:S02]  /*cb60*/  F2FP.BF16.F32.PACK_AB R138, R35, R32 ;  /* 0x00000020238a723e */ /* 0x000fe400000010ff */
[----:B------:R-:W1:Y:S01]  /*cb70*/  MUFU.EX2 R30, R30 ;  /* 0x0000001e001e7308 */ /* 0x000e620000000800 */
[----:B--2---:R-:W-:Y:S01]  /*cb80*/  FADD.FTZ R4, R26, R3 ;  /* 0x000000031a047221 */ /* 0x004fe20000010000 */
[----:B------:R-:W-:Y:S02]  /*cb90*/  F2FP.BF16.F32.PACK_AB R132, R37, R36 ;  /* 0x000000242584723e */ /* 0x000fe400000010ff */
[----:B------:R-:W-:Y:S02]  /*cba0*/  F2FP.BF16.F32.PACK_AB R128, R43, R40 ;  /* 0x000000282b80723e */ /* 0x000fe400000010ff */
[----:B------:R-:W-:-:S02]  /*cbb0*/  F2FP.BF16.F32.PACK_AB R149, R12, R149 ;  /* 0x000000950c95723e */ /* 0x000fc400000010ff */
[----:B------:R-:W2:Y:S01]  /*cbc0*/  MUFU.EX2 R141, R141 ;  /* 0x0000008d008d7308 */ /* 0x000ea20000000800 */
[----:B---3--:R-:W-:Y:S01]  /*cbd0*/  FADD.FTZ R3, R147, R4 ;  /* 0x0000000493037221 */ /* 0x008fe20000010000 */
[----:B------:R-:W-:Y:S01]  /*cbe0*/  IMAD.MOV.U32 R4, RZ, RZ, R91 ;  /* 0x000000ffff047224 */ /* 0x000fe200078e005b */
[----:B0-----:R-:W-:Y:S01]  /*cbf0*/  @P2 SHF.R.U32.HI R4, RZ, R68, R57 ;  /* 0x00000044ff042219 */ /* 0x001fe20000011639 */
[----:B------:R-:W-:Y:S01]  /*cc00*/  FADD.FTZ R68, R32, R55 ;  /* 0x0000003720447221 */ /* 0x000fe20000010000 */
[----:B------:R-:W-:Y:S02]  /*cc10*/  F2FP.BF16.F32.PACK_AB R151, R20, R151 ;  /* 0x000000971497723e */ /* 0x000fe400000010ff */
[----:B------:R-:W-:Y:S01]  /*cc20*/  F2FP.BF16.F32.PACK_AB R145, R26, R145 ;  /* 0x000000911a91723e */ /* 0x000fe200000010ff */
[----:B------:R-:W0:Y:S01]  /*cc30*/  MUFU.EX2 R34, R34 ;  /* 0x0000002200227308 */ /* 0x000e220000000800 */
[C---:B-1----:R-:W-:Y:S01]  /*cc40*/  FADD.FTZ R60, R30.reuse, R3 ;  /* 0x000000031e3c7221 */ /* 0x042fe20000010000 */
[----:B------:R-:W-:Y:S01]  /*cc50*/  FADD.FTZ R55, R35, R68 ;  /* 0x0000004423377221 */ /* 0x000fe20000010000 */
[----:B------:R-:W-:Y:S01]  /*cc60*/  IMAD.IADD R93, R93, 0x1, R4 ;  /* 0x000000015d5d7824 */ /* 0x000fe200078e0204 */
[----:B------:R-:W-:-:S03]  /*cc70*/  F2FP.BF16.F32.PACK_AB R147, R30, R147 ;  /* 0x000000931e93723e */ /* 0x000fc600000010ff */
[----:B------:R-:W-:Y:S01]  /*cc80*/  IMAD.IADD R8, R93, 0x1, R8 ;  /* 0x000000015d087824 */ /* 0x000fe200078e0208 */
[----:B------:R-:W1:Y:S01]  /*cc90*/  MUFU.EX2 R143, R143 ;  /* 0x0000008f008f7308 */ /* 0x000e620000000800 */
[----:B--2---:R-:W-:Y:S01]  /*cca0*/  FADD.FTZ R3, R141, R60 ;  /* 0x0000003c8d037221 */ /* 0x004fe20000010000 */
[-CC-:B------:R-:W-:Y:S01]  /*ccb0*/  FFMA.FTZ R60, R62, R39.reuse, -R15.reuse ;  /* 0x000000273e3c7223 */ /* 0x180fe2000001080f */
[----:B------:R-:W-:Y:S01]  /*ccc0*/  FFMA.FTZ R62, R66, R39, -R15 ;  /* 0x00000027423e7223 */ /* 0x000fe2000001080f */
[----:B------:R-:W-:-:S04]  /*ccd0*/  FADD.FTZ R66, R36, R55 ;  /* 0x0000003724427221 */ /* 0x000fc80000010000 */
[----:B------:R-:W2:Y:S01]  /*cce0*/  MUFU.EX2 R38, R38 ;  /* 0x0000002600267308 */ /* 0x000ea20000000800 */
[C---:B0-----:R-:W-:Y:S01]  /*ccf0*/  FADD.FTZ R64, R34.reuse, R3 ;  /* 0x0000000322407221 */ /* 0x041fe20000010000 */
[----:B------:R-:W-:Y:S01]  /*cd00*/  FADD.FTZ R57, R37, R66 ;  /* 0x0000004225397221 */ /* 0x000fe20000010000 */
[----:B------:R-:W-:-:S03]  /*cd10*/  F2FP.BF16.F32.PACK_AB R141, R34, R141 ;  /* 0x0000008d228d723e */ /* 0x000fc600000010ff */
[----:B------:R-:W-:Y:S02]  /*cd20*/  FADD.FTZ R66, R0, R57 ;  /* 0x0000003900427221 */ /* 0x000fe40000010000 */
[----:B------:R-:W0:Y:S01]  /*cd30*/  MUFU.EX2 R137, R137 ;  /* 0x0000008900897308 */ /* 0x000e220000000800 */
[----:B-1----:R-:W-:Y:S01]  /*cd40*/  FADD.FTZ R3, R143, R64 ;  /* 0x000000408f037221 */ /* 0x002fe20000010000 */
[----:B------:R-:W-:-:S06]  /*cd50*/  FADD.FTZ R57, R41, R66 ;  /* 0x0000004229397221 */ /* 0x000fcc0000010000 */
[----:B------:R-:W1:Y:S01]  /*cd60*/  MUFU.EX2 R42, R42 ;  /* 0x0000002a002a7308 */ /* 0x000e620000000800 */
[----:B--2---:R-:W-:Y:S01]  /*cd70*/  FADD.FTZ R64, R38, R3 ;  /* 0x0000000326407221 */ /* 0x004fe20000010000 */
[-CC-:B------:R-:W-:Y:S01]  /*cd80*/  FFMA.FTZ R3, R140, R39.reuse, -R15.reuse ;  /* 0x000000278c037223 */ /* 0x180fe2000001080f */
[----:B------:R-:W-:Y:S01]  /*cd90*/  F2FP.BF16.F32.PACK_AB R140, R29, R24 ;  /* 0x000000181d8c723e */ /* 0x000fe200000010ff */
[----:B------:R-:W-:Y:S01]  /*cda0*/  FFMA.FTZ R15, R86, R39, -R15 ;  /* 0x00000027560f7223 */ /* 0x000fe2000001080f */
[----:B------:R-:W-:-:S03]  /*cdb0*/  F2FP.BF16.F32.PACK_AB R143, R38, R143 ;  /* 0x0000008f268f723e */ /* 0x000fc600000010ff */
[----:B------:R-:W2:Y:S01]  /*cdc0*/  MUFU.EX2 R139, R139 ;  /* 0x0000008b008b7308 */ /* 0x000ea20000000800 */
[----:B0-----:R-:W-:-:S07]  /*cdd0*/  FADD.FTZ R55, R137, R64 ;  /* 0x0000004089377221 */ /* 0x001fce0000010000 */
[----:B------:R-:W0:Y:S01]  /*cde0*/  MUFU.EX2 R46, R46 ;  /* 0x0000002e002e7308 */ /* 0x000e220000000800 */
[C---:B-1----:R-:W-:Y:S01]  /*cdf0*/  FADD.FTZ R64, R42.reuse, R55 ;  /* 0x000000372a407221 */ /* 0x042fe20000010000 */
[----:B------:R-:W-:-:S06]  /*ce00*/  F2FP.BF16.F32.PACK_AB R137, R42, R137 ;  /* 0x000000892a89723e */ /* 0x000fcc00000010ff */
[----:B------:R-:W1:Y:S01]  /*ce10*/  MUFU.EX2 R133, R133 ;  /* 0x0000008500857308 */ /* 0x000e620000000800 */
[----:B--2---:R-:W-:Y:S01]  /*ce20*/  FADD.FTZ R55, R139, R64 ;  /* 0x000000408b377221 */ /* 0x004fe20000010000 */
[----:B------:R-:W-:-:S06]  /*ce30*/  FADD.FTZ R64, R40, R57 ;  /* 0x0000003928407221 */ /* 0x000fcc0000010000 */
[----:B------:R-:W2:Y:S01]  /*ce40*/  MUFU.EX2 R50, R50 ;  /* 0x0000003200327308 */ /* 0x000ea20000000800 */
[C---:B0-----:R-:W-:Y:S01]  /*ce50*/  FADD.FTZ R4, R46.reuse, R55 ;  /* 0x000000372e047221 */ /* 0x041fe20000010000 */
[----:B------:R-:W-:Y:S01]  /*ce60*/  FADD.FTZ R55, R43, R64 ;  /* 0x000000402b377221 */ /* 0x000fe20000010000 */
[----:B------:R-:W-:-:S03]  /*ce70*/  F2FP.BF16.F32.PACK_AB R139, R46, R139 ;  /* 0x0000008b2e8b723e */ /* 0x000fc600000010ff */
[----:B------:R-:W-:Y:S02]  /*ce80*/  FADD.FTZ R64, R44, R55 ;  /* 0x000000372c407221 */ /* 0x000fe40000010000 */
        /* <DEDUP_REMOVED lines=56> */
[----:B--2---:R-:W-:Y:S01]  /*d210*/  FADD.FTZ R21, R51, R4 ;  /* 0x0000000433157221 */ /* 0x004fe20000010000 */
[C---:B0-----:R-:W-:Y:S01]  /*d220*/  FADD.FTZ R3, R15.reuse, R0 ;  /* 0x000000000f037221 */ /* 0x041fe20000010000 */
[----:B------:R-:W-:Y:S01]  /*d230*/  F2FP.BF16.F32.PACK_AB R123, R15, R82 ;  /* 0x000000520f7b723e */ /* 0x000fe200000010ff */
[----:B------:R-:W-:Y:S02]  /*d240*/  VIADD R0, R88, 0xfffffffe ;  /* 0xfffffffe58007836 */ /* 0x000fe40000000000 */
[C---:B-1----:R-:W-:Y:S01]  /*d250*/  FADD.FTZ R4, R56.reuse, R21 ;  /* 0x0000001538047221 */ /* 0x042fe20000010000 */
[----:B------:R-:W-:Y:S01]  /*d260*/  F2FP.BF16.F32.PACK_AB R122, R56, R51 ;  /* 0x00000033387a723e */ /* 0x000fe200000010ff */
        /* <DEDUP_REMOVED lines=12> */
.L_x_1465:
[----:B------:R-:W-:-:S13]  /*d330*/  ISETP.NE.AND P4, PT, R9, 0x1, PT ;  /* 0x000000010900780c */ /* 0x000fda0003f85270 */
[----:B------:R-:W0:Y:S02]  /*d340*/  @P4 LDC.64 R20, c[0x0][0x9e8] ;  /* 0x00027a00ff144b82 */ /* 0x000e240000000a00 */
[----:B0-----:R-:W-:-:S05]  /*d350*/  @P4 IMAD.HI.U32 R20, R12, R20, RZ ;  /* 0x000000140c144227 */ /* 0x001fca00078e00ff */
[----:B------:R-:W-:-:S07]  /*d360*/  @P4 SHF.R.U32.HI R12, RZ, R21, R20 ;  /* 0x00000015ff0c4219 */ /* 0x000fce0000011614 */
.L_x_1466:
[----:B------:R-:W-:Y:S05]  /*d370*/  BSYNC B0 ;  /* 0x0000000000007941 */ /* 0x000fea0003800000 */
.L_x_1464:
[----:B------:R-:W-:-:S05]  /*d380*/  IMAD R9, R12, R9, R9 ;  /* 0x000000090c097224 */ /* 0x000fca00078e0209 */
[----:B------:R-:W-:-:S07]  /*d390*/  VIMNMX R8, R8, R9, PT ;  /* 0x0000000908087248 */ /* 0x000fce0003fe0100 */
.L_x_1463:
[----:B------:R-:W2:Y:S01]  /*d3a0*/  LDL R12, [R1+0x58] ;  /* 0x00005800010c7983 */ /* 0x000ea20000100800 */
[----:B------:R-:W-:Y:S01]  /*d3b0*/  SHF.R.S32.HI R9, RZ, 0x1f, R8 ;  /* 0x0000001fff097819 */ /* 0x000fe20000011408 */
[----:B------:R-:W-:Y:S01]  /*d3c0*/  ULDC UR4, c[0x0][0x9e4] ;  /* 0x0002790000047ab9 */ /* 0x000fe20000000800 */
[----:B------:R-:W-:Y:S01]  /*d3d0*/  ULDC UR5, c[0x0][0x9e4] ;  /* 0x0002790000057ab9 */ /* 0x000fe20000000800 */
[----:B------:R-:W-:Y:S01]  /*d3e0*/  ULDC UR6, c[0x0][0x9d8] ;  /* 0x0002760000067ab9 */ /* 0x000fe20000000800 */
[----:B------:R-:W-:Y:S01]  /*d3f0*/  LEA.HI R9, R9, R8, RZ, 0x7 ;  /* 0x0000000809097211 */ /* 0x000fe200078f38ff */
[----:B------:R-:W-:Y:S01]  /*d400*/  ULDC UR10, c[0x0][0x9d8] ;  /* 0x00027600000a7ab9 */ /* 0x000fe20000000800 */
[----:B------:R-:W-:Y:S01]  /*d410*/  ULDC UR7, c[0x0][0x9d8] ;  /* 0x0002760000077ab9 */ /* 0x000fe20000000800 */
[----:B------:R-:W-:Y:S01]  /*d420*/  ULDC UR8, c[0x0][0x9e0] ;  /* 0x0002780000087ab9 */ /* 0x000fe20000000800 */
[----:B------:R-:W-:Y:S01]  /*d430*/  SHF.R.S32.HI R9, RZ, 0x7, R9 ;  /* 0x00000007ff097819 */ /* 0x000fe20000011409 */
[----:B------:R-:W-:Y:S01]  /*d440*/  ULDC UR9, c[0x0][0x9e0] ;  /* 0x0002780000097ab9 */ /* 0x000fe20000000800 */
        /* <DEDUP_REMOVED lines=16> */
[----:B--2---:R-:W-:-:S04]  /*d550*/  VIMNMX R21, R12, R9, !PT ;  /* 0x000000090c157248 */ /* 0x004fc80007fe0100 */
[----:B------:R-:W-:-:S13]  /*d560*/  ISETP.GE.AND P4, PT, R0, R21, PT ;  /* 0x000000150000720c */ /* 0x000fda0003f86270 */
[----:B------:R-:W-:Y:S05]  /*d570*/  @!P4 BRA `(.L_x_1467) ;  /* 0x0000003400e8c947 */ /* 0x000fea0003800000 */
[----:B------:R-:W-:-:S07]  /*d580*/  IMAD.MOV.U32 R119, RZ, RZ, RZ ;  /* 0x000000ffff777224 */ /* 0x000fce00078e00ff */
.L_x_1485:
[----:B------:R-:W2:Y:S01]  /*d590*/  LDL R8, [R1+0x24] ;  /* 0x0000240001087983 */ /* 0x000ea20000100800 */
[----:B------:R-:W-:Y:S01]  /*d5a0*/  VIADD R15, R16, 0x1 ;  /* 0x00000001100f7836 */ /* 0x000fe20000000000 */
[----:B------:R-:W-:Y:S05]  /*d5b0*/  YIELD ;  /* 0x0000000000007946 */ /* 0x000fea0003800000 */
[----:B------:R-:W-:-:S04]  /*d5c0*/  ISETP.NE.AND P4, PT, R15, 0x2, PT ;  /* 0x000000020f00780c */ /* 0x000fc80003f85270 */
[----:B------:R-:W-:Y:S02]  /*d5d0*/  SEL R9, RZ, 0x1, P4 ;  /* 0x00000001ff097807 */ /* 0x000fe40002000000 */
[----:B------:R-:W-:Y:S02]  /*d5e0*/  SEL R15, R15, RZ, P4 ;  /* 0x000000ff0f0f7207 */ /* 0x000fe40002000000 */
[----:B------:R-:W-:Y:S02]  /*d5f0*/  LOP3.LUT R20, R154, R9, RZ, 0x3c, !PT ;  /* 0x000000099a147212 */ /* 0x000fe400078e3cff */
[----:B--2---:R-:W-:-:S13]  /*d600*/  ISETP.NE.AND P4, PT, R8, RZ, PT ;  /* 0x000000ff0800720c */ /* 0x004fda0003f85270 */
[----:B------:R-:W-:Y:S05]  /*d610*/  @P4 BRA `(.L_x_1468) ;  /* 0x0000000000304947 */ /* 0x000fea0003800000 */
[----:B------:R-:W-:Y:S05]  /*d620*/  @!P0 BRA `(.L_x_1469) ;  /* 0x0000000000048947 */ /* 0x000fea0003800000 */
[----:B------:R-:W-:Y:S01]  /*d630*/  BPT.TRAP 0x1 ;  /* 0x000000040000795c */ /* 0x000fe20000300000 */
.L_x_1469:
[----:B------:R-:W-:Y:S01]  /*d640*/  IMAD R9, R15, 0x8, R2 ;  /* 0x000000080f097824 */ /* 0x000fe200078e0202 */
[----:B------:R-:W-:-:S04]  /*d650*/  SHF.L.U32 R8, R20, 0x1f, RZ ;  /* 0x0000001f14087819 */ /* 0x000fc800000006ff */
[----:B------:R0:W1:Y:S01]  /*d660*/  SYNCS.PHASECHK.TRANS64.TRYWAIT P5, [R9+URZ+0x16830], R8 ;  /* 0x01683008090075a7 */ /* 0x00006200080a017f */
[----:B------:R-:W-:Y:S05]  /*d670*/  @!P0 BRA `(.L_x_1470) ;  /* 0x0000000000048947 */ /* 0x000fea0003800000 */
[----:B------:R-:W-:Y:S01]  /*d680*/  BPT.TRAP 0x1 ;  /* 0x000000040000795c */ /* 0x000fe20000300000 */
.L_x_1470:
[----:B------:R-:W-:Y:S04]  /*d690*/  BSSY B0, `(.L_x_1468) ;  /* 0x0000004000007945 */ /* 0x000fe80003800000 */
[----:B-1----:R-:W-:Y:S05]  /*d6a0*/  @P5 BRA `(.L_x_1471) ;  /* 0x0000000000085947 */ /* 0x002fea0003800000 */
[----:B------:R-:W1:Y:S02]  /*d6b0*/  SYNCS.PHASECHK.TRANS64.TRYWAIT P5, [R9+URZ+0x16830], R8 ;  /* 0x01683008090075a7 */ /* 0x000e6400080a017f */
[----:B-1----:R-:W-:Y:S05]  /*d6c0*/  @!P5 BRA `(.L_x_1472) ;  /* 0x0000014c0060d947 */ /* 0x002fea0003800000 */
.L_x_1471:
[----:B------:R-:W-:Y:S05]  /*d6d0*/  BSYNC B0 ;  /* 0x0000000000007941 */ /* 0x000fea0003800000 */
.L_x_1468:
[----:B01----:R-:W2:Y:S01]  /*d6e0*/  LDL R9, [R1+0x20] ;  /* 0x0000200001097983 */ /* 0x003ea20000100800 */
[----:B------:R-:W-:Y:S01]  /*d6f0*/  IMAD.MOV.U32 R13, RZ, RZ, 0x40000040 ;  /* 0x40000040ff0d7424 */ /* 0x000fe200078e00ff */
[----:B------:R-:W-:Y:S05]  /*d700*/  WARPSYNC.ALL ;  /* 0x0000000000007948 */ /* 0x000fea0003800000 */
[----:B------:R-:W-:Y:S01]  /*d710*/  R2UR UR19, R13 ;  /* 0x000000000d1372ca */ /* 0x000fe200000e0000 */
[----:B------:R-:W0:Y:S01]  /*d720*/  S2R R8, SR_TID.X ;  /* 0x0000000000087919 */ /* 0x000e220000002100 */
[----:B------:R-:W-:Y:S01]  /*d730*/  IMAD.MOV.U32 R25, RZ, RZ, 0x40000040 ;  /* 0x40000040ff197424 */ /* 0x000fe200078e00ff */
[----:B------:R-:W-:-:S02]  /*d740*/  R2UR UR12, R6 ;  /* 0x00000000060c72ca */ /* 0x000fc400000e0000 */
[----:B------:R-:W-:Y:S02]  /*d750*/  R2UR UR13, R7 ;  /* 0x00000000070d72ca */ /* 0x000fe400000e0000 */
[----:B0-----:R-:W-:Y:S02]  /*d760*/  SHF.R.U32.HI R8, RZ, 0x7, R8 ;  /* 0x00000007ff087819 */ /* 0x001fe40000011608 */
[C---:B------:R-:W-:Y:S02]  /*d770*/  R2UR UR15, R25.reuse ;  /* 0x00000000190f72ca */ /* 0x040fe400000e0000 */
[----:B------:R-:W-:Y:S01]  /*d780*/  R2UR UR27, R25 ;  /* 0x00000000191b72ca */ /* 0x000fe200000e0000 */
[----:B--2---:R-:W-:-:S04]  /*d790*/  IMAD R24, R15, 0x400, R9 ;  /* 0x000004000f187824 */ /* 0x004fc800078e0209 */
[----:B------:R-:W-:-:S05]  /*d7a0*/  VIADD R12, R24, 0x2 ;  /* 0x00000002180c7836 */ /* 0x000fca0000000000 */
[----:B------:R-:W-:Y:S02]  /*d7b0*/  R2UR UR18, R12 ;  /* 0x000000000c1272ca */ /* 0x000fe400000e0000 */
[----:B------:R-:W2:Y:S01]  /*d7c0*/  LDL.64 R12, [R1] ;  /* 0x00000000010c7983 */ /* 0x000ea20000100a00 */
[----:B------:R-:W-:-:S05]  /*d7d0*/  VIADD R9, R8, 0x8 ;  /* 0x0000000808097836 */ /* 0x000fca0000000000 */
[----:B------:R0:W-:Y:S01]  /*d7e0*/  BAR.SYNC.DEFER_BLOCKING R9, 0x100 ;  /* 0x000400090000751d */ /* 0x0001e20000010000 */
[C---:B------:R-:W-:Y:S01]  /*d7f0*/  R2UR UR14, R24.reuse ;  /* 0x00000000180e72ca */ /* 0x040fe200000e0000 */
[C---:B------:R-:W-:Y:S02]  /*d800*/  VIADD R8, R24.reuse, 0x4 ;  /* 0x0000000418087836 */ /* 0x040fe40000000000 */
[----:B------:R-:W-:-:S05]  /*d810*/  VIADD R24, R24, 0x6 ;  /* 0x0000000618187836 */ /* 0x000fca0000000000 */
[----:B------:R-:W-:Y:S02]  /*d820*/  R2UR UR26, R24 ;  /* 0x00000000181a72ca */ /* 0x000fe400000e0000 */
[----:B------:R-:W-:-:S06]  /*d830*/  WARPGROUP.ARRIVE ;  /* 0x00000000000079c5 */ /* 0x000fcc0000000000 */
[----:B------:R-:W-:Y:S01]  /*d840*/  HGMMA.64x128x16.F32.BF16 R24, gdesc[UR12], RZ, !UPT, gsb0 ;  /* 0x01e000000c1879f0 */ /* 0x000fe2000c0018ff */
[----:B0-----:R-:W-:Y:S01]  /*d850*/  IMAD.MOV.U32 R9, RZ, RZ, 0x40000040 ;  /* 0x40000040ff097424 */ /* 0x001fe200078e00ff */
[----:B------:R-:W-:Y:S02]  /*d860*/  R2UR UR22, R8 ;  /* 0x00000000081672ca */ /* 0x000fe400000e0000 */
[----:B------:R-:W-:Y:S02]  /*d870*/  R2UR UR20, R156 ;  /* 0x000000009c1472ca */ /* 0x000fe400000e0000 */
[----:B------:R-:W-:Y:S02]  /*d880*/  R2UR UR23, R9 ;  /* 0x00000000091772ca */ /* 0x000fe400000e0000 */
[----:B------:R-:W-:Y:S01]  /*d890*/  R2UR UR21, R157 ;  /* 0x000000009d1572ca */ /* 0x000fe200000e0000 */
[----:B------:R-:W-:Y:S02]  /*d8a0*/  WARPGROUP.DEPBAR.LE gsb0, 0x0 ;  /* 0x00008000000079c5 */ /* 0x000fe40000010000 */
[----:B------:R-:W-:Y:S01]  /*d8b0*/  WARPGROUP.ARRIVE ;  /* 0x00000000000079c5 */ /* 0x000fe20000000000 */
[----:B--2---:R-:W-:-:S02]  /*d8c0*/  R2UR UR16, R12 ;  /* 0x000000000c1072ca */ /* 0x004fc400000e0000 */
[----:B------:R-:W-:-:S13]  /*d8d0*/  R2UR UR17, R13 ;  /* 0x000000000d1172ca */ /* 0x000fda00000e0000 */
[----:B------:R-:W-:Y:S01]  /*d8e0*/  HGMMA.64x128x16.F32.BF16 R24, gdesc[UR16], R24, gsb0 ;  /* 0x01e00000101879f0 */ /* 0x000fe20008001818 */
[----:B------:R-:W-:Y:S02]  /*d8f0*/  R2UR UR24, R10 ;  /* 0x000000000a1872ca */ /* 0x000fe400000e0000 */
[----:B------:R-:W-:Y:S01]  /*d900*/  R2UR UR25, R11 ;  /* 0x000000000b1972ca */ /* 0x000fe200000e0000 */
[----:B------:R-:W-:Y:S02]  /*d910*/  WARPGROUP.DEPBAR.LE gsb0, 0x0 ;  /* 0x00008000000079c5 */ /* 0x000fe40000010000 */
[----:B------:R-:W-:-:S06]  /*d920*/  WARPGROUP.ARRIVE ;  /* 0x00000000000079c5 */ /* 0x000fcc0000000000 */
[----:B------:R-:W-:Y:S03]  /*d930*/  HGMMA.64x128x16.F32.BF16 R24, gdesc[UR20], R24, gsb0 ;  /* 0x01e00000141879f0 */ /* 0x000fe60008001818 */
[----:B------:R-:W-:Y:S02]  /*d940*/  WARPGROUP.DEPBAR.LE gsb0, 0x0 ;  /* 0x00008000000079c5 */ /* 0x000fe40000010000 */
[----:B------:R-:W-:-:S07]  /*d950*/  WARPGROUP.ARRIVE ;  /* 0x00000000000079c5 */ /* 0x000fce0000000000 */
[----:B------:R-:W-:Y:S03]  /*d960*/  HGMMA.64x128x16.F32.BF16 R24, gdesc[UR24], R24, gsb0 ;  /* 0x01e00000181879f0 */ /* 0x000fe60008001818 */
[----:B------:R-:W-:Y:S02]  /*d970*/  WARPGROUP.DEPBAR.LE gsb0, 0x0 ;  /* 0x00008000000079c5 */ /* 0x000fe40000010000 */
[----:B------:R-:W-:Y:S05]  /*d980*/  @P4 BRA `(.L_x_1473) ;  /* 0x0000000000284947 */ /* 0x000fea0003800000 */
[----:B------:R-:W-:Y:S05]  /*d990*/  @!P0 BRA `(.L_x_1474) ;  /* 0x0000000000048947 */ /* 0x000fea0003800000 */
[----:B------:R-:W-:Y:S01]  /*d9a0*/  BPT.TRAP 0x1 ;  /* 0x000000040000795c */ /* 0x000fe20000300000 */
.L_x_1474:
[----:B------:R-:W-:Y:S01]  /*d9b0*/  SHF.L.U32 R8, R154, 0x1f, RZ ;  /* 0x0000001f9a087819 */ /* 0x000fe200000006ff */
[----:B------:R-:W-:-:S04]  /*d9c0*/  IMAD R9, R16, 0x8, R2 ;  /* 0x0000000810097824 */ /* 0x000fc800078e0202 */
[----:B------:R0:W1:Y:S01]  /*d9d0*/  SYNCS.PHASECHK.TRANS64.TRYWAIT P4, [R9+URZ+0x16850], R8 ;  /* 0x01685008090075a7 */ /* 0x000062000808017f */
[----:B------:R-:W-:Y:S05]  /*d9e0*/  @!P0 BRA `(.L_x_1475) ;  /* 0x0000000000048947 */ /* 0x000fea0003800000 */
[----:B------:R-:W-:Y:S01]  /*d9f0*/  BPT.TRAP 0x1 ;  /* 0x000000040000795c */ /* 0x000fe20000300000 */
.L_x_1475:
[----:B-1----:R-:W-:Y:S05]  /*da00*/  @P4 BRA `(.L_x_1473) ;  /* 0x0000000000084947 */ /* 0x002fea0003800000 */
[----:B------:R-:W1:Y:S02]  /*da10*/  SYNCS.PHASECHK.TRANS64.TRYWAIT P4, [R9+URZ+0x16850], R8 ;  /* 0x01685008090075a7 */ /* 0x000e64000808017f */
[----:B-1----:R-:W-:Y:S05]  /*da20*/  @!P4 BRA `(.L_x_1476) ;  /* 0x00000148009cc947 */ /* 0x002fea0003800000 */
.L_x_1473:
[----:B01----:R-:W-:Y:S01]  /*da30*/  VIADD R8, R2, 0x400 ;  /* 0x0000040002087836 */ /* 0x003fe20000000000 */
[----:B------:R-:W2:Y:S01]  /*da40*/  LDL R154, [R1+0x8] ;  /* 0x00000800019a7983 */ /* 0x000ea20000100800 */
[----:B------:R-:W-:Y:S01]  /*da50*/  IMAD.MOV.U32 R9, RZ, RZ, 0x40000040 ;  /* 0x40000040ff097424 */ /* 0x000fe200078e00ff */
[----:B------:R-:W-:Y:S05]  /*da60*/  WARPSYNC.ALL ;  /* 0x0000000000007948 */ /* 0x000fea0003800000 */
[----:B------:R-:W-:Y:S01]  /*da70*/  SHF.R.U32.HI R8, RZ, 0x4, R8 ;  /* 0x00000004ff087819 */ /* 0x000fe20000011608 */
[----:B------:R-:W-:Y:S01]  /*da80*/  WARPGROUP.ARRIVE ;  /* 0x00000000000079c5 */ /* 0x000fe20000000000 */
[----:B------:R-:W-:-:S02]  /*da90*/  R2UR UR15, R9 ;  /* 0x00000000090f72ca */ /* 0x000fc400000e0000 */
[----:B------:R-:W-:-:S05]  /*daa0*/  LOP3.LUT R8, R8, 0x3fff, RZ, 0xc0, !PT ;  /* 0x00003fff08087812 */ /* 0x000fca00078ec0ff */
[----:B------:R-:W-:-:S05]  /*dab0*/  IMAD R8, R16, 0x400, R8 ;  /* 0x0000040010087824 */ /* 0x000fca00078e0208 */
[----:B------:R-:W-:-:S13]  /*dac0*/  R2UR UR14, R8 ;  /* 0x00000000080e72ca */ /* 0x000fda00000e0000 */
[----:B------:R-:W-:Y:S01]  /*dad0*/  HGMMA.64x64x16.F32.BF16 R88, R148, gdesc[UR12].tnspB, R88, gsb0 ;  /* 0x40e0000c94587df0 */ /* 0x000fe20008001858 */
[----:B------:R-:W-:Y:S02]  /*dae0*/  VIADD R12, R8, 0x80 ;  /* 0x00000080080c7836 */ /* 0x000fe40000000000 */
[----:B------:R-:W-:-:S03]  /*daf0*/  IMAD.MOV.U32 R13, RZ, RZ, 0x40000040 ;  /* 0x40000040ff0d7424 */ /* 0x000fc600078e00ff */
[----:B------:R-:W-:Y:S02]  /*db00*/  R2UR UR14, R12 ;  /* 0x000000000c0e72ca */ /* 0x000fe400000e0000 */
[----:B------:R-:W-:Y:S01]  /*db10*/  R2UR UR15, R13 ;  /* 0x000000000d0f72ca */ /* 0x000fe200000e0000 */
[----:B------:R-:W-:Y:S02]  /*db20*/  VIADD R12, R8, 0x100 ;  /* 0x00000100080c7836 */ /* 0x000fe40000000000 */
[----:B------:R-:W-:Y:S01]  /*db30*/  IMAD.MOV.U32 R13, RZ, RZ, 0x40000040 ;  /* 0x40000040ff0d7424 */ /* 0x000fe200078e00ff */
[----:B------:R-:W-:Y:S02]  /*db40*/  WARPGROUP.DEPBAR.LE gsb0, 0x0 ;  /* 0x00008000000079c5 */ /* 0x000fe40000010000 */
[----:B------:R-:W-:Y:S01]  /*db50*/  WARPGROUP.ARRIVE ;  /* 0x00000000000079c5 */ /* 0x000fe20000000000 */
[----:B------:R-:W3:Y:S04]  /*db60*/  LDL R149, [R1+0x1c] ;  /* 0x00001c0001957983 */ /* 0x000ee80000100800 */
[----:B------:R-:W3:Y:S02]  /*db70*/  LDL R150, [R1+0x4c] ;  /* 0x00004c0001967983 */ /* 0x000ee40000100800 */
[----:B------:R-:W-:Y:S01]  /*db80*/  HGMMA.64x64x16.F32.BF16 R88, R144, gdesc[UR12].tnspB, R88, gsb0 ;  /* 0x40e0000c90587df0 */ /* 0x000fe20008001858 */
[----:B------:R-:W-:-:S02]  /*db90*/  R2UR UR14, R12 ;  /* 0x000000000c0e72ca */ /* 0x000fc400000e0000 */
[----:B------:R-:W-:Y:S01]  /*dba0*/  R2UR UR15, R13 ;  /* 0x000000000d0f72ca */ /* 0x000fe200000e0000 */
[----:B------:R-:W-:Y:S01]  /*dbb0*/  VIADD R12, R8, 0x180 ;  /* 0x00000180080c7836 */ /* 0x000fe20000000000 */
[----:B------:R-:W2:Y:S01]  /*dbc0*/  LDL R151, [R1+0xc] ;  /* 0x00000c0001977983 */ /* 0x000ea20000100800 */
[----:B------:R-:W-:Y:S02]  /*dbd0*/  IMAD.MOV.U32 R13, RZ, RZ, 0x40000040 ;  /* 0x40000040ff0d7424 */ /* 0x000fe400078e00ff */
        /* <DEDUP_REMOVED lines=60> */
[----:B------:R-:W1:Y:S01]  /*dfa0*/  MUFU.TANH R25, R25 ;  /* 0x0000001900197308 */ /* 0x000e620000002400 */
[----:B------:R-:W-:-:S02]  /*dfb0*/  WARPGROUP.DEPBAR.LE gsb0, 0x0 ;  /* 0x00008000000079c5 */ /* 0x000fc40000010000 */
[----:B------:R-:W-:-:S05]  /*dfc0*/  WARPGROUP.ARRIVE ;  /* 0x00000000000079c5 */ /* 0x000fca0000000000 */
[----:B------:R-:W4:Y:S01]  /*dfd0*/  MUFU.TANH R24, R24 ;  /* 0x0000001800187308 */ /* 0x000f220000002400 */
[----:B------:R-:W-:Y:S01]  /*dfe0*/  HGMMA.64x64x16.F32.BF16 R88, R140, gdesc[UR12].tnspB, R88, gsb0 ;  /* 0x40e0000c8c587df0 */ /* 0x000fe20008001858 */
[----:B------:R-:W-:Y:S01]  /*dff0*/  R2UR UR14, R12 ;  /* 0x000000000c0e72ca */ /* 0x000fe200000e0000 */
[----:B------:R-:W-:Y:S01]  /*e000*/  VIADD R12, R8, 0x200 ;  /* 0x00000200080c7836 */ /* 0x000fe20000000000 */
[----:B------:R-:W-:Y:S01]  /*e010*/  R2UR UR15, R13 ;  /* 0x000000000d0f72ca */ /* 0x000fe200000e0000 */
[----:B------:R-:W-:-:S03]  /*e020*/  IMAD.MOV.U32 R13, RZ, RZ, 0x40000040 ;  /* 0x40000040ff0d7424 */ /* 0x000fc600078e00ff */
        /* <DEDUP_REMOVED lines=53> */
[----:B------:R5:W0:Y:S08]  /*e380*/  MUFU.TANH R8, R78 ;  /* 0x0000004e00087308 */ /* 0x000a300000002400 */
[----:B------:R-:W0:Y:S01]  /*e390*/  MUFU.TANH R58, R58 ;  /* 0x0000003a003a7308 */ /* 0x000e220000002400 */
[----:B-----5:R-:W-:Y:S01]  /*e3a0*/  FMUL.FTZ R78, R80, UR10 ;  /* 0x0000000a504e7c20 */ /* 0x020fe20008410000 */
[----:B------:R-:W-:Y:S01]  /*e3b0*/  FMUL.FTZ R80, R81, UR10 ;  /* 0x0000000a51507c20 */ /* 0x000fe20008410000 */
[----:B------:R-:W-:Y:S01]  /*e3c0*/  FMUL.FTZ R81, R83, UR10 ;  /* 0x0000000a53517c20 */ /* 0x000fe20008410000 */
[----:B------:R-:W-:-:S04]  /*e3d0*/  FMUL.FTZ R83, R87, UR10 ;  /* 0x0000000a57537c20 */ /* 0x000fc80008410000 */
        /* <DEDUP_REMOVED lines=11> */
[----:B------:R-:W-:Y:S02]  /*e490*/  R2UR UR14, R12 ;  /* 0x000000000c0e72ca */ /* 0x000fe400000e0000 */
[----:B------:R-:W-:Y:S01]  /*e4a0*/  R2UR UR15, R13 ;  /* 0x000000000d0f72ca */ /* 0x000fe200000e0000 */
[----:B------:R-:W5:Y:S03]  /*e4b0*/  @P2 LDC R12, c[0x0][0x450] ;  /* 0x00011400ff0c2b82 */ /* 0x000f660000000800 */
[----:B------:R-:W0:Y:S05]  /*e4c0*/  MUFU.TANH R67, R67 ;  /* 0x0000004300437308 */ /* 0x000e2a0000002400 */
[----:B------:R-:W1:Y:S03]  /*e4d0*/  @P2 LDC R13, c[0x0][0x44c] ;  /* 0x00011300ff0d2b82 */ /* 0x000e660000000800 */
        /* <DEDUP_REMOVED lines=12> */
[----:B------:R-:W-:Y:S07]  /*e5a0*/  HGMMA.64x64x16.F32.BF16 R88, R120, gdesc[UR12].tnspB, R88, gsb0 ;  /* 0x40e0000c78587df0 */ /* 0x000fee0008001858 */
        /* <DEDUP_REMOVED lines=8> */
[----:B---3--:R-:W-:Y:S02]  /*e630*/  IMAD.IADD R121, R150, 0x1, R149 ;  /* 0x0000000196797824 */ /* 0x008fe400078e0295 */
[----:B------:R-:W-:Y:S01]  /*e640*/  FMUL.FTZ R120, R84, UR10 ;  /* 0x0000000a54787c20 */ /* 0x000fe20008410000 */
[----:B------:R-:W3:Y:S01]  /*e650*/  S2R R149, SR_TID.X ;  /* 0x0000000000957919 */ /* 0x000ee20000002100 */
[----:B------:R-:W-:Y:S02]  /*e660*/  IMAD.SHL.U32 R84, R0, 0x80, RZ ;  /* 0x0000008000547824 */ /* 0x000fe400078e00ff */
[----:B-1----:R-:W-:Y:S02]  /*e670*/  @P2 IMAD.HI.U32 R13, R121, R13, RZ ;  /* 0x0000000d790d2227 */ /* 0x002fe400078e00ff */
[----:B------:R-:W1:Y:S01]  /*e680*/  MUFU.TANH R120, R120 ;  /* 0x0000007800787308 */ /* 0x000e620000002400 */
[----:B------:R-:W-:Y:S02]  /*e690*/  IADD3 R122, -R155, 0x1, -R84 ;  /* 0x000000019b7a7810 */ /* 0x000fe40007ffe954 */
[----:B-----5:R-:W-:Y:S01]  /*e6a0*/  @P2 SHF.R.U32.HI R121, RZ, R12, R13 ;  /* 0x0000000cff792219 */ /* 0x020fe2000001160d */
[----:B------:R-:W-:Y:S01]  /*e6b0*/  @!P1 IMAD R13, R15, 0x8, R2 ;  /* 0x000000080f0d9824 */ /* 0x000fe200078e0202 */
[----:B--2---:R-:W-:-:S03]  /*e6c0*/  IADD3 R122, -R154, R122, R151 ;  /* 0x0000007a9a7a7210 */ /* 0x004fc60007ffe197 */
[----:B------:R-:W2:Y:S01]  /*e6d0*/  SHFL.IDX PT, R124, R121, RZ, 0x1c1f ;  /* 0x001c1fff797c7589 */ /* 0x000ea200000e0000 */
[----:B------:R-:W-:Y:S02]  /*e6e0*/  @!P1 VIADD R13, R13, 0x16840 ;  /* 0x000168400d0d9836 */ /* 0x000fe40000000000 */
[C---:B------:R-:W-:Y:S02]  /*e6f0*/  VIADD R123, R122.reuse, UR8 ;  /* 0x000000087a7b7c36 */ /* 0x040fe40008000000 */
[----:B------:R-:W-:Y:S01]  /*e700*/  VIADD R122, R122, UR11 ;  /* 0x0000000b7a7a7c36 */ /* 0x000fe20008000000 */
[----:B------:R-:W-:Y:S02]  /*e710*/  @!P1 PRMT R13, RZ, 0x654, R13 ;  /* 0x00000654ff0d9816 */ /* 0x000fe4000000000d */
[----:B---3--:R-:W-:Y:S02]  /*e720*/  SHF.R.U32.HI R150, RZ, 0x7, R149 ;  /* 0x00000007ff967819 */ /* 0x008fe40000011695 */
[----:B------:R-:W-:-:S03]  /*e730*/  ISETP.GE.U32.AND P4, PT, R149, 0x180, PT ;  /* 0x000001809500780c */ /* 0x000fc60003f86070 */
[----:B------:R-:W-:Y:S02]  /*e740*/  VIADD R12, R150, 0x9 ;  /* 0x00000009960c7836 */ /* 0x000fe40000000000 */
[--C-:B--2---:R-:W-:Y:S02]  /*e750*/  IMAD.IADD R87, R123, 0x1, R124.reuse ;  /* 0x000000017b577824 */ /* 0x104fe400078e027c */
[----:B------:R-:W-:Y:S01]  /*e760*/  IMAD.IADD R86, R122, 0x1, R124 ;  /* 0x000000017a567824 */ /* 0x000fe200078e027c */
[----:B------:R-:W-:-:S05]  /*e770*/  SEL R12, R12, 0x9, !P4 ;  /* 0x000000090c0c7807 */ /* 0x000fca0006000000 */
[----:B------:R2:W-:Y:S06]  /*e780*/  BAR.ARV R12, 0x100 ;  /* 0x0004000c0000751d */ /* 0x0005ec0000002000 */
[----:B------:R2:W-:Y:S01]  /*e790*/  @!P1 SYNCS.ARRIVE.TRANS64.RED.A1T0 RZ, [R13+URZ], RZ ;  /* 0x000000ff0dff99a7 */ /* 0x0005e2000810043f */
[----:B01--4-:R-:W-:Y:S05]  /*e7a0*/  @!P3 BRA `(.L_x_1477) ;  /* 0x000000000058b947 */ /* 0x013fea0003800000 */
[----:B------:R-:W-:Y:S01]  /*e7b0*/  IADD3 R124, -R154, R151, R124 ;  /* 0x000000979a7c7210 */ /* 0x000fe20007ffe17c */
[----:B------:R-:W-:Y:S03]  /*e7c0*/  BSSY B0, `(.L_x_1478) ;  /* 0x0000010000007945 */ /* 0x000fe60003800000 */
[----:B------:R-:W-:-:S13]  /*e7d0*/  ISETP.GT.AND P4, PT, R124, -0x1, PT ;  /* 0xffffffff7c00780c */ /* 0x000fda0003f84270 */
[----:B------:R-:W-:Y:S05]  /*e7e0*/  @P4 BRA `(.L_x_1479) ;  /* 0x0000000000204947 */ /* 0x000fea0003800000 */
[----:B------:R-:W-:Y:S01]  /*e7f0*/  IMAD.U32 R125, RZ, RZ, UR4 ;  /* 0x00000004ff7d7e24 */ /* 0x000fe2000f8e00ff */
[----:B------:R-:W-:-:S04]  /*e800*/  LOP3.LUT R124, RZ, R124, RZ, 0x33, !PT ;  /* 0x0000007cff7c7212 */ /* 0x000fc800078e33ff */
[----:B------:R-:W-:-:S13]  /*e810*/  ISETP.NE.AND P4, PT, R125, 0x1, PT ;  /* 0x000000017d00780c */ /* 0x000fda0003f85270 */
[----:B--2---:R-:W0:Y:S02]  /*e820*/  @P4 LDC.64 R12, c[0x0][0x9e8] ;  /* 0x00027a00ff0c4b82 */ /* 0x004e240000000a00 */
[----:B0-----:R-:W-:-:S05]  /*e830*/  @P4 IMAD.HI.U32 R12, R124, R12, RZ ;  /* 0x0000000c7c0c4227 */ /* 0x001fca00078e00ff */
[----:B------:R-:W-:-:S04]  /*e840*/  @P4 SHF.R.U32.HI R124, RZ, R13, R12 ;  /* 0x0000000dff7c4219 */ /* 0x000fc8000001160c */
[----:B------:R-:W-:Y:S01]  /*e850*/  LOP3.LUT R124, RZ, R124, RZ, 0x33, !PT ;  /* 0x0000007cff7c7212 */ /* 0x000fe200078e33ff */
[----:B------:R-:W-:Y:S06]  /*e860*/  BRA `(.L_x_1480) ;  /* 0x0000000000147947 */ /* 0x000fec0003800000 */
.L_x_1479:
[----:B------:R-:W-:-:S05]  /*e870*/  IMAD.U32 R125, RZ, RZ, UR4 ;  /* 0x00000004ff7d7e24 */ /* 0x000fca000f8e00ff */
[----:B------:R-:W-:-:S13]  /*e880*/  ISETP.NE.AND P4, PT, R125, 0x1, PT ;  /* 0x000000017d00780c */ /* 0x000fda0003f85270 */
[----:B--2---:R-:W0:Y:S02]  /*e890*/  @P4 LDC.64 R12, c[0x0][0x9e8] ;  /* 0x00027a00ff0c4b82 */ /* 0x004e240000000a00 */
[----:B0-----:R-:W-:-:S05]  /*e8a0*/  @P4 IMAD.HI.U32 R12, R124, R12, RZ ;  /* 0x0000000c7c0c4227 */ /* 0x001fca00078e00ff */
[----:B------:R-:W-:-:S07]  /*e8b0*/  @P4 SHF.R.U32.HI R124, RZ, R13, R12 ;  /* 0x0000000dff7c4219 */ /* 0x000fce000001160c */
.L_x_1480:
[----:B------:R-:W-:Y:S05]  /*e8c0*/  BSYNC B0 ;  /* 0x0000000000007941 */ /* 0x000fea0003800000 */
.L_x_1478:
[----:B------:R-:W-:-:S04]  /*e8d0*/  IMAD R124, R124, R125, -R84 ;  /* 0x0000007d7c7c7224 */ /* 0x000fc800078e0a54 */
[----:B------:R-:W-:-:S05]  /*e8e0*/  IMAD.IADD R124, R124, 0x1, -R155 ;  /* 0x000000017c7c7824 */ /* 0x000fca00078e0a9b */
[----:B------:R-:W-:Y:S02]  /*e8f0*/  VIMNMX R86, R86, R124, !PT ;  /* 0x0000007c56567248 */ /* 0x000fe40007fe0100 */
[----:B------:R-:W-:-:S07]  /*e900*/  VIADDMNMX R87, R124, R125, R87, PT ;  /* 0x0000007d7c577246 */ /* 0x000fce0003800157 */
.L_x_1477:
[----:B------:R-:W-:Y:S01]  /*e910*/  ISETP.GT.AND P5, PT, R0, -0x1, PT ;  /* 0xffffffff0000780c */ /* 0x000fe20003fa4270 */
[----:B------:R-:W0:Y:S03]  /*e920*/  SHFL.IDX PT, R121, R121, 0x1, 0x1c1f ;  /* 0x003c1f0079797f89 */ /* 0x000e2600000e0000 */
[----:B------:R-:W-:-:S04]  /*e930*/  ISETP.GT.AND P4, PT, R86, RZ, P5 ;  /* 0x000000ff5600720c */ /* 0x000fc80002f84270 */
[----:B------:R-:W-:-:S04]  /*e940*/  ISETP.LT.OR P4, PT, R87, 0x1, P4 ;  /* 0x000000015700780c */ /* 0x000fc80002781670 */
[----:B------:R-:W-:Y:S02]  /*e950*/  FSEL R9, R9, -INF , !P4 ;  /* 0xff80000009097808 */ /* 0x000fe40006000000 */
[----:B------:R-:W-:-:S04]  /*e960*/  ISETP.GT.AND P4, PT, R86, 0x1, P5 ;  /* 0x000000015600780c */ /* 0x000fc80002f84270 */
[----:B------:R-:W-:-:S04]  /*e970*/  ISETP.LT.OR P4, PT, R87, 0x2, P4 ;  /* 0x000000025700780c */ /* 0x000fc80002781670 */
[----:B------:R-:W-:Y:S02]  /*e980*/  FSEL R25, R25, -INF , !P4 ;  /* 0xff80000019197808 */ /* 0x000fe40006000000 */
[----:B------:R-:W-:Y:S01]  /*e990*/  ISETP.GT.AND P4, PT, R86, 0x8, P5 ;  /* 0x000000085600780c */ /* 0x000fe20002f84270 */
[--C-:B0-----:R-:W-:Y:S02]  /*e9a0*/  IMAD.IADD R123, R123, 0x1, R121.reuse ;  /* 0x000000017b7b7824 */ /* 0x101fe400078e0279 */
[----:B------:R-:W-:Y:S01]  /*e9b0*/  IMAD.IADD R122, R122, 0x1, R121 ;  /* 0x000000017a7a7824 */ /* 0x000fe200078e0279 */
[----:B------:R-:W-:-:S04]  /*e9c0*/  ISETP.LT.OR P4, PT, R87, 0x9, P4 ;  /* 0x000000095700780c */ /* 0x000fc80002781670 */
[----:B------:R-:W-:Y:S02]  /*e9d0*/  FSEL R27, R27, -INF , !P4 ;  /* 0xff8000001b1b7808 */ /* 0x000fe40006000000 */
[----:B------:R-:W-:-:S04]  /*e9e0*/  ISETP.GT.AND P4, PT, R86, 0x9, P5 ;  /* 0x000000095600780c */ /* 0x000fc80002f84270 */
        /* <DEDUP_REMOVED lines=85> */
[----:B------:R-:W-:Y:S01]  /*ef40*/  FSEL R85, R85, -INF , !P4 ;  /* 0xff80000055557808 */ /* 0x000fe20006000000 */
[----:B------:R-:W-:Y:S08]  /*ef50*/  @!P3 BRA `(.L_x_1481) ;  /* 0x000000000058b947 */ /* 0x000ff00003800000 */
        /* <DEDUP_REMOVED lines=12> */
.L_x_1483:
[----:B------:R-:W-:-:S05]  /*f020*/  IMAD.U32 R39, RZ, RZ, UR4 ;  /* 0x00000004ff277e24 */ /* 0x000fca000f8e00ff */
[----:B------:R-:W-:-:S13]  /*f030*/  ISETP.NE.AND P4, PT, R39, 0x1, PT ;  /* 0x000000012700780c */ /* 0x000fda0003f85270 */
[----:B--2---:R-:W0:Y:S02]  /*f040*/  @P4 LDC.64 R12, c[0x0][0x9e8] ;  /* 0x00027a00ff0c4b82 */ /* 0x004e240000000a00 */
[----:B0-----:R-:W-:-:S05]  /*f050*/  @P4 IMAD.HI.U32 R12, R121, R12, RZ ;  /* 0x0000000c790c4227 */ /* 0x001fca00078e00ff */
[----:B------:R-:W-:-:S07]  /*f060*/  @P4 SHF.R.U32.HI R121, RZ, R13, R12 ;  /* 0x0000000dff794219 */ /* 0x000fce000001160c */
.L_x_1484:
[----:B------:R-:W-:Y:S05]  /*f070*/  BSYNC B0 ;  /* 0x0000000000007941 */ /* 0x000fea0003800000 */
.L_x_1482:
[----:B------:R-:W-:-:S04]  /*f080*/  IMAD R84, R121, R39, -R84 ;  /* 0x0000002779547224 */ /* 0x000fc800078e0a54 */
[----:B------:R-:W-:-:S05]  /*f090*/  IMAD.IADD R84, R84, 0x1, -R155 ;  /* 0x0000000154547824 */ /* 0x000fca00078e0a9b */
[----:B------:R-:W-:Y:S02]  /*f0a0*/  VIMNMX R122, R122, R84, !PT ;  /* 0x000000547a7a7248 */ /* 0x000fe40007fe0100 */
[----:B------:R-:W-:-:S07]  /*f0b0*/  VIADDMNMX R123, R84, R39, R123, PT ;  /* 0x00000027547b7246 */ /* 0x000fce000380017b */
.L_x_1481:
[----:B--2---:R-:W-:Y:S01]  /*f0c0*/  @!P1 IMAD R12, R16, 0x8, R2 ;  /* 0x00000008100c9824 */ /* 0x004fe200078e0202 */
[----:B------:R-:W0:Y:S01]  /*f0d0*/  LDC R39, c[0x0][0x988] ;  /* 0x00026200ff277b82 */ /* 0x000e220000000800 */
[----:B------:R-:W-:Y:S02]  /*f0e0*/  IMAD.MOV.U32 R154, RZ, RZ, R20 ;  /* 0x000000ffff9a7224 */ /* 0x000fe400078e0014 */
[----:B------:R-:W-:-:S05]  /*f0f0*/  @!P1 VIADD R12, R12, 0x16860 ;  /* 0x000168600c0c9836 */ /* 0x000fca0000000000 */
[----:B------:R-:W-:-:S04]  /*f100*/  @!P1 PRMT R12, RZ, 0x654, R12 ;  /* 0x00000654ff0c9816 */ /* 0x000fc8000000000c */
[----:B------:R1:W-:Y:S02]  /*f110*/  @!P1 SYNCS.ARRIVE.TRANS64.RED.A1T0 RZ, [R12+URZ], RZ ;  /* 0x000000ff0cff99a7 */ /* 0x0003e4000810043f */
[----:B-1----:R-:W-:-:S04]  /*f120*/  FMNMX.FTZ R12, R9, R14, !PT ;  /* 0x0000000e090c7209 */ /* 0x002fc80007810000 */
        /* <DEDUP_REMOVED lines=30> */
[----:B------:R-:W-:-:S05]  /*f310*/  FMNMX.FTZ R12, R85, R12, !PT ;  /* 0x0000000c550c7209 */ /* 0x000fca0007810000 */
[----:B------:R-:W1:Y:S02]  /*f320*/  SHFL.BFLY PT, R13, R12, 0x2, 0x1f ;  /* 0x0c401f000c0d7f89 */ /* 0x000e6400000e0000 */
[----:B-1----:R-:W-:-:S05]  /*f330*/  FMNMX.FTZ R12, R12, R13, !PT ;  /* 0x0000000d0c0c7209 */ /* 0x002fca0007810000 */
[----:B------:R-:W1:Y:S02]  /*f340*/  SHFL.BFLY PT, R13, R12, 0x1, 0x1f ;  /* 0x0c201f000c0d7f89 */ /* 0x000e6400000e0000 */
[----:B-1----:R-:W-:-:S04]  /*f350*/  FMNMX.FTZ R12, R12, R13, !PT ;  /* 0x0000000d0c0c7209 */ /* 0x002fc80007810000 */
[----:B------:R-:W-:-:S04]  /*f360*/  FSETP.NEU.FTZ.AND P4, PT, R12, -INF , PT ;  /* 0xff8000000c00780b */ /* 0x000fc80003f9d000 */
[----:B------:R-:W-:-:S05]  /*f370*/  FSEL R13, R12, RZ, P4 ;  /* 0x000000ff0c0d7208 */ /* 0x000fca0002000000 */
[----:B------:R-:W-:Y:S01]  /*f380*/  FADD.FTZ R13, -R13, R14 ;  /* 0x0000000e0d0d7221 */ /* 0x000fe20000010100 */
[----:B0-----:R-:W-:-:S03]  /*f390*/  FMUL.FTZ R14, R12, R39 ;  /* 0x000000270c0e7220 */ /* 0x001fc60000410000 */
[-C--:B------:R-:W-:Y:S02]  /*f3a0*/  FMUL.FTZ R13, R13, R39.reuse ;  /* 0x000000270d0d7220 */ /* 0x080fe40000410000 */
[----:B------:R-:W-:Y:S02]  /*f3b0*/  FSEL R14, R14, RZ, P4 ;  /* 0x000000ff0e0e7208 */ /* 0x000fe40002000000 */
[----:B------:R-:W-:Y:S02]  /*f3c0*/  ISETP.GT.AND P4, PT, R122, 0x1, P5 ;  /* 0x000000017a00780c */ /* 0x000fe40002f84270 */
[----:B------:R-:W0:Y:S01]  /*f3d0*/  MUFU.EX2 R13, R13 ;  /* 0x0000000d000d7308 */ /* 0x000e220000000800 */
[-CC-:B------:R-:W-:Y:S01]  /*f3e0*/  FFMA.FTZ R9, R9, R39.reuse, -R14.reuse ;  /* 0x0000002709097223 */ /* 0x180fe2000001080e */
[----:B------:R-:W-:Y:S01]  /*f3f0*/  ISETP.LT.OR P4, PT, R123, 0x2, P4 ;  /* 0x000000027b00780c */ /* 0x000fe20002781670 */
[-CC-:B------:R-:W-:Y:S01]  /*f400*/  FFMA.FTZ R25, R25, R39.reuse, -R14.reuse ;  /* 0x0000002719197223 */ /* 0x180fe2000001080e */
[-CC-:B------:R-:W-:Y:S01]  /*f410*/  FFMA.FTZ R27, R27, R39.reuse, -R14.reuse ;  /* 0x000000271b1b7223 */ /* 0x180fe2000001080e */
[-CC-:B------:R-:W-:Y:S01]  /*f420*/  FFMA.FTZ R28, R28, R39.reuse, -R14.reuse ;  /* 0x000000271c1c7223 */ /* 0x180fe2000001080e */
[----:B------:R-:W-:Y:S01]  /*f430*/  FSEL R26, R26, -INF , !P4 ;  /* 0xff8000001a1a7808 */ /* 0x000fe20006000000 */
[-CC-:B------:R-:W-:Y:S01]  /*f440*/  FFMA.FTZ R31, R31, R39.reuse, -R14.reuse ;  /* 0x000000271f1f7223 */ /* 0x180fe2000001080e */
[----:B------:R-:W-:Y:S01]  /*f450*/  ISETP.GT.AND P4, PT, R122, 0x8, P5 ;  /* 0x000000087a00780c */ /* 0x000fe20002f84270 */
[-CC-:B------:R-:W-:Y:S01]  /*f460*/  FFMA.FTZ R33, R33, R39.reuse, -R14.reuse ;  /* 0x0000002721217223 */ /* 0x180fe2000001080e */
[-CC-:B------:R-:W-:Y:S01]  /*f470*/  FFMA.FTZ R35, R35, R39.reuse, -R14.reuse ;  /* 0x0000002723237223 */ /* 0x180fe2000001080e */
        /* <DEDUP_REMOVED lines=34> */
[----:B------:R-:W-:Y:S01]  /*f6a0*/  FFMA.FTZ R14, R85, R39, -R14 ;  /* 0x00000027550e7223 */ /* 0x000fe2000001080e */
[----:B------:R-:W-:Y:S01]  /*f6b0*/  FSEL R34, R34, -INF , !P4 ;  /* 0xff80000022227808 */ /* 0x000fe20006000000 */
[----:B------:R-:W1:Y:S01]  /*f6c0*/  MUFU.EX2 R148, R9 ;  /* 0x0000000900947308 */ /* 0x000e620000000800 */
[----:B------:R-:W-:Y:S01]  /*f6d0*/  ISETP.GT.AND P4, PT, R122, 0x18, P5 ;  /* 0x000000187a00780c */ /* 0x000fe20002f84270 */
[-C--:B0-----:R-:W-:Y:S01]  /*f6e0*/  FMUL.FTZ R88, R88, R13.reuse ;  /* 0x0000000d58587220 */ /* 0x081fe20000410000 */
[-C--:B------:R-:W-:Y:S01]  /*f6f0*/  FMUL.FTZ R89, R89, R13.reuse ;  /* 0x0000000d59597220 */ /* 0x080fe20000410000 */
[-C--:B------:R-:W-:Y:S01]  /*f700*/  FMUL.FTZ R92, R92, R13.reuse ;  /* 0x0000000d5c5c7220 */ /* 0x080fe20000410000 */
[----:B------:R-:W-:Y:S01]  /*f710*/  ISETP.LT.OR P4, PT, R123, 0x19, P4 ;  /* 0x000000197b00780c */ /* 0x000fe20002781670 */
[-C--:B------:R-:W-:Y:S01]  /*f720*/  FMUL.FTZ R93, R93, R13.reuse ;  /* 0x0000000d5d5d7220 */ /* 0x080fe20000410000 */
[-C--:B------:R-:W-:Y:S01]  /*f730*/  FMUL.FTZ R96, R96, R13.reuse ;  /* 0x0000000d60607220 */ /* 0x080fe20000410000 */
[----:B------:R-:W0:Y:S01]  /*f740*/  MUFU.EX2 R25, R25 ;  /* 0x0000001900197308 */ /* 0x000e220000000800 */
[----:B------:R-:W-:Y:S01]  /*f750*/  FSEL R36, R36, -INF , !P4 ;  /* 0xff80000024247808 */ /* 0x000fe20006000000 */
[-C--:B------:R-:W-:Y:S01]  /*f760*/  FMUL.FTZ R97, R97, R13.reuse ;  /* 0x0000000d61617220 */ /* 0x080fe20000410000 */
[----:B------:R-:W-:Y:S01]  /*f770*/  ISETP.GT.AND P4, PT, R122, 0x19, P5 ;  /* 0x000000197a00780c */ /* 0x000fe20002f84270 */
[-C--:B------:R-:W-:Y:S01]  /*f780*/  FMUL.FTZ R100, R100, R13.reuse ;  /* 0x0000000d64647220 */ /* 0x080fe20000410000 */
[-C--:B------:R-:W-:Y:S01]  /*f790*/  FMUL.FTZ R101, R101, R13.reuse ;  /* 0x0000000d65657220 */ /* 0x080fe20000410000 */
[-C--:B------:R-:W-:Y:S01]  /*f7a0*/  FMUL.FTZ R104, R104, R13.reuse ;  /* 0x0000000d68687220 */ /* 0x080fe20000410000 */
[----:B------:R-:W-:Y:S01]  /*f7b0*/  ISETP.LT.OR P4, PT, R123, 0x1a, P4 ;  /* 0x0000001a7b00780c */ /* 0x000fe20002781670 */
[----:B------:R-:W2:Y:S01]  /*f7c0*/  MUFU.EX2 R27, R27 ;  /* 0x0000001b001b7308 */ /* 0x000ea20000000800 */
[----:B-1----:R-:W-:Y:S01]  /*f7d0*/  FFMA.FTZ R4, R13, R4, R148 ;  /* 0x000000040d047223 */ /* 0x002fe20000010094 */
[-C--:B------:R-:W-:Y:S01]  /*f7e0*/  FMUL.FTZ R105, R105, R13.reuse ;  /* 0x0000000d69697220 */ /* 0x080fe20000410000 */
[----:B------:R-:W-:Y:S01]  /*f7f0*/  FSEL R38, R38, -INF , !P4 ;  /* 0xff80000026267808 */ /* 0x000fe20006000000 */
[-C--:B------:R-:W-:Y:S01]  /*f800*/  FMUL.FTZ R108, R108, R13.reuse ;  /* 0x0000000d6c6c7220 */ /* 0x080fe20000410000 */
[----:B------:R-:W-:Y:S01]  /*f810*/  ISETP.GT.AND P4, PT, R122, 0x20, P5 ;  /* 0x000000207a00780c */ /* 0x000fe20002f84270 */
[-C--:B------:R-:W-:Y:S01]  /*f820*/  FMUL.FTZ R109, R109, R13.reuse ;  /* 0x0000000d6d6d7220 */ /* 0x080fe20000410000 */
[-C--:B------:R-:W-:Y:S01]  /*f830*/  FMUL.FTZ R112, R112, R13.reuse ;  /* 0x0000000d70707220 */ /* 0x080fe20000410000 */
[----:B------:R-:W1:Y:S01]  /*f840*/  MUFU.EX2 R28, R28 ;  /* 0x0000001c001c7308 */ /* 0x000e620000000800 */
[----:B------:R-:W-:Y:S01]  /*f850*/  ISETP.LT.OR P4, PT, R123, 0x21, P4 ;  /* 0x000000217b00780c */ /* 0x000fe20002781670 */
[C---:B0-----:R-:W-:Y:S01]  /*f860*/  FADD.FTZ R4, R25.reuse, R4 ;  /* 0x0000000419047221 */ /* 0x041fe20000010000 */
[----:B------:R-:W-:Y:S01]  /*f870*/  F2FP.BF16.F32.PACK_AB R148, R25, R148 ;  /* 0x000000941994723e */ /* 0x000fe200000010ff */
[-C--:B------:R-:W-:Y:S01]  /*f880*/  FMUL.FTZ R113, R113, R13.reuse ;  /* 0x0000000d71717220 */ /* 0x080fe20000410000 */
[----:B------:R-:W-:Y:S01]  /*f890*/  FSEL R40, R40, -INF , !P4 ;  /* 0xff80000028287808 */ /* 0x000fe20006000000 */
[-C--:B------:R-:W-:Y:S01]  /*f8a0*/  FMUL.FTZ R116, R116, R13.reuse ;  /* 0x0000000d74747220 */ /* 0x080fe20000410000 */
[----:B------:R-:W-:Y:S01]  /*f8b0*/  ISETP.GT.AND P4, PT, R122, 0x21, P5 ;  /* 0x000000217a00780c */ /* 0x000fe20002f84270 */
[----:B------:R-:W0:Y:S01]  /*f8c0*/  MUFU.EX2 R31, R31 ;  /* 0x0000001f001f7308 */ /* 0x000e220000000800 */
[----:B--2---:R-:W-:Y:S01]  /*f8d0*/  FADD.FTZ R4, R27, R4 ;  /* 0x000000041b047221 */ /* 0x004fe20000010000 */
[----:B------:R-:W-:Y:S01]  /*f8e0*/  FMUL.FTZ R117, R117, R13 ;  /* 0x0000000d75757220 */ /* 0x000fe20000410000 */
[----:B------:R-:W-:-:S04]  /*f8f0*/  ISETP.LT.OR P4, PT, R123, 0x22, P4 ;  /* 0x000000227b00780c */ /* 0x000fc80002781670 */
[----:B------:R-:W-:Y:S01]  /*f900*/  FSEL R42, R42, -INF , !P4 ;  /* 0xff8000002a2a7808 */ /* 0x000fe20006000000 */
[----:B------:R-:W2:Y:S01]  /*f910*/  MUFU.EX2 R33, R33 ;  /* 0x0000002100217308 */ /* 0x000ea20000000800 */
[----:B------:R-:W-:Y:S01]  /*f920*/  ISETP.GT.AND P4, PT, R122, 0x28, P5 ;  /* 0x000000287a00780c */ /* 0x000fe20002f84270 */
[C---:B-1----:R-:W-:Y:S01]  /*f930*/  FADD.FTZ R4, R28.reuse, R4 ;  /* 0x000000041c047221 */ /* 0x042fe20000010000 */
[----:B------:R-:W-:Y:S02]  /*f940*/  F2FP.BF16.F32.PACK_AB R150, R28, R27 ;  /* 0x0000001b1c96723e */ /* 0x000fe400000010ff */
[----:B------:R-:W-:-:S03]  /*f950*/  ISETP.LT.OR P4, PT, R123, 0x29, P4 ;  /* 0x000000297b00780c */ /* 0x000fc60002781670 */
[----:B------:R-:W1:Y:S01]  /*f960*/  MUFU.EX2 R35, R35 ;  /* 0x0000002300237308 */ /* 0x000e620000000800 */
[----:B------:R-:W-:Y:S01]  /*f970*/  FSEL R44, R44, -INF , !P4 ;  /* 0xff8000002c2c7808 */ /* 0x000fe20006000000 */
[----:B0-----:R-:W-:Y:S01]  /*f980*/  FADD.FTZ R4, R31, R4 ;  /* 0x000000041f047221 */ /* 0x001fe20000010000 */
[----:B------:R-:W-:-:S04]  /*f990*/  ISETP.GT.AND P4, PT, R122, 0x29, P5 ;  /* 0x000000297a00780c */ /* 0x000fc80002f84270 */
[----:B------:R-:W-:Y:S01]  /*f9a0*/  ISETP.LT.OR P4, PT, R123, 0x2a, P4 ;  /* 0x0000002a7b00780c */ /* 0x000fe20002781670 */
[----:B------:R-:W0:Y:S01]  /*f9b0*/  MUFU.EX2 R37, R37 ;  /* 0x0000002500257308 */ /* 0x000e220000000800 */
[C---:B--2---:R-:W-:Y:S01]  /*f9c0*/  FADD.FTZ R4, R33.reuse, R4 ;  /* 0x0000000421047221 */ /* 0x044fe20000010000 */
[----:B------:R-:W-:Y:S02]  /*f9d0*/  F2FP.BF16.F32.PACK_AB R144, R33, R31 ;  /* 0x0000001f2190723e */ /* 0x000fe400000010ff */
[----:B------:R-:W-:Y:S02]  /*f9e0*/  FSEL R46, R46, -INF , !P4 ;  /* 0xff8000002e2e7808 */ /* 0x000fe40006000000 */
[----:B------:R-:W-:Y:S02]  /*f9f0*/  ISETP.GT.AND P4, PT, R122, 0x30, P5 ;  /* 0x000000307a00780c */ /* 0x000fe40002f84270 */
[----:B------:R-:W2:Y:S01]  /*fa00*/  MUFU.EX2 R124, R124 ;  /* 0x0000007c007c7308 */ /* 0x000ea20000000800 */
[----:B-1----:R-:W-:Y:S01]  /*fa10*/  FADD.FTZ R4, R35, R4 ;  /* 0x0000000423047221 */ /* 0x002fe20000010000 */
[----:B------:R-:W-:-:S04]  /*fa20*/  ISETP.LT.OR P4, PT, R123, 0x31, P4 ;  /* 0x000000317b00780c */ /* 0x000fc80002781670 */
[----:B------:R-:W-:Y:S02]  /*fa30*/  FSEL R49, R49, -INF , !P4 ;  /* 0xff80000031317808 */ /* 0x000fe40006000000 */
[----:B------:R-:W-:Y:S01]  /*fa40*/  ISETP.GT.AND P4, PT, R122, 0x31, P5 ;  /* 0x000000317a00780c */ /* 0x000fe20002f84270 */
[----:B------:R-:W1:Y:S01]  /*fa50*/  MUFU.EX2 R41, R41 ;  /* 0x0000002900297308 */ /* 0x000e620000000800 */
[C---:B0-----:R-:W-:Y:S01]  /*fa60*/  FADD.FTZ R25, R37.reuse, R4 ;  /* 0x0000000425197221 */ /* 0x041fe20000010000 */
[----:B------:R-:W-:Y:S02]  /*fa70*/  F2FP.BF16.F32.PACK_AB R146, R37, R35 ;  /* 0x000000232592723e */ /* 0x000fe400000010ff */
[----:B------:R-:W-:-:S04]  /*fa80*/  ISETP.LT.OR P4, PT, R123, 0x32, P4 ;  /* 0x000000327b00780c */ /* 0x000fc80002781670 */
[----:B------:R-:W-:Y:S01]  /*fa90*/  FSEL R50, R50, -INF , !P4 ;  /* 0xff80000032327808 */ /* 0x000fe20006000000 */
[----:B------:R-:W0:Y:S01]  /*faa0*/  MUFU.EX2 R43, R43 ;  /* 0x0000002b002b7308 */ /* 0x000e220000000800 */
[----:B------:R-:W-:Y:S01]  /*fab0*/  ISETP.GT.AND P4, PT, R122, 0x38, P5 ;  /* 0x000000387a00780c */ /* 0x000fe20002f84270 */
[----:B--2---:R-:W-:-:S03]  /*fac0*/  FADD.FTZ R4, R124, R25 ;  /* 0x000000197c047221 */ /* 0x004fc60000010000 */
[----:B------:R-:W-:-:S03]  /*fad0*/  ISETP.LT.OR P4, PT, R123, 0x39, P4 ;  /* 0x000000397b00780c */ /* 0x000fc60002781670 */
[----:B------:R-:W2:Y:S01]  /*fae0*/  MUFU.EX2 R45, R45 ;  /* 0x0000002d002d7308 */ /* 0x000ea20000000800 */
[----:B------:R-:W-:Y:S01]  /*faf0*/  FSEL R52, R52, -INF , !P4 ;  /* 0xff80000034347808 */ /* 0x000fe20006000000 */
[C---:B-1----:R-:W-:Y:S01]  /*fb00*/  FADD.FTZ R4, R41.reuse, R4 ;  /* 0x0000000429047221 */ /* 0x042fe20000010000 */
[----:B------:R-:W-:Y:S02]  /*fb10*/  ISETP.GT.AND P4, PT, R122, 0x39, P5 ;  /* 0x000000397a00780c */ /* 0x000fe40002f84270 */
[----:B------:R-:W-:Y:S02]  /*fb20*/  F2FP.BF16.F32.PACK_AB R140, R41, R124 ;  /* 0x0000007c298c723e */ /* 0x000fe400000010ff */
[----:B------:R-:W-:Y:S01]  /*fb30*/  ISETP.LT.OR P4, PT, R123, 0x3a, P4 ;  /* 0x0000003a7b00780c */ /* 0x000fe20002781670 */
[----:B------:R-:W1:Y:S01]  /*fb40*/  MUFU.EX2 R47, R47 ;  /* 0x0000002f002f7308 */ /* 0x000e620000000800 */
[----:B0-----:R-:W-:Y:S02]  /*fb50*/  FADD.FTZ R4, R43, R4 ;  /* 0x000000042b047221 */ /* 0x001fe40000010000 */
[----:B------:R-:W-:-:S02]  /*fb60*/  FSEL R54, R54, -INF , !P4 ;  /* 0xff80000036367808 */ /* 0x000fc40006000000 */
[----:B------:R-:W-:-:S03]  /*fb70*/  ISETP.GT.AND P4, PT, R122, 0x40, P5 ;  /* 0x000000407a00780c */ /* 0x000fc60002f84270 */
[----:B------:R-:W0:Y:S01]  /*fb80*/  MUFU.EX2 R48, R48 ;  /* 0x0000003000307308 */ /* 0x000e220000000800 */
[----:B------:R-:W-:Y:S01]  /*fb90*/  ISETP.LT.OR P4, PT, R123, 0x41, P4 ;  /* 0x000000417b00780c */ /* 0x000fe20002781670 */
[C---:B--2---:R-:W-:Y:S01]  /*fba0*/  FADD.FTZ R4, R45.reuse, R4 ;  /* 0x000000042d047221 */ /* 0x044fe20000010000 */
[----:B------:R-:W-:Y:S02]  /*fbb0*/  F2FP.BF16.F32.PACK_AB R142, R45, R43 ;  /* 0x0000002b2d8e723e */ /* 0x000fe400000010ff */
[----:B------:R-:W-:Y:S02]  /*fbc0*/  FSEL R56, R56, -INF , !P4 ;  /* 0xff80000038387808 */ /* 0x000fe40006000000 */
[----:B------:R-:W-:Y:S01]  /*fbd0*/  ISETP.GT.AND P4, PT, R122, 0x41, P5 ;  /* 0x000000417a00780c */ /* 0x000fe20002f84270 */
[----:B------:R-:W-:Y:S01]  /*fbe0*/  MUFU.EX2 R51, R51 ;  /* 0x0000003300337308 */ /* 0x000fe20000000800 */
[----:B-1----:R-:W-:Y:S02]  /*fbf0*/  FADD.FTZ R25, R47, R4 ;  /* 0x000000042f197221 */ /* 0x002fe40000010000 */
[----:B------:R-:W-:-:S04]  /*fc00*/  ISETP.LT.OR P4, PT, R123, 0x42, P4 ;  /* 0x000000427b00780c */ /* 0x000fc80002781670 */
[----:B------:R-:W-:Y:S01]  /*fc10*/  FSEL R58, R58, -INF , !P4 ;  /* 0xff8000003a3a7808 */ /* 0x000fe20006000000 */
[----:B------:R-:W1:Y:S01]  /*fc20*/  MUFU.EX2 R53, R53 ;  /* 0x0000003500357308 */ /* 0x000e620000000800 */
[----:B------:R-:W-:Y:S02]  /*fc30*/  ISETP.GT.AND P4, PT, R122, 0x48, P5 ;  /* 0x000000487a00780c */ /* 0x000fe40002f84270 */
[----:B0-----:R-:W-:Y:S02]  /*fc40*/  F2FP.BF16.F32.PACK_AB R136, R48, R47 ;  /* 0x0000002f3088723e */ /* 0x001fe400000010ff */
[----:B------:R-:W-:-:S03]  /*fc50*/  ISETP.LT.OR P4, PT, R123, 0x49, P4 ;  /* 0x000000497b00780c */ /* 0x000fc60002781670 */
[----:B------:R-:W-:Y:S01]  /*fc60*/  MUFU.EX2 R55, R55 ;  /* 0x0000003700377308 */ /* 0x000fe20000000800 */
[----:B------:R-:W-:Y:S02]  /*fc70*/  FSEL R60, R60, -INF , !P4 ;  /* 0xff8000003c3c7808 */ /* 0x000fe40006000000 */
[----:B------:R-:W-:-:S04]  /*fc80*/  ISETP.GT.AND P4, PT, R122, 0x49, P5 ;  /* 0x000000497a00780c */ /* 0x000fc80002f84270 */
[----:B------:R-:W-:Y:S01]  /*fc90*/  ISETP.LT.OR P4, PT, R123, 0x4a, P4 ;  /* 0x0000004a7b00780c */ /* 0x000fe20002781670 */
[----:B------:R-:W0:Y:S01]  /*fca0*/  MUFU.EX2 R57, R57 ;  /* 0x0000003900397308 */ /* 0x000e220000000800 */
[----:B-1----:R-:W-:Y:S02]  /*fcb0*/  F2FP.BF16.F32.PACK_AB R138, R53, R51 ;  /* 0x00000033358a723e */ /* 0x002fe400000010ff */
[----:B------:R-:W-:Y:S02]  /*fcc0*/  FSEL R62, R62, -INF , !P4 ;  /* 0xff8000003e3e7808 */ /* 0x000fe40006000000 */
[----:B------:R-:W-:-:S03]  /*fcd0*/  ISETP.GT.AND P4, PT, R122, 0x50, P5 ;  /* 0x000000507a00780c */ /* 0x000fc60002f84270 */
[----:B------:R-:W-:Y:S01]  /*fce0*/  MUFU.EX2 R59, R59 ;  /* 0x0000003b003b7308 */ /* 0x000fe20000000800 */
[----:B------:R-:W-:-:S04]  /*fcf0*/  ISETP.LT.OR P4, PT, R123, 0x51, P4 ;  /* 0x000000517b00780c */ /* 0x000fc80002781670 */
[----:B------:R-:W-:Y:S02]  /*fd00*/  FSEL R64, R64, -INF , !P4 ;  /* 0xff80000040407808 */ /* 0x000fe40006000000 */
[----:B------:R-:W-:Y:S01]  /*fd10*/  ISETP.GT.AND P4, PT, R122, 0x51, P5 ;  /* 0x000000517a00780c */ /* 0x000fe20002f84270 */
[----:B------:R-:W1:Y:S01]  /*fd20*/  MUFU.EX2 R61, R61 ;  /* 0x0000003d003d7308 */ /* 0x000e620000000800 */
[----:B0-----:R-:W-:Y:S02]  /*fd30*/  F2FP.BF16.F32.PACK_AB R132, R57, R55 ;  /* 0x000000373984723e */ /* 0x001fe400000010ff */
[----:B------:R-:W-:-:S04]  /*fd40*/  ISETP.LT.OR P4, PT, R123, 0x52, P4 ;  /* 0x000000527b00780c */ /* 0x000fc80002781670 */
[----:B------:R-:W-:Y:S01]  /*fd50*/  FSEL R66, R66, -INF , !P4 ;  /* 0xff80000042427808 */ /* 0x000fe20006000000 */
[----:B------:R-:W-:Y:S01]  /*fd60*/  MUFU.EX2 R63, R63 ;  /* 0x0000003f003f7308 */ /* 0x000fe20000000800 */
[----:B------:R-:W-:-:S04]  /*fd70*/  ISETP.GT.AND P4, PT, R122, 0x58, P5 ;  /* 0x000000587a00780c */ /* 0x000fc80002f84270 */
[----:B------:R-:W-:-:S03]  /*fd80*/  ISETP.LT.OR P4, PT, R123, 0x59, P4 ;  /* 0x000000597b00780c */ /* 0x000fc60002781670 */
[----:B------:R-:W0:Y:S01]  /*fd90*/  MUFU.EX2 R65, R65 ;  /* 0x0000004100417308 */ /* 0x000e220000000800 */
[----:B------:R-:W-:Y:S02]  /*fda0*/  FSEL R68, R68, -INF , !P4 ;  /* 0xff80000044447808 */ /* 0x000fe40006000000 */
[----:B------:R-:W-:Y:S02]  /*fdb0*/  ISETP.GT.AND P4, PT, R122, 0x59, P5 ;  /* 0x000000597a00780c */ /* 0x000fe40002f84270 */
[----:B-1----:R-:W-:Y:S02]  /*fdc0*/  F2FP.BF16.F32.PACK_AB R134, R61, R59 ;  /* 0x0000003b3d86723e */ /* 0x002fe400000010ff */
[----:B------:R-:W-:Y:S01]  /*fdd0*/  ISETP.LT.OR P4, PT, R123, 0x5a, P4 ;  /* 0x0000005a7b00780c */ /* 0x000fe20002781670 */
[----:B------:R-:W-:Y:S03]  /*fde0*/  MUFU.EX2 R67, R67 ;  /* 0x0000004300437308 */ /* 0x000fe60000000800 */
[----:B------:R-:W-:-:S02]  /*fdf0*/  FSEL R70, R70, -INF , !P4 ;  /* 0xff80000046467808 */ /* 0x000fc40006000000 */
[----:B------:R-:W-:-:S03]  /*fe00*/  ISETP.GT.AND P4, PT, R122, 0x60, P5 ;  /* 0x000000607a00780c */ /* 0x000fc60002f84270 */
[----:B------:R-:W1:Y:S01]  /*fe10*/  MUFU.EX2 R69, R69 ;  /* 0x0000004500457308 */ /* 0x000e620000000800 */
[----:B------:R-:W-:Y:S02]  /*fe20*/  ISETP.LT.OR P4, PT, R123, 0x61, P4 ;  /* 0x000000617b00780c */ /* 0x000fe40002781670 */
[----:B0-----:R-:W-:Y:S02]  /*fe30*/  F2FP.BF16.F32.PACK_AB R128, R65, R63 ;  /* 0x0000003f4180723e */ /* 0x001fe400000010ff */
[----:B------:R-:W-:Y:S02]  /*fe40*/  FSEL R72, R72, -INF , !P4 ;  /* 0xff80000048487808 */ /* 0x000fe40006000000 */
[----:B------:R-:W-:Y:S01]  /*fe50*/  ISETP.GT.AND P4, PT, R122, 0x61, P5 ;  /* 0x000000617a00780c */ /* 0x000fe20002f84270 */
[----:B------:R-:W-:Y:S03]  /*fe60*/  MUFU.EX2 R71, R71 ;  /* 0x0000004700477308 */ /* 0x000fe60000000800 */
[----:B------:R-:W-:-:S04]  /*fe70*/  ISETP.LT.OR P4, PT, R123, 0x62, P4 ;  /* 0x000000627b00780c */ /* 0x000fc80002781670 */
[----:B------:R-:W-:Y:S01]  /*fe80*/  FSEL R74, R74, -INF , !P4 ;  /* 0xff8000004a4a7808 */ /* 0x000fe20006000000 */
[----:B------:R-:W0:Y:S01]  /*fe90*/  MUFU.EX2 R73, R73 ;  /* 0x0000004900497308 */ /* 0x000e220000000800 */
[----:B------:R-:W-:Y:S02]  /*fea0*/  ISETP.GT.AND P4, PT, R122, 0x68, P5 ;  /* 0x000000687a00780c */ /* 0x000fe40002f84270 */
[----:B-1----:R-:W-:Y:S02]  /*feb0*/  F2FP.BF16.F32.PACK_AB R130, R69, R67 ;  /* 0x000000434582723e */ /* 0x002fe400000010ff */
[----:B------:R-:W-:-:S03]  /*fec0*/  ISETP.LT.OR P4, PT, R123, 0x69, P4 ;  /* 0x000000697b00780c */ /* 0x000fc60002781670 */
[----:B------:R-:W-:Y:S01]  /*fed0*/  MUFU.EX2 R75, R75 ;  /* 0x0000004b004b7308 */ /* 0x000fe20000000800 */
[----:B------:R-:W-:Y:S02]  /*fee0*/  FSEL R8, R8, -INF , !P4 ;  /* 0xff80000008087808 */ /* 0x000fe40006000000 */
[----:B------:R-:W-:-:S04]  /*fef0*/  ISETP.GT.AND P4, PT, R122, 0x69, P5 ;  /* 0x000000697a00780c */ /* 0x000fc80002f84270 */
[----:B------:R-:W-:Y:S01]  /*ff00*/  ISETP.LT.OR P4, PT, R123, 0x6a, P4 ;  /* 0x0000006a7b00780c */ /* 0x000fe20002781670 */
[----:B------:R-:W1:Y:S01]  /*ff10*/  MUFU.EX2 R76, R76 ;  /* 0x0000004c004c7308 */ /* 0x000e620000000800 */
[----:B0-----:R-:W-:Y:S02]  /*ff20*/  F2FP.BF16.F32.PACK_AB R124, R73, R71 ;  /* 0x00000047497c723e */ /* 0x001fe400000010ff */
[----:B------:R-:W-:Y:S02]  /*ff30*/  FSEL R77, R77, -INF , !P4 ;  /* 0xff8000004d4d7808 */ /* 0x000fe40006000000 */
[----:B------:R-:W-:-:S03]  /*ff40*/  ISETP.GT.AND P4, PT, R122, 0x70, P5 ;  /* 0x000000707a00780c */ /* 0x000fc60002f84270 */
[----:B------:R-:W-:Y:S01]  /*ff50*/  MUFU.EX2 R78, R78 ;  /* 0x0000004e004e7308 */ /* 0x000fe20000000800 */
[----:B------:R-:W-:-:S04]  /*ff60*/  ISETP.LT.OR P4, PT, R123, 0x71, P4 ;  /* 0x000000717b00780c */ /* 0x000fc80002781670 */
[----:B------:R-:W-:Y:S02]  /*ff70*/  FSEL R79, R79, -INF , !P4 ;  /* 0xff8000004f4f7808 */ /* 0x000fe40006000000 */
[----:B------:R-:W-:Y:S01]  /*ff80*/  ISETP.GT.AND P4, PT, R122, 0x71, P5 ;  /* 0x000000717a00780c */ /* 0x000fe20002f84270 */
[----:B------:R-:W0:Y:S01]  /*ff90*/  MUFU.EX2 R80, R80 ;  /* 0x0000005000507308 */ /* 0x000e220000000800 */
[----:B-1----:R-:W-:Y:S02]  /*ffa0*/  F2FP.BF16.F32.PACK_AB R126, R76, R75 ;  /* 0x0000004b4c7e723e */ /* 0x002fe400000010ff */
[----:B------:R-:W-:-:S04]  /*ffb0*/  ISETP.LT.OR P4, PT, R123, 0x72, P4 ;  /* 0x000000727b00780c */ /* 0x000fc80002781670 */
[----:B------:R-:W-:Y:S01]  /*ffc0*/  FSEL R81, R81, -INF , !P4 ;  /* 0xff80000051517808 */ /* 0x000fe20006000000 */
[----:B------:R-:W-:Y:S01]  /*ffd0*/  MUFU.EX2 R14, R14 ;  /* 0x0000000e000e7308 */ /* 0x000fe20000000800 */
[----:B------:R-:W-:-:S04]  /*ffe0*/  ISETP.GT.AND P4, PT, R122, RZ, P5 ;  /* 0x000000ff7a00720c */ /* 0x000fc80002f84270 */
[----:B------:R-:W-:-:S04]  /*fff0*/  ISETP.LT.OR P4, PT, R123, 0x1, P4 ;  /* 0x000000017b00780c */ /* 0x000fc80002781670 */
[----:B------:R-:W-:Y:S02]  /*10000*/  FSEL R24, R24, -INF , !P4 ;  /* 0xff80000018187808 */ /* 0x000fe40006000000 */
[----:B------:R-:W-:Y:S02]  /*10010*/  ISETP.GT.AND P4, PT, R122, 0x78, P5 ;  /* 0x000000787a00780c */ /* 0x000fe40002f84270 */
[----:B------:R-:W-:Y:S02]  /*10020*/  FMNMX.FTZ R85, R24, R5, !PT ;  /* 0x0000000518557209 */ /* 0x000fe40007810000 */
[----:B------:R-:W-:Y:S02]  /*10030*/  ISETP.GT.AND P5, PT, R122, 0x79, P5 ;  /* 0x000000797a00780c */ /* 0x000fe40002fa4270 */
[----:B------:R-:W-:Y:S01]  /*10040*/  FMNMX.FTZ R16, R26, R85, !PT ;  /* 0x000000551a107209 */ /* 0x000fe20007810000 */
[----:B------:R0:W-:Y:S01]  /*10050*/  MUFU.EX2 R122, R120 ;  /* 0x00000078007a7308 */ /* 0x0001e20000000800 */
        /* <DEDUP_REMOVED lines=8> */
[----:B0-----:R-:W-:Y:S02]  /*100e0*/  F2FP.BF16.F32.PACK_AB R120, R80, R78 ;  /* 0x0000004e5078723e */ /* 0x001fe400000010ff */
        /* <DEDUP_REMOVED lines=31> */
[----:B------:R-:W-:-:S03]  /*102e0*/  FMUL.FTZ R85, R9, R39 ;  /* 0x0000002709557220 */ /* 0x000fc60000410000 */
[----:B------:R-:W-:Y:S02]  /*102f0*/  FSEL R16, R9, RZ, P4 ;  /* 0x000000ff09107208 */ /* 0x000fe40002000000 */
[----:B------:R-:W-:Y:S02]  /*10300*/  FSEL R85, R85, RZ, P4 ;  /* 0x000000ff55557208 */ /* 0x000fe40002000000 */
[----:B------:R-:W-:Y:S01]  /*10310*/  ISETP.GT.AND P4, PT, R0, R21, PT ;  /* 0x000000150000720c */ /* 0x000fe20003f84270 */
[----:B------:R-:W-:Y:S01]  /*10320*/  FADD.FTZ R16, -R16, R5 ;  /* 0x0000000510107221 */ /* 0x000fe20000010100 */
[----:B------:R-:W-:Y:S02]  /*10330*/  VIADD R0, R0, 0xffffffff ;  /* 0xffffffff00007836 */ /* 0x000fe40000000000 */
[-CC-:B------:R-:W-:Y:S01]  /*10340*/  FFMA.FTZ R24, R24, R39.reuse, -R85.reuse ;  /* 0x0000002718187223 */ /* 0x180fe20000010855 */
[-CC-:B------:R-:W-:Y:S01]  /*10350*/  FFMA.FTZ R26, R26, R39.reuse, -R85.reuse ;  /* 0x000000271a1a7223 */ /* 0x180fe20000010855 */
[-C--:B------:R-:W-:Y:S01]  /*10360*/  FMUL.FTZ R5, R16, R39.reuse ;  /* 0x0000002710057220 */ /* 0x080fe20000410000 */
        /* <DEDUP_REMOVED lines=12> */
[-C--:B------:R-:W-:Y:S01]  /*10430*/  FFMA.FTZ R49, R49, R39.reuse, -R85 ;  /* 0x0000002731317223 */ /* 0x080fe20000010855 */
[----:B------:R-:W-:Y:S01]  /*10440*/  FADD.FTZ R16, R48, R25 ;  /* 0x0000001930107221 */ /* 0x000fe20000010000 */
[-CC-:B------:R-:W-:Y:S01]  /*10450*/  FFMA.FTZ R50, R50, R39.reuse, -R85.reuse ;  /* 0x0000002732327223 */ /* 0x180fe20000010855 */
[-CC-:B------:R-:W-:Y:S01]  /*10460*/  FFMA.FTZ R52, R52, R39.reuse, -R85.reuse ;  /* 0x0000002734347223 */ /* 0x180fe20000010855 */
[-CC-:B------:R-:W-:Y:S01]  /*10470*/  FFMA.FTZ R54, R54, R39.reuse, -R85.reuse ;  /* 0x0000002736367223 */ /* 0x180fe20000010855 */
[----:B------:R-:W-:Y:S01]  /*10480*/  FADD.FTZ R16, R51, R16 ;  /* 0x0000001033107221 */ /* 0x000fe20000010000 */
[-CC-:B------:R-:W-:Y:S01]  /*10490*/  FFMA.FTZ R56, R56, R39.reuse, -R85.reuse ;  /* 0x0000002738387223 */ /* 0x180fe20000010855 */
[----:B------:R-:W1:Y:S01]  /*104a0*/  MUFU.EX2 R26, R26 ;  /* 0x0000001a001a7308 */ /* 0x000e620000000800 */
[-CC-:B------:R-:W-:Y:S01]  /*104b0*/  FFMA.FTZ R58, R58, R39.reuse, -R85.reuse ;  /* 0x000000273a3a7223 */ /* 0x180fe20000010855 */
[----:B------:R-:W-:Y:S01]  /*104c0*/  FADD.FTZ R16, R53, R16 ;  /* 0x0000001035107221 */ /* 0x000fe20000010000 */
[-CC-:B------:R-:W-:Y:S01]  /*104d0*/  FFMA.FTZ R60, R60, R39.reuse, -R85.reuse ;  /* 0x000000273c3c7223 */ /* 0x180fe20000010855 */
[-CC-:B------:R-:W-:Y:S01]  /*104e0*/  FFMA.FTZ R62, R62, R39.reuse, -R85.reuse ;  /* 0x000000273e3e7223 */ /* 0x180fe20000010855 */
[-CC-:B------:R-:W-:Y:S01]  /*104f0*/  FFMA.FTZ R64, R64, R39.reuse, -R85.reuse ;  /* 0x0000002740407223 */ /* 0x180fe20000010855 */
[----:B------:R-:W-:Y:S01]  /*10500*/  FADD.FTZ R16, R55, R16 ;  /* 0x0000001037107221 */ /* 0x000fe20000010000 */
[--C-:B------:R-:W-:Y:S01]  /*10510*/  FFMA.FTZ R66, R66, R39, -R85.reuse ;  /* 0x0000002742427223 */ /* 0x100fe20000010855 */
[----:B------:R-:W2:Y:S01]  /*10520*/  MUFU.EX2 R29, R29 ;  /* 0x0000001d001d7308 */ /* 0x000ea20000000800 */
[----:B0-----:R-:W-:Y:S01]  /*10530*/  FFMA.FTZ R3, R5, R3, R24 ;  /* 0x0000000305037223 */ /* 0x001fe20000010018 */
[----:B------:R-:W-:Y:S01]  /*10540*/  FADD.FTZ R16, R57, R16 ;  /* 0x0000001039107221 */ /* 0x000fe20000010000 */
[-CC-:B------:R-:W-:Y:S01]  /*10550*/  FFMA.FTZ R68, R68, R39.reuse, -R85.reuse ;  /* 0x0000002744447223 */ /* 0x180fe20000010855 */
[-CC-:B------:R-:W-:Y:S01]  /*10560*/  FFMA.FTZ R70, R70, R39.reuse, -R85.reuse ;  /* 0x0000002746467223 */ /* 0x180fe20000010855 */
[-CC-:B------:R-:W-:Y:S01]  /*10570*/  FFMA.FTZ R72, R72, R39.reuse, -R85.reuse ;  /* 0x0000002748487223 */ /* 0x180fe20000010855 */
[----:B------:R-:W-:Y:S01]  /*10580*/  FADD.FTZ R16, R59, R16 ;  /* 0x000000103b107221 */ /* 0x000fe20000010000 */
[-C--:B------:R-:W-:Y:S01]  /*10590*/  FFMA.FTZ R74, R74, R39.reuse, -R85 ;  /* 0x000000274a4a7223 */ /* 0x080fe20000010855 */
[----:B------:R-:W0:Y:S01]  /*105a0*/  MUFU.EX2 R30, R30 ;  /* 0x0000001e001e7308 */ /* 0x000e220000000800 */
[----:B-1----:R-:W-:Y:S01]  /*105b0*/  FADD.FTZ R4, R26, R3 ;  /* 0x000000031a047221 */ /* 0x002fe20000010000 */
[----:B------:R-:W-:Y:S01]  /*105c0*/  FADD.FTZ R16, R61, R16 ;  /* 0x000000103d107221 */ /* 0x000fe20000010000 */
[-CC-:B------:R-:W-:Y:S01]  /*105d0*/  FFMA.FTZ R8, R8, R39.reuse, -R85.reuse ;  /* 0x0000002708087223 */ /* 0x180fe20000010855 */
[-CC-:B------:R-:W-:Y:S01]  /*105e0*/  FFMA.FTZ R77, R77, R39.reuse, -R85.reuse ;  /* 0x000000274d4d7223 */ /* 0x180fe20000010855 */
[-CC-:B------:R-:W-:Y:S01]  /*105f0*/  FFMA.FTZ R79, R79, R39.reuse, -R85.reuse ;  /* 0x000000274f4f7223 */ /* 0x180fe20000010855 */
[----:B------:R-:W-:Y:S01]  /*10600*/  FADD.FTZ R16, R63, R16 ;  /* 0x000000103f107221 */ /* 0x000fe20000010000 */
[-CC-:B------:R-:W-:Y:S01]  /*10610*/  FFMA.FTZ R81, R81, R39.reuse, -R85.reuse ;  /* 0x0000002751517223 */ /* 0x180fe20000010855 */
[----:B------:R-:W1:Y:S01]  /*10620*/  MUFU.EX2 R32, R32 ;  /* 0x0000002000207308 */ /* 0x000e620000000800 */
[----:B--2---:R-:W-:Y:S01]  /*10630*/  FADD.FTZ R3, R29, R4 ;  /* 0x000000041d037221 */ /* 0x004fe20000010000 */
[----:B------:R-:W-:Y:S01]  /*10640*/  FADD.FTZ R16, R65, R16 ;  /* 0x0000001041107221 */ /* 0x000fe20000010000 */
[-CC-:B------:R-:W-:Y:S01]  /*10650*/  FFMA.FTZ R82, R82, R39.reuse, -R85.reuse ;  /* 0x0000002752527223 */ /* 0x180fe20000010855 */
[----:B------:R-:W-:Y:S01]  /*10660*/  FFMA.FTZ R83, R83, R39, -R85 ;  /* 0x0000002753537223 */ /* 0x000fe20000010855 */
        /* <DEDUP_REMOVED lines=31> */
[----:B------:R-:W-:Y:S01]  /*10860*/  FMUL.FTZ R119, R119, R5 ;  /* 0x0000000577777220 */ /* 0x000fe20000410000 */
[----:B------:R-:W-:Y:S01]  /*10870*/  F2FP.BF16.F32.PACK_AB R149, R26, R24 ;  /* 0x000000181a95723e */ /* 0x000fe200000010ff */
[----:B------:R-:W-:Y:S01]  /*10880*/  FADD.FTZ R25, R122, R25 ;  /* 0x000000197a197221 */ /* 0x000fe20000010000 */
[----:B------:R-:W-:Y:S01]  /*10890*/  F2FP.BF16.F32.PACK_AB R122, R14, R122 ;  /* 0x0000007a0e7a723e */ /* 0x000fe200000010ff */
[----:B------:R-:W0:Y:S01]  /*108a0*/  MUFU.EX2 R42, R42 ;  /* 0x0000002a002a7308 */ /* 0x000e220000000800 */
[----:B-1----:R-:W-:Y:S01]  /*108b0*/  FADD.FTZ R3, R38, R3 ;  /* 0x0000000326037221 */ /* 0x002fe20000010000 */
[----:B------:R-:W-:Y:S01]  /*108c0*/  F2FP.BF16.F32.PACK_AB R151, R30, R29 ;  /* 0x0000001d1e97723e */ /* 0x000fe200000010ff */
[----:B------:R-:W-:Y:S01]  /*108d0*/  IMAD.MOV.U32 R5, RZ, RZ, R9 ;  /* 0x000000ffff057224 */ /* 0x000fe200078e0009 */
[----:B------:R-:W-:-:S02]  /*108e0*/  F2FP.BF16.F32.PACK_AB R145, R34, R32 ;  /* 0x000000202291723e */ /* 0x000fc400000010ff */
[----:B------:R-:W-:Y:S02]  /*108f0*/  F2FP.BF16.F32.PACK_AB R147, R38, R36 ;  /* 0x000000242693723e */ /* 0x000fe400000010ff */
        /* <DEDUP_REMOVED lines=11> */
[----:B0-----:R-:W-:Y:S01]  /*109b0*/  FADD.FTZ R3, R49, R4 ;  /* 0x0000000431037221 */ /* 0x001fe20000010000 */
[----:B------:R-:W-:-:S06]  /*109c0*/  FADD.FTZ R4, R14, R25 ;  /* 0x000000190e047221 */ /* 0x000fcc0000010000 */
        /* <DEDUP_REMOVED lines=40> */
[----:B------:R-:W-:-:S06]  /*10c50*/  IMAD.MOV.U32 R16, RZ, RZ, R15 ;  /* 0x000000ffff107224 */ /* 0x000fcc00078e000f */
[----:B------:R-:W1:Y:S01]  /*10c60*/  MUFU.EX2 R83, R83 ;  /* 0x0000005300537308 */ /* 0x000e620000000800 */
[C---:B--2---:R-:W-:Y:S01]  /*10c70*/  FADD.FTZ R3, R14.reuse, R3 ;  /* 0x000000030e037221 */ /* 0x044fe20000010000 */
[----:B------:R-:W-:Y:S01]  /*10c80*/  F2FP.BF16.F32.PACK_AB R121, R14, R79 ;  /* 0x0000004f0e79723e */ /* 0x000fe200000010ff */
[----:B------:R-:W-:Y:S02]  /*10c90*/  IMAD.MOV.U32 R14, RZ, RZ, R12 ;  /* 0x000000ffff0e7224 */ /* 0x000fe400078e000c */
[----:B0-----:R-:W-:-:S04]  /*10ca0*/  FADD.FTZ R3, R82, R3 ;  /* 0x0000000352037221 */ /* 0x001fc80000010000 */
[C---:B-1----:R-:W-:Y:S01]  /*10cb0*/  FADD.FTZ R3, R83.reuse, R3 ;  /* 0x0000000353037221 */ /* 0x042fe20000010000 */
[----:B------:R-:W-:Y:S01]  /*10cc0*/  F2FP.BF16.F32.PACK_AB R123, R83, R82 ;  /* 0x00000052537b723e */ /* 0x000fe200000010ff */
[----:B------:R-:W-:Y:S06]  /*10cd0*/  @P4 BRA `(.L_x_1485) ;  /* 0xffffffc8002c4947 */ /* 0x000fec000383ffff */
[----:B------:R-:W-:Y:S02]  /*10ce0*/  IMAD.MOV.U32 R5, RZ, RZ, R9 ;  /* 0x000000ffff057224 */ /* 0x000fe400078e0009 */
[----:B------:R-:W-:Y:S02]  /*10cf0*/  IMAD.MOV.U32 R14, RZ, RZ, R12 ;  /* 0x000000ffff0e7224 */ /* 0x000fe400078e000c */
[----:B------:R-:W-:Y:S02]  /*10d00*/  IMAD.MOV.U32 R16, RZ, RZ, R15 ;  /* 0x000000ffff107224 */ /* 0x000fe400078e000f */
[----:B------:R-:W-:-:S07]  /*10d10*/  IMAD.MOV.U32 R154, RZ, RZ, R20 ;  /* 0x000000ffff9a7224 */ /* 0x000fce00078e0014 */
.L_x_1467:
[----:B------:R-:W2:Y:S01]  /*10d20*/  LDL R21, [R1+0x1c] ;  /* 0x00001c0001157983 */ /* 0x000ea20000100800 */
[----:B------:R-:W0:Y:S01]  /*10d30*/  LDC R8, c[0x0][0x448] ;  /* 0x00011200ff087b82 */ /* 0x000e220000000800 */
[----:B------:R-:W-:Y:S02]  /*10d40*/  ULDC UR12, c[0x0][0x9dc] ;  /* 0x00027700000c7ab9 */ /* 0x000fe40000000800 */
[----:B------:R-:W3:Y:S04]  /*10d50*/  LDL R15, [R1+0x8] ;  /* 0x00000800010f7983 */ /* 0x000ee80000100800 */
[----:B------:R-:W3:Y:S01]  /*10d60*/  LDL R13, [R1+0xc] ;  /* 0x00000c00010d7983 */ /* 0x000ee20000100800 */
[----:B------:R-:W1:Y:S01]  /*10d70*/  LDC R20, c[0x0][0x9e4] ;  /* 0x00027900ff147b82 */ /* 0x000e620000000800 */
[----:B0-----:R-:W-:-:S02]  /*10d80*/  ISETP.NE.AND P4, PT, R8, 0x1, PT ;  /* 0x000000010800780c */ /* 0x001fc40003f85270 */
[----:B-1----:R-:W-:-:S11]  /*10d90*/  ISETP.GE.AND P5, PT, R20, 0x1, PT ;  /* 0x000000011400780c */ /* 0x002fd60003fa6270 */
[----:B------:R-:W0:Y:S08]  /*10da0*/  @P4 LDC R9, c[0x0][0x44c] ;  /* 0x00011300ff094b82 */ /* 0x000e300000000800 */
[----:B------:R-:W1:Y:S01]  /*10db0*/  @P4 LDC R12, c[0x0][0x450] ;  /* 0x00011400ff0c4b82 */ /* 0x000e620000000800 */
[----:B--2---:R-:W-:-:S04]  /*10dc0*/  VIADD R8, R21, 0xbf ;  /* 0x000000bf15087836 */ /* 0x004fc80000000000 */
[----:B0-----:R-:W-:Y:S01]  /*10dd0*/  @P4 IMAD.HI.U32 R9, R8, R9, RZ ;  /* 0x0000000908094227 */ /* 0x001fe200078e00ff */
[----:B---3--:R-:W-:-:S04]  /*10de0*/  IADD3 R13, R13, 0x1, -R15 ;  /* 0x000000010d0d7810 */ /* 0x008fc80007ffe80f */
[----:B-1----:R-:W-:-:S05]  /*10df0*/  @P4 SHF.R.U32.HI R8, RZ, R12, R9 ;  /* 0x0000000cff084219 */ /* 0x002fca0000011609 */
[----:B------:R-:W-:-:S04]  /*10e00*/  IMAD.IADD R8, R8, 0x1, R13 ;  /* 0x0000000108087824 */ /* 0x000fc800078e020d */
[----:B------:R-:W-:Y:S01]  /*10e10*/  VIADD R12, R8, -UR12 ;  /* 0x8000000c080c7c36 */ /* 0x000fe20008000000 */
        /* <DEDUP_REMOVED lines=12> */
.L_x_1488:
[----:B------:R-:W-:-:S13]  /*10ee0*/  ISETP.NE.AND P2, PT, R20, 0x1, PT ;  /* 0x000000011400780c */ /* 0x000fda0003f45270 */
[----:B------:R-:W0:Y:S02]  /*10ef0*/  @P2 LDC.64 R8, c[0x0][0x9e8] ;  /* 0x00027a00ff082b82 */ /* 0x000e240000000a00 */
[----:B0-----:R-:W-:-:S05]  /*10f00*/  @P2 IMAD.HI.U32 R8, R13, R8, RZ ;  /* 0x000000080d082227 */ /* 0x001fca00078e00ff */
[----:B------:R-:W-:-:S07]  /*10f10*/  @P2 SHF.R.U32.HI R13, RZ, R9, R8 ;  /* 0x00000009ff0d2219 */ /* 0x000fce0000011608 */
.L_x_1489:
[----:B------:R-:W-:Y:S05]  /*10f20*/  BSYNC B0 ;  /* 0x0000000000007941 */ /* 0x000fea0003800000 */
.L_x_1487:
[----:B------:R-:W-:-:S05]  /*10f30*/  IMAD R13, R13, R20, RZ ;  /* 0x000000140d0d7224 */ /* 0x000fca00078e02ff */
[----:B------:R-:W-:-:S07]  /*10f40*/  VIMNMX R12, R12, R13, !PT ;  /* 0x0000000d0c0c7248 */ /* 0x000fce0007fe0100 */
.L_x_1486:
[----:B------:R-:W2:Y:S01]  /*10f50*/  LDL R8, [R1+0x58] ;  /* 0x0000580001087983 */ /* 0x000ea20000100800 */
[----:B------:R-:W-:-:S05]  /*10f60*/  VIADD R12, R12, 0x7f ;  /* 0x0000007f0c0c7836 */ /* 0x000fca0000000000 */
[----:B------:R-:W-:-:S04]  /*10f70*/  SHF.R.S32.HI R9, RZ, 0x1f, R12 ;  /* 0x0000001fff097819 */ /* 0x000fc8000001140c */
[----:B------:R-:W-:-:S04]  /*10f80*/  LEA.HI R9, R9, R12, RZ, 0x7 ;  /* 0x0000000c09097211 */ /* 0x000fc800078f38ff */
[----:B------:R-:W-:-:S04]  /*10f90*/  SHF.R.S32.HI R9, RZ, 0x7, R9 ;  /* 0x00000007ff097819 */ /* 0x000fc80000011409 */
[----:B--2---:R-:W-:-:S04]  /*10fa0*/  VIMNMX R8, R8, R9, !PT ;  /* 0x0000000908087248 */ /* 0x004fc80007fe0100 */
[----:B------:R-:W-:Y:S01]  /*10fb0*/  ISETP.GE.AND P2, PT, R0, R8, PT ;  /* 0x000000080000720c */ /* 0x000fe20003f46270 */
[----:B------:R0:W-:-:S12]  /*10fc0*/  STL [R1+0x50], R8 ;  /* 0x0000500801007387 */ /* 0x0001d80000100800 */
[----:B0-----:R-:W-:Y:S05]  /*10fd0*/  @!P2 BRA `(.L_x_1490) ;  /* 0x000000280000a947 */ /* 0x001fea0003800000 */
[----:B------:R-:W-:Y:S02]  /*10fe0*/  IMAD.MOV.U32 R13, RZ, RZ, R5 ;  /* 0x000000ffff0d7224 */ /* 0x000fe400078e0005 */
[----:B------:R-:W-:Y:S02]  /*10ff0*/  IMAD.MOV.U32 R12, RZ, RZ, R14 ;  /* 0x000000ffff0c7224 */ /* 0x000fe400078e000e */
[----:B------:R-:W-:Y:S02]  /*11000*/  IMAD.MOV.U32 R8, RZ, RZ, R154 ;  /* 0x000000ffff087224 */ /* 0x000fe400078e009a */
[----:B------:R-:W-:-:S07]  /*11010*/  IMAD.MOV.U32 R20, RZ, RZ, R16 ;  /* 0x000000ffff147224 */ /* 0x000fce00078e0010 */
.L_x_1500:
        /* <DEDUP_REMOVED lines=11> */
.L_x_1492:
[----:B------:R-:W-:Y:S01]  /*110d0*/  IMAD R5, R16, 0x8, R2 ;  /* 0x0000000810057824 */ /* 0x000fe200078e0202 */
[----:B------:R-:W-:-:S04]  /*110e0*/  SHF.L.U32 R14, R154, 0x1f, RZ ;  /* 0x0000001f9a0e7819 */ /* 0x000fc800000006ff */
[----:B------:R0:W1:Y:S01]  /*110f0*/  SYNCS.PHASECHK.TRANS64.TRYWAIT P3, [R5+URZ+0x16830], R14 ;  /* 0x0168300e050075a7 */ /* 0x000062000806017f */
[----:B------:R-:W-:Y:S05]  /*11100*/  @!P0 BRA `(.L_x_1493) ;  /* 0x0000000000048947 */ /* 0x000fea0003800000 */
[----:B------:R-:W-:Y:S01]  /*11110*/  BPT.TRAP 0x1 ;  /* 0x000000040000795c */ /* 0x000fe20000300000 */
.L_x_1493:
[----:B------:R-:W-:Y:S04]  /*11120*/  BSSY B0, `(.L_x_1491) ;  /* 0x0000004000007945 */ /* 0x000fe80003800000 */
[----:B-1----:R-:W-:Y:S05]  /*11130*/  @P3 BRA `(.L_x_1494) ;  /* 0x0000000000083947 */ /* 0x002fea0003800000 */
[----:B------:R-:W1:Y:S02]  /*11140*/  SYNCS.PHASECHK.TRANS64.TRYWAIT P3, [R5+URZ+0x16830], R14 ;  /* 0x0168300e050075a7 */ /* 0x000e64000806017f */
[----:B-1----:R-:W-:Y:S05]  /*11150*/  @!P3 BRA `(.L_x_1495) ;  /* 0x0000011000e4b947 */ /* 0x002fea0003800000 */
.L_x_1494:
[----:B------:R-:W-:Y:S05]  /*11160*/  BSYNC B0 ;  /* 0x0000000000007941 */ /* 0x000fea0003800000 */
.L_x_1491:
[----:B------:R-:W2:Y:S01]  /*11170*/  LDL R9, [R1+0x20] ;  /* 0x0000200001097983 */ /* 0x000ea20000100800 */
[----:B------:R-:W-:Y:S01]  /*11180*/  IMAD.MOV.U32 R15, RZ, RZ, 0x40000040 ;  /* 0x40000040ff0f7424 */ /* 0x000fe200078e00ff */
[----:B------:R-:W-:Y:S05]  /*11190*/  WARPSYNC.ALL ;  /* 0x0000000000007948 */ /* 0x000fea0003800000 */
[----:B------:R-:W-:Y:S01]  /*111a0*/  R2UR UR23, R15 ;  /* 0x000000000f1772ca */ /* 0x000fe200000e0000 */
[----:B01----:R-:W0:Y:S01]  /*111b0*/  S2R R5, SR_TID.X ;  /* 0x0000000000057919 */ /* 0x003e220000002100 */
[----:B------:R-:W-:Y:S01]  /*111c0*/  IMAD.MOV.U32 R27, RZ, RZ, 0x40000040 ;  /* 0x40000040ff1b7424 */ /* 0x000fe200078e00ff */
[----:B------:R-:W-:Y:S01]  /*111d0*/  R2UR UR12, R6 ;  /* 0x00000000060c72ca */ /* 0x000fe200000e0000 */
[----:B------:R-:W-:Y:S01]  /*111e0*/  IMAD.MOV.U32 R25, RZ, RZ, 0x40000040 ;  /* 0x40000040ff197424 */ /* 0x000fe200078e00ff */
[----:B------:R-:W-:-:S02]  /*111f0*/  R2UR UR13, R7 ;  /* 0x00000000070d72ca */ /* 0x000fc400000e0000 */
[----:B0-----:R-:W-:-:S05]  /*11200*/  SHF.R.U32.HI R5, RZ, 0x7, R5 ;  /* 0x00000007ff057819 */ /* 0x001fca0000011605 */
[----:B------:R-:W-:Y:S01]  /*11210*/  VIADD R5, R5, 0x8 ;  /* 0x0000000805057836 */ /* 0x000fe20000000000 */
[----:B------:R-:W-:Y:S02]  /*11220*/  R2UR UR15, R27 ;  /* 0x000000001b0f72ca */ /* 0x000fe400000e0000 */
[----:B------:R-:W-:Y:S02]  /*11230*/  R2UR UR19, R25 ;  /* 0x00000000191372ca */ /* 0x000fe400000e0000 */
[----:B------:R-:W-:Y:S01]  /*11240*/  R2UR UR27, R27 ;  /* 0x000000001b1b72ca */ /* 0x000fe200000e0000 */
[----:B------:R0:W-:Y:S01]  /*11250*/  BAR.SYNC.DEFER_BLOCKING R5, 0x100 ;  /* 0x000400050000751d */ /* 0x0001e20000010000 */
[----:B--2---:R-:W-:-:S04]  /*11260*/  IMAD R26, R16, 0x400, R9 ;  /* 0x00000400101a7824 */ /* 0x004fc800078e0209 */
[----:B------:R-:W-:-:S05]  /*11270*/  VIADD R14, R26, 0x4 ;  /* 0x000000041a0e7836 */ /* 0x000fca0000000000 */
[----:B------:R-:W-:Y:S02]  /*11280*/  R2UR UR22, R14 ;  /* 0x000000000e1672ca */ /* 0x000fe400000e0000 */
[----:B------:R-:W2:Y:S01]  /*11290*/  LDL.64 R14, [R1] ;  /* 0x00000000010e7983 */ /* 0x000ea20000100a00 */
[C---:B------:R-:W-:Y:S01]  /*112a0*/  R2UR UR14, R26.reuse ;  /* 0x000000001a0e72ca */ /* 0x040fe200000e0000 */
[C---:B------:R-:W-:Y:S02]  /*112b0*/  VIADD R24, R26.reuse, 0x2 ;  /* 0x000000021a187836 */ /* 0x040fe40000000000 */
[----:B------:R-:W-:-:S03]  /*112c0*/  VIADD R26, R26, 0x6 ;  /* 0x000000061a1a7836 */ /* 0x000fc60000000000 */
[----:B------:R-:W-:Y:S02]  /*112d0*/  R2UR UR18, R24 ;  /* 0x00000000181272ca */ /* 0x000fe400000e0000 */
[----:B------:R-:W-:Y:S02]  /*112e0*/  R2UR UR26, R26 ;  /* 0x000000001a1a72ca */ /* 0x000fe400000e0000 */
[----:B------:R-:W-:-:S06]  /*112f0*/  WARPGROUP.ARRIVE ;  /* 0x00000000000079c5 */ /* 0x000fcc0000000000 */
[----:B------:R-:W-:Y:S01]  /*11300*/  HGMMA.64x128x16.F32.BF16 R24, gdesc[UR12], RZ, !UPT, gsb0 ;  /* 0x01e000000c1879f0 */ /* 0x000fe2000c0018ff */
[----:B------:R-:W-:Y:S02]  /*11310*/  R2UR UR20, R156 ;  /* 0x000000009c1472ca */ /* 0x000fe400000e0000 */
[----:B------:R-:W-:Y:S01]  /*11320*/  R2UR UR21, R157 ;  /* 0x000000009d1572ca */ /* 0x000fe200000e0000 */
[----:B------:R-:W-:Y:S02]  /*11330*/  WARPGROUP.DEPBAR.LE gsb0, 0x0 ;  /* 0x00008000000079c5 */ /* 0x000fe40000010000 */
[----:B------:R-:W-:Y:S01]  /*11340*/  WARPGROUP.ARRIVE ;  /* 0x00000000000079c5 */ /* 0x000fe20000000000 */
[----:B--2---:R-:W-:Y:S02]  /*11350*/  R2UR UR16, R14 ;  /* 0x000000000e1072ca */ /* 0x004fe400000e0000 */
        /* <DEDUP_REMOVED lines=14> */
.L_x_1497:
[----:B------:R-:W-:Y:S01]  /*11440*/  SHF.L.U32 R5, R8, 0x1f, RZ ;  /* 0x0000001f08057819 */ /* 0x000fe200000006ff */
[----:B------:R-:W-:-:S04]  /*11450*/  IMAD R8, R20, 0x8, R2 ;  /* 0x0000000814087824 */ /* 0x000fc800078e0202 */
[----:B------:R0:W1:Y:S01]  /*11460*/  SYNCS.PHASECHK.TRANS64.TRYWAIT P2, [R8+URZ+0x16850], R5 ;  /* 0x01685005080075a7 */ /* 0x000062000804017f */
[----:B------:R-:W-:Y:S05]  /*11470*/  @!P0 BRA `(.L_x_1498) ;  /* 0x0000000000048947 */ /* 0x000fea0003800000 */
[----:B------:R-:W-:Y:S01]  /*11480*/  BPT.TRAP 0x1 ;  /* 0x000000040000795c */ /* 0x000fe20000300000 */
.L_x_1498:
[----:B-1----:R-:W-:Y:S05]  /*11490*/  @P2 BRA `(.L_x_1496) ;  /* 0x0000000000082947 */ /* 0x002fea0003800000 */
[----:B------:R-:W1:Y:S02]  /*114a0*/  SYNCS.PHASECHK.TRANS64.TRYWAIT P2, [R8+URZ+0x16850], R5 ;  /* 0x01685005080075a7 */ /* 0x000e64000804017f */
[----:B-1----:R-:W-:Y:S05]  /*114b0*/  @!P2 BRA `(.L_x_1499) ;  /* 0x000001100020a947 */ /* 0x002fea0003800000 */
.L_x_1496:
[----:B01----:R-:W-:Y:S01]  /*114c0*/  VIADD R5, R2, 0x400 ;  /* 0x0000040002057836 */ /* 0x003fe20000000000 */
[----:B------:R-:W-:Y:S05]  /*114d0*/  WARPSYNC.ALL ;  /* 0x0000000000007948 */ /* 0x000fea0003800000 */
[----:B------:R-:W-:-:S04]  /*114e0*/  SHF.R.U32.HI R5, RZ, 0x4, R5 ;  /* 0x00000004ff057819 */ /* 0x000fc80000011605 */
[----:B------:R-:W-:-:S05]  /*114f0*/  LOP3.LUT R8, R5, 0x3fff, RZ, 0xc0, !PT ;  /* 0x00003fff05087812 */ /* 0x000fca00078ec0ff */
[----:B------:R-:W-:Y:S01]  /*11500*/  IMAD R8, R20, 0x400, R8 ;  /* 0x0000040014087824 */ /* 0x000fe200078e0208 */
[----:B------:R-:W-:Y:S01]  /*11510*/  WARPGROUP.ARRIVE ;  /* 0x00000000000079c5 */ /* 0x000fe20000000000 */
[----:B------:R-:W-:Y:S02]  /*11520*/  IMAD.MOV.U32 R9, RZ, RZ, 0x40000040 ;  /* 0x40000040ff097424 */ /* 0x000fe400078e00ff */
[----:B------:R-:W-:Y:S01]  /*11530*/  FMUL.FTZ R35, R35, UR7 ;  /* 0x0000000723237c20 */ /* 0x000fe20008410000 */
[C---:B------:R-:W-:Y:S01]  /*11540*/  VIADD R14, R8.reuse, 0x80 ;  /* 0x00000080080e7836 */ /* 0x040fe20000000000 */
[----:B------:R-:W-:Y:S01]  /*11550*/  R2UR UR14, R8 ;  /* 0x00000000080e72ca */ /* 0x000fe200000e0000 */
[----:B------:R-:W-:Y:S01]  /*11560*/  IMAD.MOV.U32 R15, RZ, RZ, 0x40000040 ;  /* 0x40000040ff0f7424 */ /* 0x000fe200078e00ff */
[----:B------:R-:W-:Y:S01]  /*11570*/  R2UR UR15, R9 ;  /* 0x00000000090f72ca */ /* 0x000fe200000e0000 */
        /* <DEDUP_REMOVED lines=12> */
[----:B------:R-:W-:Y:S01]  /*11640*/  HGMMA.64x64x16.F32.BF16 R88, R148, gdesc[UR12].tnspB, R88, gsb0 ;  /* 0x40e0000c94587df0 */ /* 0x000fe20008001858 */
[----:B------:R-:W-:Y:S01]  /*11650*/  R2UR UR14, R14 ;  /* 0x000000000e0e72ca */ /* 0x000fe200000e0000 */
[----:B------:R-:W-:Y:S01]  /*11660*/  VIADD R14, R8, 0x100 ;  /* 0x00000100080e7836 */ /* 0x000fe20000000000 */
[----:B------:R-:W-:Y:S01]  /*11670*/  R2UR UR15, R15 ;  /* 0x000000000f0f72ca */ /* 0x000fe200000e0000 */
[----:B------:R-:W-:Y:S01]  /*11680*/  IMAD.MOV.U32 R15, RZ, RZ, 0x40000040 ;  /* 0x40000040ff0f7424 */ /* 0x000fe200078e00ff */
[----:B------:R-:W-:Y:S01]  /*11690*/  MUFU.TANH R9, R9 ;  /* 0x0000000900097308 */ /* 0x000fe20000002400 */
[----:B------:R-:W-:Y:S01]  /*116a0*/  FMUL.FTZ R42, R42, UR7 ;  /* 0x000000072a2a7c20 */ /* 0x000fe20008410000 */
[----:B------:R-:W-:Y:S01]  /*116b0*/  FMUL.FTZ R43, R43, UR7 ;  /* 0x000000072b2b7c20 */ /* 0x000fe20008410000 */
[----:B------:R-:W-:Y:S01]  /*116c0*/  FMUL.FTZ R33, R53, UR7 ;  /* 0x0000000735217c20 */ /* 0x000fe20008410000 */
[----:B------:R-:W-:Y:S01]  /*116d0*/  FMUL.FTZ R38, R38, UR7 ;  /* 0x0000000726267c20 */ /* 0x000fe20008410000 */
[----:B------:R-:W-:Y:S01]  /*116e0*/  FMUL.FTZ R53, R81, UR7 ;  /* 0x0000000751357c20 */ /* 0x000fe20008410000 */
[----:B------:R-:W-:-:S02]  /*116f0*/  IMAD.MOV.U32 R45, RZ, RZ, 0x40000040 ;  /* 0x40000040ff2d7424 */ /* 0x000fc400078e00ff */
[----:B------:R-:W-:Y:S08]  /*11700*/  MUFU.TANH R21, R21 ;  /* 0x0000001500157308 */ /* 0x000ff00000002400 */
[----:B------:R-:W-:Y:S08]  /*11710*/  MUFU.TANH R28, R28 ;  /* 0x0000001c001c7308 */ /* 0x000ff00000002400 */
[----:B------:R-:W-:Y:S08]  /*11720*/  MUFU.TANH R29, R29 ;  /* 0x0000001d001d7308 */ /* 0x000ff00000002400 */
[----:B------:R-:W-:Y:S08]  /*11730*/  MUFU.TANH R33, R33 ;  /* 0x0000002100217308 */ /* 0x000ff00000002400 */
[----:B------:R-:W-:Y:S01]  /*11740*/  MUFU.TANH R53, R53 ;  /* 0x0000003500357308 */ /* 0x000fe20000002400 */
[----:B------:R-:W-:-:S02]  /*11750*/  WARPGROUP.DEPBAR.LE gsb0, 0x0 ;  /* 0x00008000000079c5 */ /* 0x000fc40000010000 */
[----:B------:R-:W-:-:S05]  /*11760*/  WARPGROUP.ARRIVE ;  /* 0x00000000000079c5 */ /* 0x000fca0000000000 */
[----:B------:R0:W-:Y:S01]  /*11770*/  MUFU.TANH R151, R35 ;  /* 0x0000002300977308 */ /* 0x0001e20000002400 */
[----:B------:R-:W-:Y:S01]  /*11780*/  FMUL.FTZ R149, R47, UR7 ;  /* 0x000000072f957c20 */ /* 0x000fe20008410000 */
[----:B------:R-:W-:Y:S01]  /*11790*/  FMUL.FTZ R47, R69, UR7 ;  /* 0x00000007452f7c20 */ /* 0x000fe20008410000 */
[----:B------:R-:W-:Y:S01]  /*117a0*/  HGMMA.64x64x16.F32.BF16 R88, R144, gdesc[UR12].tnspB, R88, gsb0 ;  /* 0x40e0000c90587df0 */ /* 0x000fe20008001858 */
[----:B------:R-:W-:Y:S01]  /*117b0*/  R2UR UR14, R14 ;  /* 0x000000000e0e72ca */ /* 0x000fe200000e0000 */
[----:B------:R-:W-:Y:S01]  /*117c0*/  VIADD R14, R8, 0x180 ;  /* 0x00000180080e7836 */ /* 0x000fe20000000000 */
[----:B------:R-:W-:Y:S01]  /*117d0*/  R2UR UR15, R15 ;  /* 0x000000000f0f72ca */ /* 0x000fe200000e0000 */
[----:B------:R-:W-:Y:S01]  /*117e0*/  IMAD.MOV.U32 R15, RZ, RZ, 0x40000040 ;  /* 0x40000040ff0f7424 */ /* 0x000fe200078e00ff */
[----:B------:R1:W-:Y:S01]  /*117f0*/  MUFU.TANH R150, R26 ;  /* 0x0000001a00967308 */ /* 0x0003e20000002400 */
[----:B0-----:R-:W-:Y:S01]  /*11800*/  FMUL.FTZ R35, R58, UR7 ;  /* 0x000000073a237c20 */ /* 0x001fe20008410000 */
[----:B------:R-:W-:Y:S01]  /*11810*/  FMUL.FTZ R58, R67, UR7 ;  /* 0x00000007433a7c20 */ /* 0x000fe20008410000 */
[----:B------:R-:W-:-:S05]  /*11820*/  FMUL.FTZ R67, R86, UR7 ;  /* 0x0000000756437c20 */ /* 0x000fca0008410000 */
[----:B------:R0:W2:Y:S01]  /*11830*/  MUFU.TANH R148, R27 ;  /* 0x0000001b00947308 */ /* 0x0000a20000002400 */
[----:B-1----:R-:W-:Y:S01]  /*11840*/  FMUL.FTZ R26, R40, UR7 ;  /* 0x00000007281a7c20 */ /* 0x002fe20008410000 */
[----:B------:R-:W-:Y:S01]  /*11850*/  FMUL.FTZ R40, R61, UR7 ;  /* 0x000000073d287c20 */ /* 0x000fe20008410000 */
[----:B------:R-:W-:-:S05]  /*11860*/  FMUL.FTZ R61, R74, UR7 ;  /* 0x000000074a3d7c20 */ /* 0x000fca0008410000 */
[----:B------:R-:W-:Y:S01]  /*11870*/  MUFU.TANH R26, R26 ;  /* 0x0000001a001a7308 */ /* 0x000fe20000002400 */
[----:B0-----:R-:W-:-:S07]  /*11880*/  FMUL.FTZ R27, R41, UR7 ;  /* 0x00000007291b7c20 */ /* 0x001fce0008410000 */
[----:B------:R-:W-:Y:S01]  /*11890*/  MUFU.TANH R27, R27 ;  /* 0x0000001b001b7308 */ /* 0x000fe20000002400 */
[----:B--2---:R-:W-:-:S07]  /*118a0*/  IMAD.MOV.U32 R81, RZ, RZ, R148 ;  /* 0x000000ffff517224 */ /* 0x004fce00078e0094 */
[----:B------:R-:W-:Y:S08]  /*118b0*/  MUFU.TANH R41, R42 ;  /* 0x0000002a00297308 */ /* 0x000ff00000002400 */
[----:B------:R0:W-:Y:S08]  /*118c0*/  MUFU.TANH R42, R43 ;  /* 0x0000002b002a7308 */ /* 0x0001f00000002400 */
[----:B------:R-:W-:Y:S01]  /*118d0*/  MUFU.TANH R40, R40 ;  /* 0x0000002800287308 */ /* 0x000fe20000002400 */
[----:B0-----:R-:W-:Y:S01]  /*118e0*/  FMUL.FTZ R43, R65, UR7 ;  /* 0x00000007412b7c20 */ /* 0x001fe20008410000 */
[----:B------:R-:W-:-:S06]  /*118f0*/  FMUL.FTZ R65, R82, UR7 ;  /* 0x0000000752417c20 */ /* 0x000fcc0008410000 */
[----:B------:R-:W-:Y:S08]  /*11900*/  MUFU.TANH R43, R43 ;  /* 0x0000002b002b7308 */ /* 0x000ff00000002400 */
[----:B------:R-:W-:Y:S08]  /*11910*/  MUFU.TANH R47, R47 ;  /* 0x0000002f002f7308 */ /* 0x000ff00000002400 */
[----:B------:R-:W-:Y:S01]  /*11920*/  MUFU.TANH R149, R149 ;  /* 0x0000009500957308 */ /* 0x000fe20000002400 */
[----:B------:R-:W-:-:S02]  /*11930*/  WARPGROUP.DEPBAR.LE gsb0, 0x0 ;  /* 0x00008000000079c5 */ /* 0x000fc40000010000 */
[----:B------:R-:W-:-:S05]  /*11940*/  WARPGROUP.ARRIVE ;  /* 0x00000000000079c5 */ /* 0x000fca0000000000 */
[----:B------:R0:W-:Y:S01]  /*11950*/  MUFU.TANH R147, R39 ;  /* 0x0000002700937308 */ /* 0x0001e20000002400 */
[----:B------:R-:W-:Y:S01]  /*11960*/  HGMMA.64x64x16.F32.BF16 R88, R140, gdesc[UR12].tnspB, R88, gsb0 ;  /* 0x40e0000c8c587df0 */ /* 0x000fe20008001858 */
[----:B------:R-:W-:Y:S02]  /*11970*/  R2UR UR14, R14 ;  /* 0x000000000e0e72ca */ /* 0x000fe400000e0000 */
[----:B------:R-:W-:Y:S01]  /*11980*/  R2UR UR15, R15 ;  /* 0x000000000f0f72ca */ /* 0x000fe200000e0000 */
[----:B------:R-:W-:Y:S01]  /*11990*/  FMUL.FTZ R15, R32, UR7 ;  /* 0x00000007200f7c20 */ /* 0x000fe20008410000 */
[----:B------:R-:W-:Y:S01]  /*119a0*/  FMUL.FTZ R32, R52, UR7 ;  /* 0x0000000734207c20 */ /* 0x000fe20008410000 */
[----:B------:R-:W-:Y:S01]  /*119b0*/  FMUL.FTZ R52, R80, UR7 ;  /* 0x0000000750347c20 */ /* 0x000fe20008410000 */
[----:B------:R1:W2:Y:S01]  /*119c0*/  MUFU.TANH R14, R34 ;  /* 0x00000022000e7308 */ /* 0x0002a20000002400 */
[----:B0-----:R-:W-:Y:S02]  /*119d0*/  IMAD.MOV.U32 R39, RZ, RZ, R151 ;  /* 0x000000ffff277224 */ /* 0x001fe400078e0097 */
[----:B------:R-:W-:Y:S01]  /*119e0*/  FMUL.FTZ R151, R46, UR7 ;  /* 0x000000072e977c20 */ /* 0x000fe20008410000 */
[----:B------:R-:W-:Y:S01]  /*119f0*/  FMUL.FTZ R46, R68, UR7 ;  /* 0x00000007442e7c20 */ /* 0x000fe20008410000 */
[----:B------:R-:W-:Y:S01]  /*11a00*/  FMUL.FTZ R68, R87, UR7 ;  /* 0x0000000757447c20 */ /* 0x000fe20008410000 */
[----:B------:R-:W-:-:S02]  /*11a10*/  IMAD.MOV.U32 R44, RZ, RZ, R39 ;  /* 0x000000ffff2c7224 */ /* 0x000fc400078e0027 */
[----:B------:R-:W-:Y:S01]  /*11a20*/  MUFU.TANH R15, R15 ;  /* 0x0000000f000f7308 */ /* 0x000fe20000002400 */
[----:B-1----:R-:W-:Y:S01]  /*11a30*/  FMUL.FTZ R34, R56, UR7 ;  /* 0x0000000738227c20 */ /* 0x002fe20008410000 */
[----:B------:R-:W-:Y:S01]  /*11a40*/  FMUL.FTZ R56, R63, UR7 ;  /* 0x000000073f387c20 */ /* 0x000fe20008410000 */
[----:B------:R-:W-:-:S05]  /*11a50*/  FMUL.FTZ R63, R78, UR7 ;  /* 0x000000074e3f7c20 */ /* 0x000fca0008410000 */
[----:B------:R0:W1:Y:S01]  /*11a60*/  MUFU.TANH R146, R30 ;  /* 0x0000001e00927308 */ /* 0x0000620000002400 */
[----:B--2---:R-:W-:-:S07]  /*11a70*/  IMAD.MOV.U32 R39, RZ, RZ, R14 ;  /* 0x000000ffff277224 */ /* 0x004fce00078e000e */
[----:B------:R2:W-:Y:S01]  /*11a80*/  MUFU.TANH R144, R31 ;  /* 0x0000001f00907308 */ /* 0x0005e20000002400 */
[----:B0-----:R-:W-:Y:S01]  /*11a90*/  FMUL.FTZ R30, R48, UR7 ;  /* 0x00000007301e7c20 */ /* 0x001fe20008410000 */
[----:B------:R-:W-:Y:S02]  /*11aa0*/  IMAD.MOV.U32 R48, RZ, RZ, R147 ;  /* 0x000000ffff307224 */ /* 0x000fe400078e0093 */
[----:B------:R-:W-:Y:S01]  /*11ab0*/  FMUL.FTZ R147, R50, UR7 ;  /* 0x0000000732937c20 */ /* 0x000fe20008410000 */
[----:B------:R-:W-:Y:S01]  /*11ac0*/  FMUL.FTZ R50, R76, UR7 ;  /* 0x000000074c327c20 */ /* 0x000fe20008410000 */
[----:B------:R-:W-:Y:S02]  /*11ad0*/  IMAD.MOV.U32 R76, RZ, RZ, R39 ;  /* 0x000000ffff4c7224 */ /* 0x000fe400078e0027 */
[----:B------:R-:W-:Y:S01]  /*11ae0*/  IMAD.MOV.U32 R69, RZ, RZ, R48 ;  /* 0x000000ffff457224 */ /* 0x000fe200078e0030 */
[----:B------:R-:W-:Y:S01]  /*11af0*/  MUFU.TANH R30, R30 ;  /* 0x0000001e001e7308 */ /* 0x000fe20000002400 */
[----:B--2---:R-:W-:Y:S01]  /*11b00*/  FMUL.FTZ R31, R49, UR7 ;  /* 0x00000007311f7c20 */ /* 0x004fe20008410000 */
[----:B------:R-:W-:Y:S01]  /*11b10*/  FMUL.FTZ R48, R72, UR7 ;  /* 0x0000000748307c20 */ /* 0x000fe20008410000 */
[----:B-1----:R-:W-:-:S05]  /*11b20*/  IMAD.MOV.U32 R80, RZ, RZ, R146 ;  /* 0x000000ffff507224 */ /* 0x002fca00078e0092 */
[----:B------:R-:W-:Y:S08]  /*11b30*/  MUFU.TANH R31, R31 ;  /* 0x0000001f001f7308 */ /* 0x000ff00000002400 */
[----:B------:R-:W-:Y:S08]  /*11b40*/  MUFU.TANH R32, R32 ;  /* 0x0000002000207308 */ /* 0x000ff00000002400 */
[----:B------:R-:W-:Y:S08]  /*11b50*/  MUFU.TANH R34, R34 ;  /* 0x0000002200227308 */ /* 0x000ff00000002400 */
[----:B------:R0:W1:Y:S01]  /*11b60*/  MUFU.TANH R145, R38 ;  /* 0x0000002600917308 */ /* 0x0000620000002400 */
[----:B------:R-:W-:-:S02]  /*11b70*/  WARPGROUP.DEPBAR.LE gsb0, 0x0 ;  /* 0x00008000000079c5 */ /* 0x000fc40000010000 */
[----:B------:R-:W-:Y:S01]  /*11b80*/  FMUL.FTZ R142, R24, UR7 ;  /* 0x00000007188e7c20 */ /* 0x000fe20008410000 */
[----:B------:R-:W-:Y:S01]  /*11b90*/  FMUL.FTZ R140, R25, UR7 ;  /* 0x00000007198c7c20 */ /* 0x000fe20008410000 */
[----:B------:R-:W-:Y:S01]  /*11ba0*/  WARPGROUP.ARRIVE ;  /* 0x00000000000079c5 */ /* 0x000fe20000000000 */
[----:B------:R-:W-:Y:S01]  /*11bb0*/  FMUL.FTZ R24, R36, UR7 ;  /* 0x0000000724187c20 */ /* 0x000fe20008410000 */
[----:B------:R-:W-:Y:S01]  /*11bc0*/  FMUL.FTZ R25, R37, UR7 ;  /* 0x0000000725197c20 */ /* 0x000fe20008410000 */
[----:B------:R-:W-:Y:S01]  /*11bd0*/  FMUL.FTZ R36, R57, UR7 ;  /* 0x0000000739247c20 */ /* 0x000fe20008410000 */
[----:B------:R-:W2:Y:S01]  /*11be0*/  MUFU.TANH R142, R142 ;  /* 0x0000008e008e7308 */ /* 0x000ea20000002400 */
[----:B0-----:R-:W-:Y:S01]  /*11bf0*/  FMUL.FTZ R38, R60, UR7 ;  /* 0x000000073c267c20 */ /* 0x001fe20008410000 */
[----:B------:R-:W-:Y:S01]  /*11c00*/  HGMMA.64x64x16.F32.BF16 R88, R136, gdesc[UR12].tnspB, R88, gsb0 ;  /* 0x40e0000c88587df0 */ /* 0x000fe20008001858 */
[----:B-1----:R-:W-:Y:S02]  /*11c10*/  IMAD.MOV.U32 R49, RZ, RZ, R145 ;  /* 0x000000ffff317224 */ /* 0x002fe400078e0091 */
[----:B------:R-:W-:Y:S01]  /*11c20*/  FMUL.FTZ R145, R51, UR7 ;  /* 0x0000000733917c20 */ /* 0x000fe20008410000 */
[----:B------:R-:W-:Y:S01]  /*11c30*/  FMUL.FTZ R51, R77, UR7 ;  /* 0x000000074d337c20 */ /* 0x000fe20008410000 */
[----:B------:R-:W-:Y:S01]  /*11c40*/  FMUL.FTZ R141, R55, UR7 ;  /* 0x00000007378d7c20 */ /* 0x000fe20008410000 */
[----:B------:R-:W-:Y:S01]  /*11c50*/  IMAD.MOV.U32 R72, RZ, RZ, R49 ;  /* 0x000000ffff487224 */ /* 0x000fe200078e0031 */
[----:B------:R-:W0:Y:S01]  /*11c60*/  MUFU.TANH R140, R140 ;  /* 0x0000008c008c7308 */ /* 0x000e220000002400 */
[----:B------:R-:W-:Y:S01]  /*11c70*/  FMUL.FTZ R49, R73, UR7 ;  /* 0x0000000749317c20 */ /* 0x000fe20008410000 */
[----:B------:R-:W-:Y:S01]  /*11c80*/  FMUL.FTZ R55, R84, UR7 ;  /* 0x0000000754377c20 */ /* 0x000fe20008410000 */
[----:B------:R-:W-:Y:S01]  /*11c90*/  FMUL.FTZ R143, R54, UR7 ;  /* 0x00000007368f7c20 */ /* 0x000fe20008410000 */
[----:B------:R-:W-:Y:S01]  /*11ca0*/  FMUL.FTZ R54, R85, UR7 ;  /* 0x0000000755367c20 */ /* 0x000fe20008410000 */
[----:B------:R-:W-:-:S02]  /*11cb0*/  IMAD.MOV.U32 R73, RZ, RZ, R44 ;  /* 0x000000ffff497224 */ /* 0x000fc400078e002c */
[----:B------:R-:W-:Y:S01]  /*11cc0*/  FMUL.FTZ R37, R59, UR7 ;  /* 0x000000073b257c20 */ /* 0x000fe20008410000 */
[----:B------:R-:W-:Y:S01]  /*11cd0*/  FMUL.FTZ R59, R70, UR7 ;  /* 0x00000007463b7c20 */ /* 0x000fe20008410000 */
[----:B------:R-:W1:Y:S01]  /*11ce0*/  MUFU.TANH R24, R24 ;  /* 0x0000001800187308 */ /* 0x000e620000002400 */
[----:B--2---:R-:W-:Y:S01]  /*11cf0*/  FMNMX.FTZ R14, R142, R12, !PT ;  /* 0x0000000c8e0e7209 */ /* 0x004fe20007810000 */
[----:B------:R-:W-:Y:S01]  /*11d00*/  IMAD.MOV.U32 R84, RZ, RZ, R150 ;  /* 0x000000ffff547224 */ /* 0x000fe200078e0096 */
[----:B------:R-:W-:Y:S01]  /*11d10*/  R2UR UR15, R45 ;  /* 0x000000002d0f72ca */ /* 0x000fe200000e0000 */
[----:B------:R-:W-:Y:S02]  /*11d20*/  IMAD.MOV.U32 R77, RZ, RZ, R144 ;  /* 0x000000ffff4d7224 */ /* 0x000fe400078e0090 */
[----:B------:R-:W-:Y:S01]  /*11d30*/  FMUL.FTZ R57, R66, UR7 ;  /* 0x0000000742397c20 */ /* 0x000fe20008410000 */
[----:B------:R-:W-:Y:S01]  /*11d40*/  FMUL.FTZ R60, R71, UR7 ;  /* 0x00000007473c7c20 */ /* 0x000fe20008410000 */
[----:B------:R-:W-:Y:S01]  /*11d50*/  FMUL.FTZ R66, R83, UR7 ;  /* 0x0000000753427c20 */ /* 0x000fe20008410000 */
[----:B------:R-:W2:Y:S01]  /*11d60*/  MUFU.TANH R25, R25 ;  /* 0x0000001900197308 */ /* 0x000ea20000002400 */
[----:B0-----:R-:W-:-:S04]  /*11d70*/  FMNMX.FTZ R14, R140, R14, !PT ;  /* 0x0000000e8c0e7209 */ /* 0x001fc80007810000 */
[----:B------:R-:W-:-:S03]  /*11d80*/  FMNMX.FTZ R14, R5, R14, !PT ;  /* 0x0000000e050e7209 */ /* 0x000fc60007810000 */
[----:B------:R-:W0:Y:S01]  /*11d90*/  MUFU.TANH R36, R36 ;  /* 0x0000002400247308 */ /* 0x000e220000002400 */
[----:B------:R-:W-:-:S04]  /*11da0*/  FMNMX.FTZ R14, R9, R14, !PT ;  /* 0x0000000e090e7209 */ /* 0x000fc80007810000 */
[----:B------:R-:W-:-:S03]  /*11db0*/  FMNMX.FTZ R14, R15, R14, !PT ;  /* 0x0000000e0f0e7209 */ /* 0x000fc60007810000 */
[----:B------:R-:W3:Y:S01]  /*11dc0*/  MUFU.TANH R38, R38 ;  /* 0x0000002600267308 */ /* 0x000ee20000002400 */
[----:B------:R-:W-:-:S04]  /*11dd0*/  FMNMX.FTZ R14, R21, R14, !PT ;  /* 0x0000000e150e7209 */ /* 0x000fc80007810000 */
[----:B-1----:R-:W-:-:S03]  /*11de0*/  FMNMX.FTZ R14, R24, R14, !PT ;  /* 0x0000000e180e7209 */ /* 0x002fc60007810000 */
[----:B------:R-:W-:Y:S01]  /*11df0*/  MUFU.TANH R46, R46 ;  /* 0x0000002e002e7308 */ /* 0x000fe20000002400 */
[----:B--2---:R-:W-:-:S04]  /*11e00*/  FMNMX.FTZ R14, R25, R14, !PT ;  /* 0x0000000e190e7209 */ /* 0x004fc80007810000 */
[----:B------:R-:W-:-:S03]  /*11e10*/  FMNMX.FTZ R14, R26, R14, !PT ;  /* 0x0000000e1a0e7209 */ /* 0x000fc60007810000 */
[----:B------:R-:W-:Y:S01]  /*11e20*/  MUFU.TANH R48, R48 ;  /* 0x0000003000307308 */ /* 0x000fe20000002400 */
[----:B------:R-:W-:-:S04]  /*11e30*/  FMNMX.FTZ R14, R27, R14, !PT ;  /* 0x0000000e1b0e7209 */ /* 0x000fc80007810000 */
[----:B------:R-:W-:-:S03]  /*11e40*/  FMNMX.FTZ R14, R28, R14, !PT ;  /* 0x0000000e1c0e7209 */ /* 0x000fc60007810000 */
[----:B------:R-:W-:Y:S01]  /*11e50*/  MUFU.TANH R49, R49 ;  /* 0x0000003100317308 */ /* 0x000fe20000002400 */
[----:B------:R-:W-:-:S04]  /*11e60*/  FMNMX.FTZ R14, R29, R14, !PT ;  /* 0x0000000e1d0e7209 */ /* 0x000fc80007810000 */
[----:B------:R-:W-:-:S03]  /*11e70*/  FMNMX.FTZ R14, R30, R14, !PT ;  /* 0x0000000e1e0e7209 */ /* 0x000fc60007810000 */
[----:B------:R-:W-:Y:S01]  /*11e80*/  MUFU.TANH R50, R50 ;  /* 0x0000003200327308 */ /* 0x000fe20000002400 */
[----:B------:R-:W-:-:S04]  /*11e90*/  FMNMX.FTZ R14, R31, R14, !PT ;  /* 0x0000000e1f0e7209 */ /* 0x000fc80007810000 */
[----:B------:R-:W-:Y:S01]  /*11ea0*/  FMNMX.FTZ R14, R32, R14, !PT ;  /* 0x0000000e200e7209 */ /* 0x000fe20007810000 */
[----:B------:R-:W-:Y:S02]  /*11eb0*/  WARPGROUP.DEPBAR.LE gsb0, 0x0 ;  /* 0x00008000000079c5 */ /* 0x000fe40000010000 */
[----:B------:R-:W-:Y:S02]  /*11ec0*/  IMAD.MOV.U32 R139, RZ, RZ, R42 ;  /* 0x000000ffff8b7224 */ /* 0x000fe400078e002a */
[----:B------:R-:W-:Y:S01]  /*11ed0*/  FMUL.FTZ R42, R64, UR7 ;  /* 0x00000007402a7c20 */ /* 0x000fe20008410000 */
[----:B------:R-:W-:Y:S01]  /*11ee0*/  FMNMX.FTZ R14, R33, R14, !PT ;  /* 0x0000000e210e7209 */ /* 0x000fe20007810000 */
[----:B------:R-:W-:Y:S01]  /*11ef0*/  MUFU.TANH R51, R51 ;  /* 0x0000003300337308 */ /* 0x000fe20000002400 */
[----:B------:R-:W-:Y:S02]  /*11f00*/  IMAD.MOV.U32 R137, RZ, RZ, R41 ;  /* 0x000000ffff897224 */ /* 0x000fe400078e0029 */
[----:B------:R-:W-:Y:S01]  /*11f10*/  FMUL.FTZ R41, R62, UR7 ;  /* 0x000000073e297c20 */ /* 0x000fe20008410000 */
[----:B------:R-:W-:Y:S01]  /*11f20*/  FMNMX.FTZ R14, R34, R14, !PT ;  /* 0x0000000e220e7209 */ /* 0x000fe20007810000 */
[----:B------:R-:W-:Y:S01]  /*11f30*/  WARPGROUP.ARRIVE ;  /* 0x00000000000079c5 */ /* 0x000fe20000000000 */
[----:B------:R-:W-:Y:S01]  /*11f40*/  FMUL.FTZ R62, R75, UR7 ;  /* 0x000000074b3e7c20 */ /* 0x000fe20008410000 */
[----:B------:R-:W-:Y:S01]  /*11f50*/  FMUL.FTZ R64, R79, UR7 ;  /* 0x000000074f407c20 */ /* 0x000fe20008410000 */
[----:B0-----:R-:W-:Y:S01]  /*11f60*/  FMNMX.FTZ R14, R36, R14, !PT ;  /* 0x0000000e240e7209 */ /* 0x001fe20007810000 */
[----:B------:R-:W0:Y:S03]  /*11f70*/  MUFU.TANH R42, R42 ;  /* 0x0000002a002a7308 */ /* 0x000e260000002400 */
[----:B---3--:R-:W-:-:S04]  /*11f80*/  FMNMX.FTZ R14, R38, R14, !PT ;  /* 0x0000000e260e7209 */ /* 0x008fc80007810000 */
[----:B------:R-:W-:Y:S01]  /*11f90*/  FMNMX.FTZ R14, R40, R14, !PT ;  /* 0x0000000e280e7209 */ /* 0x000fe20007810000 */
[----:B------:R-:W1:Y:S08]  /*11fa0*/  MUFU.TANH R52, R52 ;  /* 0x0000003400347308 */ /* 0x000e700000002400 */
        /* <DEDUP_REMOVED lines=8> */
[----:B------:R-:W-:-:S03]  /*12030*/  FMNMX.FTZ R14, R49, R14, !PT ;  /* 0x0000000e310e7209 */ /* 0x000fc60007810000 */
[----:B------:R-:W4:Y:S01]  /*12040*/  MUFU.TANH R147, R147 ;  /* 0x0000009300937308 */ /* 0x000f220000002400 */
[----:B------:R-:W-:-:S04]  /*12050*/  FMNMX.FTZ R14, R50, R14, !PT ;  /* 0x0000000e320e7209 */ /* 0x000fc80007810000 */
[----:B------:R-:W-:-:S03]  /*12060*/  FMNMX.FTZ R14, R51, R14, !PT ;  /* 0x0000000e330e7209 */ /* 0x000fc60007810000 */
[----:B------:R-:W5:Y:S01]  /*12070*/  MUFU.TANH R145, R145 ;  /* 0x0000009100917308 */ /* 0x000f620000002400 */
[----:B-1----:R-:W-:-:S04]  /*12080*/  FMNMX.FTZ R14, R52, R14, !PT ;  /* 0x0000000e340e7209 */ /* 0x002fc80007810000 */
[----:B------:R-:W-:-:S03]  /*12090*/  FMNMX.FTZ R14, R53, R14, !PT ;  /* 0x0000000e350e7209 */ /* 0x000fc60007810000 */
[----:B------:R-:W1:Y:S01]  /*120a0*/  MUFU.TANH R143, R143 ;  /* 0x0000008f008f7308 */ /* 0x000e620000002400 */
[----:B--2---:R-:W-:-:S04]  /*120b0*/  FMNMX.FTZ R14, R55, R14, !PT ;  /* 0x0000000e370e7209 */ /* 0x004fc80007810000 */
[----:B0-----:R-:W-:-:S03]  /*120c0*/  FMNMX.FTZ R14, R54, R14, !PT ;  /* 0x0000000e360e7209 */ /* 0x001fc60007810000 */
[----:B------:R-:W0:Y:S02]  /*120d0*/  MUFU.TANH R141, R141 ;  /* 0x0000008d008d7308 */ /* 0x000e240000002400 */
[----:B------:R-:W2:Y:S06]  /*120e0*/  SHFL.BFLY PT, R39, R14, 0x2, 0x1f ;  /* 0x0c401f000e277f89 */ /* 0x000eac00000e0000 */
[----:B------:R-:W0:Y:S08]  /*120f0*/  MUFU.TANH R35, R35 ;  /* 0x0000002300237308 */ /* 0x000e300000002400 */
[----:B------:R-:W0:Y:S08]  /*12100*/  MUFU.TANH R37, R37 ;  /* 0x0000002500257308 */ /* 0x000e300000002400 */
[----:B------:R-:W0:Y:S01]  /*12110*/  MUFU.TANH R41, R41 ;  /* 0x0000002900297308 */ /* 0x000e220000002400 */
[----:B--2---:R-:W-:-:S02]  /*12120*/  FMNMX.FTZ R14, R14, R39, !PT ;  /* 0x000000270e0e7209 */ /* 0x004fc40007810000 */
[----:B------:R-:W2:Y:S03]  /*12130*/  LDC R39, c[0x0][0x988] ;  /* 0x00026200ff277b82 */ /* 0x000ea60000000800 */
[----:B------:R-:W3:Y:S02]  /*12140*/  SHFL.BFLY PT, R44, R14, 0x1, 0x1f ;  /* 0x0c201f000e2c7f89 */ /* 0x000ee400000e0000 */
[----:B------:R-:W0:Y:S08]  /*12150*/  MUFU.TANH R56, R56 ;  /* 0x0000003800387308 */ /* 0x000e300000002400 */
[----:B------:R-:W0:Y:S08]  /*12160*/  MUFU.TANH R57, R57 ;  /* 0x0000003900397308 */ /* 0x000e300000002400 */
[----:B------:R-:W0:Y:S01]  /*12170*/  MUFU.TANH R58, R58 ;  /* 0x0000003a003a7308 */ /* 0x000e220000002400 */
[----:B---3--:R-:W-:Y:S01]  /*12180*/  FMNMX.FTZ R14, R14, R44, !PT ;  /* 0x0000002c0e0e7209 */ /* 0x008fe20007810000 */
[----:B------:R-:W-:-:S06]  /*12190*/  VIADD R44, R8, 0x200 ;  /* 0x00000200082c7836 */ /* 0x000fcc0000000000 */
[----:B------:R-:W3:Y:S01]  /*121a0*/  MUFU.TANH R59, R59 ;  /* 0x0000003b003b7308 */ /* 0x000ee20000002400 */
[-C--:B--2---:R-:W-:Y:S01]  /*121b0*/  FMUL.FTZ R70, R14, R39.reuse ;  /* 0x000000270e467220 */ /* 0x084fe20000410000 */
[----:B------:R-:W-:Y:S01]  /*121c0*/  R2UR UR14, R44 ;  /* 0x000000002c0e72ca */ /* 0x000fe200000e0000 */
[----:B------:R-:W-:Y:S02]  /*121d0*/  FADD.FTZ R12, -R14, R12 ;  /* 0x0000000c0e0c7221 */ /* 0x000fe40000010100 */
[--C-:B------:R-:W-:Y:S01]  /*121e0*/  FFMA.FTZ R150, R5, R39, -R70.reuse ;  /* 0x0000002705967223 */ /* 0x100fe20000010846 */
[----:B------:R-:W-:Y:S02]  /*121f0*/  FMNMX.FTZ R5, R84, R13, !PT ;  /* 0x0000000d54057209 */ /* 0x000fe40007810000 */
[----:B------:R-:W2:Y:S01]  /*12200*/  MUFU.TANH R60, R60 ;  /* 0x0000003c003c7308 */ /* 0x000ea20000002400 */
[-CC-:B------:R-:W-:Y:S01]  /*12210*/  FFMA.FTZ R45, R9, R39.reuse, -R70.reuse ;  /* 0x00000027092d7223 */ /* 0x180fe20000010846 */
[--C-:B------:R-:W-:Y:S01]  /*12220*/  FFMA.FTZ R9, R21, R39, -R70.reuse ;  /* 0x0000002715097223 */ /* 0x100fe20000010846 */
[----:B------:R-:W-:Y:S01]  /*12230*/  FMNMX.FTZ R5, R81, R5, !PT ;  /* 0x0000000551057209 */ /* 0x000fe20007810000 */
[-CC-:B------:R-:W-:Y:S01]  /*12240*/  FFMA.FTZ R146, R24, R39.reuse, -R70.reuse ;  /* 0x0000002718927223 */ /* 0x180fe20000010846 */
[--C-:B------:R-:W-:Y:S01]  /*12250*/  FFMA.FTZ R21, R25, R39, -R70.reuse ;  /* 0x0000002719157223 */ /* 0x100fe20000010846 */
[----:B------:R-:W-:Y:S01]  /*12260*/  VIADD R24, R8, 0x280 ;  /* 0x0000028008187836 */ /* 0x000fe20000000000 */
[----:B------:R-:W-:Y:S01]  /*12270*/  FMNMX.FTZ R5, R80, R5, !PT ;  /* 0x0000000550057209 */ /* 0x000fe20007810000 */
[----:B------:R-:W-:Y:S01]  /*12280*/  HGMMA.64x64x16.F32.BF16 R88, R132, gdesc[UR12].tnspB, R88, gsb0 ;  /* 0x40e0000c84587df0 */ /* 0x000fe20008001858 */
[----:B------:R-:W2:Y:S01]  /*12290*/  MUFU.TANH R61, R61 ;  /* 0x0000003d003d7308 */ /* 0x000ea20000002400 */
[----:B------:R-:W-:Y:S01]  /*122a0*/  IMAD.MOV.U32 R25, RZ, RZ, 0x40000040 ;  /* 0x40000040ff197424 */ /* 0x000fe200078e00ff */
[----:B------:R-:W-:Y:S01]  /*122b0*/  FMNMX.FTZ R5, R77, R5, !PT ;  /* 0x000000054d057209 */ /* 0x000fe20007810000 */
[-CC-:B------:R-:W-:Y:S01]  /*122c0*/  FFMA.FTZ R148, R140, R39.reuse, -R70.reuse ;  /* 0x000000278c947223 */ /* 0x180fe20000010846 */
[----:B------:R-:W-:Y:S01]  /*122d0*/  R2UR UR14, R24 ;  /* 0x00000000180e72ca */ /* 0x000fe200000e0000 */
[--C-:B------:R-:W-:Y:S01]  /*122e0*/  FFMA.FTZ R140, R26, R39, -R70.reuse ;  /* 0x000000271a8c7223 */ /* 0x100fe20000010846 */
[----:B------:R-:W-:Y:S01]  /*122f0*/  FMNMX.FTZ R5, R76, R5, !PT ;  /* 0x000000054c057209 */ /* 0x000fe20007810000 */
[-CC-:B------:R-:W-:Y:S01]  /*12300*/  FFMA.FTZ R26, R27, R39.reuse, -R70.reuse ;  /* 0x000000271b1a7223 */ /* 0x180fe20000010846 */
[----:B------:R-:W2:Y:S01]  /*12310*/  MUFU.TANH R62, R62 ;  /* 0x0000003e003e7308 */ /* 0x000ea20000002400 */
[----:B------:R-:W-:Y:S01]  /*12320*/  R2UR UR15, R25 ;  /* 0x00000000190f72ca */ /* 0x000fe200000e0000 */
[--C-:B------:R-:W-:Y:S01]  /*12330*/  FFMA.FTZ R27, R31, R39, -R70.reuse ;  /* 0x000000271f1b7223 */ /* 0x100fe20000010846 */
[----:B------:R-:W-:Y:S01]  /*12340*/  FMNMX.FTZ R5, R73, R5, !PT ;  /* 0x0000000549057209 */ /* 0x000fe20007810000 */
[-CC-:B------:R-:W-:Y:S01]  /*12350*/  FFMA.FTZ R31, R40, R39.reuse, -R70.reuse ;  /* 0x00000027281f7223 */ /* 0x180fe20000010846 */
[-CC-:B------:R-:W-:Y:S01]  /*12360*/  FFMA.FTZ R40, R50, R39.reuse, -R70.reuse ;  /* 0x0000002732287223 */ /* 0x180fe20000010846 */
[--C-:B------:R-:W-:Y:S01]  /*12370*/  FFMA.FTZ R54, R54, R39, -R70.reuse ;  /* 0x0000002736367223 */ /* 0x100fe20000010846 */
[----:B------:R-:W-:Y:S01]  /*12380*/  FMNMX.FTZ R5, R72, R5, !PT ;  /* 0x0000000548057209 */ /* 0x000fe20007810000 */
[----:B------:R-:W2:Y:S01]  /*12390*/  MUFU.TANH R63, R63 ;  /* 0x0000003f003f7308 */ /* 0x000ea20000002400 */
[-CC-:B------:R-:W-:Y:S01]  /*123a0*/  FFMA.FTZ R136, R30, R39.reuse, -R70.reuse ;  /* 0x000000271e887223 */ /* 0x180fe20000010846 */
[--C-:B------:R-:W-:Y:S01]  /*123b0*/  FFMA.FTZ R30, R36, R39, -R70.reuse ;  /* 0x00000027241e7223 */ /* 0x100fe20000010846 */
[----:B------:R-:W-:Y:S01]  /*123c0*/  FMNMX.FTZ R5, R69, R5, !PT ;  /* 0x0000000545057209 */ /* 0x000fe20007810000 */
[----:B------:R-:W-:Y:S01]  /*123d0*/  FFMA.FTZ R36, R48, R39, -R70 ;  /* 0x0000002730247223 */ /* 0x000fe20000010846 */
[----:B------:R-:W-:-:S02]  /*123e0*/  IMAD.MOV.U32 R25, RZ, RZ, 0x40000040 ;  /* 0x40000040ff197424 */ /* 0x000fc400078e00ff */
[--C-:B------:R-:W-:Y:S01]  /*123f0*/  FFMA.FTZ R44, R142, R39, -R70.reuse ;  /* 0x000000278e2c7223 */ /* 0x100fe20000010846 */
[----:B------:R-:W-:Y:S01]  /*12400*/  FMNMX.FTZ R5, R137, R5, !PT ;  /* 0x0000000589057209 */ /* 0x000fe20007810000 */
[----:B------:R-:W2:Y:S01]  /*12410*/  MUFU.TANH R64, R64 ;  /* 0x0000004000407308 */ /* 0x000ea20000002400 */
[-CC-:B------:R-:W-:Y:S01]  /*12420*/  FFMA.FTZ R142, R28, R39.reuse, -R70.reuse ;  /* 0x000000271c8e7223 */ /* 0x180fe20000010846 */
[--C-:B------:R-:W-:Y:S01]  /*12430*/  FFMA.FTZ R28, R33, R39, -R70.reuse ;  /* 0x00000027211c7223 */ /* 0x100fe20000010846 */
[----:B------:R-:W-:Y:S01]  /*12440*/  FMNMX.FTZ R5, R139, R5, !PT ;  /* 0x000000058b057209 */ /* 0x000fe20007810000 */
[-CC-:B------:R-:W-:Y:S01]  /*12450*/  FFMA.FTZ R33, R46, R39.reuse, -R70.reuse ;  /* 0x000000272e217223 */ /* 0x180fe20000010846 */
[-CC-:B------:R-:W-:Y:S01]  /*12460*/  FFMA.FTZ R46, R53, R39.reuse, -R70.reuse ;  /* 0x00000027352e7223 */ /* 0x180fe20000010846 */
[----:B------:R-:W-:Y:S01]  /*12470*/  FMUL.FTZ R12, R12, R39 ;  /* 0x000000270c0c7220 */ /* 0x000fe20000410000 */
[----:B------:R-:W-:Y:S01]  /*12480*/  FMNMX.FTZ R5, R151, R5, !PT ;  /* 0x0000000597057209 */ /* 0x000fe20007810000 */
[----:B------:R-:W2:Y:S01]  /*12490*/  MUFU.TANH R65, R65 ;  /* 0x0000004100417308 */ /* 0x000ea20000002400 */
[-CC-:B------:R-:W-:Y:S01]  /*124a0*/  FFMA.FTZ R144, R15, R39.reuse, -R70.reuse ;  /* 0x000000270f907223 */ /* 0x180fe20000010846 */
[--C-:B------:R-:W-:Y:S01]  /*124b0*/  FFMA.FTZ R15, R29, R39, -R70.reuse ;  /* 0x000000271d0f7223 */ /* 0x100fe20000010846 */
[----:B------:R-:W-:Y:S01]  /*124c0*/  FMNMX.FTZ R5, R149, R5, !PT ;  /* 0x0000000595057209 */ /* 0x000fe20007810000 */
[-CC-:B------:R-:W-:Y:S01]  /*124d0*/  FFMA.FTZ R29, R42, R39.reuse, -R70.reuse ;  /* 0x000000272a1d7223 */ /* 0x180fe20000010846 */
[-CC-:B------:R-:W-:Y:S01]  /*124e0*/  FFMA.FTZ R42, R51, R39.reuse, -R70.reuse ;  /* 0x00000027332a7223 */ /* 0x180fe20000010846 */
[--C-:B------:R-:W-:Y:S01]  /*124f0*/  FFMA.FTZ R138, R32, R39, -R70.reuse ;  /* 0x00000027208a7223 */ /* 0x100fe20000010846 */
[----:B----4-:R-:W-:Y:S01]  /*12500*/  FMNMX.FTZ R5, R147, R5, !PT ;  /* 0x0000000593057209 */ /* 0x010fe20007810000 */
[----:B------:R-:W4:Y:S01]  /*12510*/  MUFU.TANH R66, R66 ;  /* 0x0000004200427308 */ /* 0x000f220000002400 */
[-CC-:B------:R-:W-:Y:S01]  /*12520*/  FFMA.FTZ R32, R43, R39.reuse, -R70.reuse ;  /* 0x000000272b207223 */ /* 0x180fe20000010846 */
[----:B------:R-:W-:Y:S01]  /*12530*/  FFMA.FTZ R43, R52, R39, -R70 ;  /* 0x00000027342b7223 */ /* 0x000fe20000010846 */
[----:B-----5:R-:W-:-:S04]  /*12540*/  FMNMX.FTZ R5, R145, R5, !PT ;  /* 0x0000000591057209 */ /* 0x020fc80007810000 */
[----:B-1----:R-:W-:Y:S01]  /*12550*/  FMNMX.FTZ R5, R143, R5, !PT ;  /* 0x000000058f057209 */ /* 0x002fe20007810000 */
[----:B------:R-:W1:Y:S03]  /*12560*/  MUFU.TANH R67, R67 ;  /* 0x0000004300437308 */ /* 0x000e660000002400 */
[----:B0-----:R-:W-:-:S04]  /*12570*/  FMNMX.FTZ R5, R141, R5, !PT ;  /* 0x000000058d057209 */ /* 0x001fc80007810000 */
[----:B------:R-:W-:Y:S01]  /*12580*/  FMNMX.FTZ R5, R35, R5, !PT ;  /* 0x0000000523057209 */ /* 0x000fe20007810000 */
[----:B------:R-:W0:Y:S03]  /*12590*/  MUFU.TANH R68, R68 ;  /* 0x0000004400447308 */ /* 0x000e260000002400 */
[----:B------:R-:W-:-:S04]  /*125a0*/  FMNMX.FTZ R5, R37, R5, !PT ;  /* 0x0000000525057209 */ /* 0x000fc80007810000 */
[----:B------:R-:W-:Y:S01]  /*125b0*/  FMNMX.FTZ R5, R41, R5, !PT ;  /* 0x0000000529057209 */ /* 0x000fe20007810000 */
[----:B------:R-:W-:Y:S03]  /*125c0*/  MUFU.EX2 R12, R12 ;  /* 0x0000000c000c7308 */ /* 0x000fe60000000800 */
[----:B------:R-:W-:-:S04]  /*125d0*/  FMNMX.FTZ R5, R56, R5, !PT ;  /* 0x0000000538057209 */ /* 0x000fc80007810000 */
[----:B------:R-:W-:Y:S01]  /*125e0*/  FMNMX.FTZ R5, R57, R5, !PT ;  /* 0x0000000539057209 */ /* 0x000fe20007810000 */
[----:B------:R-:W5:Y:S03]  /*125f0*/  MUFU.EX2 R44, R44 ;  /* 0x0000002c002c7308 */ /* 0x000f660000000800 */
[----:B------:R-:W-:Y:S01]  /*12600*/  FMNMX.FTZ R5, R58, R5, !PT ;  /* 0x000000053a057209 */ /* 0x000fe20007810000 */
[----:B------:R-:W-:-:S03]  /*12610*/  WARPGROUP.DEPBAR.LE gsb0, 0x0 ;  /* 0x00008000000079c5 */ /* 0x000fc60000010000 */
[----:B---3--:R-:W-:Y:S01]  /*12620*/  FMNMX.FTZ R5, R59, R5, !PT ;  /* 0x000000053b057209 */ /* 0x008fe20007810000 */
[--C-:B------:R-:W-:Y:S01]  /*12630*/  FFMA.FTZ R134, R38, R39, -R70.reuse ;  /* 0x0000002726867223 */ /* 0x100fe20000010846 */
[----:B------:R-:W-:Y:S01]  /*12640*/  WARPGROUP.ARRIVE ;  /* 0x00000000000079c5 */ /* 0x000fe20000000000 */
[----:B------:R-:W3:Y:S01]  /*12650*/  MUFU.EX2 R148, R148 ;  /* 0x0000009400947308 */ /* 0x000ee20000000800 */
[----:B--2---:R-:W-:Y:S01]  /*12660*/  FMNMX.FTZ R5, R60, R5, !PT ;  /* 0x000000053c057209 */ /* 0x004fe20007810000 */
[-CC-:B------:R-:W-:Y:S01]  /*12670*/  FFMA.FTZ R132, R34, R39.reuse, -R70.reuse ;  /* 0x0000002722847223 */ /* 0x180fe20000010846 */
[-CC-:B------:R-:W-:Y:S01]  /*12680*/  FFMA.FTZ R34, R47, R39.reuse, -R70.reuse ;  /* 0x000000272f227223 */ /* 0x180fe20000010846 */
[----:B------:R-:W-:Y:S01]  /*12690*/  FFMA.FTZ R47, R55, R39, -R70 ;  /* 0x00000027372f7223 */ /* 0x000fe20000010846 */
[----:B------:R-:W-:Y:S01]  /*126a0*/  FMNMX.FTZ R5, R61, R5, !PT ;  /* 0x000000053d057209 */ /* 0x000fe20007810000 */
[----:B------:R-:W-:Y:S01]  /*126b0*/  HGMMA.64x64x16.F32.BF16 R88, R128, gdesc[UR12].tnspB, R88, gsb0 ;  /* 0x40e0000c80587df0 */ /* 0x000fe20008001858 */
[----:B------:R-:W-:Y:S01]  /*126c0*/  R2UR UR15, R25 ;  /* 0x00000000190f72ca */ /* 0x000fe200000e0000 */
[----:B------:R-:W-:Y:S01]  /*126d0*/  IMAD.MOV.U32 R25, RZ, RZ, 0x40000040 ;  /* 0x40000040ff197424 */ /* 0x000fe200078e00ff */
[----:B------:R-:W-:Y:S01]  /*126e0*/  FMNMX.FTZ R5, R62, R5, !PT ;  /* 0x000000053e057209 */ /* 0x000fe20007810000 */
[----:B------:R-:W2:Y:S03]  /*126f0*/  MUFU.EX2 R150, R150 ;  /* 0x0000009600967308 */ /* 0x000ea60000000800 */
[----:B------:R-:W-:-:S04]  /*12700*/  FMNMX.FTZ R5, R63, R5, !PT ;  /* 0x000000053f057209 */ /* 0x000fc80007810000 */
[----:B------:R-:W-:Y:S01]  /*12710*/  FMNMX.FTZ R5, R64, R5, !PT ;  /* 0x0000000540057209 */ /* 0x000fe20007810000 */
[----:B------:R-:W2:Y:S03]  /*12720*/  MUFU.EX2 R45, R45 ;  /* 0x0000002d002d7308 */ /* 0x000ea60000000800 */
[----:B------:R-:W-:-:S04]  /*12730*/  FMNMX.FTZ R5, R65, R5, !PT ;  /* 0x0000000541057209 */ /* 0x000fc80007810000 */
[----:B----4-:R-:W-:Y:S01]  /*12740*/  FMNMX.FTZ R5, R66, R5, !PT ;  /* 0x0000000542057209 */ /* 0x010fe20007810000 */
[----:B------:R-:W-:Y:S03]  /*12750*/  MUFU.EX2 R144, R144 ;  /* 0x0000009000907308 */ /* 0x000fe60000000800 */
[----:B-1----:R-:W-:-:S04]  /*12760*/  FMNMX.FTZ R5, R67, R5, !PT ;  /* 0x0000000543057209 */ /* 0x002fc80007810000 */
[----:B0-----:R-:W-:Y:S01]  /*12770*/  FMNMX.FTZ R5, R68, R5, !PT ;  /* 0x0000000544057209 */ /* 0x001fe20007810000 */
[----:B-----5:R-:W-:Y:S01]  /*12780*/  FFMA.FTZ R4, R12, R4, R44 ;  /* 0x000000040c047223 */ /* 0x020fe2000001002c */
[----:B------:R-:W-:Y:S01]  /*12790*/  @!P1 IMAD R20, R20, 0x8, R2 ;  /* 0x0000000814149824 */ /* 0x000fe200078e0202 */
[----:B------:R-:W-:Y:S02]  /*127a0*/  MUFU.EX2 R9, R9 ;  /* 0x0000000900097308 */ /* 0x000fe40000000800 */
[----:B------:R-:W0:Y:S06]  /*127b0*/  SHFL.BFLY PT, R38, R5, 0x2, 0x1f ;  /* 0x0c401f0005267f89 */ /* 0x000e2c00000e0000 */
[----:B------:R-:W-:Y:S08]  /*127c0*/  MUFU.EX2 R146, R146 ;  /* 0x0000009200927308 */ /* 0x000ff00000000800 */
[----:B------:R-:W-:Y:S08]  /*127d0*/  MUFU.EX2 R21, R21 ;  /* 0x0000001500157308 */ /* 0x000ff00000000800 */
[----:B------:R-:W-:Y:S01]  /*127e0*/  MUFU.EX2 R140, R140 ;  /* 0x0000008c008c7308 */ /* 0x000fe20000000800 */
[----:B0-----:R-:W-:Y:S01]  /*127f0*/  FMNMX.FTZ R5, R5, R38, !PT ;  /* 0x0000002605057209 */ /* 0x001fe20007810000 */
[----:B------:R-:W-:-:S04]  /*12800*/  FFMA.FTZ R38, R49, R39, -R70 ;  /* 0x0000002731267223 */ /* 0x000fc80000010846 */
[----:B------:R-:W0:Y:S02]  /*12810*/  SHFL.BFLY PT, R24, R5, 0x1, 0x1f ;  /* 0x0c201f0005187f89 */ /* 0x000e2400000e0000 */
[----:B------:R-:W-:Y:S08]  /*12820*/  MUFU.EX2 R26, R26 ;  /* 0x0000001a001a7308 */ /* 0x000ff00000000800 */
[----:B------:R-:W-:Y:S01]  /*12830*/  MUFU.EX2 R142, R142 ;  /* 0x0000008e008e7308 */ /* 0x000fe20000000800 */
[----:B------:R-:W-:-:S02]  /*12840*/  WARPGROUP.DEPBAR.LE gsb0, 0x0 ;  /* 0x00008000000079c5 */ /* 0x000fc40000010000 */
[----:B------:R-:W-:Y:S01]  /*12850*/  WARPGROUP.ARRIVE ;  /* 0x00000000000079c5 */ /* 0x000fe20000000000 */
[----:B---3--:R-:W-:Y:S01]  /*12860*/  FADD.FTZ R4, R148, R4 ;  /* 0x0000000494047221 */ /* 0x008fe20000010000 */
[----:B------:R-:W-:-:S03]  /*12870*/  @!P1 VIADD R20, R20, 0x16860 ;  /* 0x0001686014149836 */ /* 0x000fc60000000000 */
[----:B------:R-:W-:Y:S01]  /*12880*/  MUFU.EX2 R15, R15 ;  /* 0x0000000f000f7308 */ /* 0x000fe20000000800 */
[----:B0-----:R-:W-:-:S05]  /*12890*/  FMNMX.FTZ R5, R5, R24, !PT ;  /* 0x0000001805057209 */ /* 0x001fca0007810000 */
[CC--:B------:R-:W-:Y:S01]  /*128a0*/  FMUL.FTZ R50, R5.reuse, R39.reuse ;  /* 0x0000002705327220 */ /* 0x0c0fe20000410000 */
[----:B------:R-:W-:Y:S01]  /*128b0*/  FADD.FTZ R24, -R5, R13 ;  /* 0x0000000d05187221 */ /* 0x000fe20000010100 */
[----:B------:R-:W-:Y:S02]  /*128c0*/  MUFU.EX2 R136, R136 ;  /* 0x0000008800887308 */ /* 0x000fe40000000800 */
[-CC-:B------:R-:W-:Y:S01]  /*128d0*/  FFMA.FTZ R53, R76, R39.reuse, -R50.reuse ;  /* 0x000000274c357223 */ /* 0x180fe20000010832 */
[-C--:B------:R-:W-:Y:S01]  /*128e0*/  FMUL.FTZ R24, R24, R39.reuse ;  /* 0x0000002718187220 */ /* 0x080fe20000410000 */
[-CC-:B------:R-:W-:Y:S01]  /*128f0*/  FFMA.FTZ R49, R84, R39.reuse, -R50.reuse ;  /* 0x0000002754317223 */ /* 0x180fe20000010832 */
[-CC-:B------:R-:W-:Y:S01]  /*12900*/  FFMA.FTZ R51, R81, R39.reuse, -R50.reuse ;  /* 0x0000002751337223 */ /* 0x180fe20000010832 */
[-CC-:B------:R-:W-:Y:S01]  /*12910*/  FFMA.FTZ R52, R80, R39.reuse, -R50.reuse ;  /* 0x0000002750347223 */ /* 0x180fe20000010832 */
[-CC-:B------:R-:W-:Y:S01]  /*12920*/  FFMA.FTZ R71, R73, R39.reuse, -R50.reuse ;  /* 0x0000002749477223 */ /* 0x180fe20000010832 */
[----:B------:R0:W-:Y:S01]  /*12930*/  MUFU.EX2 R13, R54 ;  /* 0x00000036000d7308 */ /* 0x0001e20000000800 */
[-CC-:B------:R-:W-:Y:S01]  /*12940*/  FFMA.FTZ R133, R35, R39.reuse, -R50.reuse ;  /* 0x0000002723857223 */ /* 0x180fe20000010832 */
[-CC-:B------:R-:W-:Y:S01]  /*12950*/  FFMA.FTZ R55, R72, R39.reuse, -R50.reuse ;  /* 0x0000002748377223 */ /* 0x180fe20000010832 */
[-C--:B------:R-:W-:Y:S01]  /*12960*/  FFMA.FTZ R75, R69, R39.reuse, -R50 ;  /* 0x00000027454b7223 */ /* 0x080fe20000010832 */
[----:B--2---:R-:W-:Y:S01]  /*12970*/  FADD.FTZ R4, R150, R4 ;  /* 0x0000000496047221 */ /* 0x004fe20000010000 */
[-C--:B------:R-:W-:Y:S01]  /*12980*/  FFMA.FTZ R69, R137, R39.reuse, -R50 ;  /* 0x0000002789457223 */ /* 0x080fe20000010832 */
[----:B------:R-:W-:Y:S01]  /*12990*/  @!P1 PRMT R20, RZ, 0x654, R20 ;  /* 0x00000654ff149816 */ /* 0x000fe20000000014 */
[-CC-:B------:R-:W-:Y:S01]  /*129a0*/  FFMA.FTZ R72, R139, R39.reuse, -R50.reuse ;  /* 0x000000278b487223 */ /* 0x180fe20000010832 */
[----:B------:R1:W-:Y:S01]  /*129b0*/  MUFU.EX2 R48, R24 ;  /* 0x0000001800307308 */ /* 0x0003e20000000800 */
[-CC-:B0-----:R-:W-:Y:S01]  /*129c0*/  FFMA.FTZ R54, R77, R39.reuse, -R50.reuse ;  /* 0x000000274d367223 */ /* 0x181fe20000010832 */
[-CC-:B------:R-:W-:Y:S01]  /*129d0*/  FFMA.FTZ R70, R151, R39.reuse, -R50.reuse ;  /* 0x0000002797467223 */ /* 0x180fe20000010832 */
[----:B------:R-:W0:Y:S01]  /*129e0*/  S2R R77, SR_TID.X ;  /* 0x00000000004d7919 */ /* 0x000e220000002100 */
[-CC-:B------:R-:W-:Y:S01]  /*129f0*/  FFMA.FTZ R73, R149, R39.reuse, -R50.reuse ;  /* 0x0000002795497223 */ /* 0x180fe20000010832 */
[----:B------:R-:W-:-:S03]  /*12a00*/  FFMA.FTZ R74, R145, R39, -R50 ;  /* 0x00000027914a7223 */ /* 0x000fc60000010832 */
[----:B------:R-:W2:Y:S01]  /*12a10*/  MUFU.EX2 R49, R49 ;  /* 0x0000003100317308 */ /* 0x000ea20000000800 */
[----:B-1----:R-:W-:-:S07]  /*12a20*/  VIADD R24, R8, 0x300 ;  /* 0x0000030008187836 */ /* 0x002fce0000000000 */
[----:B------:R-:W1:Y:S01]  /*12a30*/  MUFU.EX2 R51, R51 ;  /* 0x0000003300337308 */ /* 0x000e620000000800 */
[----:B------:R-:W-:Y:S01]  /*12a40*/  R2UR UR14, R24 ;  /* 0x00000000180e72ca */ /* 0x000fe200000e0000 */
[----:B------:R-:W-:-:S06]  /*12a50*/  VIADD R24, R8, 0x380 ;  /* 0x0000038008187836 */ /* 0x000fcc0000000000 */
[----:B------:R-:W3:Y:S08]  /*12a60*/  MUFU.EX2 R52, R52 ;  /* 0x0000003400347308 */ /* 0x000ef00000000800 */
[----:B------:R-:W-:Y:S01]  /*12a70*/  MUFU.EX2 R53, R53 ;  /* 0x0000003500357308 */ /* 0x000fe20000000800 */
[----:B------:R-:W-:Y:S01]  /*12a80*/  HGMMA.64x64x16.F32.BF16 R88, R124, gdesc[UR12].tnspB, R88, gsb0 ;  /* 0x40e0000c7c587df0 */ /* 0x000fe20008001858 */
[----:B------:R-:W-:-:S06]  /*12a90*/  R2UR UR14, R24 ;  /* 0x00000000180e72ca */ /* 0x000fcc00000e0000 */
[----:B------:R-:W-:Y:S01]  /*12aa0*/  MUFU.EX2 R71, R71 ;  /* 0x0000004700477308 */ /* 0x000fe20000000800 */
[----:B0-----:R-:W-:Y:S01]  /*12ab0*/  SHF.R.U32.HI R76, RZ, 0x7, R77 ;  /* 0x00000007ff4c7819 */ /* 0x001fe2000001164d */
[----:B------:R-:W-:Y:S01]  /*12ac0*/  FADD.FTZ R4, R45, R4 ;  /* 0x000000042d047221 */ /* 0x000fe20000010000 */
[----:B------:R-:W-:Y:S01]  /*12ad0*/  R2UR UR15, R25 ;  /* 0x00000000190f72ca */ /* 0x000fe200000e0000 */
[----:B------:R-:W-:Y:S01]  /*12ae0*/  @!P1 IMAD R25, R16, 0x8, R2 ;  /* 0x0000000810199824 */ /* 0x000fe200078e0202 */
[----:B------:R-:W-:Y:S01]  /*12af0*/  ISETP.GE.U32.AND P2, PT, R77, 0x180, PT ;  /* 0x000001804d00780c */ /* 0x000fe20003f46070 */
[----:B------:R-:W-:Y:S02]  /*12b00*/  VIADD R24, R76, 0x9 ;  /* 0x000000094c187836 */ /* 0x000fe40000000000 */
[--C-:B------:R-:W-:Y:S01]  /*12b10*/  FFMA.FTZ R137, R147, R39, -R50.reuse ;  /* 0x0000002793897223 */ /* 0x100fe20000010832 */
[----:B------:R-:W4:Y:S01]  /*12b20*/  LDL R76, [R1+0x50] ;  /* 0x00005000014c7983 */ /* 0x000f220000100800 */
[----:B------:R-:W0:Y:S01]  /*12b30*/  MUFU.EX2 R54, R54 ;  /* 0x0000003600367308 */ /* 0x000e220000000800 */
[----:B--2---:R-:W-:Y:S01]  /*12b40*/  FFMA.FTZ R3, R48, R3, R49 ;  /* 0x0000000330037223 */ /* 0x004fe20000010031 */
[-CC-:B------:R-:W-:Y:S01]  /*12b50*/  FFMA.FTZ R139, R143, R39.reuse, -R50.reuse ;  /* 0x000000278f8b7223 */ /* 0x180fe20000010832 */
[----:B------:R-:W-:-:S05]  /*12b60*/  FFMA.FTZ R8, R141, R39, -R50 ;  /* 0x000000278d087223 */ /* 0x000fca0000010832 */
[----:B------:R-:W2:Y:S08]  /*12b70*/  MUFU.EX2 R55, R55 ;  /* 0x0000003700377308 */ /* 0x000eb00000000800 */
[----:B------:R-:W5:Y:S08]  /*12b80*/  MUFU.EX2 R75, R75 ;  /* 0x0000004b004b7308 */ /* 0x000f700000000800 */
[----:B------:R-:W5:Y:S08]  /*12b90*/  MUFU.EX2 R69, R69 ;  /* 0x0000004500457308 */ /* 0x000f700000000800 */
[----:B------:R-:W5:Y:S08]  /*12ba0*/  MUFU.EX2 R72, R72 ;  /* 0x0000004800487308 */ /* 0x000f700000000800 */
[----:B------:R-:W5:Y:S08]  /*12bb0*/  MUFU.EX2 R70, R70 ;  /* 0x0000004600467308 */ /* 0x000f700000000800 */
[----:B------:R-:W5:Y:S08]  /*12bc0*/  MUFU.EX2 R73, R73 ;  /* 0x0000004900497308 */ /* 0x000f700000000800 */
[----:B------:R-:W-:Y:S01]  /*12bd0*/  MUFU.EX2 R27, R27 ;  /* 0x0000001b001b7308 */ /* 0x000fe20000000800 */
[----:B------:R-:W-:-:S02]  /*12be0*/  WARPGROUP.DEPBAR.LE gsb0, 0x0 ;  /* 0x00008000000079c5 */ /* 0x000fc40000010000 */
[----:B------:R-:W-:Y:S01]  /*12bf0*/  WARPGROUP.ARRIVE ;  /* 0x00000000000079c5 */ /* 0x000fe20000000000 */
[----:B------:R-:W-:Y:S01]  /*12c00*/  @!P1 VIADD R25, R25, 0x16840 ;  /* 0x0001684019199836 */ /* 0x000fe20000000000 */
[----:B------:R-:W-:Y:S01]  /*12c10*/  SEL R35, R24, 0x9, !P2 ;  /* 0x0000000918237807 */ /* 0x000fe20005000000 */
[----:B-1----:R-:W-:Y:S02]  /*12c20*/  FADD.FTZ R3, R51, R3 ;  /* 0x0000000333037221 */ /* 0x002fe40000010000 */
[----:B------:R-:W1:Y:S01]  /*12c30*/  MUFU.EX2 R137, R137 ;  /* 0x0000008900897308 */ /* 0x000e620000000800 */
[----:B------:R-:W-:Y:S01]  /*12c40*/  HGMMA.64x64x16.F32.BF16 R88, R120, gdesc[UR12].tnspB, R88, gsb0 ;  /* 0x40e0000c78587df0 */ /* 0x000fe20008001858 */
[----:B------:R-:W-:-:S06]  /*12c50*/  @!P1 PRMT R25, RZ, 0x654, R25 ;  /* 0x00000654ff199816 */ /* 0x000fcc0000000019 */
[----:B------:R-:W1:Y:S08]  /*12c60*/  MUFU.EX2 R74, R74 ;  /* 0x0000004a004a7308 */ /* 0x000e700000000800 */
[----:B------:R-:W-:Y:S08]  /*12c70*/  MUFU.EX2 R138, R138 ;  /* 0x0000008a008a7308 */ /* 0x000ff00000000800 */
[----:B------:R-:W1:Y:S01]  /*12c80*/  MUFU.EX2 R139, R139 ;  /* 0x0000008b008b7308 */ /* 0x000e620000000800 */
[-CC-:B------:R-:W-:Y:S01]  /*12c90*/  FFMA.FTZ R37, R37, R39.reuse, -R50.reuse ;  /* 0x0000002725257223 */ /* 0x180fe20000010832 */
[----:B------:R-:W-:-:S06]  /*12ca0*/  FFMA.FTZ R135, R41, R39, -R50 ;  /* 0x0000002729877223 */ /* 0x000fcc0000010832 */
[----:B------:R-:W-:Y:S08]  /*12cb0*/  MUFU.EX2 R28, R28 ;  /* 0x0000001c001c7308 */ /* 0x000ff00000000800 */
[----:B------:R-:W1:Y:S01]  /*12cc0*/  MUFU.EX2 R8, R8 ;  /* 0x0000000800087308 */ /* 0x000e620000000800 */
[----:B------:R-:W-:-:S07]  /*12cd0*/  F2FP.BF16.F32.PACK_AB R148, R148, R44 ;  /* 0x0000002c9494723e */ /* 0x000fce00000010ff */
[----:B------:R-:W1:Y:S08]  /*12ce0*/  MUFU.EX2 R132, R132 ;  /* 0x0000008400847308 */ /* 0x000e700000000800 */
[----:B------:R-:W1:Y:S08]  /*12cf0*/  MUFU.EX2 R133, R133 ;  /* 0x0000008500857308 */ /* 0x000e700000000800 */
[----:B------:R-:W1:Y:S08]  /*12d00*/  MUFU.EX2 R30, R30 ;  /* 0x0000001e001e7308 */ /* 0x000e700000000800 */
[----:B------:R-:W-:Y:S01]  /*12d10*/  MUFU.EX2 R134, R134 ;  /* 0x0000008600867308 */ /* 0x000fe20000000800 */
[----:B------:R-:W-:-:S02]  /*12d20*/  WARPGROUP.DEPBAR.LE gsb0, 0x0 ;  /* 0x00008000000079c5 */ /* 0x000fc40000010000 */
[----:B------:R5:W-:Y:S06]  /*12d30*/  BAR.ARV R35, 0x100 ;  /* 0x000400230000751d */ /* 0x000bec0000002000 */
[----:B------:R3:W-:Y:S01]  /*12d40*/  @!P1 SYNCS.ARRIVE.TRANS64.RED.A1T0 RZ, [R25+URZ], RZ ;  /* 0x000000ff19ff99a7 */ /* 0x0007e2000810043f */
[----:B------:R-:W-:Y:S01]  /*12d50*/  MUFU.EX2 R31, R31 ;  /* 0x0000001f001f7308 */ /* 0x000fe20000000800 */
[----:B---3--:R-:W-:Y:S01]  /*12d60*/  FADD.FTZ R25, R52, R3 ;  /* 0x0000000334197221 */ /* 0x008fe20000010000 */
[----:B------:R3:W-:Y:S06]  /*12d70*/  @!P1 SYNCS.ARRIVE.TRANS64.RED.A1T0 RZ, [R20+URZ], RZ ;  /* 0x000000ff14ff99a7 */ /* 0x0007ec000810043f */
[----:B------:R-:W-:Y:S01]  /*12d80*/  MUFU.EX2 R29, R29 ;  /* 0x0000001d001d7308 */ /* 0x000fe20000000800 */
[----:B0-----:R-:W-:-:S04]  /*12d90*/  FADD.FTZ R25, R54, R25 ;  /* 0x0000001936197221 */ /* 0x001fc80000010000 */
[----:B------:R-:W-:Y:S01]  /*12da0*/  FADD.FTZ R25, R53, R25 ;  /* 0x0000001935197221 */ /* 0x000fe20000010000 */
[----:B---3--:R-:W-:Y:S02]  /*12db0*/  FADD.FTZ R20, R144, R4 ;  /* 0x0000000490147221 */ /* 0x008fe40000010000 */
[----:B------:R-:W-:Y:S01]  /*12dc0*/  MUFU.EX2 R32, R32 ;  /* 0x0000002000207308 */ /* 0x000fe20000000800 */
[----:B------:R-:W-:Y:S01]  /*12dd0*/  FADD.FTZ R25, R71, R25 ;  /* 0x0000001947197221 */ /* 0x000fe20000010000 */
[----:B------:R-:W-:-:S03]  /*12de0*/  FADD.FTZ R20, R9, R20 ;  /* 0x0000001409147221 */ /* 0x000fc60000010000 */
[----:B--2---:R-:W-:Y:S01]  /*12df0*/  FADD.FTZ R25, R55, R25 ;  /* 0x0000001937197221 */ /* 0x004fe20000010000 */
[----:B-----5:R-:W-:Y:S02]  /*12e00*/  FADD.FTZ R35, R146, R20 ;  /* 0x0000001492237221 */ /* 0x020fe40000010000 */
[----:B------:R-:W-:Y:S01]  /*12e10*/  MUFU.EX2 R33, R33 ;  /* 0x0000002100217308 */ /* 0x000fe20000000800 */
[----:B------:R-:W-:Y:S01]  /*12e20*/  FADD.FTZ R25, R75, R25 ;  /* 0x000000194b197221 */ /* 0x000fe20000010000 */
[----:B------:R-:W-:-:S03]  /*12e30*/  FADD.FTZ R35, R21, R35 ;  /* 0x0000002315237221 */ /* 0x000fc60000010000 */
[----:B------:R-:W-:Y:S01]  /*12e40*/  FADD.FTZ R25, R69, R25 ;  /* 0x0000001945197221 */ /* 0x000fe20000010000 */
[----:B------:R-:W-:Y:S02]  /*12e50*/  FADD.FTZ R35, R140, R35 ;  /* 0x000000238c237221 */ /* 0x000fe40000010000 */
        /* <DEDUP_REMOVED lines=8> */
[----:B-1----:R-:W-:Y:S01]  /*12ee0*/  FADD.FTZ R25, R137, R25 ;  /* 0x0000001989197221 */ /* 0x002fe20000010000 */
[----:B------:R-:W-:Y:S02]  /*12ef0*/  FADD.FTZ R35, R136, R35 ;  /* 0x0000002388237221 */ /* 0x000fe40000010000 */
[----:B------:R-:W0:Y:S01]  /*12f00*/  MUFU.EX2 R24, R37 ;  /* 0x0000002500187308 */ /* 0x000e220000000800 */
[----:B------:R-:W-:Y:S01]  /*12f10*/  FADD.FTZ R44, R74, R25 ;  /* 0x000000194a2c7221 */ /* 0x000fe20000010000 */
[----:B------:R-:W-:Y:S01]  /*12f20*/  FADD.FTZ R35, R27, R35 ;  /* 0x000000231b237221 */ /* 0x000fe20000010000 */
[-CC-:B------:R-:W-:Y:S01]  /*12f30*/  FFMA.FTZ R56, R56, R39.reuse, -R50.reuse ;  /* 0x0000002738387223 */ /* 0x180fe20000010832 */
[-C--:B------:R-:W-:Y:S01]  /*12f40*/  FFMA.FTZ R129, R57, R39.reuse, -R50 ;  /* 0x0000002739817223 */ /* 0x080fe20000010832 */
[----:B------:R-:W-:Y:S01]  /*12f50*/  FADD.FTZ R25, R139, R44 ;  /* 0x0000002c8b197221 */ /* 0x000fe20000010000 */
[----:B------:R-:W-:Y:S02]  /*12f60*/  FADD.FTZ R35, R138, R35 ;  /* 0x000000238a237221 */ /* 0x000fe40000010000 */
[----:B------:R-:W1:Y:S01]  /*12f70*/  MUFU.EX2 R135, R135 ;  /* 0x0000008700877308 */ /* 0x000e620000000800 */
[----:B------:R-:W-:Y:S01]  /*12f80*/  FFMA.FTZ R4, R58, R39, -R50 ;  /* 0x000000273a047223 */ /* 0x000fe20000010832 */
[----:B------:R-:W-:Y:S01]  /*12f90*/  FADD.FTZ R44, R8, R25 ;  /* 0x00000019082c7221 */ /* 0x000fe20000010000 */
[----:B------:R-:W-:Y:S01]  /*12fa0*/  FADD.FTZ R35, R28, R35 ;  /* 0x000000231c237221 */ /* 0x000fe20000010000 */
[----:B------:R-:W-:-:S04]  /*12fb0*/  F2FP.BF16.F32.PACK_AB R146, R21, R146 ;  /* 0x000000921592723e */ /* 0x000fc800000010ff */
[----:B------:R-:W2:Y:S01]  /*12fc0*/  MUFU.EX2 R3, R56 ;  /* 0x0000003800037308 */ /* 0x000ea20000000800 */
[----:B------:R-:W-:Y:S01]  /*12fd0*/  FADD.FTZ R35, R132, R35 ;  /* 0x0000002384237221 */ /* 0x000fe20000010000 */
[----:B------:R-:W-:Y:S01]  /*12fe0*/  FADD.FTZ R21, R133, R44 ;  /* 0x0000002c85157221 */ /* 0x000fe20000010000 */
[----:B------:R-:W-:-:S05]  /*12ff0*/  FFMA.FTZ R131, R59, R39, -R50 ;  /* 0x000000273b837223 */ /* 0x000fca0000010832 */
[----:B------:R-:W3:Y:S01]  /*13000*/  MUFU.EX2 R129, R129 ;  /* 0x0000008100817308 */ /* 0x000ee20000000800 */
[----:B------:R-:W-:Y:S01]  /*13010*/  FADD.FTZ R35, R30, R35 ;  /* 0x000000231e237221 */ /* 0x000fe20000010000 */
[----:B0-----:R-:W-:Y:S01]  /*13020*/  FADD.FTZ R44, R24, R21 ;  /* 0x00000015182c7221 */ /* 0x001fe20000010000 */
[----:B------:R-:W-:Y:S01]  /*13030*/  FFMA.FTZ R20, R60, R39, -R50 ;  /* 0x000000273c147223 */ /* 0x000fe20000010832 */
[----:B------:R-:W-:-:S04]  /*13040*/  F2FP.BF16.F32.PACK_AB R140, R26, R140 ;  /* 0x0000008c1a8c723e */ /* 0x000fc800000010ff */
[----:B------:R-:W0:Y:S01]  /*13050*/  MUFU.EX2 R4, R4 ;  /* 0x0000000400047308 */ /* 0x000e220000000800 */
[----:B------:R-:W-:Y:S01]  /*13060*/  FADD.FTZ R26, R134, R35 ;  /* 0x00000023861a7221 */ /* 0x000fe20000010000 */
[----:B-1----:R-:W-:Y:S01]  /*13070*/  FADD.FTZ R44, R135, R44 ;  /* 0x0000002c872c7221 */ /* 0x002fe20000010000 */
[----:B------:R-:W-:-:S05]  /*13080*/  FFMA.FTZ R125, R61, R39, -R50 ;  /* 0x000000273d7d7223 */ /* 0x000fca0000010832 */
[----:B------:R-:W1:Y:S01]  /*13090*/  MUFU.EX2 R131, R131 ;  /* 0x0000008300837308 */ /* 0x000e620000000800 */
[----:B------:R-:W-:Y:S01]  /*130a0*/  FADD.FTZ R26, R31, R26 ;  /* 0x0000001a1f1a7221 */ /* 0x000fe20000010000 */
[----:B--2---:R-:W-:Y:S01]  /*130b0*/  FADD.FTZ R44, R3, R44 ;  /* 0x0000002c032c7221 */ /* 0x004fe20000010000 */
[----:B------:R-:W-:Y:S01]  /*130c0*/  FFMA.FTZ R62, R62, R39, -R50 ;  /* 0x000000273e3e7223 */ /* 0x000fe20000010832 */
[----:B------:R-:W-:-:S04]  /*130d0*/  F2FP.BF16.F32.PACK_AB R142, R15, R142 ;  /* 0x0000008e0f8e723e */ /* 0x000fc800000010ff */
[----:B------:R-:W2:Y:S01]  /*130e0*/  MUFU.EX2 R20, R20 ;  /* 0x0000001400147308 */ /* 0x000ea20000000800 */
[----:B------:R-:W-:Y:S01]  /*130f0*/  FADD.FTZ R15, R29, R26 ;  /* 0x0000001a1d0f7221 */ /* 0x000fe20000010000 */
[----:B---3--:R-:W-:Y:S01]  /*13100*/  FADD.FTZ R21, R129, R44 ;  /* 0x0000002c81157221 */ /* 0x008fe20000010000 */
[----:B------:R-:W-:Y:S01]  /*13110*/  FFMA.FTZ R63, R63, R39, -R50 ;  /* 0x000000273f3f7223 */ /* 0x000fe20000010832 */
[----:B------:R-:W-:-:S04]  /*13120*/  F2FP.BF16.F32.PACK_AB R144, R9, R144 ;  /* 0x000000900990723e */ /* 0x000fc800000010ff */
[----:B------:R-:W3:Y:S01]  /*13130*/  MUFU.EX2 R125, R125 ;  /* 0x0000007d007d7308 */ /* 0x000ee20000000800 */
[----:B------:R-:W-:Y:S01]  /*13140*/  FADD.FTZ R26, R32, R15 ;  /* 0x0000000f201a7221 */ /* 0x000fe20000010000 */
[----:B0-----:R-:W-:Y:S01]  /*13150*/  FADD.FTZ R44, R4, R21 ;  /* 0x00000015042c7221 */ /* 0x001fe20000010000 */
[----:B------:R-:W-:-:S05]  /*13160*/  FFMA.FTZ R64, R64, R39, -R50 ;  /* 0x0000002740407223 */ /* 0x000fca0000010832 */
[----:B------:R-:W0:Y:S01]  /*13170*/  MUFU.EX2 R38, R38 ;  /* 0x0000002600267308 */ /* 0x000e220000000800 */
[----:B------:R-:W-:Y:S01]  /*13180*/  FADD.FTZ R15, R33, R26 ;  /* 0x0000001a210f7221 */ /* 0x000fe20000010000 */
[----:B-1----:R-:W-:-:S06]  /*13190*/  FADD.FTZ R21, R131, R44 ;  /* 0x0000002c83157221 */ /* 0x002fcc0000010000 */
[----:B------:R-:W1:Y:S01]  /*131a0*/  MUFU.EX2 R9, R62 ;  /* 0x0000003e00097308 */ /* 0x000e620000000800 */
[----:B------:R-:W-:Y:S01]  /*131b0*/  FFMA.FTZ R65, R65, R39, -R50 ;  /* 0x0000002741417223 */ /* 0x000fe20000010832 */
[----:B------:R-:W-:Y:S01]  /*131c0*/  F2FP.BF16.F32.PACK_AB R139, R8, R139 ;  /* 0x0000008b088b723e */ /* 0x000fe200000010ff */
[----:B------:R-:W-:-:S05]  /*131d0*/  FADD.FTZ R15, R34, R15 ;  /* 0x0000000f220f7221 */ /* 0x000fca0000010000 */
[----:B------:R-:W5:Y:S01]  /*131e0*/  MUFU.EX2 R40, R40 ;  /* 0x0000002800287308 */ /* 0x000f620000000800 */
[----:B--2---:R-:W-:Y:S01]  /*131f0*/  FADD.FTZ R8, R20, R21 ;  /* 0x0000001514087221 */ /* 0x004fe20000010000 */
[----:B------:R-:W-:-:S06]  /*13200*/  FFMA.FTZ R66, R66, R39, -R50 ;  /* 0x0000002742427223 */ /* 0x000fcc0000010832 */
[----:B------:R-:W2:Y:S01]  /*13210*/  MUFU.EX2 R63, R63 ;  /* 0x0000003f003f7308 */ /* 0x000ea20000000800 */
[----:B------:R-:W-:Y:S01]  /*13220*/  FADD.FTZ R15, R36, R15 ;  /* 0x0000000f240f7221 */ /* 0x000fe20000010000 */
[----:B---3--:R-:W-:-:S06]  /*13230*/  FADD.FTZ R8, R125, R8 ;  /* 0x000000087d087221 */ /* 0x008fcc0000010000 */
[----:B------:R-:W3:Y:S01]  /*13240*/  MUFU.EX2 R42, R42 ;  /* 0x0000002a002a7308 */ /* 0x000ee20000000800 */
[----:B------:R-:W-:-:S07]  /*13250*/  FFMA.FTZ R67, R67, R39, -R50 ;  /* 0x0000002743437223 */ /* 0x000fce0000010832 */
[----:B------:R-:W4:Y:S01]  /*13260*/  MUFU.EX2 R64, R64 ;  /* 0x0000004000407308 */ /* 0x000f220000000800 */
[----:B0-----:R-:W-:Y:S01]  /*13270*/  FADD.FTZ R15, R38, R15 ;  /* 0x0000000f260f7221 */ /* 0x001fe20000010000 */
[----:B-1----:R-:W-:-:S06]  /*13280*/  FADD.FTZ R8, R9, R8 ;  /* 0x0000000809087221 */ /* 0x002fcc0000010000 */
[----:B------:R-:W0:Y:S01]  /*13290*/  MUFU.EX2 R43, R43 ;  /* 0x0000002b002b7308 */ /* 0x000e220000000800 */
[----:B------:R-:W-:-:S07]  /*132a0*/  FFMA.FTZ R50, R68, R39, -R50 ;  /* 0x0000002744327223 */ /* 0x000fce0000010832 */
[----:B------:R-:W1:Y:S01]  /*132b0*/  MUFU.EX2 R65, R65 ;  /* 0x0000004100417308 */ /* 0x000e620000000800 */
[----:B------:R-:W-:Y:S01]  /*132c0*/  F2FP.BF16.F32.PACK_AB R135, R3, R135 ;  /* 0x000000870387723e */ /* 0x000fe200000010ff */
[----:B-----5:R-:W-:Y:S01]  /*132d0*/  FADD.FTZ R15, R40, R15 ;  /* 0x0000000f280f7221 */ /* 0x020fe20000010000 */
[----:B--2---:R-:W-:-:S05]  /*132e0*/  FADD.FTZ R3, R63, R8 ;  /* 0x000000083f037221 */ /* 0x004fca0000010000 */
[----:B------:R-:W2:Y:S08]  /*132f0*/  MUFU.EX2 R46, R46 ;  /* 0x0000002e002e7308 */ /* 0x000eb00000000800 */
[----:B------:R-:W5:Y:S01]  /*13300*/  MUFU.EX2 R66, R66 ;  /* 0x0000004200427308 */ /* 0x000f620000000800 */
[----:B------:R-:W-:Y:S01]  /*13310*/  F2FP.BF16.F32.PACK_AB R129, R4, R129 ;  /* 0x000000810481723e */ /* 0x000fe200000010ff */
[----:B---3--:R-:W-:Y:S01]  /*13320*/  FADD.FTZ R4, R42, R15 ;  /* 0x0000000f2a047221 */ /* 0x008fe20000010000 */
[----:B----4-:R-:W-:-:S05]  /*13330*/  FADD.FTZ R8, R64, R3 ;  /* 0x0000000340087221 */ /* 0x010fca0000010000 */
[----:B------:R-:W3:Y:S01]  /*13340*/  MUFU.EX2 R47, R47 ;  /* 0x0000002f002f7308 */ /* 0x000ee20000000800 */
[----:B------:R-:W-:-:S07]  /*13350*/  ISETP.GT.AND P2, PT, R0, R76, PT ;  /* 0x0000004c0000720c */ /* 0x000fce0003f44270 */
[----:B------:R-:W4:Y:S01]  /*13360*/  MUFU.EX2 R67, R67 ;  /* 0x0000004300437308 */ /* 0x000f220000000800 */
[----:B0-----:R-:W-:Y:S01]  /*13370*/  FADD.FTZ R3, R43, R4 ;  /* 0x000000042b037221 */ /* 0x001fe20000010000 */
[----:B-1----:R-:W-:-:S06]  /*13380*/  FADD.FTZ R15, R65, R8 ;  /* 0x00000008410f7221 */ /* 0x002fcc0000010000 */
[----:B------:R-:W0:Y:S01]  /*13390*/  MUFU.EX2 R50, R50 ;  /* 0x0000003200327308 */ /* 0x000e220000000800 */
[----:B--2---:R-:W-:Y:S01]  /*133a0*/  FADD.FTZ R4, R46, R3 ;  /* 0x000000032e047221 */ /* 0x004fe20000010000 */
[----:B-----5:R-:W-:-:S03]  /*133b0*/  FADD.FTZ R8, R66, R15 ;  /* 0x0000000f42087221 */ /* 0x020fc60000010000 */
[----:B---3--:R-:W-:Y:S01]  /*133c0*/  FADD.FTZ R4, R47, R4 ;  /* 0x000000042f047221 */ /* 0x008fe20000010000 */
[----:B----4-:R-:W-:Y:S01]  /*133d0*/  FADD.FTZ R8, R67, R8 ;  /* 0x0000000843087221 */ /* 0x010fe20000010000 */
[----:B------:R-:W-:Y:S02]  /*133e0*/  F2FP.BF16.F32.PACK_AB R131, R20, R131 ;  /* 0x000000831483723e */ /* 0x000fe400000010ff */
[C---:B------:R-:W-:Y:S01]  /*133f0*/  FADD.FTZ R4, R13.reuse, R4 ;  /* 0x000000040d047221 */ /* 0x040fe20000010000 */
[----:B------:R-:W-:Y:S01]  /*13400*/  F2FP.BF16.F32.PACK_AB R122, R13, R47 ;  /* 0x0000002f0d7a723e */ /* 0x000fe200000010ff */
[-C--:B------:R-:W-:Y:S01]  /*13410*/  FMUL.FTZ R88, R88, R12.reuse ;  /* 0x0000000c58587220 */ /* 0x080fe20000410000 */
[-C--:B------:R-:W-:Y:S01]  /*13420*/  FMUL.FTZ R89, R89, R12.reuse ;  /* 0x0000000c59597220 */ /* 0x080fe20000410000 */
[-C--:B------:R-:W-:Y:S01]  /*13430*/  FMUL.FTZ R92, R92, R12.reuse ;  /* 0x0000000c5c5c7220 */ /* 0x080fe20000410000 */
[-C--:B------:R-:W-:Y:S01]  /*13440*/  FMUL.FTZ R93, R93, R12.reuse ;  /* 0x0000000c5d5d7220 */ /* 0x080fe20000410000 */
[----:B0-----:R-:W-:Y:S01]  /*13450*/  FADD.FTZ R3, R50, R8 ;  /* 0x0000000832037221 */ /* 0x001fe20000010000 */
        /* <DEDUP_REMOVED lines=12> */
[----:B------:R-:W-:Y:S01]  /*13520*/  F2FP.BF16.F32.PACK_AB R150, R45, R150 ;  /* 0x000000962d96723e */ /* 0x000fe200000010ff */
[----:B------:R-:W-:Y:S01]  /*13530*/  VIADD R0, R0, 0xffffffff ;  /* 0xffffffff00007836 */ /* 0x000fe20000000000 */
[----:B------:R-:W-:Y:S01]  /*13540*/  F2FP.BF16.F32.PACK_AB R149, R51, R49 ;  /* 0x000000313395723e */ /* 0x000fe200000010ff */
[----:B------:R-:W-:Y:S01]  /*13550*/  FMUL.FTZ R90, R90, R48 ;  /* 0x000000305a5a7220 */ /* 0x000fe20000410000 */
[----:B------:R-:W-:Y:S01]  /*13560*/  F2FP.BF16.F32.PACK_AB R151, R54, R52 ;  /* 0x000000343697723e */ /* 0x000fe200000010ff */
[-C--:B------:R-:W-:Y:S01]  /*13570*/  FMUL.FTZ R91, R91, R48.reuse ;  /* 0x000000305b5b7220 */ /* 0x080fe20000410000 */
[----:B------:R-:W-:Y:S01]  /*13580*/  F2FP.BF16.F32.PACK_AB R145, R71, R53 ;  /* 0x000000354791723e */ /* 0x000fe200000010ff */
[-C--:B------:R-:W-:Y:S01]  /*13590*/  FMUL.FTZ R94, R94, R48.reuse ;  /* 0x000000305e5e7220 */ /* 0x080fe20000410000 */
[----:B------:R-:W-:Y:S01]  /*135a0*/  F2FP.BF16.F32.PACK_AB R147, R75, R55 ;  /* 0x000000374b93723e */ /* 0x000fe200000010ff */
[-C--:B------:R-:W-:Y:S01]  /*135b0*/  FMUL.FTZ R95, R95, R48.reuse ;  /* 0x000000305f5f7220 */ /* 0x080fe20000410000 */
[----:B------:R-:W-:Y:S01]  /*135c0*/  F2FP.BF16.F32.PACK_AB R141, R72, R69 ;  /* 0x00000045488d723e */ /* 0x000fe200000010ff */
[----:B------:R-:W-:Y:S01]  /*135d0*/  FMUL.FTZ R98, R98, R48 ;  /* 0x0000003062627220 */ /* 0x000fe20000410000 */
[----:B------:R-:W-:Y:S01]  /*135e0*/  F2FP.BF16.F32.PACK_AB R143, R73, R70 ;  /* 0x00000046498f723e */ /* 0x000fe200000010ff */
[----:B------:R-:W-:Y:S01]  /*135f0*/  FMUL.FTZ R99, R99, R48 ;  /* 0x0000003063637220 */ /* 0x000fe20000410000 */
        /* <DEDUP_REMOVED lines=11> */
[-C--:B------:R-:W-:Y:S01]  /*136b0*/  FMUL.FTZ R111, R111, R48.reuse ;  /* 0x000000306f6f7220 */ /* 0x080fe20000410000 */
[----:B------:R-:W-:Y:S01]  /*136c0*/  F2FP.BF16.F32.PACK_AB R128, R32, R29 ;  /* 0x0000001d2080723e */ /* 0x000fe200000010ff */
[-C--:B------:R-:W-:Y:S01]  /*136d0*/  FMUL.FTZ R114, R114, R48.reuse ;  /* 0x0000003072727220 */ /* 0x080fe20000410000 */
[----:B------:R-:W-:Y:S01]  /*136e0*/  F2FP.BF16.F32.PACK_AB R130, R34, R33 ;  /* 0x000000212282723e */ /* 0x000fe200000010ff */
[----:B------:R-:W-:Y:S01]  /*136f0*/  FMUL.FTZ R115, R115, R48 ;  /* 0x0000003073737220 */ /* 0x000fe20000410000 */
[----:B------:R-:W-:Y:S01]  /*13700*/  F2FP.BF16.F32.PACK_AB R124, R38, R36 ;  /* 0x00000024267c723e */ /* 0x000fe200000010ff */
[-C--:B------:R-:W-:Y:S01]  /*13710*/  FMUL.FTZ R118, R118, R48.reuse ;  /* 0x0000003076767220 */ /* 0x080fe20000410000 */
[----:B------:R-:W-:Y:S01]  /*13720*/  F2FP.BF16.F32.PACK_AB R125, R9, R125 ;  /* 0x0000007d097d723e */ /* 0x000fe200000010ff */
[----:B------:R-:W-:Y:S01]  /*13730*/  FMUL.FTZ R119, R119, R48 ;  /* 0x0000003077777220 */ /* 0x000fe20000410000 */
        /* <DEDUP_REMOVED lines=8> */
[----:B------:R-:W-:Y:S01]  /*137c0*/  F2FP.BF16.F32.PACK_AB R123, R50, R67 ;  /* 0x00000043327b723e */ /* 0x000fe200000010ff */
[----:B------:R-:W-:Y:S06]  /*137d0*/  @P2 BRA `(.L_x_1500) ;  /* 0xffffffd800102947 */ /* 0x000fec000383ffff */
.L_x_1490:
[----:B------:R-:W2:Y:S02]  /*137e0*/  LDL R8, [R1+0x58] ;  /* 0x0000580001087983 */ /* 0x000ea40000100800 */
[----:B--2---:R-:W-:-:S13]  /*137f0*/  ISETP.GE.AND P2, PT, R0, R8, PT ;  /* 0x000000080000720c */ /* 0x004fda0003f46270 */
[----:B------:R-:W-:Y:S05]  /*13800*/  @!P2 BRA `(.L_x_1501) ;  /* 0x0000003400e8a947 */ /* 0x000fea0003800000 */
[----:B------:R-:W-:Y:S02]  /*13810*/  IMAD.MOV.U32 R15, RZ, RZ, R5 ;  /* 0x000000ffff0f7224 */ /* 0x000fe400078e0005 */
[----:B------:R-:W-:Y:S02]  /*13820*/  IMAD.MOV.U32 R20, RZ, RZ, R14 ;  /* 0x000000ffff147224 */ /* 0x000fe400078e000e */
[----:B------:R-:W-:Y:S02]  /*13830*/  IMAD.MOV.U32 R8, RZ, RZ, R154 ;  /* 0x000000ffff087224 */ /* 0x000fe400078e009a */
[----:B------:R-:W-:-:S07]  /*13840*/  IMAD.MOV.U32 R21, RZ, RZ, R16 ;  /* 0x000000ffff157224 */ /* 0x000fce00078e0010 */
.L_x_1519:
        /* <DEDUP_REMOVED lines=11> */
.L_x_1503:
[----:B------:R-:W-:Y:S01]  /*13900*/  IMAD R5, R16, 0x8, R2 ;  /* 0x0000000810057824 */ /* 0x000fe200078e0202 */
[----:B------:R-:W-:-:S04]  /*13910*/  SHF.L.U32 R12, R154, 0x1f, RZ ;  /* 0x0000001f9a0c7819 */ /* 0x000fc800000006ff */
[----:B------:R0:W1:Y:S01]  /*13920*/  SYNCS.PHASECHK.TRANS64.TRYWAIT P3, [R5+URZ+0x16830], R12 ;  /* 0x0168300c050075a7 */ /* 0x000062000806017f */
[----:B------:R-:W-:Y:S05]  /*13930*/  @!P0 BRA `(.L_x_1504) ;  /* 0x0000000000048947 */ /* 0x000fea0003800000 */
[----:B------:R-:W-:Y:S01]  /*13940*/  BPT.TRAP 0x1 ;  /* 0x000000040000795c */ /* 0x000fe20000300000 */
.L_x_1504:
[----:B------:R-:W-:Y:S04]  /*13950*/  BSSY B0, `(.L_x_1502) ;  /* 0x0000004000007945 */ /* 0x000fe80003800000 */
[----:B-1----:R-:W-:Y:S05]  /*13960*/  @P3 BRA `(.L_x_1505) ;  /* 0x0000000000083947 */ /* 0x002fea0003800000 */
[----:B------:R-:W1:Y:S02]  /*13970*/  SYNCS.PHASECHK.TRANS64.TRYWAIT P3, [R5+URZ+0x16830], R12 ;  /* 0x0168300c050075a7 */ /* 0x000e64000806017f */
[----:B-1----:R-:W-:Y:S05]  /*13980*/  @!P3 BRA `(.L_x_1506) ;  /* 0x000000ec0000b947 */ /* 0x002fea0003800000 */
.L_x_1505:
[----:B------:R-:W-:Y:S05]  /*13990*/  BSYNC B0 ;  /* 0x0000000000007941 */ /* 0x000fea0003800000 */
.L_x_1502:
        /* <DEDUP_REMOVED lines=45> */
.L_x_1508:
[----:B------:R-:W-:Y:S01]  /*13c70*/  SHF.L.U32 R5, R8, 0x1f, RZ ;  /* 0x0000001f08057819 */ /* 0x000fe200000006ff */
[----:B------:R-:W-:-:S04]  /*13c80*/  IMAD R8, R21, 0x8, R2 ;  /* 0x0000000815087824 */ /* 0x000fc800078e0202 */
[----:B------:R0:W1:Y:S01]  /*13c90*/  SYNCS.PHASECHK.TRANS64.TRYWAIT P2, [R8+URZ+0x16850], R5 ;  /* 0x01685005080075a7 */ /* 0x000062000804017f */
[----:B------:R-:W-:Y:S05]  /*13ca0*/  @!P0 BRA `(.L_x_1509) ;  /* 0x0000000000048947 */ /* 0x000fea0003800000 */
[----:B------:R-:W-:Y:S01]  /*13cb0*/  BPT.TRAP 0x1 ;  /* 0x000000040000795c */ /* 0x000fe20000300000 */
.L_x_1509:
[----:B-1----:R-:W-:Y:S05]  /*13cc0*/  @P2 BRA `(.L_x_1507) ;  /* 0x0000000000082947 */ /* 0x002fea0003800000 */
[----:B------:R-:W1:Y:S02]  /*13cd0*/  SYNCS.PHASECHK.TRANS64.TRYWAIT P2, [R8+URZ+0x16850], R5 ;  /* 0x01685005080075a7 */ /* 0x000e64000804017f */
[----:B-1----:R-:W-:Y:S05]  /*13ce0*/  @!P2 BRA `(.L_x_1510) ;  /* 0x000000e8003ca947 */ /* 0x002fea0003800000 */
.L_x_1507:
[----:B01----:R-:W-:Y:S01]  /*13cf0*/  VIADD R5, R2, 0x400 ;  /* 0x0000040002057836 */ /* 0x003fe20000000000 */
[----:B------:R-:W-:Y:S05]  /*13d00*/  WARPSYNC.ALL ;  /* 0x0000000000007948 */ /* 0x000fea0003800000 */
[----:B------:R-:W-:Y:S01]  /*13d10*/  SHF.R.U32.HI R5, RZ, 0x4, R5 ;  /* 0x00000004ff057819 */ /* 0x000fe20000011605 */
[----:B------:R-:W-:Y:S01]  /*13d20*/  IMAD.MOV.U32 R9, RZ, RZ, 0x40000040 ;  /* 0x40000040ff097424 */ /* 0x000fe200078e00ff */
[----:B------:R-:W-:Y:S02]  /*13d30*/  WARPGROUP.ARRIVE ;  /* 0x00000000000079c5 */ /* 0x000fe40000000000 */
[----:B------:R-:W-:-:S02]  /*13d40*/  LOP3.LUT R5, R5, 0x3fff, RZ, 0xc0, !PT ;  /* 0x00003fff05057812 */ /* 0x000fc400078ec0ff */
[----:B------:R-:W-:-:S03]  /*13d50*/  R2UR UR15, R9 ;  /* 0x00000000090f72ca */ /* 0x000fc600000e0000 */
        /* <DEDUP_REMOVED lines=11> */
[----:B------:R-:W2:Y:S04]  /*13e10*/  LDL R148, [R1+0x1c] ;  /* 0x00001c0001947983 */ /* 0x000ea80000100800 */
[----:B------:R-:W2:Y:S02]  /*13e20*/  LDL R149, [R1+0x4c] ;  /* 0x00004c0001957983 */ /* 0x000ea40000100800 */
[----:B------:R-:W-:Y:S01]  /*13e30*/  HGMMA.64x64x16.F32.BF16 R88, R144, gdesc[UR12].tnspB, R88, gsb0 ;  /* 0x40e0000c90587df0 */ /* 0x000fe20008001858 */
[----:B------:R-:W-:-:S02]  /*13e40*/  R2UR UR14, R12 ;  /* 0x000000000c0e72ca */ /* 0x000fc400000e0000 */
[----:B------:R-:W-:Y:S01]  /*13e50*/  R2UR UR15, R13 ;  /* 0x000000000d0f72ca */ /* 0x000fe200000e0000 */
[----:B------:R-:W-:Y:S01]  /*13e60*/  VIADD R12, R8, 0x180 ;  /* 0x00000180080c7836 */ /* 0x000fe20000000000 */
[----:B------:R-:W3:Y:S01]  /*13e70*/  LDL R150, [R1+0xc] ;  /* 0x00000c0001967983 */ /* 0x000ee20000100800 */
[----:B------:R-:W-:-:S03]  /*13e80*/  IMAD.MOV.U32 R13, RZ, RZ, 0x40000040 ;  /* 0x40000040ff0d7424 */ /* 0x000fc600078e00ff */
[----:B------:R-:W3:Y:S01]  /*13e90*/  LDL R151, [R1+0x8] ;  /* 0x0000080001977983 */ /* 0x000ee20000100800 */
        /* <DEDUP_REMOVED lines=33> */
[----:B------:R-:W-:-:S02]  /*140b0*/  @!P1 IMAD R80, R16, 0x8, R2 ;  /* 0x0000000810509824 */ /* 0x000fc400078e0202 */
        /* <DEDUP_REMOVED lines=8> */
[----:B------:R-:W-:Y:S02]  /*14140*/  @!P1 VIADD R80, R80, 0x16840 ;  /* 0x0001684050509836 */ /* 0x000fe40000000000 */
        /* <DEDUP_REMOVED lines=24> */
[----:B------:R-:W-:-:S02]  /*142d0*/  WARPGROUP.DEPBAR.LE gsb0, 0x0 ;  /* 0x00008000000079c5 */ /* 0x000fc40000010000 */
[----:B------:R-:W-:-:S05]  /*142e0*/  WARPGROUP.ARRIVE ;  /* 0x00000000000079c5 */ /* 0x000fca0000000000 */
[----:B------:R-:W1:Y:S01]  /*142f0*/  MUFU.TANH R9, R9 ;  /* 0x0000000900097308 */ /* 0x000e620000002400 */
[----:B------:R-:W-:Y:S01]  /*14300*/  HGMMA.64x64x16.F32.BF16 R88, R140, gdesc[UR12].tnspB, R88, gsb0 ;  /* 0x40e0000c8c587df0 */ /* 0x000fe20008001858 */
[----:B------:R-:W-:Y:S01]  /*14310*/  R2UR UR14, R12 ;  /* 0x000000000c0e72ca */ /* 0x000fe200000e0000 */
[----:B------:R-:W-:Y:S01]  /*14320*/  VIADD R12, R8, 0x200 ;  /* 0x00000200080c7836 */ /* 0x000fe20000000000 */
[----:B------:R-:W-:Y:S01]  /*14330*/  R2UR UR15, R13 ;  /* 0x000000000d0f72ca */ /* 0x000fe200000e0000 */
[----:B------:R-:W-:-:S03]  /*14340*/  IMAD.MOV.U32 R13, RZ, RZ, 0x40000040 ;  /* 0x40000040ff0d7424 */ /* 0x000fc600078e00ff */
        /* <DEDUP_REMOVED lines=55> */
[----:B--2---:R-:W-:-:S02]  /*146c0*/  IMAD.IADD R83, R149, 0x1, R148 ;  /* 0x0000000195537824 */ /* 0x004fc400078e0294 */
[----:B------:R-:W2:Y:S04]  /*146d0*/  S2R R148, SR_TID.X ;  /* 0x0000000000947919 */ /* 0x000ea80000002100 */
[----:B------:R-:W0:Y:S08]  /*146e0*/  MUFU.TANH R55, R55 ;  /* 0x0000003700377308 */ /* 0x000e300000002400 */
[----:B------:R-:W0:Y:S08]  /*146f0*/  MUFU.TANH R56, R56 ;  /* 0x0000003800387308 */ /* 0x000e300000002400 */
[----:B------:R-:W0:Y:S08]  /*14700*/  MUFU.TANH R57, R57 ;  /* 0x0000003900397308 */ /* 0x000e300000002400 */
[----:B------:R-:W0:Y:S01]  /*14710*/  MUFU.TANH R58, R58 ;  /* 0x0000003a003a7308 */ /* 0x000e220000002400 */
[----:B--2---:R-:W-:-:S02]  /*14720*/  SHF.R.U32.HI R149, RZ, 0x7, R148 ;  /* 0x00000007ff957819 */ /* 0x004fc40000011694 */
[----:B------:R-:W-:-:S05]  /*14730*/  ISETP.GE.U32.AND P2, PT, R148, 0x180, PT ;  /* 0x000001809400780c */ /* 0x000fca0003f46070 */
[----:B------:R-:W2:Y:S08]  /*14740*/  MUFU.TANH R59, R59 ;  /* 0x0000003b003b7308 */ /* 0x000eb00000002400 */
        /* <DEDUP_REMOVED lines=14> */
[----:B------:R-:W0:Y:S01]  /*14830*/  MUFU.TANH R67, R67 ;  /* 0x0000004300437308 */ /* 0x000e220000002400 */
[----:B-1----:R-:W-:-:S07]  /*14840*/  @P4 IMAD.HI.U32 R13, R83, R13, RZ ;  /* 0x0000000d530d4227 */ /* 0x002fce00078e00ff */
[----:B------:R-:W1:Y:S01]  /*14850*/  MUFU.TANH R68, R68 ;  /* 0x0000004400447308 */ /* 0x000e620000002400 */
[----:B-----5:R-:W-:Y:S01]  /*14860*/  @P4 SHF.R.U32.HI R83, RZ, R12, R13 ;  /* 0x0000000cff534219 */ /* 0x020fe2000001160d */
[----:B------:R-:W-:Y:S01]  /*14870*/  VIADD R13, R149, 0x9 ;  /* 0x00000009950d7836 */ /* 0x000fe20000000000 */
[----:B------:R-:W-:-:S04]  /*14880*/  IADD3 R12, -R155, 0x1, -R82 ;  /* 0x000000019b0c7810 */ /* 0x000fc80007ffe952 */
[----:B------:R-:W-:Y:S01]  /*14890*/  SEL R13, R13, 0x9, !P2 ;  /* 0x000000090d0d7807 */ /* 0x000fe20005000000 */
[----:B------:R-:W0:Y:S01]  /*148a0*/  MUFU.TANH R69, R69 ;  /* 0x0000004500457308 */ /* 0x000e220000002400 */
[----:B---3--:R-:W-:-:S07]  /*148b0*/  IADD3 R12, -R151, R12, R150 ;  /* 0x0000000c970c7210 */ /* 0x008fce0007ffe196 */
[----:B------:R-:W3:Y:S08]  /*148c0*/  MUFU.TANH R70, R70 ;  /* 0x0000004600467308 */ /* 0x000ef00000002400 */
        /* <DEDUP_REMOVED lines=16> */
[----:B------:R-:W5:Y:S01]  /*149d0*/  SHFL.IDX PT, R122, R83, RZ, 0x1c1f ;  /* 0x001c1fff537a7589 */ /* 0x000f6200000e0000 */
[C---:B------:R-:W-:Y:S02]  /*149e0*/  VIADD R121, R12.reuse, UR9 ;  /* 0x000000090c797c36 */ /* 0x040fe40008000000 */
[----:B------:R-:W-:Y:S01]  /*149f0*/  VIADD R120, R12, UR11 ;  /* 0x0000000b0c787c36 */ /* 0x000fe20008000000 */
[----:B------:R0:W-:Y:S06]  /*14a00*/  BAR.ARV R13, 0x100 ;  /* 0x0004000d0000751d */ /* 0x0001ec0000002000 */
[----:B------:R4:W-:Y:S02]  /*14a10*/  @!P1 SYNCS.ARRIVE.TRANS64.RED.A1T0 RZ, [R80+URZ], RZ ;  /* 0x000000ff50ff99a7 */ /* 0x0009e4000810043f */
[----:B----4-:R-:W-:-:S06]  /*14a20*/  FMUL.FTZ R80, R87, UR6 ;  /* 0x0000000657507c20 */ /* 0x010fcc0008410000 */
[----:B------:R-:W4:Y:S01]  /*14a30*/  MUFU.TANH R80, R80 ;  /* 0x0000005000507308 */ /* 0x000f220000002400 */
[--C-:B-----5:R-:W-:Y:S02]  /*14a40*/  IMAD.IADD R87, R121, 0x1, R122.reuse ;  /* 0x0000000179577824 */ /* 0x120fe400078e027a */
[----:B------:R-:W-:Y:S01]  /*14a50*/  IMAD.IADD R86, R120, 0x1, R122 ;  /* 0x0000000178567824 */ /* 0x000fe200078e027a */
[----:B0123--:R-:W-:Y:S06]  /*14a60*/  @!P5 BRA `(.L_x_1511) ;  /* 0x000000000058d947 */ /* 0x00ffec0003800000 */
[----:B------:R-:W-:Y:S01]  /*14a70*/  IADD3 R122, -R151, R150, R122 ;  /* 0x00000096977a7210 */ /* 0x000fe20007ffe17a */
[----:B------:R-:W-:Y:S03]  /*14a80*/  BSSY B0, `(.L_x_1512) ;  /* 0x0000010000007945 */ /* 0x000fe60003800000 */
        /* <DEDUP_REMOVED lines=10> */
.L_x_1513:
[----:B------:R-:W-:-:S05]  /*14b30*/  IMAD.U32 R123, RZ, RZ, UR5 ;  /* 0x00000005ff7b7e24 */ /* 0x000fca000f8e00ff */
[----:B------:R-:W-:-:S13]  /*14b40*/  ISETP.NE.AND P2, PT, R123, 0x1, PT ;  /* 0x000000017b00780c */ /* 0x000fda0003f45270 */
[----:B------:R-:W0:Y:S02]  /*14b50*/  @P2 LDC.64 R12, c[0x0][0x9e8] ;  /* 0x00027a00ff0c2b82 */ /* 0x000e240000000a00 */
[----:B0-----:R-:W-:-:S05]  /*14b60*/  @P2 IMAD.HI.U32 R12, R122, R12, RZ ;  /* 0x0000000c7a0c2227 */ /* 0x001fca00078e00ff */
[----:B------:R-:W-:-:S07]  /*14b70*/  @P2 SHF.R.U32.HI R122, RZ, R13, R12 ;  /* 0x0000000dff7a2219 */ /* 0x000fce000001160c */
.L_x_1514:
[----:B------:R-:W-:Y:S05]  /*14b80*/  BSYNC B0 ;  /* 0x0000000000007941 */ /* 0x000fea0003800000 */
.L_x_1512:
[----:B------:R-:W-:-:S04]  /*14b90*/  IMAD R122, R122, R123, -R82 ;  /* 0x0000007b7a7a7224 */ /* 0x000fc800078e0a52 */
[----:B------:R-:W-:-:S05]  /*14ba0*/  IMAD.IADD R122, R122, 0x1, -R155 ;  /* 0x000000017a7a7824 */ /* 0x000fca00078e0a9b */
[----:B------:R-:W-:Y:S02]  /*14bb0*/  VIMNMX R86, R86, R122, !PT ;  /* 0x0000007a56567248 */ /* 0x000fe40007fe0100 */
[----:B------:R-:W-:-:S07]  /*14bc0*/  VIADDMNMX R87, R122, R123, R87, PT ;  /* 0x0000007b7a577246 */ /* 0x000fce0003800157 */
.L_x_1511:
        /* <DEDUP_REMOVED lines=113> */
.L_x_1517:
[----:B------:R-:W-:-:S05]  /*152e0*/  IMAD.U32 R86, RZ, RZ, UR5 ;  /* 0x00000005ff567e24 */ /* 0x000fca000f8e00ff */
[----:B------:R-:W-:-:S13]  /*152f0*/  ISETP.NE.AND P2, PT, R86, 0x1, PT ;  /* 0x000000015600780c */ /* 0x000fda0003f45270 */
[----:B------:R-:W0:Y:S02]  /*15300*/  @P2 LDC.64 R12, c[0x0][0x9e8] ;  /* 0x00027a00ff0c2b82 */ /* 0x000e240000000a00 */
[----:B0-----:R-:W-:-:S05]  /*15310*/  @P2 IMAD.HI.U32 R12, R83, R12, RZ ;  /* 0x0000000c530c2227 */ /* 0x001fca00078e00ff */
[----:B------:R-:W-:-:S07]  /*15320*/  @P2 SHF.R.U32.HI R83, RZ, R13, R12 ;  /* 0x0000000dff532219 */ /* 0x000fce000001160c */
.L_x_1518:
[----:B------:R-:W-:Y:S05]  /*15330*/  BSYNC B0 ;  /* 0x0000000000007941 */ /* 0x000fea0003800000 */
.L_x_1516:
[----:B------:R-:W-:-:S04]  /*15340*/  IMAD R82, R83, R86, -R82 ;  /* 0x0000005653527224 */ /* 0x000fc800078e0a52 */
[----:B------:R-:W-:-:S05]  /*15350*/  IMAD.IADD R82, R82, 0x1, -R155 ;  /* 0x0000000152527824 */ /* 0x000fca00078e0a9b */
[----:B------:R-:W-:Y:S02]  /*15360*/  VIADDMNMX R121, R82, R86, R121, PT ;  /* 0x0000005652797246 */ /* 0x000fe40003800179 */
[----:B------:R-:W-:-:S07]  /*15370*/  VIMNMX R120, R120, R82, !PT ;  /* 0x0000005278787248 */ /* 0x000fce0007fe0100 */
.L_x_1515:
[----:B------:R-:W-:Y:S01]  /*15380*/  ISETP.GT.AND P2, PT, R120, 0x1, P3 ;  /* 0x000000017800780c */ /* 0x000fe20001f44270 */
[----:B------:R-:W2:Y:S01]  /*15390*/  LDL R87, [R1+0x58] ;  /* 0x0000580001577983 */ /* 0x000ea20000100800 */
[----:B------:R-:W-:Y:S01]  /*153a0*/  @!P1 IMAD R12, R21, 0x8, R2 ;  /* 0x00000008150c9824 */ /* 0x000fe200078e0202 */
[----:B------:R-:W-:Y:S02]  /*153b0*/  FMNMX.FTZ R82, R5, R20, !PT ;  /* 0x0000001405527209 */ /* 0x000fe40007810000 */
[----:B------:R-:W-:Y:S01]  /*153c0*/  ISETP.LT.OR P2, PT, R121, 0x2, P2 ;  /* 0x000000027900780c */ /* 0x000fe20001741670 */
[----:B------:R-:W-:Y:S01]  /*153d0*/  @!P1 VIADD R12, R12, 0x16860 ;  /* 0x000168600c0c9836 */ /* 0x000fe20000000000 */
[----:B------:R-:W-:Y:S02]  /*153e0*/  FMNMX.FTZ R82, R9, R82, !PT ;  /* 0x0000005209527209 */ /* 0x000fe40007810000 */
[----:B------:R-:W-:Y:S02]  /*153f0*/  FSEL R24, R24, -INF , !P2 ;  /* 0xff80000018187808 */ /* 0x000fe40005000000 */
[----:B------:R-:W-:-:S02]  /*15400*/  ISETP.GT.AND P2, PT, R120, 0x8, P3 ;  /* 0x000000087800780c */ /* 0x000fc40001f44270 */
[----:B------:R-:W-:Y:S02]  /*15410*/  @!P1 PRMT R12, RZ, 0x654, R12 ;  /* 0x00000654ff0c9816 */ /* 0x000fe4000000000c */
[----:B------:R-:W-:Y:S02]  /*15420*/  ISETP.LT.OR P2, PT, R121, 0x9, P2 ;  /* 0x000000097900780c */ /* 0x000fe40001741670 */
[----:B------:R0:W-:Y:S01]  /*15430*/  @!P1 SYNCS.ARRIVE.TRANS64.RED.A1T0 RZ, [R12+URZ], RZ ;  /* 0x000000ff0cff99a7 */ /* 0x0001e2000810043f */
[----:B------:R-:W-:Y:S02]  /*15440*/  FMNMX.FTZ R13, R25, R82, !PT ;  /* 0x00000052190d7209 */ /* 0x000fe40007810000 */
[----:B------:R-:W-:Y:S02]  /*15450*/  FSEL R27, R27, -INF , !P2 ;  /* 0xff8000001b1b7808 */ /* 0x000fe40005000000 */
[----:B------:R-:W-:Y:S02]  /*15460*/  ISETP.GT.AND P2, PT, R120, 0x9, P3 ;  /* 0x000000097800780c */ /* 0x000fe40001f44270 */
[----:B------:R-:W-:-:S02]  /*15470*/  FMNMX.FTZ R82, R26, R13, !PT ;  /* 0x0000000d1a527209 */ /* 0x000fc40007810000 */
[----:B------:R-:W-:Y:S02]  /*15480*/  ISETP.LT.OR P2, PT, R121, 0xa, P2 ;  /* 0x0000000a7900780c */ /* 0x000fe40001741670 */
[----:B------:R-:W-:Y:S02]  /*15490*/  FMNMX.FTZ R13, R29, R82, !PT ;  /* 0x000000521d0d7209 */ /* 0x000fe40007810000 */
[----:B------:R-:W-:Y:S02]  /*154a0*/  FSEL R28, R28, -INF , !P2 ;  /* 0xff8000001c1c7808 */ /* 0x000fe40005000000 */
[----:B------:R-:W-:Y:S02]  /*154b0*/  ISETP.GT.AND P2, PT, R120, 0x10, P3 ;  /* 0x000000107800780c */ /* 0x000fe40001f44270 */
[----:B------:R-:W-:Y:S02]  /*154c0*/  FMNMX.FTZ R82, R30, R13, !PT ;  /* 0x0000000d1e527209 */ /* 0x000fe40007810000 */
[----:B------:R-:W-:-:S02]  /*154d0*/  ISETP.LT.OR P2, PT, R121, 0x11, P2 ;  /* 0x000000117900780c */ /* 0x000fc40001741670 */
[----:B------:R-:W-:Y:S02]  /*154e0*/  FMNMX.FTZ R13, R33, R82, !PT ;  /* 0x00000052210d7209 */ /* 0x000fe40007810000 */
[----:B------:R-:W-:Y:S02]  /*154f0*/  FSEL R31, R31, -INF , !P2 ;  /* 0xff8000001f1f7808 */ /* 0x000fe40005000000 */
[----:B------:R-:W-:Y:S02]  /*15500*/  ISETP.GT.AND P2, PT, R120, 0x11, P3 ;  /* 0x000000117800780c */ /* 0x000fe40001f44270 */
[----:B------:R-:W-:Y:S02]  /*15510*/  FMNMX.FTZ R82, R34, R13, !PT ;  /* 0x0000000d22527209 */ /* 0x000fe40007810000 */
[----:B------:R-:W-:Y:S02]  /*15520*/  ISETP.LT.OR P2, PT, R121, 0x12, P2 ;  /* 0x000000127900780c */ /* 0x000fe40001741670 */
[----:B------:R-:W-:-:S02]  /*15530*/  FMNMX.FTZ R13, R37, R82, !PT ;  /* 0x00000052250d7209 */ /* 0x000fc40007810000 */
[----:B------:R-:W-:Y:S02]  /*15540*/  FSEL R32, R32, -INF , !P2 ;  /* 0xff80000020207808 */ /* 0x000fe40005000000 */
[----:B------:R-:W-:Y:S02]  /*15550*/  ISETP.GT.AND P2, PT, R120, 0x18, P3 ;  /* 0x000000187800780c */ /* 0x000fe40001f44270 */
[----:B------:R-:W-:Y:S02]  /*15560*/  FMNMX.FTZ R82, R38, R13, !PT ;  /* 0x0000000d26527209 */ /* 0x000fe40007810000 */
[----:B------:R-:W-:Y:S02]  /*15570*/  ISETP.LT.OR P2, PT, R121, 0x19, P2 ;  /* 0x000000197900780c */ /* 0x000fe40001741670 */
[----:B------:R-:W-:Y:S02]  /*15580*/  FMNMX.FTZ R13, R41, R82, !PT ;  /* 0x00000052290d7209 */ /* 0x000fe40007810000 */
[----:B------:R-:W-:-:S02]  /*15590*/  FSEL R35, R35, -INF , !P2 ;  /* 0xff80000023237808 */ /* 0x000fc40005000000 */
[----:B------:R-:W-:Y:S02]  /*155a0*/  ISETP.GT.AND P2, PT, R120, 0x19, P3 ;  /* 0x000000197800780c */ /* 0x000fe40001f44270 */
[----:B------:R-:W-:Y:S02]  /*155b0*/  FMNMX.FTZ R82, R42, R13, !PT ;  /* 0x0000000d2a527209 */ /* 0x000fe40007810000 */
[----:B------:R-:W-:Y:S02]  /*155c0*/  ISETP.LT.OR P2, PT, R121, 0x1a, P2 ;  /* 0x0000001a7900780c */ /* 0x000fe40001741670 */
[----:B------:R-:W-:Y:S02]  /*155d0*/  FMNMX.FTZ R13, R45, R82, !PT ;  /* 0x000000522d0d7209 */ /* 0x000fe40007810000 */
[----:B------:R-:W-:Y:S02]  /*155e0*/  FSEL R36, R36, -INF , !P2 ;  /* 0xff80000024247808 */ /* 0x000fe40005000000 */
[----:B------:R-:W-:-:S02]  /*155f0*/  ISETP.GT.AND P2, PT, R120, 0x20, P3 ;  /* 0x000000207800780c */ /* 0x000fc40001f44270 */
[----:B------:R-:W-:Y:S02]  /*15600*/  FMNMX.FTZ R82, R46, R13, !PT ;  /* 0x0000000d2e527209 */ /* 0x000fe40007810000 */
[----:B------:R-:W-:Y:S02]  /*15610*/  ISETP.LT.OR P2, PT, R121, 0x21, P2 ;  /* 0x000000217900780c */ /* 0x000fe40001741670 */
[----:B------:R-:W-:Y:S02]  /*15620*/  FMNMX.FTZ R13, R49, R82, !PT ;  /* 0x00000052310d7209 */ /* 0x000fe40007810000 */
[----:B0-----:R-:W-:Y:S02]  /*15630*/  FSEL R12, R39, -INF , !P2 ;  /* 0xff800000270c7808 */ /* 0x001fe40005000000 */
        /* <DEDUP_REMOVED lines=42> */
[----:B------:R-:W-:-:S03]  /*158e0*/  ISETP.LT.OR P2, PT, R121, 0x42, P2 ;  /* 0x000000427900780c */ /* 0x000fc60001741670 */
[----:B------:R-:W0:Y:S01]  /*158f0*/  SHFL.BFLY PT, R39, R21, 0x2, 0x1f ;  /* 0x0c401f0015277f89 */ /* 0x000e2200000e0000 */
        /* <DEDUP_REMOVED lines=19> */
[----:B------:R-:W-:-:S04]  /*15a30*/  ISETP.GT.AND P2, PT, R120, RZ, P3 ;  /* 0x000000ff7800720c */ /* 0x000fc80001f44270 */
[----:B------:R-:W-:-:S04]  /*15a40*/  ISETP.LT.OR P2, PT, R121, 0x1, P2 ;  /* 0x000000017900780c */ /* 0x000fc80001741670 */
[----:B------:R-:W-:Y:S02]  /*15a50*/  FSEL R13, R14, -INF , !P2 ;  /* 0xff8000000e0d7808 */ /* 0x000fe40005000000 */
[----:B0-----:R-:W-:Y:S02]  /*15a60*/  FMNMX.FTZ R14, R21, R39, !PT ;  /* 0x00000027150e7209 */ /* 0x001fe40007810000 */
[----:B------:R-:W-:Y:S02]  /*15a70*/  FMNMX.FTZ R21, R13, R15, !PT ;  /* 0x0000000f0d157209 */ /* 0x000fe40007810000 */
[----:B------:R-:W-:Y:S01]  /*15a80*/  ISETP.GT.AND P2, PT, R120, 0x60, P3 ;  /* 0x000000607800780c */ /* 0x000fe20001f44270 */
[----:B------:R-:W0:Y:S01]  /*15a90*/  SHFL.BFLY PT, R39, R14, 0x1, 0x1f ;  /* 0x0c201f000e277f89 */ /* 0x000e2200000e0000 */
[----:B------:R-:W-:Y:S02]  /*15aa0*/  FMNMX.FTZ R82, R24, R21, !PT ;  /* 0x0000001518527209 */ /* 0x000fe40007810000 */
[----:B------:R-:W-:-:S02]  /*15ab0*/  ISETP.LT.OR P2, PT, R121, 0x61, P2 ;  /* 0x000000617900780c */ /* 0x000fc40001741670 */
[----:B------:R-:W-:Y:S02]  /*15ac0*/  FMNMX.FTZ R21, R27, R82, !PT ;  /* 0x000000521b157209 */ /* 0x000fe40007810000 */
[----:B------:R-:W-:Y:S02]  /*15ad0*/  FSEL R71, R71, -INF , !P2 ;  /* 0xff80000047477808 */ /* 0x000fe40005000000 */
[----:B------:R-:W-:Y:S02]  /*15ae0*/  FMNMX.FTZ R82, R28, R21, !PT ;  /* 0x000000151c527209 */ /* 0x000fe40007810000 */
[----:B------:R-:W-:Y:S02]  /*15af0*/  ISETP.GT.AND P2, PT, R120, 0x61, P3 ;  /* 0x000000617800780c */ /* 0x000fe40001f44270 */
        /* <DEDUP_REMOVED lines=33> */
[----:B0-----:R-:W-:Y:S02]  /*15d10*/  FMNMX.FTZ R14, R14, R39, !PT ;  /* 0x000000270e0e7209 */ /* 0x001fe40007810000 */
[----:B------:R-:W-:Y:S02]  /*15d20*/  FMNMX.FTZ R82, R64, R21, !PT ;  /* 0x0000001540527209 */ /* 0x000fe40007810000 */
[----:B------:R-:W-:Y:S02]  /*15d30*/  FSEL R81, R81, -INF , !P2 ;  /* 0xff80000051517808 */ /* 0x000fe40005000000 */
[----:B------:R-:W-:Y:S02]  /*15d40*/  FMNMX.FTZ R21, R67, R82, !PT ;  /* 0x0000005243157209 */ /* 0x000fe40007810000 */
[----:B------:R-:W-:-:S02]  /*15d50*/  FSETP.NEU.FTZ.AND P2, PT, R14, -INF , PT ;  /* 0xff8000000e00780b */ /* 0x000fc40003f5d000 */
[----:B------:R-:W-:Y:S02]  /*15d60*/  FMNMX.FTZ R82, R68, R21, !PT ;  /* 0x0000001544527209 */ /* 0x000fe40007810000 */
[----:B------:R-:W-:Y:S02]  /*15d70*/  FSEL R39, R14, RZ, P2 ;  /* 0x000000ff0e277208 */ /* 0x000fe40001000000 */
[----:B------:R-:W-:Y:S02]  /*15d80*/  FMNMX.FTZ R21, R71, R82, !PT ;  /* 0x0000005247157209 */ /* 0x000fe40007810000 */
[----:B------:R-:W-:Y:S01]  /*15d90*/  ISETP.GT.AND P3, PT, R120, 0x79, P3 ;  /* 0x000000797800780c */ /* 0x000fe20001f64270 */
[----:B------:R-:W-:Y:S01]  /*15da0*/  FADD.FTZ R20, -R39, R20 ;  /* 0x0000001427147221 */ /* 0x000fe20000010100 */
[----:B------:R-:W-:Y:S01]  /*15db0*/  FMNMX.FTZ R82, R72, R21, !PT ;  /* 0x0000001548527209 */ /* 0x000fe20007810000 */
[----:B------:R-:W0:Y:S01]  /*15dc0*/  LDC R39, c[0x0][0x988] ;  /* 0x00026200ff277b82 */ /* 0x000e220000000800 */
[----:B------:R-:W-:-:S02]  /*15dd0*/  ISETP.LT.OR P3, PT, R121, 0x7a, P3 ;  /* 0x0000007a7900780c */ /* 0x000fc40001f61670 */
[----:B------:R-:W-:Y:S02]  /*15de0*/  FMNMX.FTZ R21, R75, R82, !PT ;  /* 0x000000524b157209 */ /* 0x000fe40007810000 */
[----:B----4-:R-:W-:Y:S02]  /*15df0*/  FSEL R80, R80, -INF , !P3 ;  /* 0xff80000050507808 */ /* 0x010fe40005800000 */
[----:B------:R-:W-:-:S04]  /*15e00*/  FMNMX.FTZ R21, R8, R21, !PT ;  /* 0x0000001508157209 */ /* 0x000fc80007810000 */
[----:B------:R-:W-:-:S04]  /*15e10*/  FMNMX.FTZ R82, R78, R21, !PT ;  /* 0x000000154e527209 */ /* 0x000fc80007810000 */
[----:B------:R-:W-:-:S04]  /*15e20*/  FMNMX.FTZ R21, R79, R82, !PT ;  /* 0x000000524f157209 */ /* 0x000fc80007810000 */
[----:B------:R-:W-:-:S04]  /*15e30*/  FMNMX.FTZ R21, R81, R21, !PT ;  /* 0x0000001551157209 */ /* 0x000fc80007810000 */
[----:B------:R-:W-:Y:S01]  /*15e40*/  FMNMX.FTZ R21, R80, R21, !PT ;  /* 0x0000001550157209 */ /* 0x000fe20007810000 */
[-C--:B0-----:R-:W-:Y:S01]  /*15e50*/  FMUL.FTZ R82, R14, R39.reuse ;  /* 0x000000270e527220 */ /* 0x081fe20000410000 */
[----:B------:R-:W-:-:S03]  /*15e60*/  FMUL.FTZ R20, R20, R39 ;  /* 0x0000002714147220 */ /* 0x000fc60000410000 */
[----:B------:R-:W0:Y:S01]  /*15e70*/  SHFL.BFLY PT, R83, R21, 0x2, 0x1f ;  /* 0x0c401f0015537f89 */ /* 0x000e2200000e0000 */
[----:B------:R-:W-:Y:S02]  /*15e80*/  FSEL R82, R82, RZ, P2 ;  /* 0x000000ff52527208 */ /* 0x000fe40001000000 */
[----:B------:R-:W-:Y:S03]  /*15e90*/  MUFU.EX2 R20, R20 ;  /* 0x0000001400147308 */ /* 0x000fe60000000800 */
[-CC-:B------:R-:W-:Y:S01]  /*15ea0*/  FFMA.FTZ R5, R5, R39.reuse, -R82.reuse ;  /* 0x0000002705057223 */ /* 0x180fe20000010852 */
[-CC-:B------:R-:W-:Y:S01]  /*15eb0*/  FFMA.FTZ R9, R9, R39.reuse, -R82.reuse ;  /* 0x0000002709097223 */ /* 0x180fe20000010852 */
[-CC-:B------:R-:W-:Y:S01]  /*15ec0*/  FFMA.FTZ R25, R25, R39.reuse, -R82.reuse ;  /* 0x0000002719197223 */ /* 0x180fe20000010852 */
[-CC-:B------:R-:W-:Y:S01]  /*15ed0*/  FFMA.FTZ R26, R26, R39.reuse, -R82.reuse ;  /* 0x000000271a1a7223 */ /* 0x180fe20000010852 */
[-CC-:B------:R-:W-:Y:S01]  /*15ee0*/  FFMA.FTZ R29, R29, R39.reuse, -R82.reuse ;  /* 0x000000271d1d7223 */ /* 0x180fe20000010852 */
[----:B------:R0:W1:Y:S01]  /*15ef0*/  MUFU.EX2 R148, R5 ;  /* 0x0000000500947308 */ /* 0x0000620000000800 */
[-CC-:B------:R-:W-:Y:S01]  /*15f00*/  FFMA.FTZ R30, R30, R39.reuse, -R82.reuse ;  /* 0x000000271e1e7223 */ /* 0x180fe20000010852 */
[-CC-:B------:R-:W-:Y:S01]  /*15f10*/  FFMA.FTZ R33, R33, R39.reuse, -R82.reuse ;  /* 0x0000002721217223 */ /* 0x180fe20000010852 */
[-CC-:B------:R-:W-:Y:S01]  /*15f20*/  FFMA.FTZ R34, R34, R39.reuse, -R82.reuse ;  /* 0x0000002722227223 */ /* 0x180fe20000010852 */
[-CC-:B------:R-:W-:Y:S01]  /*15f30*/  FFMA.FTZ R37, R37, R39.reuse, -R82.reuse ;  /* 0x0000002725257223 */ /* 0x180fe20000010852 */
[-CC-:B------:R-:W-:Y:S01]  /*15f40*/  FFMA.FTZ R38, R38, R39.reuse, -R82.reuse ;  /* 0x0000002726267223 */ /* 0x180fe20000010852 */
[-CC-:B------:R-:W-:Y:S01]  /*15f50*/  FFMA.FTZ R41, R41, R39.reuse, -R82.reuse ;  /* 0x0000002729297223 */ /* 0x180fe20000010852 */
[-CC-:B------:R-:W-:Y:S01]  /*15f60*/  FFMA.FTZ R42, R42, R39.reuse, -R82.reuse ;  /* 0x000000272a2a7223 */ /* 0x180fe20000010852 */
[----:B------:R-:W3:Y:S01]  /*15f70*/  MUFU.EX2 R9, R9 ;  /* 0x0000000900097308 */ /* 0x000ee20000000800 */
[-CC-:B------:R-:W-:Y:S01]  /*15f80*/  FFMA.FTZ R45, R45, R39.reuse, -R82.reuse ;  /* 0x000000272d2d7223 */ /* 0x180fe20000010852 */
[-CC-:B------:R-:W-:Y:S01]  /*15f90*/  FFMA.FTZ R46, R46, R39.reuse, -R82.reuse ;  /* 0x000000272e2e7223 */ /* 0x180fe20000010852 */
[-CC-:B------:R-:W-:Y:S01]  /*15fa0*/  FFMA.FTZ R49, R49, R39.reuse, -R82.reuse ;  /* 0x0000002731317223 */ /* 0x180fe20000010852 */
[--C-:B------:R-:W-:Y:S01]  /*15fb0*/  FFMA.FTZ R50, R50, R39, -R82.reuse ;  /* 0x0000002732327223 */ /* 0x100fe20000010852 */
[----:B0-----:R-:W-:Y:S01]  /*15fc0*/  FMNMX.FTZ R5, R21, R83, !PT ;  /* 0x0000005315057209 */ /* 0x001fe20007810000 */
[-CC-:B------:R-:W-:Y:S01]  /*15fd0*/  FFMA.FTZ R53, R53, R39.reuse, -R82.reuse ;  /* 0x0000002735357223 */ /* 0x180fe20000010852 */
[-C--:B------:R-:W-:Y:S01]  /*15fe0*/  FFMA.FTZ R54, R54, R39.reuse, -R82 ;  /* 0x0000002736367223 */ /* 0x080fe20000010852 */
[----:B------:R-:W-:Y:S01]  /*15ff0*/  MUFU.EX2 R25, R25 ;  /* 0x0000001900197308 */ /* 0x000fe20000000800 */
[----:B-1----:R-:W-:Y:S01]  /*16000*/  FFMA.FTZ R4, R20, R4, R148 ;  /* 0x0000000414047223 */ /* 0x002fe20000010094 */
[----:B------:R-:W0:Y:S01]  /*16010*/  SHFL.BFLY PT, R21, R5, 0x1, 0x1f ;  /* 0x0c201f0005157f89 */ /* 0x000e2200000e0000 */
[-CC-:B------:R-:W-:Y:S01]  /*16020*/  FFMA.FTZ R57, R57, R39.reuse, -R82.reuse ;  /* 0x0000002739397223 */ /* 0x180fe20000010852 */
[-CC-:B------:R-:W-:Y:S01]  /*16030*/  FFMA.FTZ R58, R58, R39.reuse, -R82.reuse ;  /* 0x000000273a3a7223 */ /* 0x180fe20000010852 */
[-CC-:B------:R-:W-:Y:S01]  /*16040*/  FFMA.FTZ R61, R61, R39.reuse, -R82.reuse ;  /* 0x000000273d3d7223 */ /* 0x180fe20000010852 */
[-CC-:B------:R-:W-:Y:S01]  /*16050*/  FFMA.FTZ R62, R62, R39.reuse, -R82.reuse ;  /* 0x000000273e3e7223 */ /* 0x180fe20000010852 */
[-C--:B------:R-:W-:Y:S01]  /*16060*/  FFMA.FTZ R65, R65, R39.reuse, -R82 ;  /* 0x0000002741417223 */ /* 0x080fe20000010852 */
[----:B------:R-:W1:Y:S01]  /*16070*/  MUFU.EX2 R26, R26 ;  /* 0x0000001a001a7308 */ /* 0x000e620000000800 */
[C---:B---3--:R-:W-:Y:S01]  /*16080*/  FADD.FTZ R4, R9.reuse, R4 ;  /* 0x0000000409047221 */ /* 0x048fe20000010000 */
[----:B------:R-:W-:Y:S01]  /*16090*/  F2FP.BF16.F32.PACK_AB R148, R9, R148 ;  /* 0x000000940994723e */ /* 0x000fe200000010ff */
        /* <DEDUP_REMOVED lines=9> */
[----:B------:R-:W-:Y:S01]  /*16130*/  FFMA.FTZ R82, R85, R39, -R82 ;  /* 0x0000002755527223 */ /* 0x000fe20000010852 */
[-C--:B------:R-:W-:Y:S01]  /*16140*/  FMUL.FTZ R88, R88, R20.reuse ;  /* 0x0000001458587220 */ /* 0x080fe20000410000 */
[-C--:B------:R-:W-:Y:S01]  /*16150*/  FMUL.FTZ R89, R89, R20.reuse ;  /* 0x0000001459597220 */ /* 0x080fe20000410000 */
[-C--:B------:R-:W-:Y:S01]  /*16160*/  FMUL.FTZ R92, R92, R20.reuse ;  /* 0x000000145c5c7220 */ /* 0x080fe20000410000 */
[----:B------:R-:W4:Y:S01]  /*16170*/  MUFU.EX2 R30, R30 ;  /* 0x0000001e001e7308 */ /* 0x000f220000000800 */
[----:B-1----:R-:W-:Y:S01]  /*16180*/  F2FP.BF16.F32.PACK_AB R150, R26, R25 ;  /* 0x000000191a96723e */ /* 0x002fe200000010ff */
[-C--:B------:R-:W-:Y:S01]  /*16190*/  FMUL.FTZ R93, R93, R20.reuse ;  /* 0x000000145d5d7220 */ /* 0x080fe20000410000 */
[----:B0-----:R-:W-:Y:S01]  /*161a0*/  FMNMX.FTZ R5, R5, R21, !PT ;  /* 0x0000001505057209 */ /* 0x001fe20007810000 */
[-C--:B------:R-:W-:Y:S01]  /*161b0*/  FMUL.FTZ R96, R96, R20.reuse ;  /* 0x0000001460607220 */ /* 0x080fe20000410000 */
[-C--:B------:R-:W-:Y:S01]  /*161c0*/  FMUL.FTZ R97, R97, R20.reuse ;  /* 0x0000001461617220 */ /* 0x080fe20000410000 */
[-C--:B------:R-:W-:Y:S01]  /*161d0*/  FMUL.FTZ R100, R100, R20.reuse ;  /* 0x0000001464647220 */ /* 0x080fe20000410000 */
[C---:B------:R-:W-:Y:S01]  /*161e0*/  FSETP.NEU.FTZ.AND P2, PT, R5.reuse, -INF , PT ;  /* 0xff8000000500780b */ /* 0x040fe20003f5d000 */
[-C--:B------:R-:W-:Y:S01]  /*161f0*/  FMUL.FTZ R86, R5, R39.reuse ;  /* 0x0000002705567220 */ /* 0x080fe20000410000 */
[----:B------:R-:W0:Y:S01]  /*16200*/  MUFU.EX2 R33, R33 ;  /* 0x0000002100217308 */ /* 0x000e220000000800 */
[-C--:B------:R-:W-:Y:S01]  /*16210*/  FMUL.FTZ R101, R101, R20.reuse ;  /* 0x0000001465657220 */ /* 0x080fe20000410000 */
[-C--:B------:R-:W-:Y:S01]  /*16220*/  FMUL.FTZ R104, R104, R20.reuse ;  /* 0x0000001468687220 */ /* 0x080fe20000410000 */
[-C--:B------:R-:W-:Y:S01]  /*16230*/  FMUL.FTZ R105, R105, R20.reuse ;  /* 0x0000001469697220 */ /* 0x080fe20000410000 */
[----:B------:R-:W-:Y:S01]  /*16240*/  FSEL R86, R86, RZ, P2 ;  /* 0x000000ff56567208 */ /* 0x000fe20001000000 */
[-C--:B------:R-:W-:Y:S01]  /*16250*/  FMUL.FTZ R108, R108, R20.reuse ;  /* 0x000000146c6c7220 */ /* 0x080fe20000410000 */
[-C--:B------:R-:W-:Y:S01]  /*16260*/  FMUL.FTZ R109, R109, R20.reuse ;  /* 0x000000146d6d7220 */ /* 0x080fe20000410000 */
[-C--:B------:R-:W-:Y:S01]  /*16270*/  FMUL.FTZ R112, R112, R20.reuse ;  /* 0x0000001470707220 */ /* 0x080fe20000410000 */
[----:B------:R-:W1:Y:S01]  /*16280*/  MUFU.EX2 R34, R34 ;  /* 0x0000002200227308 */ /* 0x000e620000000800 */
[-C--:B------:R-:W-:Y:S01]  /*16290*/  FFMA.FTZ R147, R35, R39.reuse, -R86 ;  /* 0x0000002723937223 */ /* 0x080fe20000010856 */
[----:B------:R-:W-:Y:S01]  /*162a0*/  FADD.FTZ R35, R25, R4 ;  /* 0x0000000419237221 */ /* 0x000fe20000010000 */
[-CC-:B------:R-:W-:Y:S01]  /*162b0*/  FFMA.FTZ R149, R13, R39.reuse, -R86.reuse ;  /* 0x000000270d957223 */ /* 0x180fe20000010856 */
[-CC-:B------:R-:W-:Y:S01]  /*162c0*/  FFMA.FTZ R13, R24, R39.reuse, -R86.reuse ;  /* 0x00000027180d7223 */ /* 0x180fe20000010856 */
[-CC-:B------:R-:W-:Y:S01]  /*162d0*/  FFMA.FTZ R24, R32, R39.reuse, -R86.reuse ;  /* 0x0000002720187223 */ /* 0x180fe20000010856 */
[-CC-:B------:R-:W-:Y:S01]  /*162e0*/  FFMA.FTZ R32, R8, R39.reuse, -R86.reuse ;  /* 0x0000002708207223 */ /* 0x180fe20000010856 */
[----:B------:R-:W-:Y:S01]  /*162f0*/  FADD.FTZ R4, R26, R35 ;  /* 0x000000231a047221 */ /* 0x000fe20000010000 */
[----:B------:R-:W-:Y:S01]  /*16300*/  FSEL R8, R5, RZ, P2 ;  /* 0x000000ff05087208 */ /* 0x000fe20001000000 */
[----:B------:R-:W5:Y:S01]  /*16310*/  MUFU.EX2 R37, R37 ;  /* 0x0000002500257308 */ /* 0x000f620000000800 */
[-C--:B------:R-:W-:Y:S01]  /*16320*/  FFMA.FTZ R151, R27, R39.reuse, -R86 ;  /* 0x000000271b977223 */ /* 0x080fe20000010856 */
[----:B---3--:R-:W-:Y:S01]  /*16330*/  FADD.FTZ R9, R29, R4 ;  /* 0x000000041d097221 */ /* 0x008fe20000010000 */
[-CC-:B------:R-:W-:Y:S01]  /*16340*/  FFMA.FTZ R21, R28, R39.reuse, -R86.reuse ;  /* 0x000000271c157223 */ /* 0x180fe20000010856 */
[----:B------:R-:W-:Y:S01]  /*16350*/  FADD.FTZ R8, -R8, R15 ;  /* 0x0000000f08087221 */ /* 0x000fe20000010100 */
[-CC-:B------:R-:W-:Y:S01]  /*16360*/  FFMA.FTZ R145, R31, R39.reuse, -R86.reuse ;  /* 0x000000271f917223 */ /* 0x180fe20000010856 */
[----:B----4-:R-:W-:Y:S01]  /*16370*/  FADD.FTZ R4, R30, R9 ;  /* 0x000000091e047221 */ /* 0x010fe20000010000 */
[-C--:B------:R-:W-:Y:S01]  /*16380*/  FFMA.FTZ R27, R36, R39.reuse, -R86 ;  /* 0x00000027241b7223 */ /* 0x080fe20000010856 */
[----:B------:R-:W3:Y:S01]  /*16390*/  MUFU.EX2 R38, R38 ;  /* 0x0000002600267308 */ /* 0x000ee20000000800 */
[-C--:B------:R-:W-:Y:S01]  /*163a0*/  FMUL.FTZ R8, R8, R39.reuse ;  /* 0x0000002708087220 */ /* 0x080fe20000410000 */
[----:B0-----:R-:W-:Y:S01]  /*163b0*/  FADD.FTZ R9, R33, R4 ;  /* 0x0000000421097221 */ /* 0x001fe20000010000 */
[-CC-:B------:R-:W-:Y:S01]  /*163c0*/  FFMA.FTZ R141, R12, R39.reuse, -R86.reuse ;  /* 0x000000270c8d7223 */ /* 0x180fe20000010856 */
[-CC-:B------:R-:W-:Y:S01]  /*163d0*/  FFMA.FTZ R12, R40, R39.reuse, -R86.reuse ;  /* 0x00000027280c7223 */ /* 0x180fe20000010856 */
[-CC-:B------:R-:W-:Y:S01]  /*163e0*/  FFMA.FTZ R143, R43, R39.reuse, -R86.reuse ;  /* 0x000000272b8f7223 */ /* 0x180fe20000010856 */
[----:B-1----:R-:W-:Y:S01]  /*163f0*/  FADD.FTZ R4, R34, R9 ;  /* 0x0000000922047221 */ /* 0x002fe20000010000 */
[-CC-:B------:R-:W-:Y:S01]  /*16400*/  FFMA.FTZ R28, R44, R39.reuse, -R86.reuse ;  /* 0x000000272c1c7223 */ /* 0x180fe20000010856 */
[----:B------:R-:W0:Y:S01]  /*16410*/  MUFU.EX2 R41, R41 ;  /* 0x0000002900297308 */ /* 0x000e220000000800 */
[-C--:B------:R-:W-:Y:S01]  /*16420*/  FFMA.FTZ R137, R47, R39.reuse, -R86 ;  /* 0x000000272f897223 */ /* 0x080fe20000010856 */
[----:B-----5:R-:W-:Y:S01]  /*16430*/  FADD.FTZ R9, R37, R4 ;  /* 0x0000000425097221 */ /* 0x020fe20000010000 */
[-CC-:B------:R-:W-:Y:S01]  /*16440*/  FFMA.FTZ R31, R48, R39.reuse, -R86.reuse ;  /* 0x00000027301f7223 */ /* 0x180fe20000010856 */
[-CC-:B------:R-:W-:Y:S01]  /*16450*/  FFMA.FTZ R51, R51, R39.reuse, -R86.reuse ;  /* 0x0000002733337223 */ /* 0x180fe20000010856 */
[-CC-:B------:R-:W-:Y:S01]  /*16460*/  FFMA.FTZ R52, R52, R39.reuse, -R86.reuse ;  /* 0x0000002734347223 */ /* 0x180fe20000010856 */
[-CC-:B------:R-:W-:Y:S01]  /*16470*/  FFMA.FTZ R55, R55, R39.reuse, -R86.reuse ;  /* 0x0000002737377223 */ /* 0x180fe20000010856 */
[-CC-:B------:R-:W-:Y:S01]  /*16480*/  FFMA.FTZ R56, R56, R39.reuse, -R86.reuse ;  /* 0x0000002738387223 */ /* 0x180fe20000010856 */
        /* <DEDUP_REMOVED lines=8> */
[----:B------:R-:W-:Y:S01]  /*16510*/  MUFU.EX2 R149, R149 ;  /* 0x0000009500957308 */ /* 0x000fe20000000800 */
[----:B0-----:R-:W-:Y:S01]  /*16520*/  FADD.FTZ R9, R41, R4 ;  /* 0x0000000429097221 */ /* 0x001fe20000010000 */
[-CC-:B------:R-:W-:Y:S01]  /*16530*/  FFMA.FTZ R71, R71, R39.reuse, -R86.reuse ;  /* 0x0000002747477223 */ /* 0x180fe20000010856 */
[-CC-:B------:R-:W-:Y:S01]  /*16540*/  FFMA.FTZ R72, R72, R39.reuse, -R86.reuse ;  /* 0x0000002748487223 */ /* 0x180fe20000010856 */
[-CC-:B------:R-:W-:Y:S01]  /*16550*/  FFMA.FTZ R75, R75, R39.reuse, -R86.reuse ;  /* 0x000000274b4b7223 */ /* 0x180fe20000010856 */
[-CC-:B------:R-:W-:Y:S01]  /*16560*/  FFMA.FTZ R78, R78, R39.reuse, -R86.reuse ;  /* 0x000000274e4e7223 */ /* 0x180fe20000010856 */
[-CC-:B------:R-:W-:Y:S01]  /*16570*/  FFMA.FTZ R79, R79, R39.reuse, -R86.reuse ;  /* 0x000000274f4f7223 */ /* 0x180fe20000010856 */
[-CC-:B------:R-:W-:Y:S01]  /*16580*/  FFMA.FTZ R81, R81, R39.reuse, -R86.reuse ;  /* 0x0000002751517223 */ /* 0x180fe20000010856 */
[----:B------:R-:W0:Y:S01]  /*16590*/  MUFU.EX2 R8, R8 ;  /* 0x0000000800087308 */ /* 0x000e220000000800 */
[----:B-1----:R-:W-:Y:S01]  /*165a0*/  FADD.FTZ R26, R42, R9 ;  /* 0x000000092a1a7221 */ /* 0x002fe20000010000 */
[----:B------:R-:W-:Y:S01]  /*165b0*/  FFMA.FTZ R80, R80, R39, -R86 ;  /* 0x0000002750507223 */ /* 0x000fe20000010856 */
[----:B--2---:R-:W-:Y:S01]  /*165c0*/  ISETP.GT.AND P2, PT, R0, R87, PT ;  /* 0x000000570000720c */ /* 0x004fe20003f44270 */
[-C--:B------:R-:W-:Y:S01]  /*165d0*/  FMUL.FTZ R113, R113, R20.reuse ;  /* 0x0000001471717220 */ /* 0x080fe20000410000 */
[-C--:B------:R-:W-:Y:S01]  /*165e0*/  FMUL.FTZ R116, R116, R20.reuse ;  /* 0x0000001474747220 */ /* 0x080fe20000410000 */
[----:B------:R-:W-:Y:S01]  /*165f0*/  FMUL.FTZ R117, R117, R20 ;  /* 0x0000001475757220 */ /* 0x000fe20000410000 */
[----:B------:R-:W-:Y:S01]  /*16600*/  F2FP.BF16.F32.PACK_AB R144, R30, R29 ;  /* 0x0000001d1e90723e */ /* 0x000fe200000010ff */
[----:B------:R-:W1:Y:S01]  /*16610*/  MUFU.EX2 R45, R45 ;  /* 0x0000002d002d7308 */ /* 0x000e620000000800 */
[----:B------:R-:W-:Y:S01]  /*16620*/  F2FP.BF16.F32.PACK_AB R146, R34, R33 ;  /* 0x000000212292723e */ /* 0x000fe200000010ff */
[----:B------:R-:W-:Y:S01]  /*16630*/  VIADD R0, R0, 0xffffffff ;  /* 0xffffffff00007836 */ /* 0x000fe20000000000 */
[----:B------:R-:W-:Y:S01]  /*16640*/  F2FP.BF16.F32.PACK_AB R140, R38, R37 ;  /* 0x00000025268c723e */ /* 0x000fe200000010ff */
[----:B------:R-:W-:Y:S01]  /*16650*/  IMAD.MOV.U32 R20, RZ, RZ, R14 ;  /* 0x000000ffff147224 */ /* 0x000fe200078e000e */
[----:B------:R-:W-:Y:S01]  /*16660*/  F2FP.BF16.F32.PACK_AB R142, R42, R41 ;  /* 0x000000292a8e723e */ /* 0x000fe200000010ff */
[----:B------:R-:W-:-:S02]  /*16670*/  IMAD.MOV.U32 R15, RZ, RZ, R5 ;  /* 0x000000ffff0f7224 */ /* 0x000fc400078e0005 */
[----:B------:R-:W2:Y:S01]  /*16680*/  MUFU.EX2 R13, R13 ;  /* 0x0000000d000d7308 */ /* 0x000ea20000000800 */
[----:B0-----:R-:W-:Y:S01]  /*16690*/  FFMA.FTZ R4, R8, R3, R149 ;  /* 0x0000000308047223 */ /* 0x001fe20000010095 */
[-C--:B------:R-:W-:Y:S01]  /*166a0*/  FMUL.FTZ R90, R90, R8.reuse ;  /* 0x000000085a5a7220 */ /* 0x080fe20000410000 */
[-C--:B------:R-:W-:Y:S01]  /*166b0*/  FMUL.FTZ R91, R91, R8.reuse ;  /* 0x000000085b5b7220 */ /* 0x080fe20000410000 */
[-C--:B------:R-:W-:Y:S01]  /*166c0*/  FMUL.FTZ R94, R94, R8.reuse ;  /* 0x000000085e5e7220 */ /* 0x080fe20000410000 */
[-C--:B------:R-:W-:Y:S01]  /*166d0*/  FMUL.FTZ R95, R95, R8.reuse ;  /* 0x000000085f5f7220 */ /* 0x080fe20000410000 */
[-C--:B------:R-:W-:Y:S01]  /*166e0*/  FMUL.FTZ R98, R98, R8.reuse ;  /* 0x0000000862627220 */ /* 0x080fe20000410000 */
        /* <DEDUP_REMOVED lines=9> */
[----:B------:R-:W1:Y:S01]  /*16780*/  MUFU.EX2 R151, R151 ;  /* 0x0000009700977308 */ /* 0x000e620000000800 */
[----:B--2---:R-:W-:Y:S01]  /*16790*/  FADD.FTZ R4, R13, R4 ;  /* 0x000000040d047221 */ /* 0x004fe20000010000 */
[-C--:B------:R-:W-:Y:S01]  /*167a0*/  FMUL.FTZ R114, R114, R8.reuse ;  /* 0x0000000872727220 */ /* 0x080fe20000410000 */
[-C--:B------:R-:W-:Y:S01]  /*167b0*/  FMUL.FTZ R115, R115, R8.reuse ;  /* 0x0000000873737220 */ /* 0x080fe20000410000 */
[-C--:B------:R-:W-:Y:S01]  /*167c0*/  FMUL.FTZ R118, R118, R8.reuse ;  /* 0x0000000876767220 */ /* 0x080fe20000410000 */
[----:B------:R-:W-:Y:S01]  /*167d0*/  FMUL.FTZ R119, R119, R8 ;  /* 0x0000000877777220 */ /* 0x000fe20000410000 */
[----:B------:R-:W-:Y:S01]  /*167e0*/  F2FP.BF16.F32.PACK_AB R149, R13, R149 ;  /* 0x000000950d95723e */ /* 0x000fe200000010ff */
[----:B------:R-:W-:Y:S01]  /*167f0*/  IMAD.MOV.U32 R8, RZ, RZ, R154 ;  /* 0x000000ffff087224 */ /* 0x000fe200078e009a */
        /* <DEDUP_REMOVED lines=9> */
[----:B------:R-:W-:Y:S01]  /*16890*/  F2FP.BF16.F32.PACK_AB R151, R21, R151 ;  /* 0x000000971597723e */ /* 0x000fe200000010ff */
[----:B------:R-:W-:-:S05]  /*168a0*/  IMAD.MOV.U32 R21, RZ, RZ, R16 ;  /* 0x000000ffff157224 */ /* 0x000fca00078e0010 */
        /* <DEDUP_REMOVED lines=106> */
[----:B-1----:R-:W-:Y:S01]  /*16f50*/  FADD.FTZ R12, R81, R12 ;  /* 0x0000000c510c7221 */ /* 0x002fe20000010000 */
[C---:B--2---:R-:W-:Y:S01]  /*16f60*/  FADD.FTZ R4, R82.reuse, R9 ;  /* 0x0000000952047221 */ /* 0x044fe20000010000 */
[----:B------:R-:W-:Y:S02]  /*16f70*/  F2FP.BF16.F32.PACK_AB R122, R82, R84 ;  /* 0x00000054527a723e */ /* 0x000fe400000010ff */
[C---:B0-----:R-:W-:Y:S01]  /*16f80*/  FADD.FTZ R3, R80.reuse, R12 ;  /* 0x0000000c50037221 */ /* 0x041fe20000010000 */
[----:B------:R-:W-:Y:S01]  /*16f90*/  F2FP.BF16.F32.PACK_AB R123, R80, R81 ;  /* 0x00000051507b723e */ /* 0x000fe200000010ff */
[----:B------:R-:W-:Y:S06]  /*16fa0*/  @P2 BRA `(.L_x_1519) ;  /* 0xffffffc800282947 */ /* 0x000fec000383ffff */
.L_x_1501:
[----:B------:R-:W-:Y:S05]  /*16fb0*/  WARPSYNC.ALL ;  /* 0x0000000000007948 */ /* 0x000fea0003800000 */
[----:B------:R-:W-:Y:S06]  /*16fc0*/  BAR.ARV 0x8, 0x200 ;  /* 0x0208000000007b1d */ /* 0x000fec0000002000 */
[----:B------:R-:W-:Y:S05]  /*16fd0*/  @!P0 BRA `(.L_x_1520) ;  /* 0x0000000000048947 */ /* 0x000fea0003800000 */
[----:B------:R-:W-:Y:S01]  /*16fe0*/  BPT.TRAP 0x1 ;  /* 0x000000040000795c */ /* 0x000fe20000300000 */
.L_x_1520:
[----:B------:R-:W-:Y:S01]  /*16ff0*/  IMAD R11, R16, 0x8, R2 ;  /* 0x00000008100b7824 */ /* 0x000fe200078e0202 */
[----:B------:R-:W-:-:S04]  /*17000*/  SHF.L.U32 R0, R154, 0x1f, RZ ;  /* 0x0000001f9a007819 */ /* 0x000fc800000006ff */
[----:B------:R0:W1:Y:S01]  /*17010*/  SYNCS.PHASECHK.TRANS64.TRYWAIT P2, [R11+URZ+0x16850], R0 ;  /* 0x016850000b0075a7 */ /* 0x000062000804017f */
[----:B------:R-:W-:Y:S05]  /*17020*/  @!P0 BRA `(.L_x_1521) ;  /* 0x0000000000048947 */ /* 0x000fea0003800000 */
[----:B------:R-:W-:Y:S01]  /*17030*/  BPT.TRAP 0x1 ;  /* 0x000000040000795c */ /* 0x000fe20000300000 */
.L_x_1521:
[----:B------:R-:W-:-:S05]  /*17040*/  VIADD R2, R2, 0x400 ;  /* 0x0000040002027836 */ /* 0x000fca0000000000 */
[----:B------:R-:W-:-:S04]  /*17050*/  SHF.R.U32.HI R2, RZ, 0x4, R2 ;  /* 0x00000004ff027819 */ /* 0x000fc80000011602 */
[----:B------:R-:W-:Y:S01]  /*17060*/  LOP3.LUT R7, R2, 0x3fff, RZ, 0xc0, !PT ;  /* 0x00003fff02077812 */ /* 0x000fe200078ec0ff */
[----:B-1----:R-:W-:Y:S06]  /*17070*/  @P2 BRA `(.L_x_1522) ;  /* 0x0000000000082947 */ /* 0x002fec0003800000 */
[----:B------:R-:W1:Y:S02]  /*17080*/  SYNCS.PHASECHK.TRANS64.TRYWAIT P0, [R11+URZ+0x16850], R0 ;  /* 0x016850000b0075a7 */ /* 0x000e64000800017f */
[----:B-1----:R-:W-:Y:S05]  /*17090*/  @!P0 BRA `(.L_x_1523) ;  /* 0x000000b400648947 */ /* 0x002fea0003800000 */
.L_x_1522:
[----:B------:R-:W-:Y:S01]  /*170a0*/  IMAD R6, R16, 0x400, R7 ;  /* 0x0000040010067824 */ /* 0x000fe200078e0207 */
[----:B------:R-:W2:Y:S01]  /*170b0*/  LDL.LU R13, [R1+0x70] ;  /* 0x00007000010d7983 */ /* 0x000ea20000300800 */
[----:B------:R-:W-:Y:S01]  /*170c0*/  IMAD.MOV.U32 R7, RZ, RZ, 0x40000040 ;  /* 0x40000040ff077424 */ /* 0x000fe200078e00ff */
[----:B------:R-:W-:Y:S05]  /*170d0*/  WARPSYNC.ALL ;  /* 0x0000000000007948 */ /* 0x000fea0003800000 */
[C---:B------:R-:W-:Y:S01]  /*170e0*/  R2UR UR6, R6.reuse ;  /* 0x00000000060672ca */ /* 0x040fe200000e0000 */
[----:B------:R-:W-:Y:S01]  /*170f0*/  WARPGROUP.ARRIVE ;  /* 0x00000000000079c5 */ /* 0x000fe20000000000 */
[----:B------:R-:W-:Y:S01]  /*17100*/  R2UR UR7, R7 ;  /* 0x00000000070772ca */ /* 0x000fe200000e0000 */
[----:B------:R-:W-:Y:S01]  /*17110*/  VIADD R8, R6, 0x80 ;  /* 0x0000008006087836 */ /* 0x000fe20000000000 */
[----:B01----:R-:W0:Y:S01]  /*17120*/  SHFL.BFLY PT, R0, R3, 0x2, 0x1f ;  /* 0x0c401f0003007f89 */ /* 0x003e2200000e0000 */
[----:B------:R-:W-:-:S02]  /*17130*/  IMAD.MOV.U32 R9, RZ, RZ, 0x40000040 ;  /* 0x40000040ff097424 */ /* 0x000fc400078e00ff */
[----:B------:R-:W-:Y:S02]  /*17140*/  IMAD.MOV.U32 R7, RZ, RZ, 0x40000040 ;  /* 0x40000040ff077424 */ /* 0x000fe400078e00ff */
[----:B------:R-:W-:-:S05]  /*17150*/  VIADD R16, R16, 0x1 ;  /* 0x0000000110107836 */ /* 0x000fca0000000000 */
[----:B------:R-:W-:Y:S01]  /*17160*/  ISETP.NE.AND P2, PT, R16, 0x2, PT ;  /* 0x000000021000780c */ /* 0x000fe20003f45270 */
[----:B------:R-:W-:Y:S01]  /*17170*/  HGMMA.64x64x16.F32.BF16 R88, R148, gdesc[UR4].tnspB, R88, gsb0 ;  /* 0x40e0000494587df0 */ /* 0x000fe20008001858 */
[----:B------:R-:W-:Y:S01]  /*17180*/  R2UR UR6, R8 ;  /* 0x00000000080672ca */ /* 0x000fe200000e0000 */
[----:B------:R-:W-:Y:S01]  /*17190*/  VIADD R8, R6, 0x100 ;  /* 0x0000010006087836 */ /* 0x000fe20000000000 */
[----:B------:R-:W-:Y:S01]  /*171a0*/  R2UR UR7, R9 ;  /* 0x00000000090772ca */ /* 0x000fe200000e0000 */
[----:B------:R-:W-:Y:S01]  /*171b0*/  IMAD.MOV.U32 R9, RZ, RZ, 0x40000040 ;  /* 0x40000040ff097424 */ /* 0x000fe200078e00ff */
[----:B------:R-:W-:Y:S01]  /*171c0*/  SEL R16, R16, RZ, P2 ;  /* 0x000000ff10107207 */ /* 0x000fe20001000000 */
[----:B0-----:R-:W-:Y:S01]  /*171d0*/  FADD.FTZ R2, R0, R3 ;  /* 0x0000000300027221 */ /* 0x001fe20000010000 */
[----:B------:R-:W-:-:S04]  /*171e0*/  SEL R3, RZ, 0x1, P2 ;  /* 0x00000001ff037807 */ /* 0x000fc80001000000 */
[----:B------:R-:W-:Y:S01]  /*171f0*/  LOP3.LUT R154, R154, R3, RZ, 0x3c, !PT ;  /* 0x000000039a9a7212 */ /* 0x000fe200078e3cff */
[----:B------:R-:W-:Y:S01]  /*17200*/  IMAD.MOV.U32 R3, RZ, RZ, -0x800000 ;  /* 0xff800000ff037424 */ /* 0x000fe200078e00ff */
[----:B------:R-:W-:Y:S02]  /*17210*/  WARPGROUP.DEPBAR.LE gsb0, 0x0 ;  /* 0x00008000000079c5 */ /* 0x000fe40000010000 */
[----:B------:R-:W-:-:S06]  /*17220*/  WARPGROUP.ARRIVE ;  /* 0x00000000000079c5 */ /* 0x000fcc0000000000 */
[----:B------:R-:W-:Y:S01]  /*17230*/  HGMMA.64x64x16.F32.BF16 R88, R144, gdesc[UR4].tnspB, R88, gsb0 ;  /* 0x40e0000490587df0 */ /* 0x000fe20008001858 */
[----:B------:R-:W-:Y:S01]  /*17240*/  R2UR UR6, R8 ;  /* 0x00000000080672ca */ /* 0x000fe200000e0000 */
[----:B------:R-:W-:Y:S01]  /*17250*/  VIADD R8, R6, 0x180 ;  /* 0x0000018006087836 */ /* 0x000fe20000000000 */
[----:B------:R-:W-:Y:S01]  /*17260*/  R2UR UR7, R9 ;  /* 0x00000000090772ca */ /* 0x000fe200000e0000 */
[----:B------:R-:W-:Y:S01]  /*17270*/  IMAD.MOV.U32 R9, RZ, RZ, 0x40000040 ;  /* 0x40000040ff097424 */ /* 0x000fe200078e00ff */
[----:B------:R-:W-:Y:S02]  /*17280*/  WARPGROUP.DEPBAR.LE gsb0, 0x0 ;  /* 0x00008000000079c5 */ /* 0x000fe40000010000 */
[----:B------:R-:W-:-:S09]  /*17290*/  WARPGROUP.ARRIVE ;  /* 0x00000000000079c5 */ /* 0x000fd20000000000 */
        /* <DEDUP_REMOVED lines=11> */
[----:B------:R-:W-:Y:S02]  /*17350*/  IMAD.MOV.U32 R9, RZ, RZ, 0x40000040 ;  /* 0x40000040ff097424 */ /* 0x000fe400078e00ff */
[----:B--2---:R-:W-:-:S05]  /*17360*/  VIADD R13, R13, 0x1 ;  /* 0x000000010d0d7836 */ /* 0x004fca0000000000 */
[----:B------:R-:W-:Y:S01]  /*17370*/  STL [R1+0x70], R13 ;  /* 0x0000700d01007387 */ /* 0x000fe20000100800 */
[----:B------:R-:W-:Y:S02]  /*17380*/  WARPGROUP.DEPBAR.LE gsb0, 0x0 ;  /* 0x00008000000079c5 */ /* 0x000fe40000010000 */
[----:B------:R-:W-:-:S06]  /*17390*/  WARPGROUP.ARRIVE ;  /* 0x00000000000079c5 */ /* 0x000fcc0000000000 */
[----:B------:R-:W-:Y:S01]  /*173a0*/  HGMMA.64x64x16.F32.BF16 R88, R132, gdesc[UR4].tnspB, R88, gsb0 ;  /* 0x40e0000484587df0 */ /* 0x000fe20008001858 */
[----:B------:R-:W-:Y:S01]  /*173b0*/  R2UR UR6, R8 ;  /* 0x00000000080672ca */ /* 0x000fe200000e0000 */
[C---:B------:R-:W-:Y:S01]  /*173c0*/  VIADD R8, R6.reuse, 0x300 ;  /* 0x0000030006087836 */ /* 0x040fe20000000000 */
[----:B------:R-:W-:Y:S01]  /*173d0*/  R2UR UR7, R9 ;  /* 0x00000000090772ca */ /* 0x000fe200000e0000 */
[----:B------:R-:W-:Y:S02]  /*173e0*/  IMAD.MOV.U32 R9, RZ, RZ, 0x40000040 ;  /* 0x40000040ff097424 */ /* 0x000fe400078e00ff */
[----:B------:R-:W-:Y:S01]  /*173f0*/  VIADD R6, R6, 0x380 ;  /* 0x0000038006067836 */ /* 0x000fe20000000000 */
[----:B------:R-:W-:Y:S02]  /*17400*/  WARPGROUP.DEPBAR.LE gsb0, 0x0 ;  /* 0x00008000000079c5 */ /* 0x000fe40000010000 */
[----:B------:R-:W-:-:S07]  /*17410*/  WARPGROUP.ARRIVE ;  /* 0x00000000000079c5 */ /* 0x000fce0000000000 */
[----:B------:R-:W-:Y:S01]  /*17420*/  HGMMA.64x64x16.F32.BF16 R88, R128, gdesc[UR4].tnspB, R88, gsb0 ;  /* 0x40e0000480587df0 */ /* 0x000fe20008001858 */
[----:B------:R-:W-:Y:S02]  /*17430*/  R2UR UR6, R8 ;  /* 0x00000000080672ca */ /* 0x000fe400000e0000 */
[----:B------:R-:W-:Y:S02]  /*17440*/  R2UR UR7, R9 ;  /* 0x00000000090772ca */ /* 0x000fe400000e0000 */
[----:B------:R-:W0:Y:S02]  /*17450*/  SHFL.BFLY PT, R9, R4, 0x2, 0x1f ;  /* 0x0c401f0004097f89 */ /* 0x000e2400000e0000 */
[----:B0-----:R-:W-:Y:S01]  /*17460*/  FADD.FTZ R9, R9, R4 ;  /* 0x0000000409097221 */ /* 0x001fe20000010000 */
[----:B------:R-:W-:-:S04]  /*17470*/  IMAD.MOV.U32 R4, RZ, RZ, RZ ;  /* 0x000000ffff047224 */ /* 0x000fc800078e00ff */
[----:B------:R-:W0:Y:S02]  /*17480*/  SHFL.BFLY PT, R0, R9, 0x1, 0x1f ;  /* 0x0c201f0009007f89 */ /* 0x000e2400000e0000 */
[----:B0-----:R-:W-:Y:S01]  /*17490*/  FADD.FTZ R10, R9, R0 ;  /* 0x00000000090a7221 */ /* 0x001fe20000010000 */
[----:B------:R-:W-:Y:S02]  /*174a0*/  @!P1 VIADD R9, R11, 0x16860 ;  /* 0x000168600b099836 */ /* 0x000fe40000000000 */
[----:B------:R-:W-:Y:S02]  /*174b0*/  IMAD.MOV.U32 R0, RZ, RZ, -0x800000 ;  /* 0xff800000ff007424 */ /* 0x000fe400078e00ff */
[----:B------:R-:W-:Y:S02]  /*174c0*/  FSETP.NE.FTZ.AND P0, PT, R10, RZ, PT ;  /* 0x000000ff0a00720b */ /* 0x000fe40003f15000 */
[----:B------:R-:W-:-:S11]  /*174d0*/  @!P1 PRMT R9, RZ, 0x654, R9 ;  /* 0x00000654ff099816 */ /* 0x000fd60000000009 */
[----:B------:R-:W-:Y:S01]  /*174e0*/  @P0 MUFU.RCP R4, R10 ;  /* 0x0000000a00040308 */ /* 0x000fe20000001000 */
[----:B------:R-:W-:Y:S02]  /*174f0*/  WARPGROUP.DEPBAR.LE gsb0, 0x0 ;  /* 0x00008000000079c5 */ /* 0x000fe40000010000 */
[----:B------:R-:W-:-:S06]  /*17500*/  WARPGROUP.ARRIVE ;  /* 0x00000000000079c5 */ /* 0x000fcc0000000000 */
[----:B------:R-:W-:Y:S01]  /*17510*/  HGMMA.64x64x16.F32.BF16 R88, R124, gdesc[UR4].tnspB, R88, gsb0 ;  /* 0x40e000047c587df0 */ /* 0x000fe20008001858 */
[----:B------:R-:W-:Y:S02]  /*17520*/  R2UR UR6, R6 ;  /* 0x00000000060672ca */ /* 0x000fe400000e0000 */
[----:B------:R-:W-:Y:S01]  /*17530*/  R2UR UR7, R7 ;  /* 0x00000000070772ca */ /* 0x000fe200000e0000 */
[----:B------:R-:W0:Y:S01]  /*17540*/  @P0 MUFU.LG2 R6, R10 ;  /* 0x0000000a00060308 */ /* 0x000e220000000c00 */
[----:B------:R-:W1:Y:S01]  /*17550*/  SHFL.BFLY PT, R7, R2, 0x1, 0x1f ;  /* 0x0c201f0002077f89 */ /* 0x000e6200000e0000 */
[----:B0-----:R-:W-:Y:S01]  /*17560*/  @P0 FMUL.FTZ R6, R6, 0.69314718246459960938 ;  /* 0x3f31721806060820 */ /* 0x001fe20000410000 */
[----:B-1----:R-:W-:Y:S01]  /*17570*/  FADD.FTZ R12, R2, R7 ;  /* 0x00000007020c7221 */ /* 0x002fe20000010000 */
[----:B------:R-:W-:Y:S02]  /*17580*/  IMAD.MOV.U32 R2, RZ, RZ, RZ ;  /* 0x000000ffff027224 */ /* 0x000fe400078e00ff */
[----:B------:R-:W-:-:S02]  /*17590*/  @P0 FMUL.FTZ R7, R39, 0.69314718246459960938 ;  /* 0x3f31721827070820 */ /* 0x000fc40000410000 */
[----:B------:R-:W-:Y:S02]  /*175a0*/  FSETP.NE.FTZ.AND P3, PT, R12, RZ, PT ;  /* 0x000000ff0c00720b */ /* 0x000fe40003f75000 */
[----:B------:R-:W-:Y:S01]  /*175b0*/  @P0 FFMA.FTZ R0, R7, R14, R6 ;  /* 0x0000000e07000223 */ /* 0x000fe20000010006 */
[----:B------:R-:W-:-:S10]  /*175c0*/  PLOP3.LUT P0, PT, PT, PT, PT, 0x8, 0x0 ;  /* 0x000000000000781c */ /* 0x000fd40003f0e170 */
[----:B------:R-:W0:Y:S01]  /*175d0*/  @P3 MUFU.LG2 R8, R12 ;  /* 0x0000000c00083308 */ /* 0x000e220000000c00 */
[----:B------:R-:W-:-:S07]  /*175e0*/  @P3 FMUL.FTZ R39, R39, 0.69314718246459960938 ;  /* 0x3f31721827273820 */ /* 0x000fce0000410000 */
[----:B------:R-:W1:Y:S01]  /*175f0*/  @P3 MUFU.RCP R2, R12 ;  /* 0x0000000c00023308 */ /* 0x000e620000001000 */
[----:B0-----:R-:W-:-:S04]  /*17600*/  @P3 FMUL.FTZ R8, R8, 0.69314718246459960938 ;  /* 0x3f31721808083820 */ /* 0x001fc80000410000 */
[----:B------:R-:W-:Y:S01]  /*17610*/  @P3 FFMA.FTZ R3, R39, R5, R8 ;  /* 0x0000000527033223 */ /* 0x000fe20000010008 */
[----:B------:R-:W-:Y:S02]  /*17620*/  WARPGROUP.DEPBAR.LE gsb0, 0x0 ;  /* 0x00008000000079c5 */ /* 0x000fe40000010000 */
[----:B------:R-:W-:-:S06]  /*17630*/  WARPGROUP.ARRIVE ;  /* 0x00000000000079c5 */ /* 0x000fcc0000000000 */
[----:B------:R-:W-:Y:S03]  /*17640*/  HGMMA.64x64x16.F32.BF16 R88, R120, gdesc[UR4].tnspB, R88, gsb0 ;  /* 0x40e0000478587df0 */ /* 0x000fe60008001858 */
        /* <DEDUP_REMOVED lines=33> */
[----:B0-----:R-:W-:-:S07]  /*17860*/  FMUL.FTZ R119, R119, R2 ;  /* 0x0000000277777220 */ /* 0x001fce0000410000 */
.L_x_1416:
[----:B------:R-:W0:Y:S01]  /*17870*/  S2R R2, SR_TID.X ;  /* 0x0000000000027919 */ /* 0x000e220000002100 */
[----:B------:R-:W-:Y:S05]  /*17880*/  WARPSYNC.ALL ;  /* 0x0000000000007948 */ /* 0x000fea0003800000 */
[----:B------:R-:W1:Y:S08]  /*17890*/  S2UR UR5, SR_CgaCtaId ;  /* 0x00000000000579c3 */ /* 0x000e700000008800 */
[----:B------:R-:W-:Y:S06]  /*178a0*/  BAR.SYNC.DEFER_BLOCKING 0x5, 0x200 ;  /* 0x0148000000007b1d */ /* 0x000fec0000010000 */
[----:B------:R-:W-:Y:S01]  /*178b0*/  UMOV UR4, 0x400 ;  /* 0x0000040000047882 */ /* 0x000fe20000000000 */
[----:B------:R-:W-:Y:S01]  /*178c0*/  BSSY B0, `(.L_x_1524) ;  /* 0x0000241000007945 */ /* 0x000fe20003800000 */
[----:B-1----:R-:W-:Y:S01]  /*178d0*/  ULEA UR4, UR5, UR4, 0x18 ;  /* 0x0000000405047291 */ /* 0x002fe2000f8ec03f */
[----:B0-----:R-:W-:-:S05]  /*178e0*/  VIADD R48, R2, 0xffffff80 ;  /* 0xffffff8002307836 */ /* 0x001fca0000000000 */
[----:B------:R-:W-:Y:S01]  /*178f0*/  IMAD.U32 R2, RZ, RZ, UR4 ;  /* 0x00000004ff027e24 */ /* 0x000fe2000f8e00ff */
[--C-:B------:R-:W-:Y:S02]  /*17900*/  SHF.R.S32.HI R46, RZ, 0x1f, R48.reuse ;  /* 0x0000001fff2e7819 */ /* 0x100fe40000011430 */
[----:B------:R-:W-:Y:S02]  /*17910*/  SHF.R.S32.HI R4, RZ, 0x1f, R48 ;  /* 0x0000001fff047819 */ /* 0x000fe40000011430 */
[-C--:B------:R-:W-:Y:S01]  /*17920*/  LEA.HI R46, R46, R48.reuse, RZ, 0x3 ;  /* 0x000000302e2e7211 */ /* 0x080fe200078f18ff */
[----:B------:R0:W1:Y:S01]  /*17930*/  LDS.128 R28, [R2+0x168d0] ;  /* 0x0168d000021c7984 */ /* 0x0000620000000c00 */
[----:B------:R-:W-:Y:S02]  /*17940*/  LEA.HI R4, R4, R48, RZ, 0x3 ;  /* 0x0000003004047211 */ /* 0x000fe400078f18ff */
[----:B------:R-:W-:Y:S02]  /*17950*/  LOP3.LUT R46, R46, 0xfffffff8, RZ, 0xc0, !PT ;  /* 0xfffffff82e2e7812 */ /* 0x000fe400078ec0ff */
[----:B------:R-:W-:-:S03]  /*17960*/  SHF.R.S32.HI R45, RZ, 0x3, R4 ;  /* 0x00000003ff2d7819 */ /* 0x000fc60000011404 */
[----:B------:R-:W-:-:S04]  /*17970*/  IMAD.IADD R46, R48, 0x1, -R46 ;  /* 0x00000001302e7824 */ /* 0x000fc800078e0a2e */
[----:B------:R-:W-:-:S05]  /*17980*/  IMAD.SHL.U32 R44, R46, 0x8, RZ ;  /* 0x000000082e2c7824 */ /* 0x000fca00078e00ff */
[----:B------:R-:W-:Y:S01]  /*17990*/  SHF.R.S32.HI R43, RZ, 0x1f, R44 ;  /* 0x0000001fff2b7819 */ /* 0x000fe2000001142c */
[----:B------:R-:W-:Y:S06]  /*179a0*/  BAR.ARV 0x4, 0x200 ;  /* 0x0108000000007b1d */ /* 0x000fec0000002000 */
[----:B0-----:R-:W-:Y:S05]  /*179b0*/  @P0 BRA `(.L_x_1525) ;  /* 0x0000001800340947 */ /* 0x001fea0003800000 */
[----:B------:R-:W2:Y:S01]  /*179c0*/  LDL R6, [R1+0x80] ;  /* 0x0000800001067983 */ /* 0x000ea20000100800 */
[----:B------:R-:W-:-:S03]  /*179d0*/  ULDC UR4, c[0x0][0xad4] ;  /* 0x0002b50000047ab9 */ /* 0x000fc60000000800 */
[----:B------:R-:W3:Y:S04]  /*179e0*/  LDL.LU R34, [R1+0x68] ;  /* 0x0000680001227983 */ /* 0x000ee80000300800 */
[----:B------:R-:W4:Y:S01]  /*179f0*/  LDL R40, [R1+0x6c] ;  /* 0x00006c0001287983 */ /* 0x000f220000100800 */
[----:B------:R-:W0:Y:S01]  /*17a00*/  S2R R5, SR_SWINHI ;  /* 0x0000000000057919 */ /* 0x000e220000002f00 */
[----:B-----5:R-:W-:Y:S02]  /*17a10*/  MOV R24, R2 ;  /* 0x0000000200187202 */ /* 0x020fe40000000f00 */
[----:B0-----:R-:W-:Y:S02]  /*17a20*/  MOV R25, R5 ;  /* 0x0000000500197202 */ /* 0x001fe40000000f00 */
[----:B------:R-:W-:Y:S01]  /*17a30*/  F2FP.BF16.F32.PACK_AB R14, R27, R26 ;  /* 0x0000001a1b0e723e */ /* 0x000fe200000010ff */
[----:B-1----:R-:W-:-:S02]  /*17a40*/  IMAD.MOV.U32 R28, RZ, RZ, RZ ;  /* 0x000000ffff1c7224 */ /* 0x002fc400078e00ff */
[----:B--2---:R-:W-:-:S03]  /*17a50*/  IMAD.WIDE R10, R6, 0x2, R24 ;  /* 0x00000002060a7825 */ /* 0x004fc600078e0218 */
[----:B------:R-:W-:-:S05]  /*17a60*/  IADD3 R33, P0, R10, 0x60, RZ ;  /* 0x000000600a217810 */ /* 0x000fca0007f1e0ff */
[----:B------:R-:W-:Y:S01]  /*17a70*/  IMAD.X R5, RZ, RZ, R11, P0 ;  /* 0x000000ffff057224 */ /* 0x000fe200000e060b */
[----:B---3--:R-:W-:-:S04]  /*17a80*/  ISETP.NE.AND P0, PT, R34, RZ, PT ;  /* 0x000000ff2200720c */ /* 0x008fc80003f05270 */
[----:B------:R-:W-:Y:S01]  /*17a90*/  SEL R39, R34, UR4, P0 ;  /* 0x0000000422277c07 */ /* 0x000fe20008000000 */
[----:B------:R-:W-:Y:S05]  /*17aa0*/  WARPSYNC.ALL ;  /* 0x0000000000007948 */ /* 0x000fea0003800000 */
[----:B------:R-:W-:Y:S01]  /*17ab0*/  BAR.SYNC.DEFER_BLOCKING 0x1, 0x180 ;  /* 0x0046000000007b1d */ /* 0x000fe20000010000 */
[C---:B------:R-:W-:Y:S02]  /*17ac0*/  IADD3 R13, P2, R10.reuse, 0x20, RZ ;  /* 0x000000200a0d7810 */ /* 0x040fe40007f5e0ff */
[C---:B------:R-:W-:Y:S02]  /*17ad0*/  IADD3 R15, P1, R10.reuse, 0x40, RZ ;  /* 0x000000400a0f7810 */ /* 0x040fe40007f3e0ff */
[----:B------:R-:W-:Y:S01]  /*17ae0*/  LOP3.LUT R9, R10, 0x380, RZ, 0xc0, !PT ;  /* 0x000003800a097812 */ /* 0x000fe200078ec0ff */
[----:B------:R-:W-:Y:S01]  /*17af0*/  ULDC.64 UR6, c[0x0][0xc08] ;  /* 0x0003020000067ab9 */ /* 0x000fe20000000a00 */
[----:B------:R-:W-:Y:S01]  /*17b00*/  LOP3.LUT R4, R13, 0x380, RZ, 0xc0, !PT ;  /* 0x000003800d047812 */ /* 0x000fe200078ec0ff */
[----:B------:R-:W-:Y:S01]  /*17b10*/  ULDC.64 UR4, c[0x0][0xc00] ;  /* 0x0003000000047ab9 */ /* 0x000fe20000000a00 */
[----:B------:R-:W-:-:S02]  /*17b20*/  LOP3.LUT R6, R15, 0x380, RZ, 0xc0, !PT ;  /* 0x000003800f067812 */ /* 0x000fc400078ec0ff */
[----:B------:R-:W-:Y:S02]  /*17b30*/  LOP3.LUT R12, R33, 0x380, RZ, 0xc0, !PT ;  /* 0x00000380210c7812 */ /* 0x000fe400078ec0ff */
[----:B------:R-:W-:Y:S02]  /*17b40*/  ISETP.NE.U32.AND P0, PT, RZ, UR6, PT ;  /* 0x00000006ff007c0c */ /* 0x000fe4000bf05070 */
[----:B------:R-:W-:Y:S02]  /*17b50*/  SHF.R.U64 R9, R9, 0x3, RZ ;  /* 0x0000000309097819 */ /* 0x000fe400000012ff */
[----:B------:R-:W-:Y:S02]  /*17b60*/  SHF.R.U64 R4, R4, 0x3, RZ ;  /* 0x0000000304047819 */ /* 0x000fe400000012ff */
[----:B------:R-:W-:Y:S02]  /*17b70*/  SHF.R.U64 R6, R6, 0x3, RZ ;  /* 0x0000000306067819 */ /* 0x000fe400000012ff */
[----:B------:R-:W-:-:S02]  /*17b80*/  SHF.R.U64 R12, R12, 0x3, RZ ;  /* 0x000000030c0c7819 */ /* 0x000fc400000012ff */
[----:B------:R-:W-:Y:S02]  /*17b90*/  ISETP.NE.AND.EX P0, PT, RZ, UR7, PT, P0 ;  /* 0x00000007ff007c0c */ /* 0x000fe4000bf05300 */
[----:B------:R-:W-:Y:S01]  /*17ba0*/  LOP3.LUT R10, R9, R10, RZ, 0x3c, !PT ;  /* 0x0000000a090a7212 */ /* 0x000fe200078e3cff */
[--C-:B------:R-:W-:Y:S01]  /*17bb0*/  IMAD.X R7, RZ, RZ, R11.reuse, P1 ;  /* 0x000000ffff077224 */ /* 0x100fe200008e060b */
[----:B------:R-:W-:Y:S01]  /*17bc0*/  LOP3.LUT R8, R4, R13, RZ, 0x3c, !PT ;  /* 0x0000000d04087212 */ /* 0x000fe200078e3cff */
[----:B------:R-:W-:Y:S01]  /*17bd0*/  IMAD.X R9, RZ, RZ, R11, P2 ;  /* 0x000000ffff097224 */ /* 0x000fe200010e060b */
[----:B------:R-:W-:Y:S02]  /*17be0*/  LOP3.LUT R6, R6, R15, RZ, 0x3c, !PT ;  /* 0x0000000f06067212 */ /* 0x000fe400078e3cff */
[----:B------:R-:W-:Y:S02]  /*17bf0*/  LOP3.LUT R4, R12, R33, RZ, 0x3c, !PT ;  /* 0x000000210c047212 */ /* 0x000fe400078e3cff */
[----:B------:R-:W-:Y:S01]  /*17c00*/  MOV R10, R10 ;  /* 0x0000000a000a7202 */ /* 0x000fe20000000f00 */
[----:B------:R-:W4:Y:S01]  /*17c10*/  LDC.64 R32, c[0x0][0xc00] ;  /* 0x00030000ff207b82 */ /* 0x000f220000000a00 */
[----:B------:R-:W-:-:S02]  /*17c20*/  F2FP.BF16.F32.PACK_AB R12, R21, R20 ;  /* 0x00000014150c723e */ /* 0x000fc400000010ff */
[----:B------:R-:W-:Y:S02]  /*17c30*/  F2FP.BF16.F32.PACK_AB R13, R91, R90 ;  /* 0x0000005a5b0d723e */ /* 0x000fe400000010ff */
[----:B------:R-:W-:Y:S02]  /*17c40*/  F2FP.BF16.F32.PACK_AB R15, R95, R94 ;  /* 0x0000005e5f0f723e */ /* 0x000fe400000010ff */
[----:B------:R-:W-:Y:S01]  /*17c50*/  MOV R37, R6 ;  /* 0x0000000600257202 */ /* 0x000fe20000000f00 */
[----:B------:R-:W0:Y:S01]  /*17c60*/  @P0 LDC.64 R34, c[0x0][0xc08] ;  /* 0x00030200ff220b82 */ /* 0x000e220000000a00 */
[----:B------:R-:W-:Y:S01]  /*17c70*/  MOV R36, R4 ;  /* 0x0000000400247202 */ /* 0x000fe20000000f00 */
[----:B------:R1:W-:Y:S01]  /*17c80*/  STSM.16.M88.4 [R10], R12 ;  /* 0x0000000c0a007844 */ /* 0x0003e20000000200 */
[----:B------:R-:W-:Y:S02]  /*17c90*/  MOV R38, R8 ;  /* 0x0000000800267202 */ /* 0x000fe40000000f00 */
[----:B------:R-:W-:-:S02]  /*17ca0*/  F2FP.BF16.F32.PACK_AB R4, R97, R96 ;  /* 0x000000606104723e */ /* 0x000fc400000010ff */
[----:B------:R-:W-:Y:S02]  /*17cb0*/  F2FP.BF16.F32.PACK_AB R5, R99, R98 ;  /* 0x000000626305723e */ /* 0x000fe400000010ff */
[----:B------:R-:W-:Y:S02]  /*17cc0*/  F2FP.BF16.F32.PACK_AB R6, R101, R100 ;  /* 0x000000646506723e */ /* 0x000fe400000010ff */
[----:B------:R-:W-:Y:S02]  /*17cd0*/  F2FP.BF16.F32.PACK_AB R7, R103, R102 ;  /* 0x000000666707723e */ /* 0x000fe400000010ff */
[----:B------:R-:W-:Y:S02]  /*17ce0*/  F2FP.BF16.F32.PACK_AB R8, R105, R104 ;  /* 0x000000686908723e */ /* 0x000fe400000010ff */
[----:B------:R-:W-:Y:S02]  /*17cf0*/  F2FP.BF16.F32.PACK_AB R9, R107, R106 ;  /* 0x0000006a6b09723e */ /* 0x000fe400000010ff */
[----:B------:R-:W-:-:S02]  /*17d00*/  F2FP.BF16.F32.PACK_AB R11, R111, R110 ;  /* 0x0000006e6f0b723e */ /* 0x000fc400000010ff */
[----:B-1----:R-:W-:Y:S02]  /*17d10*/  F2FP.BF16.F32.PACK_AB R10, R109, R108 ;  /* 0x0000006c6d0a723e */ /* 0x002fe400000010ff */
[----:B------:R-:W-:Y:S02]  /*17d20*/  F2FP.BF16.F32.PACK_AB R12, R113, R112 ;  /* 0x00000070710c723e */ /* 0x000fe400000010ff */
[----:B------:R-:W-:Y:S02]  /*17d30*/  F2FP.BF16.F32.PACK_AB R13, R115, R114 ;  /* 0x00000072730d723e */ /* 0x000fe400000010ff */
[----:B------:R-:W-:Y:S02]  /*17d40*/  F2FP.BF16.F32.PACK_AB R14, R117, R116 ;  /* 0x00000074750e723e */ /* 0x000fe400000010ff */
[----:B------:R-:W-:Y:S01]  /*17d50*/  F2FP.BF16.F32.PACK_AB R15, R119, R118 ;  /* 0x00000076770f723e */ /* 0x000fe200000010ff */
[----:B------:R-:W-:Y:S04]  /*17d60*/  STSM.16.M88.4 [R38], R4 ;  /* 0x0000000426007844 */ /* 0x000fe80000000200 */
[----:B------:R1:W-:Y:S04]  /*17d70*/  STSM.16.M88.4 [R37], R8 ;  /* 0x0000000825007844 */ /* 0x0003e80000000200 */
[----:B------:R2:W-:Y:S01]  /*17d80*/  STSM.16.M88.4 [R36], R12 ;  /* 0x0000000c24007844 */ /* 0x0005e20000000200 */
[----:B------:R-:W-:Y:S01]  /*17d90*/  BAR.SYNC.DEFER_BLOCKING 0x1, 0x180 ;  /* 0x0046000000007b1d */ /* 0x000fe20000010000 */
[----:B------:R-:W-:-:S04]  /*17da0*/  ISETP.NE.U32.AND P3, PT, RZ, UR4, PT ;  /* 0x00000004ff007c0c */ /* 0x000fc8000bf65070 */
[----:B------:R-:W-:Y:S01]  /*17db0*/  ISETP.NE.AND.EX P3, PT, RZ, UR5, PT, P3 ;  /* 0x00000005ff007c0c */ /* 0x000fe2000bf65330 */
[----:B------:R-:W-:Y:S01]  /*17dc0*/  ULDC UR6, c[0x0][0xa88] ;  /* 0x0002a20000067ab9 */ /* 0x000fe20000000800 */
[C---:B----4-:R-:W-:Y:S01]  /*17dd0*/  IMAD.WIDE R32, R40.reuse, 0x4, R32 ;  /* 0x0000000428207825 */ /* 0x050fe200078e0220 */
[----:B------:R-:W-:Y:S01]  /*17de0*/  ISETP.GT.AND P1, PT, R39, 0x1, PT ;  /* 0x000000012700780c */ /* 0x000fe20003f24270 */
[----:B-1----:R-:W1:Y:S02]  /*17df0*/  LDC R8, c[0x0][0xbe8] ;  /* 0x0002fa00ff087b82 */ /* 0x002e640000000800 */
[----:B------:R-:W-:Y:S02]  /*17e00*/  IMAD.U32 R47, RZ, RZ, UR6 ;  /* 0x00000006ff2f7e24 */ /* 0x000fe4000f8e00ff */
[----:B0-----:R-:W-:-:S05]  /*17e10*/  @P0 IMAD.WIDE R4, R40, 0x4, R34 ;  /* 0x0000000428040825 */ /* 0x001fca00078e0222 */
[----:B------:R0:W5:Y:S04]  /*17e20*/  @P3 LDG.E R28, desc[UR40][R32.64] ;  /* 0x00000028201c3981 */ /* 0x000168000c1e1900 */
[----:B------:R0:W5:Y:S01]  /*17e30*/  @P0 LDG.E R47, desc[UR40][R4.64] ;  /* 0x00000028042f0981 */ /* 0x000162000c1e1900 */
[----:B------:R-:W-:-:S05]  /*17e40*/  IMAD.MOV.U32 R34, RZ, RZ, 0x9b8 ;  /* 0x000009b8ff227424 */ /* 0x000fca00078e00ff */
[----:B------:R-:W-:-:S04]  /*17e50*/  SEL R34, R34, 0x978, P1 ;  /* 0x0000097822227807 */ /* 0x000fc80000800000 */
[----:B--2---:R0:W2:Y:S08]  /*17e60*/  LDC.64 R12, c[0x0][R34+0x220] ;  /* 0x00008800220c7b82 */ /* 0x0040b00000000a00 */
[----:B------:R0:W3:Y:S08]  /*17e70*/  LDC.64 R14, c[0x0][R34+0x218] ;  /* 0x00008600220e7b82 */ /* 0x0000f00000000a00 */
[----:B------:R0:W4:Y:S01]  /*17e80*/  LDC.64 R10, c[0x0][R34+0x228] ;  /* 0x00008a00220a7b82 */ /* 0x0001220000000a00 */
[----:B-1----:R-:W-:Y:S01]  /*17e90*/  ISETP.NE.AND P2, PT, R8, 0x1, PT ;  /* 0x000000010800780c */ /* 0x002fe20003f45270 */
[----:B0-----:R-:W-:-:S12]  /*17ea0*/  @P0 BRA `(.L_x_1526) ;  /* 0x0000000000100947 */ /* 0x001fd80003800000 */
[----:B------:R-:W-:Y:S05]  /*17eb0*/  @!P3 BRA `(.L_x_1526) ;  /* 0x00000000000cb947 */ /* 0x000fea0003800000 */
[----:B------:R-:W2:Y:S04]  /*17ec0*/  LDG.E R4, desc[UR40][R32.64] ;  /* 0x0000002820047981 */ /* 0x000ea8000c1e1900 */
[----:B-----5:R-:W2:Y:S02]  /*17ed0*/  LDG.E R47, desc[UR40][R32.64+0x4] ;  /* 0x00000428202f7981 */ /* 0x020ea4000c1e1900 */
[----:B--2---:R-:W-:-:S07]  /*17ee0*/  IMAD.IADD R47, R47, 0x1, -R4 ;  /* 0x000000012f2f7824 */ /* 0x004fce00078e0a04 */
.L_x_1526:
[----:B------:R-:W3:Y:S04]  /*17ef0*/  LDL R49, [R1+0x64] ;  /* 0x0000640001317983 */ /* 0x000ee80000100800 */
[----:B------:R-:W4:Y:S04]  /*17f00*/  LDL R38, [R1+0x4c] ;  /* 0x00004c0001267983 */ /* 0x000f280000100800 */
[----:B------:R-:W4:Y:S04]  /*17f10*/  LDL R50, [R1+0x1c] ;  /* 0x00001c0001327983 */ /* 0x000f280000100800 */
[----:B------:R-:W4:Y:S01]  /*17f20*/  LDL R48, [R1+0x74] ;  /* 0x0000740001307983 */ /* 0x000f220000100800 */
[----:B------:R-:W-:Y:S01]  /*17f30*/  ISETP.NE.U32.AND P0, PT, RZ, UR4, PT ;  /* 0x00000004ff007c0c */ /* 0x000fe2000bf05070 */
[----:B------:R0:W1:Y:S03]  /*17f40*/  LDC.64 R4, c[0x0][R34+0x210] ;  /* 0x0000840022047b82 */ /* 0x0000660000000a00 */
[----:B------:R-:W-:-:S02]  /*17f50*/  ISETP.NE.AND.EX P0, PT, RZ, UR5, PT, P0 ;  /* 0x00000005ff007c0c */ /* 0x000fc4000bf05300 */
[----:B------:R-:W-:Y:S02]  /*17f60*/  SHF.R.S32.HI R32, RZ, 0x1f, R40 ;  /* 0x0000001fff207819 */ /* 0x000fe40000011428 */
[----:B------:R-:W-:Y:S01]  /*17f70*/  SEL R9, R40, RZ, !P0 ;  /* 0x000000ff28097207 */ /* 0x000fe20004000000 */
[----:B------:R-:W1:Y:S01]  /*17f80*/  @P2 LDC R36, c[0x0][0xbec] ;  /* 0x0002fb00ff242b82 */ /* 0x000e620000000800 */
[----:B------:R-:W4:Y:S07]  /*17f90*/  LDL R40, [R1+0x7c] ;  /* 0x00007c0001287983 */ /* 0x000f2e0000100800 */
[----:B------:R-:W1:Y:S01]  /*17fa0*/  @P2 LDC R39, c[0x0][0xbf0] ;  /* 0x0002fc00ff272b82 */ /* 0x000e620000000800 */
[----:B------:R-:W-:-:S07]  /*17fb0*/  SEL R33, R32, RZ, !P0 ;  /* 0x000000ff20217207 */ /* 0x000fce0004000000 */
[----:B------:R-:W1:Y:S01]  /*17fc0*/  LDC.64 R6, c[0x0][0xba8] ;  /* 0x0002ea00ff067b82 */ /* 0x000e620000000a00 */
[----:B--2---:R-:W-:Y:S01]  /*17fd0*/  IMAD R13, R13, R9, RZ ;  /* 0x000000090d0d7224 */ /* 0x004fe200078e02ff */
[----:B0-----:R-:W0:Y:S03]  /*17fe0*/  S2R R34, SR_TID.X ;  /* 0x0000000000227919 */ /* 0x001e260000002100 */
[C---:B------:R-:W-:Y:S02]  /*17ff0*/  IMAD R37, R12.reuse, R33, R13 ;  /* 0x000000210c257224 */ /* 0x040fe400078e020d */
[----:B------:R-:W-:-:S04]  /*18000*/  IMAD.WIDE.U32 R12, R12, R9, RZ ;  /* 0x000000090c0c7225 */ /* 0x000fc800078e00ff */
[----:B------:R-:W-:Y:S01]  /*18010*/  IMAD.IADD R37, R13, 0x1, R37 ;  /* 0x000000010d257824 */ /* 0x000fe200078e0225 */
[----:B-1----:R-:W1:Y:S08]  /*18020*/  @!P1 LDC R6, c[0x0][0xb50] ;  /* 0x0002d400ff069b82 */ /* 0x002e700000000800 */
[----:B------:R-:W2:Y:S01]  /*18030*/  @!P1 LDC R7, c[0x0][0xb54] ;  /* 0x0002d500ff079b82 */ /* 0x000ea20000000800 */
[----:B0-----:R-:W-:-:S05]  /*18040*/  VIADD R42, R34, 0xffffff80 ;  /* 0xffffff80222a7836 */ /* 0x001fca0000000000 */
[----:B------:R-:W-:-:S04]  /*18050*/  SHF.R.S32.HI R34, RZ, 0x1f, R42 ;  /* 0x0000001fff227819 */ /* 0x000fc8000001142a */
[----:B------:R-:W-:-:S04]  /*18060*/  LEA.HI R34, R34, R42, RZ, 0x7 ;  /* 0x0000002a22227211 */ /* 0x000fc800078f38ff */
[----:B------:R-:W-:Y:S01]  /*18070*/  LOP3.LUT R34, R34, 0xffffff80, RZ, 0xc0, !PT ;  /* 0xffffff8022227812 */ /* 0x000fe200078ec0ff */
[----:B-----5:R-:W-:-:S04]  /*18080*/  IMAD R47, R47, R8, RZ ;  /* 0x000000082f2f7224 */ /* 0x020fc800078e02ff */
[----:B------:R-:W-:Y:S02]  /*18090*/  IMAD.IADD R34, R42, 0x1, -R34 ;  /* 0x000000012a227824 */ /* 0x000fe400078e0a22 */
[-C--:B---3--:R-:W-:Y:S02]  /*180a0*/  IMAD R35, R15, R49.reuse, RZ ;  /* 0x000000310f237224 */ /* 0x088fe400078e02ff */
[----:B------:R-:W-:-:S04]  /*180b0*/  IMAD.WIDE.U32 R14, R14, R49, RZ ;  /* 0x000000310e0e7225 */ /* 0x000fc800078e00ff */
[----:B----4-:R-:W-:Y:S01]  /*180c0*/  IMAD.IADD R41, R38, 0x1, R50 ;  /* 0x0000000126297824 */ /* 0x010fe200078e0232 */
[----:B------:R-:W-:Y:S02]  /*180d0*/  IADD3 R32, P0, P3, R12, R14, R28 ;  /* 0x0000000e0c207210 */ /* 0x000fe40007b1e01c */
[----:B------:R-:W-:Y:S01]  /*180e0*/  SEL R33, R48, RZ, P1 ;  /* 0x000000ff30217207 */ /* 0x000fe20000800000 */
[----:B------:R-:W-:-:S04]  /*180f0*/  @P2 IMAD.HI.U32 R14, R41, R36, RZ ;  /* 0x00000024290e2227 */ /* 0x000fc800078e00ff */
[----:B------:R-:W-:Y:S02]  /*18100*/  IMAD.IADD R38, R15, 0x1, R35 ;  /* 0x000000010f267824 */ /* 0x000fe400078e0223 */
[----:B------:R-:W-:Y:S01]  /*18110*/  IMAD.MOV.U32 R15, RZ, RZ, R41 ;  /* 0x000000ffff0f7224 */ /* 0x000fe200078e0029 */
[----:B------:R-:W-:Y:S01]  /*18120*/  @P2 SHF.R.U32.HI R15, RZ, R39, R14 ;  /* 0x00000027ff0f2219 */ /* 0x000fe2000001160e */
[-C--:B------:R-:W-:Y:S01]  /*18130*/  IMAD R35, R11, R33.reuse, RZ ;  /* 0x000000210b237224 */ /* 0x080fe200078e02ff */
[----:B------:R-:W-:Y:S01]  /*18140*/  SHF.R.S32.HI R11, RZ, 0x1f, R28 ;  /* 0x0000001fff0b7819 */ /* 0x000fe2000001141c */
[----:B------:R-:W-:-:S03]  /*18150*/  IMAD.WIDE.U32 R12, R10, R33, RZ ;  /* 0x000000210a0c7225 */ /* 0x000fc600078e00ff */
[----:B------:R-:W-:Y:S01]  /*18160*/  IADD3.X R33, R37, R38, R11, P0, P3 ;  /* 0x0000002625217210 */ /* 0x000fe200007e640b */
[----:B------:R-:W-:Y:S01]  /*18170*/  IMAD.MOV R37, RZ, RZ, -R15 ;  /* 0x000000ffff257224 */ /* 0x000fe200078e0a0f */
[----:B------:R-:W-:Y:S01]  /*18180*/  IADD3 R12, P0, P3, R15, R32, R12 ;  /* 0x000000200f0c7210 */ /* 0x000fe20007b1e00c */
[----:B------:R-:W-:Y:S01]  /*18190*/  IMAD.IADD R35, R13, 0x1, R35 ;  /* 0x000000010d237824 */ /* 0x000fe200078e0223 */
[----:B------:R-:W-:Y:S01]  /*181a0*/  SHF.R.S32.HI R10, RZ, 0x1f, R15 ;  /* 0x0000001fff0a7819 */ /* 0x000fe2000001140f */
[----:B------:R-:W-:-:S03]  /*181b0*/  IMAD R15, R8, R37, R41 ;  /* 0x00000025080f7224 */ /* 0x000fc600078e0229 */
[----:B------:R-:W-:Y:S01]  /*181c0*/  IADD3.X R13, R10, R33, R35, P0, P3 ;  /* 0x000000210a0d7210 */ /* 0x000fe200007e6423 */
[----:B------:R-:W-:Y:S01]  /*181d0*/  IMAD R5, R5, R15, RZ ;  /* 0x0000000f05057224 */ /* 0x000fe200078e02ff */
[----:B------:R-:W-:-:S05]  /*181e0*/  SHF.R.S32.HI R33, RZ, 0x1f, R15 ;  /* 0x0000001fff217819 */ /* 0x000fca000001140f */
[C---:B------:R-:W-:Y:S02]  /*181f0*/  IMAD R33, R4.reuse, R33, R5 ;  /* 0x0000002104217224 */ /* 0x040fe400078e0205 */
[----:B------:R-:W-:-:S04]  /*18200*/  IMAD.WIDE.U32 R4, R4, R15, R12 ;  /* 0x0000000f04047225 */ /* 0x000fc800078e000c */
[----:B------:R-:W-:Y:S01]  /*18210*/  IMAD.IADD R5, R5, 0x1, R33 ;  /* 0x0000000105057824 */ /* 0x000fe200078e0221 */
[----:B-1----:R-:W-:-:S04]  /*18220*/  LEA R14, P0, R4, R6, 0x2 ;  /* 0x00000006040e7211 */ /* 0x002fc800078010ff */
[----:B--2---:R-:W-:Y:S01]  /*18230*/  LEA.HI.X R7, R4, R7, R5, 0x2, P0 ;  /* 0x0000000704077211 */ /* 0x004fe200000f1405 */
[----:B------:R-:W-:Y:S01]  /*18240*/  SHFL.IDX PT, R12, R14, 0x1, 0x1c1f ;  /* 0x003c1f000e0c7f89 */ /* 0x000fe200000e0000 */
[----:B------:R-:W-:-:S03]  /*18250*/  IMAD.IADD R10, R40, 0x1, R50 ;  /* 0x00000001280a7824 */ /* 0x000fc600078e0232 */
[----:B------:R-:W-:Y:S04]  /*18260*/  SHFL.IDX PT, R4, R14, RZ, 0x1c1f ;  /* 0x001c1fff0e047589 */ /* 0x000fe800000e0000 */
[----:B------:R-:W0:Y:S04]  /*18270*/  SHFL.IDX PT, R5, R7, RZ, 0x1c1f ;  /* 0x001c1fff07057589 */ /* 0x000e2800000e0000 */
[----:B------:R-:W1:Y:S01]  /*18280*/  SHFL.IDX PT, R13, R7, 0x1, 0x1c1f ;  /* 0x003c1f00070d7f89 */ /* 0x000e6200000e0000 */
        /* <DEDUP_REMOVED lines=42> */
[----:B------:R-:W-:-:S03]  /*18530*/  IMAD.IADD R14, R50, 0x1, R0 ;  /* 0x00000001320e7824 */ /* 0x000fc600078e0200 */
[----:B------:R-:W5:Y:S01]  /*18540*/  LD.E.128 R36, desc[UR40][R36.64] ;  /* 0x0000002824247980 */ /* 0x000f62000c101d00 */
[----:B------:R-:W-:Y:S01]  /*18550*/  @!PT LDS RZ, [RZ] ;  /* 0x00000000fffff984 */ /* 0x000fe20000000800 */
[----:B------:R-:W-:Y:S01]  /*18560*/  @!PT LDS RZ, [RZ] ;  /* 0x00000000fffff984 */ /* 0x000fe20000000800 */
[----:B------:R-:W-:Y:S01]  /*18570*/  @!PT LDS RZ, [RZ] ;  /* 0x00000000fffff984 */ /* 0x000fe20000000800 */
[----:B------:R-:W-:Y:S01]  /*18580*/  @!PT LDS RZ, [RZ] ;  /* 0x00000000fffff984 */ /* 0x000fe20000000800 */
[----:B------:R2:W-:Y:S06]  /*18590*/  MEMBAR.ALL.CTA ;  /* 0x0000000000007992 */ /* 0x0005ec0000008000 */
[----:B--2---:R-:W2:Y:S01]  /*185a0*/  FENCE.VIEW.ASYNC.S ;  /* 0x00000000000073c6 */ /* 0x004ea20000000000 */
[----:B------:R-:W-:Y:S01]  /*185b0*/  IMAD R11, R49, UR5, R11 ;  /* 0x00000005310b7c24 */ /* 0x000fe2000f8e020b */
[----:B------:R-:W-:Y:S01]  /*185c0*/  ULDC.64 UR4, c[0x0][0xaf0] ;  /* 0x0002bc0000047ab9 */ /* 0x000fe20000000a00 */
[----:B0-----:R-:W-:-:S04]  /*185d0*/  @P2 IMAD.HI.U32 R0, R14, R13, RZ ;  /* 0x0000000d0e002227 */ /* 0x001fc800078e00ff */
[----:B------:R-:W-:Y:S02]  /*185e0*/  IMAD R12, R12, UR4, RZ ;  /* 0x000000040c0c7c24 */ /* 0x000fe4000f8e02ff */
[----:B------:R-:W-:Y:S01]  /*185f0*/  IMAD.MOV.U32 R3, RZ, RZ, R14 ;  /* 0x000000ffff037224 */ /* 0x000fe200078e000e */
[----:B-1----:R-:W-:Y:S01]  /*18600*/  @P2 SHF.R.U32.HI R3, RZ, R15, R0 ;  /* 0x0000000fff032219 */ /* 0x002fe20000011600 */
[C---:B------:R-:W-:Y:S02]  /*18610*/  IMAD R13, R9.reuse, UR5, R12 ;  /* 0x00000005090d7c24 */ /* 0x040fe4000f8e020c */
[----:B------:R-:W-:Y:S01]  /*18620*/  IMAD.WIDE.U32 R10, R9, UR4, R10 ;  /* 0x00000004090a7c25 */ /* 0x000fe2000f8e000a */
[----:B------:R-:W-:Y:S01]  /*18630*/  SHF.R.S32.HI R9, RZ, 0x1f, R3 ;  /* 0x0000001fff097819 */ /* 0x000fe20000011403 */
[----:B------:R-:W-:Y:S02]  /*18640*/  ULDC.64 UR4, c[0x0][0xae0] ;  /* 0x0002b80000047ab9 */ /* 0x000fe40000000a00 */
[----:B------:R-:W-:-:S02]  /*18650*/  IMAD.IADD R11, R11, 0x1, R13 ;  /* 0x000000010b0b7824 */ /* 0x000fc400078e020d */
[----:B------:R-:W-:Y:S02]  /*18660*/  VIADD R0, R2, 0x16820 ;  /* 0x0001682002007836 */ /* 0x000fe40000000000 */
        /* <DEDUP_REMOVED lines=21> */
[----:B------:R-:W-:Y:S01]  /*187c0*/  IMAD.IADD R42, R45, 0x1, R50 ;  /* 0x000000012d2a7824 */ /* 0x000fe200078e0232 */
        /* <DEDUP_REMOVED lines=13> */
[C---:B--2---:R-:W-:Y:S02]  /*188a0*/  @!P2 LEA.HI.X R3, R44.reuse, R0, R43, 0x1, P5 ;  /* 0x000000002c03a211 */ /* 0x044fe400028f0c2b */
[----:B------:R-:W0:Y:S01]  /*188b0*/  SHFL.IDX PT, R0, R41, 0x3, 0x181f ;  /* 0x00781f0029007f89 */ /* 0x000e2200000e0000 */
[C---:B---3--:R-:W-:Y:S02]  /*188c0*/  @!P4 LEA R45, P5, R44.reuse, R14, 0x1 ;  /* 0x0000000e2c2dc211 */ /* 0x048fe400078a08ff */
[----:B------:R-:W-:Y:S01]  /*188d0*/  @!P2 IMAD.MOV.U32 R9, RZ, RZ, R3 ;  /* 0x000000ffff09a224 */ /* 0x000fe200078e0003 */
[----:B------:R-:W1:Y:S01]  /*188e0*/  SHFL.IDX PT, R14, R40, 0x3, 0x181f ;  /* 0x00781f00280e7f89 */ /* 0x000e6200000e0000 */
[C-C-:B----4-:R-:W-:Y:S01]  /*188f0*/  @!P3 LEA.HI.X R21, R44.reuse, R8, R43.reuse, 0x1, P1 ;  /* 0x000000082c15b211 */ /* 0x150fe200008f0c2b */
[----:B------:R-:W-:Y:S01]  /*18900*/  @!P2 IMAD.MOV.U32 R8, RZ, RZ, R28 ;  /* 0x000000ffff08a224 */ /* 0x000fe200078e001c */
[----:B------:R-:W-:-:S04]  /*18910*/  @!P4 LEA.HI.X R10, R44, R10, R43, 0x1, P5 ;  /* 0x0000000a2c0ac211 */ /* 0x000fc800028f0c2b */
[----:B-----5:R2:W-:Y:S04]  /*18920*/  @!P2 ST.E.128 desc[UR40][R8.64], R4 ;  /* 0x000000040800a985 */ /* 0x0205e8000c101d28 */
[----:B------:R3:W-:Y:S01]  /*18930*/  @!P3 ST.E.128 desc[UR40][R20.64], R24 ;  /* 0x000000181400b985 */ /* 0x0007e2000c101d28 */
[----:B--2---:R-:W-:Y:S02]  /*18940*/  @!P4 IMAD.MOV.U32 R4, RZ, RZ, R45 ;  /* 0x000000ffff04c224 */ /* 0x004fe400078e002d */
[----:B------:R-:W-:-:S05]  /*18950*/  @!P4 IMAD.MOV.U32 R5, RZ, RZ, R10 ;  /* 0x000000ffff05c224 */ /* 0x000fca00078e000a */
[----:B01----:R3:W-:Y:S02]  /*18960*/  @!P4 ST.E.128 desc[UR40][R4.64], R32 ;  /* 0x000000200400c985 */ /* 0x0037e4000c101d28 */
.L_x_1740:
[----:B------:R-:W-:-:S05]  /*18970*/  VIADD R42, R42, 0x90 ;  /* 0x000000902a2a7836 */ /* 0x000fca0000000000 */
[----:B------:R-:W-:-:S13]  /*18980*/  ISETP.GE.OR P0, PT, R42, R47, P0 ;  /* 0x0000002f2a00720c */ /* 0x000fda0000706670 */
[----:B------:R-:W-:Y:S05]  /*18990*/  @P0 BRA `(.L_x_1529) ;  /* 0x0000001000cc0947 */ /* 0x000fea0003800000 */
[----:B------:R-:W-:-:S04]  /*189a0*/  LEA R14, P0, R44, R14, 0x1 ;  /* 0x0000000e2c0e7211 */ /* 0x000fc800078008ff */
[----:B------:R-:W-:-:S05]  /*189b0*/  LEA.HI.X R15, R44, R0, R43, 0x1, P0 ;  /* 0x000000002c0f7211 */ /* 0x000fca00000f0c2b */
[----:B------:R4:W-:Y:S01]  /*189c0*/  ST.E.128 desc[UR40][R14.64], R36 ;  /* 0x000000240e007985 */ /* 0x0009e2000c101d28 */
[----:B------:R-:W-:Y:S05]  /*189d0*/  BRA `(.L_x_1529) ;  /* 0x0000001000bc7947 */ /* 0x000fea0003800000 */
.L_x_1527:
        /* <DEDUP_REMOVED lines=11> */
[----:B------:R-:W-:Y:S02]  /*18a90*/  VIADD R35, R155, 0x10 ;  /* 0x000000109b237836 */ /* 0x000fe40000000000 */
[----:B------:R-:W-:-:S03]  /*18aa0*/  IMAD.WIDE.U32 R4, R49, UR4, R4 ;  /* 0x0000000431047c25 */ /* 0x000fc6000f8e0004 */
[----:B------:R-:W-:Y:S01]  /*18ab0*/  SHF.R.S32.HI R28, RZ, 0x1f, R35 ;  /* 0x0000001fff1c7819 */ /* 0x000fe20000011423 */
[----:B------:R-:W-:Y:S01]  /*18ac0*/  IMAD R5, R49, UR5, R5 ;  /* 0x0000000531057c24 */ /* 0x000fe2000f8e0205 */
[----:B------:R-:W-:Y:S01]  /*18ad0*/  ULDC.64 UR4, c[0x0][0xb40] ;  /* 0x0002d00000047ab9 */ /* 0x000fe20000000a00 */
[----:B------:R-:W-:Y:S02]  /*18ae0*/  VIADD R37, R155, 0x18 ;  /* 0x000000189b257836 */ /* 0x000fe40000000000 */
[----:B------:R-:W-:Y:S02]  /*18af0*/  IMAD R0, R0, UR4, RZ ;  /* 0x0000000400007c24 */ /* 0x000fe4000f8e02ff */
[----:B0-----:R-:W-:Y:S01]  /*18b00*/  @P2 IMAD.HI.U32 R12, R41, R12, RZ ;  /* 0x0000000c290c2227 */ /* 0x001fe200078e00ff */
[----:B------:R-:W-:-:S03]  /*18b10*/  SHF.R.S32.HI R34, RZ, 0x1f, R37 ;  /* 0x0000001fff227819 */ /* 0x000fc60000011425 */
[C---:B------:R-:W-:Y:S01]  /*18b20*/  IMAD R7, R9.reuse, UR5, R0 ;  /* 0x0000000509077c24 */ /* 0x040fe2000f8e0200 */
[----:B-1----:R-:W-:Y:S01]  /*18b30*/  @P2 SHF.R.U32.HI R3, RZ, R13, R12 ;  /* 0x0000000dff032219 */ /* 0x002fe2000001160c */
[----:B------:R-:W-:Y:S01]  /*18b40*/  IMAD.WIDE.U32 R4, R9, UR4, R4 ;  /* 0x0000000409047c25 */ /* 0x000fe2000f8e0004 */
[----:B------:R-:W-:Y:S02]  /*18b50*/  ULDC.64 UR4, c[0x0][0xb48] ;  /* 0x0002d20000047ab9 */ /* 0x000fe40000000a00 */
[----:B------:R-:W-:Y:S01]  /*18b60*/  SHF.R.S32.HI R0, RZ, 0x1f, R3 ;  /* 0x0000001fff007819 */ /* 0x000fe20000011403 */
[----:B------:R-:W-:Y:S02]  /*18b70*/  IMAD.IADD R5, R5, 0x1, R7 ;  /* 0x0000000105057824 */ /* 0x000fe400078e0207 */
[----:B------:R-:W-:Y:S02]  /*18b80*/  IMAD.MOV R7, RZ, RZ, -R3 ;  /* 0x000000ffff077224 */ /* 0x000fe400078e0a03 */
[----:B------:R-:W-:-:S04]  /*18b90*/  IMAD.WIDE.U32 R4, R48, UR4, R4 ;  /* 0x0000000430047c25 */ /* 0x000fc8000f8e0004 */
[----:B------:R-:W-:Y:S02]  /*18ba0*/  IMAD R7, R8, R7, R41 ;  /* 0x0000000708077224 */ /* 0x000fe400078e0229 */
[----:B------:R-:W-:Y:S02]  /*18bb0*/  IMAD R0, R0, UR6, RZ ;  /* 0x0000000600007c24 */ /* 0x000fe4000f8e02ff */
[----:B------:R-:W-:Y:S01]  /*18bc0*/  IMAD R5, R48, UR5, R5 ;  /* 0x0000000530057c24 */ /* 0x000fe2000f8e0205 */
[----:B------:R-:W-:Y:S01]  /*18bd0*/  ULDC.64 UR4, c[0x0][0xb28] ;  /* 0x0002ca0000047ab9 */ /* 0x000fe20000000a00 */
[C---:B------:R-:W-:Y:S01]  /*18be0*/  IMAD R9, R3.reuse, UR7, R0 ;  /* 0x0000000703097c24 */ /* 0x040fe2000f8e0200 */
[----:B------:R-:W-:Y:S01]  /*18bf0*/  SHF.R.S32.HI R0, RZ, 0x1f, R7 ;  /* 0x0000001fff007819 */ /* 0x000fe20000011407 */
[----:B------:R-:W-:-:S04]  /*18c00*/  IMAD.WIDE.U32 R4, R3, UR6, R4 ;  /* 0x0000000603047c25 */ /* 0x000fc8000f8e0004 */
[----:B------:R-:W-:Y:S02]  /*18c10*/  IMAD R0, R0, UR4, RZ ;  /* 0x0000000400007c24 */ /* 0x000fe4000f8e02ff */
[----:B------:R-:W-:Y:S02]  /*18c20*/  IMAD.IADD R5, R5, 0x1, R9 ;  /* 0x0000000105057824 */ /* 0x000fe400078e0209 */
[----:B------:R-:W-:Y:S02]  /*18c30*/  VIADD R8, R2, 0x16820 ;  /* 0x0001682002087836 */ /* 0x000fe40000000000 */
[C---:B------:R-:W-:Y:S02]  /*18c40*/  IMAD R3, R7.reuse, UR5, R0 ;  /* 0x0000000507037c24 */ /* 0x040fe4000f8e0200 */
[----:B------:R-:W-:Y:S01]  /*18c50*/  IMAD.WIDE.U32 R4, R7, UR4, R4 ;  /* 0x0000000407047c25 */ /* 0x000fe2000f8e0004 */
[----:B------:R-:W-:Y:S01]  /*18c60*/  ULDC.64 UR4, c[0x0][0xb00] ;  /* 0x0002c00000047ab9 */ /* 0x000fe20000000a00 */
[----:B------:R-:W-:-:S02]  /*18c70*/  PRMT R8, RZ, 0x654, R8 ;  /* 0x00000654ff087816 */ /* 0x000fc40000000008 */
[----:B------:R-:W-:Y:S01]  /*18c80*/  IMAD.IADD R5, R5, 0x1, R3 ;  /* 0x0000000105057824 */ /* 0x000fe200078e0203 */
[C---:B------:R-:W-:Y:S01]  /*18c90*/  LEA R3, P0, R4.reuse, UR4, 0x2 ;  /* 0x0000000404037c11 */ /* 0x040fe2000f8010ff */
[C---:B------:R-:W-:Y:S01]  /*18ca0*/  VIADD R39, R155.reuse, 0x20 ;  /* 0x000000209b277836 */ /* 0x040fe20000000000 */
[----:B------:R-:W-:Y:S01]  /*18cb0*/  UMOV UR4, 0xffffffff ;  /* 0xffffffff00047882 */ /* 0x000fe20000000000 */
[C---:B------:R-:W-:Y:S01]  /*18cc0*/  VIADD R41, R155.reuse, 0x28 ;  /* 0x000000289b297836 */ /* 0x040fe20000000000 */
[----:B------:R0:W-:Y:S01]  /*18cd0*/  SYNCS.ARRIVE.TRANS64.RED.A1T0 RZ, [R8+URZ], RZ ;  /* 0x000000ff08ff79a7 */ /* 0x0001e2000810043f */
[C---:B------:R-:W-:Y:S01]  /*18ce0*/  VIADD R43, R155.reuse, 0x30 ;  /* 0x000000309b2b7836 */ /* 0x040fe20000000000 */
[----:B------:R-:W-:Y:S01]  /*18cf0*/  LEA.HI.X R4, R4, UR5, R5, 0x2, P0 ;  /* 0x0000000504047c11 */ /* 0x000fe200080f1405 */
[C---:B------:R-:W-:Y:S01]  /*18d00*/  VIADD R45, R155.reuse, 0x38 ;  /* 0x000000389b2d7836 */ /* 0x040fe20000000000 */
[----:B------:R-:W-:Y:S01]  /*18d10*/  SHF.R.S32.HI R5, RZ, 0x1f, R155 ;  /* 0x0000001fff057819 */ /* 0x000fe2000001149b */
[----:B------:R-:W-:Y:S01]  /*18d20*/  VIADD R7, R155, 0x8 ;  /* 0x000000089b077836 */ /* 0x000fe20000000000 */
[----:B------:R-:W-:-:S02]  /*18d30*/  SHF.R.S32.HI R36, RZ, 0x1f, R39 ;  /* 0x0000001fff247819 */ /* 0x000fc40000011427 */
[----:B------:R-:W-:Y:S02]  /*18d40*/  SHF.R.S32.HI R38, RZ, 0x1f, R41 ;  /* 0x0000001fff267819 */ /* 0x000fe40000011429 */
[----:B------:R-:W-:Y:S02]  /*18d50*/  SHF.R.S32.HI R40, RZ, 0x1f, R43 ;  /* 0x0000001fff287819 */ /* 0x000fe4000001142b */
[----:B------:R-:W-:Y:S02]  /*18d60*/  SHF.R.S32.HI R42, RZ, 0x1f, R45 ;  /* 0x0000001fff2a7819 */ /* 0x000fe4000001142d */
[----:B------:R-:W-:Y:S01]  /*18d70*/  SHF.R.S32.HI R44, RZ, 0x1f, R7 ;  /* 0x0000001fff2c7819 */ /* 0x000fe20000011407 */
[----:B0-----:R-:W-:Y:S06]  /*18d80*/  BRA.DIV UR4, `(.L_x_1530) ;  /* 0x0000009e04447947 */ /* 0x001fec000b800000 */
[----:B------:R0:W1:Y:S04]  /*18d90*/  SHFL.IDX PT, R0, R4, RZ, 0x1c1f ;  /* 0x001c1fff04007589 */ /* 0x00006800000e0000 */
[----:B------:R0:W2:Y:S02]  /*18da0*/  SHFL.IDX PT, R14, R3, RZ, 0x1c1f ;  /* 0x001c1fff030e7589 */ /* 0x0000a400000e0000 */
.L_x_1743:
        /* <DEDUP_REMOVED lines=8> */
[-C--:B--2---:R-:W-:Y:S02]  /*18e30*/  @!P1 LEA R8, P3, R155, R14.reuse, 0x2 ;  /* 0x0000000e9b089211 */ /* 0x084fe400078610ff */
[----:B------:R-:W-:Y:S02]  /*18e40*/  @!P2 LEA R10, P4, R7, R14, 0x2 ;  /* 0x0000000e070aa211 */ /* 0x000fe400078810ff */
[-C--:B-1----:R-:W-:Y:S02]  /*18e50*/  @!P1 LEA.HI.X R9, R155, R0.reuse, R5, 0x2, P3 ;  /* 0x000000009b099211 */ /* 0x082fe400018f1405 */
[----:B------:R-:W-:Y:S02]  /*18e60*/  @!P2 LEA.HI.X R11, R7, R0, R44, 0x2, P4 ;  /* 0x00000000070ba211 */ /* 0x000fe400020f142c */
[----:B------:R-:W-:Y:S01]  /*18e70*/  @!P5 LEA R12, P3, R35, R14, 0x2 ;  /* 0x0000000e230cd211 */ /* 0x000fe200078610ff */
[----:B------:R1:W-:Y:S01]  /*18e80*/  @!P1 ST.E.64 desc[UR40][R8.64], R20 ;  /* 0x0000001408009985 */ /* 0x0003e2000c101b28 */
[----:B------:R-:W-:-:S02]  /*18e90*/  ISETP.GE.AND P1, PT, R39, UR4, PT ;  /* 0x0000000427007c0c */ /* 0x000fc4000bf26270 */
[----:B------:R-:W-:Y:S01]  /*18ea0*/  @!P5 LEA.HI.X R13, R35, R0, R28, 0x2, P3 ;  /* 0x00000000230dd211 */ /* 0x000fe200018f141c */
[----:B------:R2:W-:Y:S01]  /*18eb0*/  @!P2 ST.E.64 desc[UR40][R10.64], R26 ;  /* 0x0000001a0a00a985 */ /* 0x0005e2000c101b28 */
[----:B------:R-:W-:Y:S02]  /*18ec0*/  ISETP.GE.AND P2, PT, R41, UR4, PT ;  /* 0x0000000429007c0c */ /* 0x000fe4000bf46270 */
[----:B------:R-:W-:Y:S01]  /*18ed0*/  @!P0 LEA R24, P4, R37, R14, 0x2 ;  /* 0x0000000e25188211 */ /* 0x000fe200078810ff */
[----:B------:R3:W-:Y:S01]  /*18ee0*/  @!P5 ST.E.64 desc[UR40][R12.64], R96 ;  /* 0x000000600c00d985 */ /* 0x0007e2000c101b28 */
[----:B------:R-:W-:Y:S02]  /*18ef0*/  ISETP.GE.AND P3, PT, R43, UR4, PT ;  /* 0x000000042b007c0c */ /* 0x000fe4000bf66270 */
[----:B------:R-:W-:Y:S02]  /*18f00*/  ISETP.GE.AND P5, PT, R45, UR4, PT ;  /* 0x000000042d007c0c */ /* 0x000fe4000bfa6270 */
[----:B------:R-:W-:-:S02]  /*18f10*/  @!P0 LEA.HI.X R25, R37, R0, R34, 0x2, P4 ;  /* 0x0000000025198211 */ /* 0x000fc400020f1422 */
[----:B------:R-:W-:-:S03]  /*18f20*/  @!P1 LEA R32, P4, R39, R14, 0x2 ;  /* 0x0000000e27209211 */ /* 0x000fc600078810ff */
[----:B------:R3:W-:Y:S01]  /*18f30*/  @!P0 ST.E.64 desc[UR40][R24.64], R100 ;  /* 0x0000006418008985 */ /* 0x0007e2000c101b28 */
[----:B-1----:R-:W-:Y:S02]  /*18f40*/  @!P2 LEA R8, P0, R41, R14, 0x2 ;  /* 0x0000000e2908a211 */ /* 0x002fe400078010ff */
[----:B------:R-:W-:Y:S02]  /*18f50*/  @!P1 LEA.HI.X R33, R39, R0, R36, 0x2, P4 ;  /* 0x0000000027219211 */ /* 0x000fe400020f1424 */
[----:B--2---:R-:W-:Y:S02]  /*18f60*/  @!P3 LEA R10, P4, R43, R14, 0x2 ;  /* 0x0000000e2b0ab211 */ /* 0x004fe400078810ff */
[----:B------:R-:W-:Y:S01]  /*18f70*/  @!P2 LEA.HI.X R9, R41, R0, R38, 0x2, P0 ;  /* 0x000000002909a211 */ /* 0x000fe200000f1426 */
[----:B------:R3:W-:Y:S01]  /*18f80*/  @!P1 ST.E.64 desc[UR40][R32.64], R104 ;  /* 0x0000006820009985 */ /* 0x0007e2000c101b28 */
[----:B------:R-:W-:Y:S02]  /*18f90*/  @!P5 LEA R14, P0, R45, R14, 0x2 ;  /* 0x0000000e2d0ed211 */ /* 0x000fe400078010ff */
[-C--:B------:R-:W-:Y:S01]  /*18fa0*/  @!P3 LEA.HI.X R11, R43, R0.reuse, R40, 0x2, P4 ;  /* 0x000000002b0bb211 */ /* 0x080fe200020f1428 */
[----:B------:R3:W-:Y:S01]  /*18fb0*/  @!P2 ST.E.64 desc[UR40][R8.64], R108 ;  /* 0x0000006c0800a985 */ /* 0x0007e2000c101b28 */
[----:B------:R-:W-:-:S03]  /*18fc0*/  @!P5 LEA.HI.X R15, R45, R0, R42, 0x2, P0 ;  /* 0x000000002d0fd211 */ /* 0x000fc600000f142a */
[----:B------:R3:W-:Y:S04]  /*18fd0*/  @!P3 ST.E.64 desc[UR40][R10.64], R112 ;  /* 0x000000700a00b985 */ /* 0x0007e8000c101b28 */
[----:B------:R3:W-:Y:S02]  /*18fe0*/  @!P5 ST.E.64 desc[UR40][R14.64], R116 ;  /* 0x000000740e00d985 */ /* 0x0007e4000c101b28 */
.L_x_1532:
[----:B------:R-:W-:Y:S05]  /*18ff0*/  BSYNC B1 ;  /* 0x0000000000017941 */ /* 0x000fea0003800000 */
.L_x_1531:
[----:B------:R-:W-:-:S03]  /*19000*/  UMOV UR4, 0xffffffff ;  /* 0xffffffff00047882 */ /* 0x000fc60000000000 */
[----:B------:R-:W-:Y:S05]  /*19010*/  BRA.DIV UR4, `(.L_x_1533) ;  /* 0x0000009a04d47947 */ /* 0x000fea000b800000 */
[----:B-1----:R1:W4:Y:S04]  /*19020*/  SHFL.IDX PT, R0, R4, 0x1, 0x1c1f ;  /* 0x003c1f0004007f89 */ /* 0x00232800000e0000 */
[----:B--23--:R1:W2:Y:S02]  /*19030*/  SHFL.IDX PT, R14, R3, 0x1, 0x1c1f ;  /* 0x003c1f00030e7f89 */ /* 0x00c2a400000e0000 */
.L_x_1747:
[----:B------:R-:W-:-:S13]  /*19040*/  ISETP.GE.AND P0, PT, R6, R47, PT ;  /* 0x0000002f0600720c */ /* 0x000fda0003f06270 */
[----:B------:R-:W-:Y:S05]  /*19050*/  @P0 BRA `(.L_x_1529) ;  /* 0x0000000c001c0947 */ /* 0x000fea0003800000 */
[----:B------:R-:W-:Y:S02]  /*19060*/  ULDC UR4, c[0x0][0xac8] ;  /* 0x0002b20000047ab9 */ /* 0x000fe40000000800 */
[----:B------:R-:W-:Y:S02]  /*19070*/  ISETP.GE.AND P0, PT, R155, UR4, PT ;  /* 0x000000049b007c0c */ /* 0x000fe4000bf06270 */
[----:B------:R-:W-:Y:S02]  /*19080*/  ISETP.GE.AND P5, PT, R7, UR4, PT ;  /* 0x0000000407007c0c */ /* 0x000fe4000bfa6270 */
[----:B------:R-:W-:Y:S02]  /*19090*/  ISETP.GE.AND P3, PT, R35, UR4, PT ;  /* 0x0000000423007c0c */ /* 0x000fe4000bf66270 */
[----:B------:R-:W-:-:S07]  /*190a0*/  ISETP.GE.AND P2, PT, R37, UR4, PT ;  /* 0x0000000425007c0c */ /* 0x000fce000bf46270 */
[-C--:B012---:R-:W-:Y:S02]  /*190b0*/  @!P0 LEA R4, P1, R155, R14.reuse, 0x2 ;  /* 0x0000000e9b048211 */ /* 0x087fe400078210ff */
[----:B------:R-:W-:Y:S02]  /*190c0*/  @!P5 LEA R6, P4, R7, R14, 0x2 ;  /* 0x0000000e0706d211 */ /* 0x000fe400078810ff */
[-C--:B----4-:R-:W-:Y:S02]  /*190d0*/  @!P0 LEA.HI.X R5, R155, R0.reuse, R5, 0x2, P1 ;  /* 0x000000009b058211 */ /* 0x090fe400008f1405 */
[----:B------:R-:W-:Y:S02]  /*190e0*/  ISETP.GE.AND P1, PT, R39, UR4, PT ;  /* 0x0000000427007c0c */ /* 0x000fe4000bf26270 */
[----:B------:R-:W-:Y:S01]  /*190f0*/  @!P5 LEA.HI.X R7, R7, R0, R44, 0x2, P4 ;  /* 0x000000000707d211 */ /* 0x000fe200020f142c */
[----:B------:R0:W-:Y:S01]  /*19100*/  @!P0 ST.E.64 desc[UR40][R4.64], R90 ;  /* 0x0000005a04008985 */ /* 0x0001e2000c101b28 */
[----:B------:R-:W-:-:S02]  /*19110*/  ISETP.GE.AND P0, PT, R41, UR4, PT ;  /* 0x0000000429007c0c */ /* 0x000fc4000bf06270 */
[-C--:B------:R-:W-:Y:S01]  /*19120*/  @!P3 LEA R8, P4, R35, R14.reuse, 0x2 ;  /* 0x0000000e2308b211 */ /* 0x080fe200078810ff */
[----:B------:R1:W-:Y:S01]  /*19130*/  @!P5 ST.E.64 desc[UR40][R6.64], R94 ;  /* 0x0000005e0600d985 */ /* 0x0003e2000c101b28 */
[----:B------:R-:W-:Y:S02]  /*19140*/  @!P2 LEA R10, P5, R37, R14, 0x2 ;  /* 0x0000000e250aa211 */ /* 0x000fe400078a10ff */
[-C--:B------:R-:W-:Y:S02]  /*19150*/  @!P3 LEA.HI.X R9, R35, R0.reuse, R28, 0x2, P4 ;  /* 0x000000002309b211 */ /* 0x080fe400020f141c */
[----:B------:R-:W-:Y:S02]  /*19160*/  ISETP.GE.AND P4, PT, R43, UR4, PT ;  /* 0x000000042b007c0c */ /* 0x000fe4000bf86270 */
[----:B------:R-:W-:Y:S01]  /*19170*/  @!P2 LEA.HI.X R11, R37, R0, R34, 0x2, P5 ;  /* 0x00000000250ba211 */ /* 0x000fe200028f1422 */
[----:B------:R1:W-:Y:S01]  /*19180*/  @!P3 ST.E.64 desc[UR40][R8.64], R98 ;  /* 0x000000620800b985 */ /* 0x0003e2000c101b28 */
[----:B------:R-:W-:-:S03]  /*19190*/  @!P1 LEA R12, P5, R39, R14, 0x2 ;  /* 0x0000000e270c9211 */ /* 0x000fc600078a10ff */
[----:B------:R1:W-:Y:S01]  /*191a0*/  @!P2 ST.E.64 desc[UR40][R10.64], R102 ;  /* 0x000000660a00a985 */ /* 0x0003e2000c101b28 */
[----:B------:R-:W-:Y:S02]  /*191b0*/  @!P1 LEA.HI.X R13, R39, R0, R36, 0x2, P5 ;  /* 0x00000000270d9211 */ /* 0x000fe400028f1424 */
[----:B------:R-:W-:-:S03]  /*191c0*/  @!P0 LEA R20, P5, R41, R14, 0x2 ;  /* 0x0000000e29148211 */ /* 0x000fc600078a10ff */
[----:B------:R1:W-:Y:S01]  /*191d0*/  @!P1 ST.E.64 desc[UR40][R12.64], R106 ;  /* 0x0000006a0c009985 */ /* 0x0003e2000c101b28 */
[----:B------:R-:W-:Y:S02]  /*191e0*/  @!P0 LEA.HI.X R21, R41, R0, R38, 0x2, P5 ;  /* 0x0000000029158211 */ /* 0x000fe400028f1426 */
[----:B0-----:R-:W-:-:S03]  /*191f0*/  @!P4 LEA R4, P5, R43, R14, 0x2 ;  /* 0x0000000e2b04c211 */ /* 0x001fc600078a10ff */
[----:B------:R1:W-:Y:S01]  /*19200*/  @!P0 ST.E.64 desc[UR40][R20.64], R110 ;  /* 0x0000006e14008985 */ /* 0x0003e2000c101b28 */
[----:B------:R-:W-:Y:S02]  /*19210*/  @!P4 LEA.HI.X R5, R43, R0, R40, 0x2, P5 ;  /* 0x000000002b05c211 */ /* 0x000fe400028f1428 */
[----:B------:R-:W-:-:S03]  /*19220*/  ISETP.GE.AND P0, PT, R45, UR4, PT ;  /* 0x000000042d007c0c */ /* 0x000fc6000bf06270 */
[----:B------:R1:W-:Y:S10]  /*19230*/  @!P4 ST.E.64 desc[UR40][R4.64], R114 ;  /* 0x000000720400c985 */ /* 0x0003f4000c101b28 */
[----:B------:R-:W-:Y:S05]  /*19240*/  @P0 BRA `(.L_x_1529) ;  /* 0x0000000800a00947 */ /* 0x000fea0003800000 */
[----:B------:R-:W-:-:S04]  /*19250*/  LEA R14, P0, R45, R14, 0x2 ;  /* 0x0000000e2d0e7211 */ /* 0x000fc800078010ff */
[----:B------:R-:W-:-:S05]  /*19260*/  LEA.HI.X R15, R45, R0, R42, 0x2, P0 ;  /* 0x000000002d0f7211 */ /* 0x000fca00000f142a */
[----:B------:R0:W-:Y:S01]  /*19270*/  ST.E.64 desc[UR40][R14.64], R118 ;  /* 0x000000760e007985 */ /* 0x0001e2000c101b28 */
[----:B------:R-:W-:Y:S05]  /*19280*/  BRA `(.L_x_1529) ;  /* 0x0000000800907947 */ /* 0x000fea0003800000 */
.L_x_1525:
[----:B------:R-:W2:Y:S01]  /*19290*/  LDL R0, [R1+0x6c] ;  /* 0x00006c0001007983 */ /* 0x000ea20000100800 */
[----:B------:R-:W-:Y:S01]  /*192a0*/  ULDC.64 UR4, c[0x0][0xc08] ;  /* 0x0003020000047ab9 */ /* 0x000fe20000000a00 */
[----:B------:R-:W2:Y:S01]  /*192b0*/  LDC.64 R4, c[0x0][0xc00] ;  /* 0x00030000ff047b82 */ /* 0x000ea20000000a00 */
[----:B------:R-:W-:Y:S01]  /*192c0*/  ISETP.NE.U32.AND P0, PT, RZ, UR4, PT ;  /* 0x00000004ff007c0c */ /* 0x000fe2000bf05070 */
[----:B------:R-:W3:Y:S01]  /*192d0*/  LDL R8, [R1+0x68] ;  /* 0x0000680001087983 */ /* 0x000ee20000100800 */
[----:B------:R-:W-:Y:S02]  /*192e0*/  IMAD.MOV.U32 R3, RZ, RZ, RZ ;  /* 0x000000ffff037224 */ /* 0x000fe400078e00ff */
[----:B------:R-:W-:Y:S01]  /*192f0*/  ISETP.NE.AND.EX P1, PT, RZ, UR5, PT, P0 ;  /* 0x00000005ff007c0c */ /* 0x000fe2000bf25300 */
[----:B------:R-:W-:Y:S02]  /*19300*/  ULDC.64 UR4, c[0x0][0xc00] ;  /* 0x0003000000047ab9 */ /* 0x000fe40000000a00 */
[----:B------:R-:W-:-:S04]  /*19310*/  ISETP.NE.U32.AND P0, PT, RZ, UR4, PT ;  /* 0x00000004ff007c0c */ /* 0x000fc8000bf05070 */
[----:B------:R-:W-:-:S06]  /*19320*/  ISETP.NE.AND.EX P0, PT, RZ, UR5, PT, P0 ;  /* 0x00000005ff007c0c */ /* 0x000fcc000bf05300 */
[----:B------:R-:W0:Y:S01]  /*19330*/  @P1 LDC.64 R6, c[0x0][0xc08] ;  /* 0x00030200ff061b82 */ /* 0x000e220000000a00 */
[----:B------:R-:W-:Y:S02]  /*19340*/  ULDC UR4, c[0x0][0xa88] ;  /* 0x0002a20000047ab9 */ /* 0x000fe40000000800 */
[----:B-----5:R-:W-:Y:S02]  /*19350*/  IMAD.U32 R24, RZ, RZ, UR4 ;  /* 0x00000004ff187e24 */ /* 0x020fe4000f8e00ff */
[----:B--2---:R-:W-:-:S04]  /*19360*/  IMAD.WIDE R4, R0, 0x4, R4 ;  /* 0x0000000400047825 */ /* 0x004fc800078e0204 */
[----:B0-----:R-:W-:Y:S01]  /*19370*/  @P1 IMAD.WIDE R6, R0, 0x4, R6 ;  /* 0x0000000400061825 */ /* 0x001fe200078e0206 */
[----:B------:R0:W5:Y:S04]  /*19380*/  @P0 LDG.E R3, desc[UR40][R4.64] ;  /* 0x0000002804030981 */ /* 0x000168000c1e1900 */
[----:B------:R0:W5:Y:S01]  /*19390*/  @P1 LDG.E R24, desc[UR40][R6.64] ;  /* 0x0000002806181981 */ /* 0x000162000c1e1900 */
[----:B---3--:R-:W-:Y:S02]  /*193a0*/  ISETP.NE.AND P2, PT, R8, RZ, PT ;  /* 0x000000ff0800720c */ /* 0x008fe40003f45270 */
[----:B------:R-:W-:Y:S02]  /*193b0*/  ISETP.GT.AND P3, PT, R48, 0xbf, PT ;  /* 0x000000bf3000780c */ /* 0x000fe40003f64270 */
[----:B-1----:R-:W-:-:S09]  /*193c0*/  SHF.R.S32.HI R28, RZ, 0x1f, R0 ;  /* 0x0000001fff1c7819 */ /* 0x002fd20000011400 */
[----:B------:R-:W1:Y:S02]  /*193d0*/  @!P2 LDC R8, c[0x0][0xad4] ;  /* 0x0002b500ff08ab82 */ /* 0x000e640000000800 */
[----:B-1----:R0:W-:Y:S01]  /*193e0*/  @!P2 STL [R1+0x68], R8 ;  /* 0x000068080100a387 */ /* 0x0021e20000100800 */
[----:B------:R-:W-:Y:S01]  /*193f0*/  ISETP.GT.AND P2, PT, R8, 0x1, PT ;  /* 0x000000010800780c */ /* 0x000fe20003f44270 */
[----:B------:R-:W-:-:S12]  /*19400*/  @P1 BRA `(.L_x_1534) ;  /* 0x0000000000101947 */ /* 0x000fd80003800000 */
[----:B------:R-:W-:Y:S05]  /*19410*/  @!P0 BRA `(.L_x_1534) ;  /* 0x00000000000c8947 */ /* 0x000fea0003800000 */
[----:B0-----:R-:W2:Y:S04]  /*19420*/  LDG.E R7, desc[UR40][R4.64] ;  /* 0x0000002804077981 */ /* 0x001ea8000c1e1900 */
[----:B-----5:R-:W2:Y:S02]  /*19430*/  LDG.E R24, desc[UR40][R4.64+0x4] ;  /* 0x0000042804187981 */ /* 0x020ea4000c1e1900 */
[----:B--2---:R-:W-:-:S07]  /*19440*/  IMAD.IADD R24, R24, 0x1, -R7 ;  /* 0x0000000118187824 */ /* 0x004fce00078e0a07 */
.L_x_1534:
[----:B------:R-:W-:Y:S01]  /*19450*/  BSSY B1, `(.L_x_1535) ;  /* 0x000003a000017945 */ /* 0x000fe20003800000 */
[----:B------:R-:W-:Y:S02]  /*19460*/  SEL R33, R0, RZ, !P0 ;  /* 0x000000ff00217207 */ /* 0x000fe40004000000 */
[----:B------:R-:W-:Y:S02]  /*19470*/  SEL R28, R28, RZ, !P0 ;  /* 0x000000ff1c1c7207 */ /* 0x000fe40004000000 */
[----:B-----5:R-:W-:Y:S01]  /*19480*/  SHF.R.S32.HI R26, RZ, 0x1f, R3 ;  /* 0x0000001fff1a7819 */ /* 0x020fe20000011403 */
[----:B------:R-:W-:Y:S06]  /*19490*/  @P3 BRA `(.L_x_1536) ;  /* 0x0000000000d43947 */ /* 0x000fec0003800000 */
[----:B------:R-:W2:Y:S01]  /*194a0*/  LDL R0, [R1+0x1c] ;  /* 0x00001c0001007983 */ /* 0x000ea20000100800 */
[----:B------:R-:W1:Y:S01]  /*194b0*/  LDC R37, c[0x0][0xbe8] ;  /* 0x0002fa00ff257b82 */ /* 0x000e620000000800 */
[----:B0-----:R-:W0:Y:S01]  /*194c0*/  S2R R5, SR_TID.X ;  /* 0x0000000000057919 */ /* 0x001e220000002100 */
[----:B--2---:R-:W-:Y:S02]  /*194d0*/  IMAD.MOV.U32 R4, RZ, RZ, R0 ;  /* 0x000000ffff047224 */ /* 0x004fe400078e0000 */
[----:B-1----:R-:W-:-:S03]  /*194e0*/  IMAD R0, R24, R37, RZ ;  /* 0x0000002518007224 */ /* 0x002fc600078e02ff */
[----:B0-----:R-:W-:-:S04]  /*194f0*/  IADD3 R35, R4, -0x80, R5 ;  /* 0xffffff8004237810 */ /* 0x001fc80007ffe005 */
[----:B------:R-:W-:-:S13]  /*19500*/  ISETP.GE.AND P0, PT, R35, R0, PT ;  /* 0x000000002300720c */ /* 0x000fda0003f06270 */
[----:B------:R-:W-:Y:S05]  /*19510*/  @P0 BRA `(.L_x_1536) ;  /* 0x0000000000b40947 */ /* 0x000fea0003800000 */
[----:B------:R-:W2:Y:S01]  /*19520*/  LDL R14, [R1+0x64] ;  /* 0x00006400010e7983 */ /* 0x000ea20000100800 */
[----:B------:R-:W-:Y:S01]  /*19530*/  IMAD.MOV.U32 R20, RZ, RZ, 0x9b8 ;  /* 0x000009b8ff147424 */ /* 0x000fe200078e00ff */
[----:B------:R-:W-:Y:S01]  /*19540*/  ISETP.GT.AND P0, PT, R8, 0x1, PT ;  /* 0x000000010800780c */ /* 0x000fe20003f04270 */
[----:B------:R-:W0:Y:S01]  /*19550*/  LDC.64 R4, c[0x0][0xba8] ;  /* 0x0002ea00ff047b82 */ /* 0x000e220000000a00 */
[----:B------:R-:W3:Y:S01]  /*19560*/  LDL.LU R32, [R1+0x74] ;  /* 0x0000740001207983 */ /* 0x000ee20000300800 */
[----:B------:R-:W-:Y:S01]  /*19570*/  ISETP.NE.AND P1, PT, R37, 0x1, PT ;  /* 0x000000012500780c */ /* 0x000fe20003f25270 */
[----:B------:R-:W-:Y:S01]  /*19580*/  IMAD.MOV.U32 R21, RZ, RZ, R35 ;  /* 0x000000ffff157224 */ /* 0x000fe200078e0023 */
        /* <DEDUP_REMOVED lines=36> */
[----:B-1----:R-:W-:-:S05]  /*197d0*/  LEA.HI.X R5, R6, R5, R0, 0x2, P0 ;  /* 0x0000000506057211 */ /* 0x002fca00000f1400 */
[----:B------:R1:W-:Y:S02]  /*197e0*/  STG.E desc[UR40][R4.64], R7 ;  /* 0x0000000704007986 */ /* 0x0003e4000c101928 */
.L_x_1536:
[----:B------:R-:W-:Y:S05]  /*197f0*/  BSYNC B1 ;  /* 0x0000000000017941 */ /* 0x000fea0003800000 */
.L_x_1535:
[----:B------:R-:W-:Y:S05]  /*19800*/  @P2 BRA `(.L_x_1529) ;  /* 0x0000000400302947 */ /* 0x000fea0003800000 */
[----:B------:R-:W2:Y:S01]  /*19810*/  LDL.LU R10, [R1+0x64] ;  /* 0x00006400010a7983 */ /* 0x000ea20000300800 */
[----:B------:R-:W3:Y:S01]  /*19820*/  LDC R9, c[0x0][0xbe8] ;  /* 0x0002fa00ff097b82 */ /* 0x000ee20000000800 */
[----:B------:R-:W-:Y:S01]  /*19830*/  ULDC.64 UR4, c[0x0][0xaa0] ;  /* 0x0002a80000047ab9 */ /* 0x000fe20000000a00 */
[----:B------:R-:W-:Y:S01]  /*19840*/  ULDC.64 UR6, c[0x0][0xaf0] ;  /* 0x0002bc0000067ab9 */ /* 0x000fe20000000a00 */
[----:B------:R-:W4:Y:S01]  /*19850*/  LDL R27, [R1+0x1c] ;  /* 0x00001c00011b7983 */ /* 0x000f220000100800 */
[----:B------:R-:W-:Y:S02]  /*19860*/  IMAD R0, R26, UR4, RZ ;  /* 0x000000041a007c24 */ /* 0x000fe4000f8e02ff */
[----:B01----:R-:W-:-:S04]  /*19870*/  IMAD.WIDE.U32 R4, R3, UR4, RZ ;  /* 0x0000000403047c25 */ /* 0x003fc8000f8e00ff */
[----:B------:R-:W-:Y:S01]  /*19880*/  IMAD R7, R3, UR5, R0 ;  /* 0x0000000503077c24 */ /* 0x000fe2000f8e0200 */
[----:B------:R-:W-:Y:S01]  /*19890*/  ULDC.64 UR4, c[0x0][0xae8] ;  /* 0x0002ba0000047ab9 */ /* 0x000fe20000000a00 */
[----:B------:R-:W-:Y:S02]  /*198a0*/  IMAD R0, R46, 0x30, R45 ;  /* 0x000000302e007824 */ /* 0x000fe400078e022d */
[----:B------:R-:W-:Y:S02]  /*198b0*/  IMAD.IADD R5, R5, 0x1, R7 ;  /* 0x0000000105057824 */ /* 0x000fe400078e0207 */
[----:B------:R-:W-:-:S04]  /*198c0*/  IMAD R6, R28, UR6, RZ ;  /* 0x000000061c067c24 */ /* 0x000fc8000f8e02ff */
[----:B------:R-:W-:Y:S01]  /*198d0*/  IMAD R7, R33, UR7, R6 ;  /* 0x0000000721077c24 */ /* 0x000fe2000f8e0206 */
[----:B---3--:R-:W-:-:S13]  /*198e0*/  ISETP.NE.AND P0, PT, R9, 0x1, PT ;  /* 0x000000010900780c */ /* 0x008fda0003f05270 */
[----:B------:R-:W0:Y:S08]  /*198f0*/  @P0 LDC R11, c[0x0][0xbec] ;  /* 0x0002fb00ff0b0b82 */ /* 0x000e300000000800 */
[----:B------:R-:W1:Y:S01]  /*19900*/  @P0 LDC R13, c[0x0][0xbf0] ;  /* 0x0002fc00ff0d0b82 */ /* 0x000e620000000800 */
[----:B--2---:R-:W-:-:S04]  /*19910*/  IMAD.WIDE.U32 R4, R10, UR4, R4 ;  /* 0x000000040a047c25 */ /* 0x004fc8000f8e0004 */
[----:B----4-:R-:W-:Y:S02]  /*19920*/  IMAD.IADD R8, R27, 0x1, R0 ;  /* 0x000000011b087824 */ /* 0x010fe400078e0200 */
[----:B------:R-:W-:Y:S01]  /*19930*/  IMAD R5, R10, UR5, R5 ;  /* 0x000000050a057c24 */ /* 0x000fe2000f8e0205 */
[----:B------:R-:W-:Y:S01]  /*19940*/  ULDC.64 UR4, c[0x0][0xae0] ;  /* 0x0002b80000047ab9 */ /* 0x000fe20000000a00 */
[----:B0-----:R-:W-:-:S04]  /*19950*/  @P0 IMAD.HI.U32 R0, R8, R11, RZ ;  /* 0x0000000b08000227 */ /* 0x001fc800078e00ff */
[----:B------:R-:W-:Y:S01]  /*19960*/  IMAD.MOV.U32 R3, RZ, RZ, R8 ;  /* 0x000000ffff037224 */ /* 0x000fe200078e0008 */
[----:B-1----:R-:W-:Y:S01]  /*19970*/  @P0 SHF.R.U32.HI R3, RZ, R13, R0 ;  /* 0x0000000dff030219 */ /* 0x002fe20000011600 */
[----:B------:R-:W-:Y:S01]  /*19980*/  IMAD.WIDE.U32 R4, R33, UR6, R4 ;  /* 0x0000000621047c25 */ /* 0x000fe2000f8e0004 */
[----:B------:R-:W-:Y:S02]  /*19990*/  ULDC.64 UR6, c[0x0][0xa80] ;  /* 0x0002a00000067ab9 */ /* 0x000fe40000000a00 */
        /* <DEDUP_REMOVED lines=8> */
[----:B------:R-:W-:Y:S02]  /*19a20*/  ULDC.64 UR4, c[0x0][0xad8] ;  /* 0x0002b60000047ab9 */ /* 0x000fe40000000a00 */
[----:B------:R-:W-:Y:S02]  /*19a30*/  IMAD.IADD R5, R5, 0x1, R7 ;  /* 0x0000000105057824 */ /* 0x000fe400078e0207 */
[----:B------:R-:W-:-:S04]  /*19a40*/  IMAD R0, R0, UR4, RZ ;  /* 0x0000000400007c24 */ /* 0x000fc8000f8e02ff */
        /* <DEDUP_REMOVED lines=11> */
[----:B------:R-:W-:Y:S01]  /*19b00*/  IMAD.IADD R24, R45, 0x1, R27 ;  /* 0x000000012d187824 */ /* 0x000fe200078e021b */
        /* <DEDUP_REMOVED lines=11> */
[C---:B-1----:R-:W-:Y:S02]  /*19bc0*/  @!P2 LEA.HI.X R3, R44.reuse, R0, R43, 0x1, P5 ;  /* 0x000000002c03a211 */ /* 0x042fe400028f0c2b */
[----:B------:R0:W1:Y:S01]  /*19bd0*/  SHFL.IDX PT, R0, R20, 0x3, 0x181f ;  /* 0x00781f0014007f89 */ /* 0x00006200000e0000 */
[C---:B--2---:R-:W-:Y:S02]  /*19be0*/  @!P3 LEA R8, P1, R44.reuse, R5, 0x1 ;  /* 0x000000052c08b211 */ /* 0x044fe400078208ff */
[----:B------:R-:W-:Y:S01]  /*19bf0*/  @!P2 IMAD.MOV.U32 R11, RZ, RZ, R3 ;  /* 0x000000ffff0ba224 */ /* 0x000fe200078e0003 */
[----:B---3--:R-:W-:-:S04]  /*19c00*/  @!P4 LEA R25, P5, R44, R14, 0x1 ;  /* 0x0000000e2c19c211 */ /* 0x008fc800078a08ff */
[----:B------:R0:W-:Y:S01]  /*19c10*/  @!P2 ST.E.128 desc[UR40][R10.64], RZ ;  /* 0x000000ff0a00a985 */ /* 0x0001e2000c101d28 */
[C---:B----4-:R-:W-:Y:S01]  /*19c20*/  @!P3 LEA.HI.X R9, R44.reuse, R4, R43, 0x1, P1 ;  /* 0x000000042c09b211 */ /* 0x050fe200008f0c2b */
[----:B------:R-:W-:Y:S02]  /*19c30*/  @!P4 IMAD.MOV.U32 R4, RZ, RZ, R25 ;  /* 0x000000ffff04c224 */ /* 0x000fe400078e0019 */
[----:B------:R0:W2:Y:S01]  /*19c40*/  SHFL.IDX PT, R14, R7, 0x3, 0x181f ;  /* 0x00781f00070e7f89 */ /* 0x0000a200000e0000 */
[----:B-----5:R-:W-:-:S03]  /*19c50*/  @!P4 LEA.HI.X R5, R44, R6, R43, 0x1, P5 ;  /* 0x000000062c05c211 */ /* 0x020fc600028f0c2b */
[----:B------:R0:W-:Y:S04]  /*19c60*/  @!P3 ST.E.128 desc[UR40][R8.64], RZ ;  /* 0x000000ff0800b985 */ /* 0x0001e8000c101d28 */
[----:B------:R0:W-:Y:S02]  /*19c70*/  @!P4 ST.E.128 desc[UR40][R4.64], RZ ;  /* 0x000000ff0400c985 */ /* 0x0001e4000c101d28 */
.L_x_1756:
[----:B------:R-:W-:-:S05]  /*19c80*/  VIADD R24, R24, 0x90 ;  /* 0x0000009018187836 */ /* 0x000fca0000000000 */
[----:B------:R-:W-:-:S13]  /*19c90*/  ISETP.GE.OR P0, PT, R24, R21, P0 ;  /* 0x000000151800720c */ /* 0x000fda0000706670 */
[----:B--2---:R-:W-:-:S04]  /*19ca0*/  @!P0 LEA R14, P1, R44, R14, 0x1 ;  /* 0x0000000e2c0e8211 */ /* 0x004fc800078208ff */
[----:B-1----:R-:W-:-:S05]  /*19cb0*/  @!P0 LEA.HI.X R15, R44, R0, R43, 0x1, P1 ;  /* 0x000000002c0f8211 */ /* 0x002fca00008f0c2b */
[----:B------:R2:W-:Y:S04]  /*19cc0*/  @!P0 ST.E.128 desc[UR40][R14.64], RZ ;  /* 0x000000ff0e008985 */ /* 0x0005e8000c101d28 */
.L_x_1529:
[----:B------:R-:W-:Y:S05]  /*19cd0*/  BSYNC B0 ;  /* 0x0000000000007941 */ /* 0x000fea0003800000 */
.L_x_1524:
[----:B------:R-:W-:Y:S02]  /*19ce0*/  ULDC UR4, c[0x0][0xc3c] ;  /* 0x00030f0000047ab9 */ /* 0x000fe40000000800 */
[----:B------:R-:W-:-:S13]  /*19cf0*/  ISETP.GE.AND P0, PT, R31, UR4, PT ;  /* 0x000000041f007c0c */ /* 0x000fda000bf06270 */
[----:B------:R-:W-:Y:S05]  /*19d00*/  @!P0 BRA `(.L_x_1538) ;  /* 0xfffffe7000c88947 */ /* 0x000fea000383ffff */
[----:B------:R-:W-:Y:S05]  /*19d10*/  BRA `(.L_x_1336) ;  /* 0x0000007800a47947 */ /* 0x000fea0003800000 */
.L_x_1334:
[----:B------:R-:W-:-:S08]  /*19d20*/  NOP ;  /* 0x0000000000007918 */ /* 0x000fd00000000000 */
[----:B--2---:R-:W0:-:S00]  /*19d30*/  USETMAXREG.DEALLOC.CTAPOOL 0x20 ;  /* 0x00000020000079c8 */ /* 0x004e0000080e0500 */
[----:B0-----:R-:W-:Y:S01]  /*19d40*/  LOP3.LUT R0, R0, 0x3, RZ, 0xc0, !PT ;  /* 0x0000000300007812 */ /* 0x001fe200078ec0ff */
[----:B------:R-:W-:Y:S01]  /*19d50*/  IMAD.MOV.U32 R25, RZ, RZ, RZ ;  /* 0x000000ffff197224 */ /* 0x000fe200078e00ff */
[----:B------:R-:W-:-:S04]  /*19d60*/  LOP3.LUT R22, R22, 0xfffffffd, RZ, 0xc0, !PT ;  /* 0xfffffffd16167812 */ /* 0x000fc800078ec0ff */
[----:B------:R-:W0:Y:S02]  /*19d70*/  SHFL.IDX PT, R0, R0, RZ, 0x1f ;  /* 0x00001fff00007589 */ /* 0x000e2400000e0000 */
[----:B0-----:R-:W-:-:S13]  /*19d80*/  ISETP.NE.AND P0, PT, R0, RZ, PT ;  /* 0x000000ff0000720c */ /* 0x001fda0003f05270 */
[----:B------:R-:W-:Y:S01]  /*19d90*/  @P0 LOP3.LUT R22, R22, 0x2, RZ, 0xfc, !PT ;  /* 0x0000000216160812 */ /* 0x000fe200078efcff */
[----:B------:R-:W-:Y:S06]  /*19da0*/  @!P0 BRA `(.L_x_1539) ;  /* 0x00000000001c8947 */ /* 0x000fec0003800000 */
[----:B------:R-:W0:Y:S08]  /*19db0*/  S2UR UR5, SR_CgaCtaId ;  /* 0x00000000000579c3 */ /* 0x000e300000008800 */
[----:B------:R-:W-:Y:S06]  /*19dc0*/  BAR.SYNC.DEFER_BLOCKING 0x5, 0x200 ;  /* 0x0148000000007b1d */ /* 0x000fec0000010000 */
[----:B------:R-:W-:-:S02]  /*19dd0*/  UMOV UR4, 0x400 ;  /* 0x0000040000047882 */ /* 0x000fc40000000000 */
[----:B0-----:R-:W-:-:S09]  /*19de0*/  ULEA UR4, UR5, UR4, 0x18 ;  /* 0x0000000405047291 */ /* 0x001fd2000f8ec03f */
[----:B------:R-:W1:Y:S01]  /*19df0*/  LDS.128 R24, [UR4+0x168d0] ;  /* 0x0168d004ff187984 */ /* 0x000e620008000c00 */
[----:B------:R-:W-:Y:S06]  /*19e00*/  BAR.ARV 0x4, 0x200 ;  /* 0x0108000000007b1d */ /* 0x000fec0000002000 */
[----:B------:R-:W-:Y:S05]  /*19e10*/  BRA `(.L_x_1540) ;  /* 0x0000000c008c7947 */ /* 0x000fea0003800000 */
.L_x_1539:
[----:B------:R-:W0:Y:S01]  /*19e20*/  S2R R0, SR_TID.X ;  /* 0x0000000000007919 */ /* 0x000e220000002100 */
        /* <DEDUP_REMOVED lines=43> */
.L_x_1543:
        /* <DEDUP_REMOVED lines=37> */
.L_x_1541:
        /* <DEDUP_REMOVED lines=13> */
.L_x_1544:
        /* <DEDUP_REMOVED lines=17> */
[----:B------:R-:W-:Y:S02]  /*1a510*/  IMAD.MOV R11, RZ, RZ, -R10 ;  /* 0x000000ffff0b7224 */ /* 0x000fe400078e0a0a */
[----:B------:R-:W-:-:S04]  /*1a520*/  IMAD.HI.U32 R2, R3, R8, RZ ;  /* 0x0000000803027227 */ /* 0x000fc800078e00ff */
[----:B------:R-:W-:-:S05]  /*1a530*/  IMAD R8, R2, R11, R8 ;  /* 0x0000000b02087224 */ /* 0x000fca00078e0208 */
        /* <DEDUP_REMOVED lines=14> */
[----:B0-----:R-:W-:-:S04]  /*1a620*/  IMAD.MOV R8, RZ, RZ, -R3 ;  /* 0x000000ffff087224 */ /* 0x001fc800078e0a03 */
[----:B------:R-:W-:Y:S01]  /*1a630*/  IMAD.MOV.U32 R2, RZ, RZ, R8 ;  /* 0x000000ffff027224 */ /* 0x000fe200078e0008 */
[----:B------:R-:W-:-:S03]  /*1a640*/  IABS R8, R6 ;  /* 0x0000000600087213 */ /* 0x000fc60000000000 */
[----:B------:R-:W-:Y:S02]  /*1a650*/  IMAD R9, R2, R5, RZ ;  /* 0x0000000502097224 */ /* 0x000fe400078e02ff */
[----:B------:R-:W-:Y:S02]  /*1a660*/  IMAD.MOV.U32 R2, RZ, RZ, RZ ;  /* 0x000000ffff027224 */ /* 0x000fe400078e00ff */
[----:B------:R-:W-:Y:S02]  /*1a670*/  IMAD.MOV R8, RZ, RZ, -R8 ;  /* 0x000000ffff087224 */ /* 0x000fe400078e0a08 */
[----:B------:R-:W-:Y:S01]  /*1a680*/  IMAD.HI.U32 R2, R3, R9, R2 ;  /* 0x0000000903027227 */ /* 0x000fe200078e0002 */
[----:B------:R-:W-:-:S05]  /*1a690*/  IABS R3, R7 ;  /* 0x0000000700037213 */ /* 0x000fca0000000000 */
[----:B------:R-:W-:-:S04]  /*1a6a0*/  IMAD.HI.U32 R2, R2, R3, RZ ;  /* 0x0000000302027227 */ /* 0x000fc800078e00ff */
[----:B------:R-:W-:Y:S01]  /*1a6b0*/  IMAD R8, R2, R8, R3 ;  /* 0x0000000802087224 */ /* 0x000fe200078e0203 */
[----:B------:R-:W-:-:S04]  /*1a6c0*/  LOP3.LUT R3, R7, R6, RZ, 0x3c, !PT ;  /* 0x0000000607037212 */ /* 0x000fc800078e3cff */
[----:B------:R-:W-:Y:S02]  /*1a6d0*/  ISETP.GT.U32.AND P1, PT, R5, R8, PT ;  /* 0x000000080500720c */ /* 0x000fe40003f24070 */
[----:B------:R-:W-:Y:S01]  /*1a6e0*/  ISETP.GE.AND P2, PT, R3, RZ, PT ;  /* 0x000000ff0300720c */ /* 0x000fe20003f46270 */
[----:B------:R-:W-:-:S10]  /*1a6f0*/  IMAD.MOV R3, RZ, RZ, -R7 ;  /* 0x000000ffff037224 */ /* 0x000fd400078e0a07 */
        /* <DEDUP_REMOVED lines=13> */
.L_x_1545:
[----:B0-----:R-:W0:Y:S02]  /*1a7d0*/  LDC.64 R2, c[0x0][0xc90] ;  /* 0x00032400ff027b82 */ /* 0x001e240000000a00 */
        /* <DEDUP_REMOVED lines=10> */
[----:B------:R-:W-:-:S04]  /*1a880*/  IMAD R9, R9, R10, RZ ;  /* 0x0000000a09097224 */ /* 0x000fc800078e02ff */
[----:B------:R-:W-:Y:S01]  /*1a890*/  IMAD.HI.U32 R2, R3, R9, R2 ;  /* 0x0000000903027227 */ /* 0x000fe200078e0002 */
[----:B------:R-:W-:Y:S02]  /*1a8a0*/  IABS R9, R4 ;  /* 0x0000000400097213 */ /* 0x000fe40000000000 */
[----:B------:R-:W-:-:S03]  /*1a8b0*/  IABS R3, R5 ;  /* 0x0000000500037213 */ /* 0x000fc60000000000 */
[----:B------:R-:W-:-:S04]  /*1a8c0*/  IMAD.HI.U32 R2, R2, R9, RZ ;  /* 0x0000000902027227 */ /* 0x000fc800078e00ff */
[----:B------:R-:W-:-:S04]  /*1a8d0*/  IMAD.MOV R3, RZ, RZ, -R3 ;  /* 0x000000ffff037224 */ /* 0x000fc800078e0a03 */
        /* <DEDUP_REMOVED lines=16> */
[----:B------:R-:W-:-:S04]  /*1a9e0*/  VIADDMNMX R7, R7, UR5, R8, PT ;  /* 0x0000000507077c46 */ /* 0x000fc8000b800108 */
[----:B------:R-:W-:Y:S01]  /*1a9f0*/  IABS R8, R7 ;  /* 0x0000000700087213 */ /* 0x000fe20000000000 */
[----:B------:R-:W-:-:S03]  /*1aa00*/  IMAD.MOV R26, RZ, RZ, -R7 ;  /* 0x000000ffff1a7224 */ /* 0x000fc600078e0a07 */
[----:B------:R-:W0:Y:S08]  /*1aa10*/  I2F.RP R9, R8 ;  /* 0x0000000800097306 */ /* 0x000e300000209400 */
[----:B0-----:R-:W0:Y:S02]  /*1aa20*/  MUFU.RCP R9, R9 ;  /* 0x0000000900097308 */ /* 0x001e240000001000 */
[----:B0-----:R-:W-:Y:S01]  /*1aa30*/  VIADD R3, R9, 0xffffffe ;  /* 0x0ffffffe09037836 */ /* 0x001fe20000000000 */
[----:B------:R-:W-:-:S05]  /*1aa40*/  IABS R9, R7 ;  /* 0x0000000700097213 */ /* 0x000fca0000000000 */
[----:B------:R-:W0:Y:S02]  /*1aa50*/  F2I.FTZ.U32.TRUNC.NTZ R3, R3 ;  /* 0x0000000300037305 */ /* 0x000e24000021f000 */
[----:B0-----:R-:W-:-:S04]  /*1aa60*/  IMAD.MOV R11, RZ, RZ, -R3 ;  /* 0x000000ffff0b7224 */ /* 0x001fc800078e0a03 */
[----:B------:R-:W-:-:S04]  /*1aa70*/  IMAD R5, R11, R8, RZ ;  /* 0x000000080b057224 */ /* 0x000fc800078e02ff */
        /* <DEDUP_REMOVED lines=11> */
[----:B------:R-:W-:Y:S02]  /*1ab30*/  ISETP.GE.AND P2, PT, R3, RZ, PT ;  /* 0x000000ff0300720c */ /* 0x000fe40003f46270 */
[----:B------:R-:W-:-:S05]  /*1ab40*/  IADD3 R3, R6, 0x1000000, R4 ;  /* 0x0100000006037810 */ /* 0x000fca0007ffe004 */
[----:B------:R-:W-:-:S06]  /*1ab50*/  @P0 VIADD R2, R2, 0x1 ;  /* 0x0000000102020836 */ /* 0x000fcc0000000000 */
[----:B------:R-:W-:Y:S01]  /*1ab60*/  @!P2 IMAD.MOV R2, RZ, RZ, -R2 ;  /* 0x000000ffff02a224 */ /* 0x000fe200078e0a02 */
[----:B------:R-:W-:-:S05]  /*1ab70*/  @!P1 LOP3.LUT R2, RZ, R7, RZ, 0x33, !PT ;  /* 0x00000007ff029212 */ /* 0x000fca00078e33ff */
[----:B------:R-:W-:-:S07]  /*1ab80*/  IMAD R26, R2, R26, R3 ;  /* 0x0000001a021a7224 */ /* 0x000fce00078e0203 */
.L_x_1546:
[----:B------:R-:W-:-:S05]  /*1ab90*/  LOP3.LUT R2, RZ, R2, RZ, 0x33, !PT ;  /* 0x00000002ff027212 */ /* 0x000fca00078e33ff */
[----:B------:R-:W-:Y:S01]  /*1aba0*/  IMAD.IADD R25, R25, 0x1, R2 ;  /* 0x0000000119197824 */ /* 0x000fe200078e0202 */
[----:B------:R-:W-:Y:S06]  /*1abb0*/  BRA `(.L_x_1547) ;  /* 0x00000000000c7947 */ /* 0x000fec0003800000 */
.L_x_1542:
[----:B------:R-:W-:Y:S02]  /*1abc0*/  IMAD.MOV.U32 R25, RZ, RZ, RZ ;  /* 0x000000ffff197224 */ /* 0x000fe400078e00ff */
[----:B------:R-:W-:Y:S02]  /*1abd0*/  IMAD.U32 R24, RZ, RZ, UR6 ;  /* 0x00000006ff187e24 */ /* 0x000fe4000f8e00ff */
[----:B------:R-:W-:-:S07]  /*1abe0*/  IMAD.MOV.U32 R26, RZ, RZ, RZ ;  /* 0x000000ffff1a7224 */ /* 0x000fce00078e00ff */
.L_x_1547:
[----:B------:R-:W-:-:S13]  /*1abf0*/  ISETP.NE.AND P0, PT, R0, RZ, PT ;  /* 0x000000ff0000720c */ /* 0x000fda0003f05270 */
[----:B------:R-:W0:Y:S01]  /*1ac00*/  @!P0 S2R R3, SR_CgaCtaId ;  /* 0x0000000000038919 */ /* 0x000e220000008800 */
[----:B------:R-:W-:-:S04]  /*1ac10*/  @!P0 MOV R0, 0x400 ;  /* 0x0000040000008802 */ /* 0x000fc80000000f00 */
[----:B0-----:R-:W-:-:S05]  /*1ac20*/  @!P0 LEA R0, R3, R0, 0x18 ;  /* 0x0000000003008211 */ /* 0x001fca00078ec0ff */
[----:B------:R0:W-:Y:S01]  /*1ac30*/  @!P0 STS.128 [R0+0x168d0], R24 ;  /* 0x0168d01800008388 */ /* 0x0001e20000000c00 */
[----:B------:R-:W-:Y:S06]  /*1ac40*/  BAR.ARV 0x5, 0x200 ;  /* 0x0148000000007b1d */ /* 0x000fec0000002000 */
.L_x_1540:
[----:B------:R2:W-:Y:S01]  /*1ac50*/  STL [R1+0x34], RZ ;  /* 0x000034ff01007387 */ /* 0x0005e20000100800 */
[----:B------:R-:W-:Y:S01]  /*1ac60*/  ULDC UR4, c[0x0][0xc3c] ;  /* 0x00030f0000047ab9 */ /* 0x000fe20000000800 */
[----:B------:R-:W-:Y:S01]  /*1ac70*/  IMAD.MOV.U32 R28, RZ, RZ, 0x1 ;  /* 0x00000001ff1c7424 */ /* 0x000fe200078e00ff */
[----:B-1----:R-:W-:Y:S01]  /*1ac80*/  ISETP.GE.AND P0, PT, R27, UR4, PT ;  /* 0x000000041b007c0c */ /* 0x002fe2000bf06270 */
[----:B------:R-:W-:-:S12]  /*1ac90*/  IMAD.MOV.U32 R18, RZ, RZ, RZ ;  /* 0x000000ffff127224 */ /* 0x000fd800078e00ff */
[----:B--2---:R-:W-:Y:S05]  /*1aca0*/  @P0 BRA `(.L_x_1548) ;  /* 0x0000006400e40947 */ /* 0x004fea0003800000 */
[----:B------:R-:W1:Y:S01]  /*1acb0*/  S2R R5, SR_TID.X ;  /* 0x0000000000057919 */ /* 0x000e620000002100 */
[----:B------:R-:W2:Y:S01]  /*1acc0*/  S2UR UR5, SR_CgaCtaId ;  /* 0x00000000000579c3 */ /* 0x000ea20000008800 */
        /* <DEDUP_REMOVED lines=8> */
[----:B--2---:R-:W-:-:S06]  /*1ad50*/  ULEA UR4, UR5, UR4, 0x18 ;  /* 0x0000000405047291 */ /* 0x004fcc000f8ec03f */
[----:B------:R-:W-:Y:S01]  /*1ad60*/  IMAD.U32 R17, RZ, RZ, UR4 ;  /* 0x00000004ff117e24 */ /* 0x000fe2000f8e00ff */
[C---:B-1----:R-:W-:Y:S01]  /*1ad70*/  LOP3.LUT R4, R5.reuse, 0x7f, RZ, 0xc0, !PT ;  /* 0x0000007f05047812 */ /* 0x042fe200078ec0ff */
[----:B0-----:R-:W-:-:S04]  /*1ad80*/  IMAD.SHL.U32 R0, R5, 0x8, RZ ;  /* 0x0000000805007824 */ /* 0x001fc800078e00ff */
[----:B------:R-:W-:Y:S01]  /*1ad90*/  IMAD.SHL.U32 R3, R4, 0x8, RZ ;  /* 0x0000000804037824 */ /* 0x000fe200078e00ff */
[----:B------:R-:W-:Y:S01]  /*1ada0*/  LOP3.LUT R2, R0, 0x1f8, RZ, 0xc0, !PT ;  /* 0x000001f800027812 */ /* 0x000fe200078ec0ff */
[----:B------:R-:W-:Y:S01]  /*1adb0*/  IMAD.MOV.U32 R0, RZ, RZ, 0x1 ;  /* 0x00000001ff007424 */ /* 0x000fe200078e00ff */
[----:B------:R-:W-:Y:S02]  /*1adc0*/  SHF.R.U32.HI R4, RZ, 0x3, R4 ;  /* 0x00000003ff047819 */ /* 0x000fe40000011604 */
[----:B------:R-:W-:Y:S02]  /*1add0*/  LOP3.LUT R2, R2, 0x38, R5, 0x78, !PT ;  /* 0x0000003802027812 */ /* 0x000fe400078e7805 */
[----:B------:R0:W-:Y:S02]  /*1ade0*/  STL [R1], R0 ;  /* 0x0000000001007387 */ /* 0x0001e40000100800 */
[----:B------:R-:W-:Y:S01]  /*1adf0*/  LOP3.LUT R2, R2, 0x200, R3, 0xf8, !PT ;  /* 0x0000020002027812 */ /* 0x000fe200078ef803 */
[----:B------:R-:W-:-:S05]  /*1ae00*/  IMAD.SHL.U32 R3, R5, 0x10, RZ ;  /* 0x0000001005037824 */ /* 0x000fca00078e00ff */
[----:B------:R-:W-:Y:S01]  /*1ae10*/  LOP3.LUT R3, R4, 0x70, R3, 0xf8, !PT ;  /* 0x0000007004037812 */ /* 0x000fe200078ef803 */
[----:B0-----:R-:W-:-:S05]  /*1ae20*/  IMAD R0, R2, 0x2, R17 ;  /* 0x0000000202007824 */ /* 0x001fca00078e0211 */
[----:B------:R0:W-:Y:S02]  /*1ae30*/  STL [R1+0xc], R0 ;  /* 0x00000c0001007387 */ /* 0x0001e40000100800 */
.L_x_1690:
[----:B------:R-:W-:Y:S05]  /*1ae40*/  YIELD ;  /* 0x0000000000007946 */ /* 0x000fea0003800000 */
[----:B------:R-:W-:Y:S01]  /*1ae50*/  ULDC.64 UR4, c[0x0][0xa28] ;  /* 0x00028a0000047ab9 */ /* 0x000fe20000000a00 */
[----:B------:R-:W-:Y:S02]  /*1ae60*/  CS2R R6, SRZ ;  /* 0x0000000000067805 */ /* 0x000fe4000001ff00 */
[----:B------:R-:W-:Y:S01]  /*1ae70*/  ISETP.NE.U32.AND P0, PT, RZ, UR4, PT ;  /* 0x00000004ff007c0c */ /* 0x000fe2000bf05070 */
[----:B-1----:R-:W1:Y:S01]  /*1ae80*/  LDC.64 R10, c[0x0][0xa00] ;  /* 0x00028000ff0a7b82 */ /* 0x002e620000000a00 */
[----:B0-----:R-:W-:Y:S01]  /*1ae90*/  IMAD.MOV.U32 R0, RZ, RZ, RZ ;  /* 0x000000ffff007224 */ /* 0x001fe200078e00ff */
[----:B------:R-:W-:Y:S01]  /*1aea0*/  ULDC.64 UR6, c[0x0][0xa08] ;  /* 0x0002820000067ab9 */ /* 0x000fe20000000a00 */
[----:B------:R-:W-:Y:S01]  /*1aeb0*/  ISETP.NE.AND.EX P0, PT, RZ, UR5, PT, P0 ;  /* 0x00000005ff007c0c */ /* 0x000fe2000bf05300 */
[----:B------:R-:W-:Y:S01]  /*1aec0*/  ULDC.64 UR4, c[0x0][0xa18] ;  /* 0x0002860000047ab9 */ /* 0x000fe20000000a00 */
[----:B------:R-:W-:-:S03]  /*1aed0*/  ULDC.64 UR8, c[0x0][0xa10] ;  /* 0x0002840000087ab9 */ /* 0x000fc60000000a00 */
[----:B------:R-:W0:Y:S08]  /*1aee0*/  LDC.64 R4, c[0x0][0xa08] ;  /* 0x00028200ff047b82 */ /* 0x000e300000000a00 */
[----:B------:R-:W2:Y:S02]  /*1aef0*/  @P0 LDC.64 R2, c[0x0][0xa28] ;  /* 0x00028a00ff020b82 */ /* 0x000ea40000000a00 */
[----:B--2---:R-:W-:-:S05]  /*1af00*/  @P0 IMAD.WIDE R2, R27, 0x4, R2 ;  /* 0x000000041b020825 */ /* 0x004fca00078e0202 */
[----:B------:R2:W5:Y:S01]  /*1af10*/  @P0 LDG.E R7, desc[UR40][R2.64] ;  /* 0x0000002802070981 */ /* 0x000562000c1e1900 */
[----:B------:R-:W-:Y:S01]  /*1af20*/  ISETP.NE.U32.AND P0, PT, RZ, UR4, PT ;  /* 0x00000004ff007c0c */ /* 0x000fe2000bf05070 */
[C---:B-1----:R-:W-:Y:S01]  /*1af30*/  IMAD.WIDE R10, R27.reuse, 0x4, R10 ;  /* 0x000000041b0a7825 */ /* 0x042fe200078e020a */
[----:B------:R-:W-:Y:S02]  /*1af40*/  ISETP.NE.U32.AND P2, PT, RZ, UR6, PT ;  /* 0x00000006ff007c0c */ /* 0x000fe4000bf45070 */
[----:B------:R-:W-:Y:S01]  /*1af50*/  ISETP.NE.AND.EX P0, PT, RZ, UR5, PT, P0 ;  /* 0x00000005ff007c0c */ /* 0x000fe2000bf05300 */
[----:B------:R-:W-:Y:S01]  /*1af60*/  ULDC.64 UR4, c[0x0][0xa00] ;  /* 0x0002800000047ab9 */ /* 0x000fe20000000a00 */
[----:B------:R-:W-:Y:S01]  /*1af70*/  ISETP.NE.U32.AND P4, PT, RZ, UR8, PT ;  /* 0x00000008ff007c0c */ /* 0x000fe2000bf85070 */
[----:B------:R-:W-:Y:S01]  /*1af80*/  IMAD.MOV.U32 R12, RZ, RZ, RZ ;  /* 0x000000ffff0c7224 */ /* 0x000fe200078e00ff */
[----:B------:R-:W-:Y:S01]  /*1af90*/  ISETP.NE.U32.AND P1, PT, RZ, UR4, PT ;  /* 0x00000004ff007c0c */ /* 0x000fe2000bf25070 */
[----:B--2---:R-:W1:Y:S01]  /*1afa0*/  LDC.64 R2, c[0x0][0xa10] ;  /* 0x00028400ff027b82 */ /* 0x004e620000000a00 */
[----:B0-----:R-:W-:-:S02]  /*1afb0*/  IMAD.WIDE R4, R27, 0x4, R4 ;  /* 0x000000041b047825 */ /* 0x001fc400078e0204 */
[----:B------:R-:W-:-:S05]  /*1afc0*/  ISETP.NE.AND.EX P3, PT, RZ, UR5, PT, P1 ;  /* 0x00000005ff007c0c */ /* 0x000fca000bf65310 */
[----:B------:R-:W0:Y:S01]  /*1afd0*/  @P0 LDC.64 R8, c[0x0][0xa18] ;  /* 0x00028600ff080b82 */ /* 0x000e220000000a00 */
[----:B------:R-:W-:Y:S01]  /*1afe0*/  ULDC UR4, c[0x0][0x288] ;  /* 0x0000a20000047ab9 */ /* 0x000fe20000000800 */
[----:B------:R-:W-:Y:S02]  /*1aff0*/  ISETP.NE.AND.EX P1, PT, RZ, UR7, PT, P2 ;  /* 0x00000007ff007c0c */ /* 0x000fe4000bf25320 */
[----:B------:R-:W-:-:S04]  /*1b000*/  ISETP.NE.AND.EX P2, PT, RZ, UR9, PT, P4 ;  /* 0x00000009ff007c0c */ /* 0x000fc8000bf45340 */
[----:B------:R-:W2:Y:S07]  /*1b010*/  @P3 LDG.E R0, desc[UR40][R10.64] ;  /* 0x000000280a003981 */ /* 0x000eae000c1e1900 */
[----:B------:R-:W5:Y:S01]  /*1b020*/  @P1 LDG.E R12, desc[UR40][R4.64] ;  /* 0x00000028040c1981 */ /* 0x000f62000c1e1900 */
[----:B-1----:R-:W-:-:S05]  /*1b030*/  IMAD.WIDE R2, R27, 0x4, R2 ;  /* 0x000000041b027825 */ /* 0x002fca00078e0202 */
[----:B------:R-:W5:Y:S01]  /*1b040*/  @P2 LDG.E R6, desc[UR40][R2.64] ;  /* 0x0000002802062981 */ /* 0x000f62000c1e1900 */
[----:B0-----:R-:W-:-:S03]  /*1b050*/  @P0 IMAD.WIDE R8, R27, 0x4, R8 ;  /* 0x000000041b080825 */ /* 0x001fc600078e0208 */
[----:B--2---:R0:W-:Y:S02]  /*1b060*/  STL [R1+0x28], R0 ;  /* 0x0000280001007387 */ /* 0x0041e40000100800 */
[----:B0-----:R-:W-:Y:S01]  /*1b070*/  IMAD.U32 R0, RZ, RZ, UR4 ;  /* 0x00000004ff007e24 */ /* 0x001fe2000f8e00ff */
        /* <DEDUP_REMOVED lines=8> */
[----:B------:R-:W-:Y:S02]  /*1b100*/  ULDC UR5, c[0x0][0x348] ;  /* 0x0000d20000057ab9 */ /* 0x000fe40000000800 */
[----:B0-----:R-:W-:Y:S02]  /*1b110*/  IMAD.U32 R8, RZ, RZ, UR5 ;  /* 0x00000005ff087e24 */ /* 0x001fe4000f8e00ff */
[----:B------:R-:W-:Y:S01]  /*1b120*/  IMAD.U32 R9, RZ, RZ, UR4 ;  /* 0x00000004ff097e24 */ /* 0x000fe2000f8e00ff */
[----:B--2---:R0:W-:Y:S01]  /*1b130*/  STL [R1+0x18], R0 ;  /* 0x0000180001007387 */ /* 0x0041e20000100800 */
[----:B------:R-:W-:Y:S01]  /*1b140*/  IMAD.MOV.U32 R13, RZ, RZ, R0 ;  /* 0x000000ffff0d7224 */ /* 0x000fe200078e0000 */
[----:B---3--:R-:W-:Y:S06]  /*1b150*/  @P0 BRA `(.L_x_1549) ;  /* 0x0000000000140947 */ /* 0x008fec0003800000 */
[----:B------:R-:W-:Y:S05]  /*1b160*/  @!P3 BRA `(.L_x_1549) ;  /* 0x000000000010b947 */ /* 0x000fea0003800000 */
[----:B0-----:R-:W2:Y:S04]  /*1b170*/  LDG.E R0, desc[UR40][R10.64] ;  /* 0x000000280a007981 */ /* 0x001ea8000c1e1900 */
[----:B------:R-:W2:Y:S02]  /*1b180*/  LDG.E R10, desc[UR40][R10.64+0x4] ;  /* 0x000004280a0a7981 */ /* 0x000ea4000c1e1900 */
[----:B--2---:R-:W-:-:S05]  /*1b190*/  IMAD.IADD R13, R10, 0x1, -R0 ;  /* 0x000000010a0d7824 */ /* 0x004fca00078e0a00 */
[----:B------:R1:W-:Y:S02]  /*1b1a0*/  STL [R1+0x18], R13 ;  /* 0x0000180d01007387 */ /* 0x0003e40000100800 */
.L_x_1549:
        /* <DEDUP_REMOVED lines=14> */
.L_x_1550:
[----:B------:R-:W-:Y:S05]  /*1b290*/  @!P1 BRA `(.L_x_1551) ;  /* 0x00000000000c9947 */ /* 0x000fea0003800000 */
[----:B------:R-:W2:Y:S04]  /*1b2a0*/  LDG.E R9, desc[UR40][R4.64] ;  /* 0x0000002804097981 */ /* 0x000ea8000c1e1900 */
[----:B------:R-:W2:Y:S02]  /*1b2b0*/  LDG.E R4, desc[UR40][R4.64+0x4] ;  /* 0x0000042804047981 */ /* 0x000ea4000c1e1900 */
[----:B--2---:R-:W-:-:S07]  /*1b2c0*/  IMAD.IADD R9, R4, 0x1, -R9 ;  /* 0x0000000104097824 */ /* 0x004fce00078e0a09 */
.L_x_1551:
[----:B0-----:R-:W2:Y:S04]  /*1b2d0*/  @P2 LDG.E R4, desc[UR40][R2.64] ;  /* 0x0000002802042981 */ /* 0x001ea8000c1e1900 */
[----:B------:R0:W2:Y:S01]  /*1b2e0*/  @P2 LDG.E R5, desc[UR40][R2.64+0x4] ;  /* 0x0000042802052981 */ /* 0x0000a2000c1e1900 */
[----:B------:R-:W-:Y:S02]  /*1b2f0*/  IMAD R14, R25, 0xc0, RZ ;  /* 0x000000c0190e7824 */ /* 0x000fe400078e02ff */
[----:B-----5:R-:W-:Y:S02]  /*1b300*/  IMAD.IADD R7, R9, 0x1, -R7 ;  /* 0x0000000109077824 */ /* 0x020fe400078e0a07 */
[----:B------:R-:W-:Y:S01]  /*1b310*/  VIADD R10, R14, 0xbf ;  /* 0x000000bf0e0a7836 */ /* 0x000fe20000000000 */
[----:B------:R3:W-:Y:S01]  /*1b320*/  STL [R1+0x10], R14 ;  /* 0x0000100e01007387 */ /* 0x0007e20000100800 */
[----:B0-----:R-:W0:Y:S02]  /*1b330*/  LDC R2, c[0x0][0x448] ;  /* 0x00011200ff027b82 */ /* 0x001e240000000800 */
[----:B0-----:R-:W-:-:S13]  /*1b340*/  ISETP.NE.AND P1, PT, R2, 0x1, PT ;  /* 0x000000010200780c */ /* 0x001fda0003f25270 */
[----:B------:R-:W0:Y:S08]  /*1b350*/  @P1 LDC R3, c[0x0][0x44c] ;  /* 0x00011300ff031b82 */ /* 0x000e300000000800 */
[----:B------:R-:W4:Y:S01]  /*1b360*/  @P1 LDC R2, c[0x0][0x450] ;  /* 0x00011400ff021b82 */ /* 0x000f220000000800 */
[----:B0-----:R-:W-:-:S05]  /*1b370*/  @P1 IMAD.HI.U32 R3, R10, R3, RZ ;  /* 0x000000030a031227 */ /* 0x001fca00078e00ff */
[----:B----4-:R-:W-:Y:S01]  /*1b380*/  @P1 SHF.R.U32.HI R10, RZ, R2, R3 ;  /* 0x00000002ff0a1219 */ /* 0x010fe20000011603 */
[----:B--2---:R-:W-:-:S04]  /*1b390*/  @P2 IMAD.IADD R8, R5, 0x1, -R4 ;  /* 0x0000000105082824 */ /* 0x004fc800078e0a04 */
[----:B------:R-:W-:-:S04]  /*1b3a0*/  IMAD.IADD R19, R7, 0x1, R8 ;  /* 0x0000000107137824 */ /* 0x000fc800078e0208 */
[C---:B------:R-:W-:Y:S01]  /*1b3b0*/  VIADD R4, R19.reuse, 0x7f ;  /* 0x0000007f13047836 */ /* 0x040fe20000000000 */
[----:B------:R-:W-:-:S04]  /*1b3c0*/  IADD3 R9, R19, 0x1, -R13 ;  /* 0x0000000113097810 */ /* 0x000fc80007ffe80d */
[----:B------:R-:W-:Y:S01]  /*1b3d0*/  SHF.R.S32.HI R2, RZ, 0x1f, R4 ;  /* 0x0000001fff027819 */ /* 0x000fe20000011404 */
[----:B------:R-:W-:-:S03]  /*1b3e0*/  IMAD.IADD R10, R9, 0x1, R10 ;  /* 0x00000001090a7824 */ /* 0x000fc600078e020a */
[----:B------:R-:W-:Y:S02]  /*1b3f0*/  LEA.HI R4, R2, R4, RZ, 0x7 ;  /* 0x0000000402047211 */ /* 0x000fe400078f38ff */
[----:B------:R-:W0:Y:S02]  /*1b400*/  LDC.64 R2, c[0x0][0x9e0] ;  /* 0x00027800ff027b82 */ /* 0x000e240000000a00 */
[----:B------:R-:W-:-:S05]  /*1b410*/  SHF.R.S32.HI R12, RZ, 0x7, R4 ;  /* 0x00000007ff0c7819 */ /* 0x000fca0000011404 */
[----:B------:R3:W-:Y:S01]  /*1b420*/  STL [R1+0x44], R12 ;  /* 0x0000440c01007387 */ /* 0x0007e20000100800 */
[----:B0-----:R-:W-:Y:S01]  /*1b430*/  ISETP.GE.AND P3, PT, R3, 0x1, PT ;  /* 0x000000010300780c */ /* 0x001fe20003f66270 */
[----:B------:R-:W-:-:S12]  /*1b440*/  IMAD.IADD R2, R10, 0x1, R2 ;  /* 0x000000010a027824 */ /* 0x000fd800078e0202 */
[----:B---3--:R-:W-:Y:S05]  /*1b450*/  @!P3 BRA `(.L_x_1552) ;  /* 0x000000000048b947 */ /* 0x008fea0003800000 */
        /* <DEDUP_REMOVED lines=11> */
.L_x_1554:
[----:B------:R-:W-:-:S13]  /*1b510*/  ISETP.NE.AND P0, PT, R3, 0x1, PT ;  /* 0x000000010300780c */ /* 0x000fda0003f05270 */
[----:B------:R-:W0:Y:S02]  /*1b520*/  @P0 LDC.64 R4, c[0x0][0x9e8] ;  /* 0x00027a00ff040b82 */ /* 0x000e240000000a00 */
[----:B0-----:R-:W-:-:S05]  /*1b530*/  @P0 IMAD.HI.U32 R4, R11, R4, RZ ;  /* 0x000000040b040227 */ /* 0x001fca00078e00ff */
[----:B------:R-:W-:-:S07]  /*1b540*/  @P0 SHF.R.U32.HI R11, RZ, R5, R4 ;  /* 0x00000005ff0b0219 */ /* 0x000fce0000011604 */
.L_x_1555:
[----:B------:R-:W-:Y:S05]  /*1b550*/  BSYNC B0 ;  /* 0x0000000000007941 */ /* 0x000fea0003800000 */
.L_x_1553:
[----:B------:R-:W-:-:S05]  /*1b560*/  IMAD R11, R11, R3, R3 ;  /* 0x000000030b0b7224 */ /* 0x000fca00078e0203 */
[----:B------:R-:W-:-:S07]  /*1b570*/  VIMNMX R2, R2, R11, PT ;  /* 0x0000000b02027248 */ /* 0x000fce0003fe0100 */
.L_x_1552:
[----:B------:R-:W0:Y:S01]  /*1b580*/  @P1 LDC R10, c[0x0][0x44c] ;  /* 0x00011300ff0a1b82 */ /* 0x000e220000000800 */
[----:B------:R-:W-:Y:S01]  /*1b590*/  VIADD R2, R2, 0x7f ;  /* 0x0000007f02027836 */ /* 0x000fe20000000000 */
[----:B------:R-:W-:Y:S01]  /*1b5a0*/  ULDC UR4, c[0x0][0x9dc] ;  /* 0x0002770000047ab9 */ /* 0x000fe20000000800 */
[----:B------:R-:W-:Y:S02]  /*1b5b0*/  IMAD.MOV.U32 R4, RZ, RZ, R14 ;  /* 0x000000ffff047224 */ /* 0x000fe400078e000e */
[----:B------:R-:W-:-:S03]  /*1b5c0*/  IMAD.IADD R19, R19, 0x1, -R13 ;  /* 0x0000000113137824 */ /* 0x000fc600078e0a0d */
[----:B------:R-:W2:Y:S01]  /*1b5d0*/  @P1 LDC R5, c[0x0][0x450] ;  /* 0x00011400ff051b82 */ /* 0x000ea20000000800 */
[----:B0-----:R-:W-:-:S05]  /*1b5e0*/  @P1 IMAD.HI.U32 R10, R14, R10, RZ ;  /* 0x0000000a0e0a1227 */ /* 0x001fca00078e00ff */
[----:B--2---:R-:W-:Y:S02]  /*1b5f0*/  @P1 SHF.R.U32.HI R4, RZ, R5, R10 ;  /* 0x00000005ff041219 */ /* 0x004fe4000001160a */
[----:B------:R-:W-:-:S03]  /*1b600*/  SHF.R.S32.HI R5, RZ, 0x1f, R2 ;  /* 0x0000001fff057819 */ /* 0x000fc60000011402 */
[----:B------:R-:W-:Y:S01]  /*1b610*/  IMAD.IADD R11, R19, 0x1, R4 ;  /* 0x00000001130b7824 */ /* 0x000fe200078e0204 */
[----:B------:R-:W-:-:S03]  /*1b620*/  LEA.HI R5, R5, R2, RZ, 0x7 ;  /* 0x0000000205057211 */ /* 0x000fc600078f38ff */
[----:B------:R-:W-:Y:S01]  /*1b630*/  VIADD R2, R11, -UR4 ;  /* 0x800000040b027c36 */ /* 0x000fe20008000000 */
[----:B------:R-:W-:-:S04]  /*1b640*/  SHF.R.S32.HI R5, RZ, 0x7, R5 ;  /* 0x00000007ff057819 */ /* 0x000fc80000011405 */
[----:B------:R-:W-:Y:S01]  /*1b650*/  VIMNMX R10, R12, R5, PT ;  /* 0x000000050c0a7248 */ /* 0x000fe20003fe0100 */
        /* <DEDUP_REMOVED lines=11> */
.L_x_1558:
[----:B------:R-:W-:-:S13]  /*1b710*/  ISETP.NE.AND P0, PT, R3, 0x1, PT ;  /* 0x000000010300780c */ /* 0x000fda0003f05270 */
[----:B------:R-:W0:Y:S02]  /*1b720*/  @P0 LDC.64 R4, c[0x0][0x9e8] ;  /* 0x00027a00ff040b82 */ /* 0x000e240000000a00 */
[----:B0-----:R-:W-:-:S05]  /*1b730*/  @P0 IMAD.HI.U32 R4, R11, R4, RZ ;  /* 0x000000040b040227 */ /* 0x001fca00078e00ff */
[----:B------:R-:W-:-:S07]  /*1b740*/  @P0 SHF.R.U32.HI R11, RZ, R5, R4 ;  /* 0x00000005ff0b0219 */ /* 0x000fce0000011604 */
.L_x_1559:
[----:B------:R-:W-:Y:S05]  /*1b750*/  BSYNC B0 ;  /* 0x0000000000007941 */ /* 0x000fea0003800000 */
.L_x_1557:
[----:B------:R-:W-:-:S05]  /*1b760*/  IMAD R3, R11, R3, RZ ;  /* 0x000000030b037224 */ /* 0x000fca00078e02ff */
[----:B------:R-:W-:-:S07]  /*1b770*/  VIMNMX R2, R2, R3, !PT ;  /* 0x0000000302027248 */ /* 0x000fce0007fe0100 */
.L_x_1556:
[----:B------:R-:W-:Y:S01]  /*1b780*/  SHF.R.S32.HI R3, RZ, 0x1f, R2 ;  /* 0x0000001fff037819 */ /* 0x000fe20000011402 */
[----:B------:R-:W-:Y:S01]  /*1b790*/  BSSY B0, `(.L_x_1560) ;  /* 0x0000027000007945 */ /* 0x000fe20003800000 */
[----:B------:R-:W-:Y:S01]  /*1b7a0*/  LOP3.LUT R14, R0, 0xff, RZ, 0xc0, !PT ;  /* 0x000000ff000e7812 */ /* 0x000fe200078ec0ff */
[----:B-1----:R-:W-:Y:S01]  /*1b7b0*/  IMAD.MOV.U32 R13, RZ, RZ, RZ ;  /* 0x000000ffff0d7224 */ /* 0x002fe200078e00ff */
[----:B------:R-:W-:Y:S02]  /*1b7c0*/  LEA.HI R3, R3, R2, RZ, 0x7 ;  /* 0x0000000203037211 */ /* 0x000fe400078f38ff */
[----:B------:R-:W-:Y:S01]  /*1b7d0*/  SHF.R.U32.HI R0, RZ, 0x10, R0 ;  /* 0x00000010ff007819 */ /* 0x000fe20000011600 */
[----:B------:R0:W-:Y:S01]  /*1b7e0*/  STL [R1+0x40], R14 ;  /* 0x0000400e01007387 */ /* 0x0001e20000100800 */
[----:B------:R-:W-:-:S04]  /*1b7f0*/  SHF.R.S32.HI R3, RZ, 0x7, R3 ;  /* 0x00000007ff037819 */ /* 0x000fc80000011403 */
[----:B------:R-:W-:-:S04]  /*1b800*/  VIMNMX R4, RZ, R3, !PT ;  /* 0x00000003ff047248 */ /* 0x000fc80007fe0100 */
[----:B------:R-:W-:-:S13]  /*1b810*/  ISETP.GT.AND P0, PT, R10, R4, PT ;  /* 0x000000040a00720c */ /* 0x000fda0003f04270 */
[----:B0-----:R-:W-:Y:S05]  /*1b820*/  @!P0 BRA `(.L_x_1561) ;  /* 0x0000000000748947 */ /* 0x001fea0003800000 */
[----:B------:R-:W-:Y:S01]  /*1b830*/  ISETP.NE.AND P0, PT, R0, RZ, PT ;  /* 0x000000ff0000720c */ /* 0x000fe20003f05270 */
[----:B------:R-:W-:-:S03]  /*1b840*/  ULDC UR4, c[0x0][0x9f0] ;  /* 0x00027c0000047ab9 */ /* 0x000fc60000000800 */
[----:B------:R-:W-:-:S04]  /*1b850*/  SEL R5, R0, UR4, P0 ;  /* 0x0000000400057c07 */ /* 0x000fc80008000000 */
[----:B------:R-:W-:Y:S02]  /*1b860*/  IABS R12, R5 ;  /* 0x00000005000c7213 */ /* 0x000fe40000000000 */
[----:B------:R-:W-:Y:S02]  /*1b870*/  IADD3 R11, R5, -0x1, R10 ;  /* 0xffffffff050b7810 */ /* 0x000fe40007ffe00a */
[----:B------:R-:W0:Y:S03]  /*1b880*/  I2F.RP R2, R12 ;  /* 0x0000000c00027306 */ /* 0x000e260000209400 */
[----:B------:R-:W-:-:S05]  /*1b890*/  IMAD.IADD R11, R11, 0x1, -R4 ;  /* 0x000000010b0b7824 */ /* 0x000fca00078e0a04 */
[----:B0-----:R-:W0:Y:S02]  /*1b8a0*/  MUFU.RCP R2, R2 ;  /* 0x0000000200027308 */ /* 0x001e240000001000 */
[----:B0-----:R-:W-:-:S06]  /*1b8b0*/  VIADD R2, R2, 0xffffffe ;  /* 0x0ffffffe02027836 */ /* 0x001fcc0000000000 */
[----:B------:R0:W1:Y:S02]  /*1b8c0*/  F2I.FTZ.U32.TRUNC.NTZ R3, R2 ;  /* 0x0000000200037305 */ /* 0x000064000021f000 */
[----:B0-----:R-:W-:-:S04]  /*1b8d0*/  LOP3.LUT R2, R11, R5, RZ, 0x3c, !PT ;  /* 0x000000050b027212 */ /* 0x001fc800078e3cff */
[----:B------:R-:W-:Y:S01]  /*1b8e0*/  ISETP.GE.AND P3, PT, R2, RZ, PT ;  /* 0x000000ff0200720c */ /* 0x000fe20003f66270 */
[----:B-1----:R-:W-:-:S04]  /*1b8f0*/  IMAD.MOV R2, RZ, RZ, -R3 ;  /* 0x000000ffff027224 */ /* 0x002fc800078e0a03 */
[----:B------:R-:W-:Y:S02]  /*1b900*/  IMAD R13, R2, R12, RZ ;  /* 0x0000000c020d7224 */ /* 0x000fe400078e02ff */
[----:B------:R-:W-:-:S04]  /*1b910*/  IMAD.MOV.U32 R2, RZ, RZ, RZ ;  /* 0x000000ffff027224 */ /* 0x000fc800078e00ff */
        /* <DEDUP_REMOVED lines=13> */
[----:B------:R-:W-:-:S07]  /*1b9f0*/  @!P1 LOP3.LUT R13, RZ, R5, RZ, 0x33, !PT ;  /* 0x00000005ff0d9212 */ /* 0x000fce00078e33ff */
.L_x_1561:
[----:B------:R-:W-:Y:S05]  /*1ba00*/  BSYNC B0 ;  /* 0x0000000000007941 */ /* 0x000fea0003800000 */
.L_x_1560:
[-C--:B------:R-:W-:Y:S01]  /*1ba10*/  IMAD R4, R14, R13.reuse, R4 ;  /* 0x0000000d0e047224 */ /* 0x080fe200078e0204 */
[----:B------:R-:W-:Y:S04]  /*1ba20*/  BSSY B0, `(.L_x_1562) ;  /* 0x00000dc000007945 */ /* 0x000fe80003800000 */
[C---:B------:R-:W-:Y:S01]  /*1ba30*/  VIADDMNMX R10, R4.reuse, R13, R10, PT ;  /* 0x0000000d040a7246 */ /* 0x040fe2000380010a */
[----:B------:R-:W-:-:S04]  /*1ba40*/  IMAD R4, R4, 0x80, -R7 ;  /* 0x0000008004047824 */ /* 0x000fc800078e0a07 */
[----:B------:R-:W-:Y:S01]  /*1ba50*/  IMAD R10, R10, 0x80, -R7 ;  /* 0x000000800a0a7824 */ /* 0x000fe200078e0a07 */
[----:B------:R-:W-:-:S04]  /*1ba60*/  VIMNMX R4, RZ, R4, !PT ;  /* 0x00000004ff047248 */ /* 0x000fc80007fe0100 */
[----:B------:R-:W-:-:S04]  /*1ba70*/  VIMNMX R10, R10, R8, PT ;  /* 0x000000080a0a7248 */ /* 0x000fc80003fe0100 */
[----:B------:R-:W-:Y:S02]  /*1ba80*/  ISETP.GT.AND P0, PT, R10, R4, PT ;  /* 0x000000040a00720c */ /* 0x000fe40003f04270 */
[----:B------:R-:W-:-:S11]  /*1ba90*/  SHF.R.U32.HI R4, RZ, 0x7, R4 ;  /* 0x00000007ff047819 */ /* 0x000fd60000011604 */
[----:B------:R-:W-:-:S05]  /*1baa0*/  @P0 VIADD R2, R10, 0x7f ;  /* 0x0000007f0a020836 */ /* 0x000fca0000000000 */
[----:B------:R-:W-:-:S04]  /*1bab0*/  @P0 SHF.R.S32.HI R3, RZ, 0x1f, R2 ;  /* 0x0000001fff030819 */ /* 0x000fc80000011402 */
[----:B------:R-:W-:Y:S01]  /*1bac0*/  @P0 LEA.HI R2, R3, R2, RZ, 0x7 ;  /* 0x0000000203020211 */ /* 0x000fe200078f38ff */
[----:B------:R-:W-:-:S03]  /*1bad0*/  IMAD.MOV.U32 R3, RZ, RZ, R4 ;  /* 0x000000ffff037224 */ /* 0x000fc600078e0004 */
[----:B------:R-:W-:Y:S02]  /*1bae0*/  @P0 SHF.R.S32.HI R3, RZ, 0x7, R2 ;  /* 0x00000007ff030819 */ /* 0x000fe40000011402 */
[----:B------:R-:W-:Y:S02]  /*1baf0*/  PLOP3.LUT P0, PT, PT, PT, PT, 0x80, 0x0 ;  /* 0x000000000000781c */ /* 0x000fe40003f0f070 */
[----:B------:R-:W-:-:S13]  /*1bb00*/  ISETP.GT.AND P1, PT, R3, R4, PT ;  /* 0x000000040300720c */ /* 0x000fda0003f24270 */
[----:B------:R-:W-:Y:S05]  /*1bb10*/  @!P1 BRA `(.L_x_1563) ;  /* 0x0000000c00309947 */ /* 0x000fea0003800000 */
[----:B------:R-:W-:Y:S01]  /*1bb20*/  UMOV UR4, 0xffffffff ;  /* 0xffffffff00047882 */ /* 0x000fe20000000000 */
[----:B------:R-:W-:Y:S02]  /*1bb30*/  SEL R2, R27, RZ, !P2 ;  /* 0x000000ff1b027207 */ /* 0x000fe40005000000 */
[----:B------:R-:W-:Y:S05]  /*1bb40*/  BRA.DIV UR4, `(.L_x_1564) ;  /* 0x0000007604507947 */ /* 0x000fea000b800000 */
[----:B------:R-:W0:Y:S02]  /*1bb50*/  S2R R5, SR_TID.X ;  /* 0x0000000000057919 */ /* 0x000e240000002100 */
[----:B0-----:R-:W-:-:S04]  /*1bb60*/  SHF.R.U32.HI R5, RZ, 0x5, R5 ;  /* 0x00000005ff057819 */ /* 0x001fc80000011605 */
[----:B------:R-:W-:-:S05]  /*1bb70*/  LOP3.LUT R5, R5, 0x3, RZ, 0xc0, !PT ;  /* 0x0000000305057812 */ /* 0x000fca00078ec0ff */
[----:B------:R0:W1:Y:S02]  /*1bb80*/  SHFL.IDX PT, R14, R5, RZ, 0x1f ;  /* 0x00001fff050e7589 */ /* 0x00006400000e0000 */
.L_x_1759:
[----:B-1----:R-:W-:Y:S02]  /*1bb90*/  ISETP.NE.AND P0, PT, R14, RZ, PT ;  /* 0x000000ff0e00720c */ /* 0x002fe40003f05270 */
[----:B------:R-:W-:-:S11]  /*1bba0*/  PLOP3.LUT P6, PT, PT, PT, PT, 0x8, 0x0 ;  /* 0x000000000000781c */ /* 0x000fd60003fce170 */
[----:B------:R-:W-:Y:S05]  /*1bbb0*/  @P0 BRA `(.L_x_1565) ;  /* 0x00000000000c0947 */ /* 0x000fea0003800000 */
[----:B------:R-:W-:-:S03]  /*1bbc0*/  UMOV UR4, 0xffffffff ;  /* 0xffffffff00047882 */ /* 0x000fc60000000000 */
[----:B------:R-:W-:Y:S05]  /*1bbd0*/  BRA.DIV UR4, `(.L_x_1566) ;  /* 0x0000007604607947 */ /* 0x000fea000b800000 */
[----:B------:R-:W-:-:S13]  /*1bbe0*/  ELECT P6, URZ, PT ;  /* 0x00000000003f782f */ /* 0x000fda00038c0000 */
.L_x_1565:
[----:B0-----:R-:W2:Y:S01]  /*1bbf0*/  LDL R5, [R1+0x34] ;  /* 0x0000340001057983 */ /* 0x001ea20000100800 */
[----:B------:R-:W-:Y:S01]  /*1bc00*/  BSSY B1, `(.L_x_1567) ;  /* 0x0000008000017945 */ /* 0x000fe20003800000 */
[----:B--2---:R-:W-:-:S05]  /*1bc10*/  VIADD R5, R5, 0x1 ;  /* 0x0000000105057836 */ /* 0x004fca0000000000 */
[----:B------:R-:W-:-:S04]  /*1bc20*/  LEA.HI R7, R5, R5, RZ, 0x1 ;  /* 0x0000000505077211 */ /* 0x000fc800078f08ff */
[----:B------:R-:W-:-:S05]  /*1bc30*/  LOP3.LUT R7, R7, 0xfffffffe, RZ, 0xc0, !PT ;  /* 0xfffffffe07077812 */ /* 0x000fca00078ec0ff */
[----:B------:R-:W-:-:S05]  /*1bc40*/  IMAD.IADD R5, R5, 0x1, -R7 ;  /* 0x0000000105057824 */ /* 0x000fca00078e0a07 */
[----:B------:R-:W-:-:S04]  /*1bc50*/  SHF.L.U32 R5, R5, 0x1f, RZ ;  /* 0x0000001f05057819 */ /* 0x000fc800000006ff */
[----:B------:R-:W0:Y:S02]  /*1bc60*/  SYNCS.PHASECHK.TRANS64.TRYWAIT P0, [R17+URZ+0x16820], R5 ;  /* 0x01682005110075a7 */ /* 0x000e24000800017f */
[----:B0-----:R-:W-:Y:S05]  /*1bc70*/  @!P0 BRA `(.L_x_1568) ;  /* 0x0000007400588947 */ /* 0x001fea0003800000 */
.L_x_1762:
[----:B------:R-:W-:Y:S05]  /*1bc80*/  BSYNC B1 ;  /* 0x0000000000017941 */ /* 0x000fea0003800000 */
.L_x_1567:
[----:B------:R-:W-:Y:S04]  /*1bc90*/  BSSY B1, `(.L_x_1569) ;  /* 0x0000050000017945 */ /* 0x000fe80003800000 */
[----:B------:R-:W-:Y:S05]  /*1bca0*/  @!P6 BRA `(.L_x_1570) ;  /* 0x000000040038e947 */ /* 0x000fea0003800000 */
[----:B------:R-:W2:Y:S01]  /*1bcb0*/  LDL R7, [R1] ;  /* 0x0000000001077983 */ /* 0x000ea20000100800 */
[----:B0-----:R-:W-:Y:S01]  /*1bcc0*/  IMAD R5, R29, 0x8, R17 ;  /* 0x000000081d057824 */ /* 0x001fe200078e0211 */
[----:B------:R-:W0:Y:S01]  /*1bcd0*/  S2R R8, SR_TID.X ;  /* 0x0000000000087919 */ /* 0x000e220000002100 */
[----:B------:R-:W-:Y:S01]  /*1bce0*/  BSSY B2, `(.L_x_1571) ;  /* 0x0000006000027945 */ /* 0x000fe20003800000 */
[----:B0-----:R-:W-:-:S04]  /*1bcf0*/  LOP3.LUT R8, R8, 0x7f, RZ, 0xc0, !PT ;  /* 0x0000007f08087812 */ /* 0x001fc800078ec0ff */
[----:B------:R-:W-:Y:S02]  /*1bd00*/  ISETP.NE.AND P1, PT, R8, RZ, PT ;  /* 0x000000ff0800720c */ /* 0x000fe40003f25270 */
[----:B--2---:R-:W-:-:S04]  /*1bd10*/  SHF.L.U32 R7, R7, 0x1f, RZ ;  /* 0x0000001f07077819 */ /* 0x004fc800000006ff */
[----:B------:R-:W0:Y:S02]  /*1bd20*/  SYNCS.PHASECHK.TRANS64.TRYWAIT P0, [R5+URZ+0x168a0], R7 ;  /* 0x0168a007050075a7 */ /* 0x000e24000800017f */
[----:B0-----:R-:W-:Y:S05]  /*1bd30*/  @!P0 BRA `(.L_x_1572) ;  /* 0x00000074003c8947 */ /* 0x001fea0003800000 */
.L_x_1763:
[----:B------:R-:W-:Y:S05]  /*1bd40*/  BSYNC B2 ;  /* 0x0000000000027941 */ /* 0x000fea0003800000 */
.L_x_1571:
[----:B------:R-:W-:Y:S04]  /*1bd50*/  BSSY B2, `(.L_x_1573) ;  /* 0x0000009000027945 */ /* 0x000fe80003800000 */
[----:B------:R-:W-:Y:S05]  /*1bd60*/  @P1 BRA `(.L_x_1574) ;  /* 0x00000000001c1947 */ /* 0x000fea0003800000 */
[----:B------:R-:W1:Y:S02]  /*1bd70*/  S2R R8, SR_TID.X ;  /* 0x0000000000087919 */ /* 0x000e640000002100 */
[----:B-1----:R-:W-:Y:S01]  /*1bd80*/  LOP3.LUT R10, R8, 0x1f, RZ, 0xc0, !PT ;  /* 0x0000001f080a7812 */ /* 0x002fe200078ec0ff */
[----:B------:R-:W-:-:S03]  /*1bd90*/  IMAD.MOV.U32 R8, RZ, RZ, 0x4000 ;  /* 0x00004000ff087424 */ /* 0x000fc600078e00ff */
[----:B------:R-:W-:Y:S01]  /*1bda0*/  ISETP.NE.AND P0, PT, R10, RZ, PT ;  /* 0x000000ff0a00720c */ /* 0x000fe20003f05270 */
[----:B------:R1:W-:-:S12]  /*1bdb0*/  SYNCS.ARRIVE.TRANS64 RZ, [R5+URZ+0x16890], R8 ;  /* 0x0168900805ff79a7 */ /* 0x0003d8000800003f */
[----:B-1----:R-:W-:Y:S05]  /*1bdc0*/  @!P0 BRA `(.L_x_1574) ;  /* 0x0000000000048947 */ /* 0x002fea0003800000 */
[----:B------:R-:W-:Y:S01]  /*1bdd0*/  BPT.TRAP 0x1 ;  /* 0x000000040000795c */ /* 0x000fe20000300000 */
.L_x_1574:
[----:B------:R-:W-:Y:S05]  /*1bde0*/  BSYNC B2 ;  /* 0x0000000000027941 */ /* 0x000fea0003800000 */
.L_x_1573:
[----:B------:R-:W-:Y:S01]  /*1bdf0*/  IMAD.MOV.U32 R13, RZ, RZ, RZ ;  /* 0x000000ffff0d7224 */ /* 0x000fe200078e00ff */
        /* <DEDUP_REMOVED lines=9> */
[----:B------:R-:W-:Y:S01]  /*1be90*/  IMAD.SHL.U32 R11, R29, 0x2000, RZ ;  /* 0x000020001d0b7824 */ /* 0x000fe200078e00ff */
[----:B------:R-:W-:Y:S01]  /*1bea0*/  UMOV UR7, 0x12f00000 ;  /* 0x12f0000000077882 */ /* 0x000fe20000000000 */
[----:B------:R-:W-:-:S08]  /*1beb0*/  VIADD R12, R5, 0x16890 ;  /* 0x00016890050c7836 */ /* 0x000fd00000000000 */
.L_x_1575:
        /* <DEDUP_REMOVED lines=9> */
[----:B-1----:R-:W-:Y:S05]  /*1bf50*/  @P0 BRA.U.ANY `(.L_x_1575) ;  /* 0xfffffffd00d80947 */ /* 0x002fea000393ffff */
[----:B------:R-:W1:Y:S01]  /*1bf60*/  SYNCS.PHASECHK.TRANS64.TRYWAIT P0, [R5+URZ+0x168c0], R7 ;  /* 0x0168c007050075a7 */ /* 0x000e62000800017f */
[----:B------:R-:W-:Y:S04]  /*1bf70*/  BSSY B2, `(.L_x_1576) ;  /* 0x0000002000027945 */ /* 0x000fe80003800000 */
[----:B-1----:R-:W-:Y:S05]  /*1bf80*/  @!P0 BRA `(.L_x_1577) ;  /* 0x0000007000bc8947 */ /* 0x002fea0003800000 */
.L_x_1764:
[----:B------:R-:W-:Y:S05]  /*1bf90*/  BSYNC B2 ;  /* 0x0000000000027941 */ /* 0x000fea0003800000 */
.L_x_1576:
[----:B------:R-:W-:Y:S01]  /*1bfa0*/  BSSY B2, `(.L_x_1578) ;  /* 0x000000b000027945 */ /* 0x000fe20003800000 */
[----:B------:R-:W-:Y:S02]  /*1bfb0*/  IMAD.MOV.U32 R14, RZ, RZ, 0x0 ;  /* 0x00000000ff0e7424 */ /* 0x000fe400078e00ff */
[----:B------:R-:W-:Y:S01]  /*1bfc0*/  IMAD.MOV.U32 R15, RZ, RZ, 0x12f00000 ;  /* 0x12f00000ff0f7424 */ /* 0x000fe200078e00ff */
[----:B------:R-:W-:Y:S06]  /*1bfd0*/  @P1 BRA `(.L_x_1579) ;  /* 0x00000000001c1947 */ /* 0x000fec0003800000 */
[----:B------:R-:W2:Y:S01]  /*1bfe0*/  S2R R10, SR_TID.X ;  /* 0x00000000000a7919 */ /* 0x000ea20000002100 */
[----:B01----:R-:W-:-:S04]  /*1bff0*/  IMAD.MOV.U32 R7, RZ, RZ, 0x4000 ;  /* 0x00004000ff077424 */ /* 0x003fc800078e00ff */
[----:B------:R3:W-:Y:S01]  /*1c000*/  SYNCS.ARRIVE.TRANS64 RZ, [R5+URZ+0x168b0], R7 ;  /* 0x0168b00705ff79a7 */ /* 0x0007e2000800003f */
[----:B--2---:R-:W-:-:S04]  /*1c010*/  LOP3.LUT R10, R10, 0x1f, RZ, 0xc0, !PT ;  /* 0x0000001f0a0a7812 */ /* 0x004fc800078ec0ff */
[----:B------:R-:W-:-:S13]  /*1c020*/  ISETP.NE.AND P0, PT, R10, RZ, PT ;  /* 0x000000ff0a00720c */ /* 0x000fda0003f05270 */
[----:B---3--:R-:W-:Y:S05]  /*1c030*/  @!P0 BRA `(.L_x_1579) ;  /* 0x0000000000048947 */ /* 0x008fea0003800000 */
[----:B------:R-:W-:Y:S01]  /*1c040*/  BPT.TRAP 0x1 ;  /* 0x000000040000795c */ /* 0x000fe20000300000 */
.L_x_1579:
[----:B------:R-:W-:Y:S05]  /*1c050*/  BSYNC B2 ;  /* 0x0000000000027941 */ /* 0x000fea0003800000 */
.L_x_1578:
[----:B------:R-:W-:Y:S01]  /*1c060*/  R2UR UR10, R13 ;  /* 0x000000000d0a72ca */ /* 0x000fe200000e0000 */
[----:B------:R-:W-:Y:S01]  /*1c070*/  IMAD R11, R11, 0x2, R17 ;  /* 0x000000020b0b7824 */ /* 0x000fe200078e0211 */
[----:B------:R-:W-:Y:S01]  /*1c080*/  R2UR UR6, R14 ;  /* 0x000000000e0672ca */ /* 0x000fe200000e0000 */
[----:B------:R-:W-:Y:S01]  /*1c090*/  UIADD3 UR4, UP0, UR38, 0x670, URZ ;  /* 0x0000067026047890 */ /* 0x000fe2000ff1e03f */
[----:B------:R-:W-:Y:S01]  /*1c0a0*/  R2UR UR7, R15 ;  /* 0x000000000f0772ca */ /* 0x000fe200000e0000 */
[----:B01----:R-:W-:Y:S01]  /*1c0b0*/  VIADD R5, R5, 0x168b0 ;  /* 0x000168b005057836 */ /* 0x003fe20000000000 */
[----:B------:R-:W-:Y:S01]  /*1c0c0*/  PLOP3.LUT P0, PT, PT, PT, PT, 0x80, 0x0 ;  /* 0x000000000000781c */ /* 0x000fe20003f0f070 */
[----:B------:R-:W-:Y:S01]  /*1c0d0*/  VIADD R11, R11, 0x400 ;  /* 0x000004000b0b7836 */ /* 0x000fe20000000000 */
[----:B------:R-:W-:-:S12]  /*1c0e0*/  UIADD3.X UR5, URZ, UR39, URZ, UP0, !UPT ;  /* 0x000000273f057290 */ /* 0x000fd800087fe43f */
.L_x_1580:
        /* <DEDUP_REMOVED lines=10> */
.L_x_1570:
[----:B------:R-:W-:Y:S05]  /*1c190*/  BSYNC B1 ;  /* 0x0000000000017941 */ /* 0x000fea0003800000 */
.L_x_1569:
[----:B------:R-:W2:Y:S01]  /*1c1a0*/  LDL.LU R7, [R1] ;  /* 0x0000000001077983 */ /* 0x000ea20000300800 */
[----:B------:R-:W-:Y:S01]  /*1c1b0*/  VIADD R29, R29, 0x1 ;  /* 0x000000011d1d7836 */ /* 0x000fe20000000000 */
[----:B------:R-:W-:Y:S01]  /*1c1c0*/  PLOP3.LUT P0, PT, PT, PT, PT, 0x8, 0x0 ;  /* 0x000000000000781c */ /* 0x000fe20003f0e170 */
[----:B------:R-:W-:-:S03]  /*1c1d0*/  VIADD R3, R3, 0xfffffffe ;  /* 0xfffffffe03037836 */ /* 0x000fc60000000000 */
[----:B------:R-:W-:Y:S02]  /*1c1e0*/  ISETP.NE.AND P1, PT, R29, 0x2, PT ;  /* 0x000000021d00780c */ /* 0x000fe40003f25270 */
[----:B------:R-:W-:Y:S02]  /*1c1f0*/  ISETP.GE.AND P2, PT, R3, R4, PT ;  /* 0x000000040300720c */ /* 0x000fe40003f46270 */
[----:B0-----:R-:W-:Y:S02]  /*1c200*/  SEL R5, RZ, 0x1, P1 ;  /* 0x00000001ff057807 */ /* 0x001fe40000800000 */
[----:B------:R-:W-:Y:S02]  /*1c210*/  SEL R29, R29, RZ, P1 ;  /* 0x000000ff1d1d7207 */ /* 0x000fe40000800000 */
[----:B--2---:R-:W-:-:S05]  /*1c220*/  LOP3.LUT R7, R7, R5, RZ, 0x3c, !PT ;  /* 0x0000000507077212 */ /* 0x004fca00078e3cff */
[----:B------:R0:W-:Y:S02]  /*1c230*/  STL [R1], R7 ;  /* 0x0000000701007387 */ /* 0x0001e40000100800 */
[----:B------:R-:W-:Y:S05]  /*1c240*/  @!P2 BRA `(.L_x_1563) ;  /* 0x000000040064a947 */ /* 0x000fea0003800000 */
.L_x_1593:
[----:B------:R-:W-:Y:S05]  /*1c250*/  YIELD ;  /* 0x0000000000007946 */ /* 0x000fea0003800000 */
[----:B------:R-:W-:Y:S04]  /*1c260*/  BSSY B1, `(.L_x_1581) ;  /* 0x000004d000017945 */ /* 0x000fe80003800000 */
[----:B-1----:R-:W-:Y:S05]  /*1c270*/  @!P6 BRA `(.L_x_1582) ;  /* 0x00000004002ce947 */ /* 0x002fea0003800000 */
[----:B0-----:R-:W2:Y:S01]  /*1c280*/  LDL R7, [R1] ;  /* 0x0000000001077983 */ /* 0x001ea20000100800 */
[----:B------:R-:W0:Y:S02]  /*1c290*/  S2R R5, SR_TID.X ;  /* 0x0000000000057919 */ /* 0x000e240000002100 */
[----:B0-----:R-:W-:Y:S01]  /*1c2a0*/  LOP3.LUT R8, R5, 0x7f, RZ, 0xc0, !PT ;  /* 0x0000007f05087812 */ /* 0x001fe200078ec0ff */
[----:B------:R-:W-:Y:S01]  /*1c2b0*/  IMAD R5, R29, 0x8, R17 ;  /* 0x000000081d057824 */ /* 0x000fe200078e0211 */
[----:B------:R-:W-:Y:S02]  /*1c2c0*/  BSSY B2, `(.L_x_1583) ;  /* 0x0000005000027945 */ /* 0x000fe40003800000 */
[----:B------:R-:W-:Y:S02]  /*1c2d0*/  ISETP.NE.AND P2, PT, R8, RZ, PT ;  /* 0x000000ff0800720c */ /* 0x000fe40003f45270 */
[----:B--2---:R-:W-:-:S04]  /*1c2e0*/  SHF.L.U32 R7, R7, 0x1f, RZ ;  /* 0x0000001f07077819 */ /* 0x004fc800000006ff */
[----:B------:R-:W0:Y:S02]  /*1c2f0*/  SYNCS.PHASECHK.TRANS64.TRYWAIT P1, [R5+URZ+0x168a0], R7 ;  /* 0x0168a007050075a7 */ /* 0x000e24000802017f */
[----:B0-----:R-:W-:Y:S05]  /*1c300*/  @!P1 BRA `(.L_x_1584) ;  /* 0x0000006c00f09947 */ /* 0x001fea0003800000 */
.L_x_1765:
[----:B------:R-:W-:Y:S05]  /*1c310*/  BSYNC B2 ;  /* 0x0000000000027941 */ /* 0x000fea0003800000 */
.L_x_1583:
        /* <DEDUP_REMOVED lines=9> */
.L_x_1586:
[----:B------:R-:W-:Y:S05]  /*1c3b0*/  BSYNC B2 ;  /* 0x0000000000027941 */ /* 0x000fea0003800000 */
.L_x_1585:
        /* <DEDUP_REMOVED lines=10> */
[----:B------:R-:W-:-:S10]  /*1c460*/  UMOV UR7, 0x12f00000 ;  /* 0x12f0000000077882 */ /* 0x000fd40000000000 */
.L_x_1587:
        /* <DEDUP_REMOVED lines=13> */
.L_x_1766:
[----:B------:R-:W-:Y:S05]  /*1c540*/  BSYNC B2 ;  /* 0x0000000000027941 */ /* 0x000fea0003800000 */
.L_x_1588:
        /* <DEDUP_REMOVED lines=11> */
.L_x_1591:
[----:B------:R-:W-:Y:S05]  /*1c600*/  BSYNC B2 ;  /* 0x0000000000027941 */ /* 0x000fea0003800000 */
.L_x_1590:
        /* <DEDUP_REMOVED lines=8> */
.L_x_1592:
        /* <DEDUP_REMOVED lines=10> */
.L_x_1582:
[----:B------:R-:W-:Y:S05]  /*1c730*/  BSYNC B1 ;  /* 0x0000000000017941 */ /* 0x000fea0003800000 */
.L_x_1581:
[----:B0-----:R-:W2:Y:S01]  /*1c740*/  LDL.LU R7, [R1] ;  /* 0x0000000001077983 */ /* 0x001ea20000300800 */
[----:B------:R-:W-:Y:S01]  /*1c750*/  VIADD R29, R29, 0x1 ;  /* 0x000000011d1d7836 */ /* 0x000fe20000000000 */
[C---:B------:R-:W-:Y:S01]  /*1c760*/  ISETP.GT.AND P2, PT, R3.reuse, R4, PT ;  /* 0x000000040300720c */ /* 0x040fe20003f44270 */
[----:B------:R-:W-:-:S03]  /*1c770*/  VIADD R3, R3, 0xffffffff ;  /* 0xffffffff03037836 */ /* 0x000fc60000000000 */
[----:B------:R-:W-:-:S04]  /*1c780*/  ISETP.NE.AND P1, PT, R29, 0x2, PT ;  /* 0x000000021d00780c */ /* 0x000fc80003f25270 */
[----:B------:R-:W-:Y:S02]  /*1c790*/  SEL R5, RZ, 0x1, P1 ;  /* 0x00000001ff057807 */ /* 0x000fe40000800000 */
[----:B------:R-:W-:Y:S02]  /*1c7a0*/  SEL R29, R29, RZ, P1 ;  /* 0x000000ff1d1d7207 */ /* 0x000fe40000800000 */
[----:B--2---:R-:W-:-:S05]  /*1c7b0*/  LOP3.LUT R7, R7, R5, RZ, 0x3c, !PT ;  /* 0x0000000507077212 */ /* 0x004fca00078e3cff */
[----:B------:R1:W-:Y:S01]  /*1c7c0*/  STL [R1], R7 ;  /* 0x0000000701007387 */ /* 0x0003e20000100800 */
[----:B------:R-:W-:Y:S05]  /*1c7d0*/  @P2 BRA `(.L_x_1593) ;  /* 0xfffffff8009c2947 */ /* 0x000fea000383ffff */
.L_x_1563:
[----:B------:R-:W-:Y:S05]  /*1c7e0*/  BSYNC B0 ;  /* 0x0000000000007941 */ /* 0x000fea0003800000 */
.L_x_1562:
[----:B01----:R-:W2:Y:S01]  /*1c7f0*/  LDL R7, [R1+0x10] ;  /* 0x0000100001077983 */ /* 0x003ea20000100800 */
[----:B------:R-:W0:Y:S01]  /*1c800*/  LDC R2, c[0x0][0x448] ;  /* 0x00011200ff027b82 */ /* 0x000e220000000800 */
[----:B------:R-:W-:Y:S07]  /*1c810*/  @!P0 WARPSYNC.ALL ;  /* 0x0000000000008948 */ /* 0x000fee0003800000 */
[----:B------:R-:W-:Y:S01]  /*1c820*/  @!P0 BAR.SYNC.DEFER_BLOCKING 0xc, 0x200 ;  /* 0x0308000000008b1d */ /* 0x000fe20000010000 */
[----:B0-----:R-:W-:-:S13]  /*1c830*/  ISETP.NE.AND P1, PT, R2, 0x1, PT ;  /* 0x000000010200780c */ /* 0x001fda0003f25270 */
[----:B------:R-:W0:Y:S08]  /*1c840*/  @P1 LDC R4, c[0x0][0x44c] ;  /* 0x00011300ff041b82 */ /* 0x000e300000000800 */
[----:B------:R-:W1:Y:S01]  /*1c850*/  @P1 LDC R2, c[0x0][0x450] ;  /* 0x00011400ff021b82 */ /* 0x000e620000000800 */
[----:B--2---:R-:W-:-:S04]  /*1c860*/  VIADD R3, R7, 0xbf ;  /* 0x000000bf07037836 */ /* 0x004fc80000000000 */
[----:B0-----:R-:W-:-:S05]  /*1c870*/  @P1 IMAD.HI.U32 R4, R3, R4, RZ ;  /* 0x0000000403041227 */ /* 0x001fca00078e00ff */
[----:B-1----:R-:W-:-:S05]  /*1c880*/  @P1 SHF.R.U32.HI R3, RZ, R2, R4 ;  /* 0x00000002ff031219 */ /* 0x002fca0000011604 */
[----:B------:R-:W-:Y:S02]  /*1c890*/  IMAD.IADD R9, R9, 0x1, R3 ;  /* 0x0000000109097824 */ /* 0x000fe400078e0203 */
[----:B------:R-:W0:Y:S02]  /*1c8a0*/  LDC.64 R2, c[0x0][0x9e0] ;  /* 0x00027800ff027b82 */ /* 0x000e240000000a00 */
[----:B0-----:R-:W-:Y:S01]  /*1c8b0*/  ISETP.GE.AND P2, PT, R3, 0x1, PT ;  /* 0x000000010300780c */ /* 0x001fe20003f46270 */
[----:B------:R-:W-:-:S12]  /*1c8c0*/  IMAD.IADD R2, R9, 0x1, R2 ;  /* 0x0000000109027824 */ /* 0x000fd800078e0202 */
        /* <DEDUP_REMOVED lines=12> */
.L_x_1596:
[----:B------:R-:W-:-:S13]  /*1c990*/  ISETP.NE.AND P0, PT, R3, 0x1, PT ;  /* 0x000000010300780c */ /* 0x000fda0003f05270 */
[----:B------:R-:W0:Y:S02]  /*1c9a0*/  @P0 LDC.64 R4, c[0x0][0x9e8] ;  /* 0x00027a00ff040b82 */ /* 0x000e240000000a00 */
[----:B0-----:R-:W-:-:S05]  /*1c9b0*/  @P0 IMAD.HI.U32 R4, R6, R4, RZ ;  /* 0x0000000406040227 */ /* 0x001fca00078e00ff */
[----:B------:R-:W-:-:S07]  /*1c9c0*/  @P0 SHF.R.U32.HI R6, RZ, R5, R4 ;  /* 0x00000005ff060219 */ /* 0x000fce0000011604 */
.L_x_1597:
[----:B------:R-:W-:Y:S05]  /*1c9d0*/  BSYNC B0 ;  /* 0x0000000000007941 */ /* 0x000fea0003800000 */
.L_x_1595:
[----:B------:R-:W-:-:S05]  /*1c9e0*/  IMAD R5, R6, R3, R3 ;  /* 0x0000000306057224 */ /* 0x000fca00078e0203 */
[----:B------:R-:W-:-:S07]  /*1c9f0*/  VIMNMX R2, R2, R5, PT ;  /* 0x0000000502027248 */ /* 0x000fce0003fe0100 */
.L_x_1594:
[----:B------:R-:W2:Y:S01]  /*1ca00*/  LDL R8, [R1+0x44] ;  /* 0x0000440001087983 */ /* 0x000ea20000100800 */
[----:B------:R-:W0:Y:S01]  /*1ca10*/  @P1 LDC R5, c[0x0][0x44c] ;  /* 0x00011300ff051b82 */ /* 0x000e220000000800 */
[----:B------:R-:W-:Y:S01]  /*1ca20*/  VIADD R2, R2, 0x7f ;  /* 0x0000007f02027836 */ /* 0x000fe20000000000 */
[----:B------:R-:W-:Y:S01]  /*1ca30*/  ULDC UR4, c[0x0][0x9dc] ;  /* 0x0002770000047ab9 */ /* 0x000fe20000000800 */
[----:B------:R-:W-:-:S05]  /*1ca40*/  IMAD.MOV.U32 R6, RZ, RZ, R7 ;  /* 0x000000ffff067224 */ /* 0x000fca00078e0007 */
[----:B------:R-:W1:Y:S01]  /*1ca50*/  @P1 LDC R4, c[0x0][0x450] ;  /* 0x00011400ff041b82 */ /* 0x000e620000000800 */
[----:B0-----:R-:W-:-:S05]  /*1ca60*/  @P1 IMAD.HI.U32 R5, R7, R5, RZ ;  /* 0x0000000507051227 */ /* 0x001fca00078e00ff */
[----:B-1----:R-:W-:Y:S02]  /*1ca70*/  @P1 SHF.R.U32.HI R6, RZ, R4, R5 ;  /* 0x00000004ff061219 */ /* 0x002fe40000011605 */
[----:B------:R-:W-:-:S03]  /*1ca80*/  SHF.R.S32.HI R5, RZ, 0x1f, R2 ;  /* 0x0000001fff057819 */ /* 0x000fc60000011402 */
[----:B------:R-:W-:Y:S01]  /*1ca90*/  IMAD.IADD R7, R19, 0x1, R6 ;  /* 0x0000000113077824 */ /* 0x000fe200078e0206 */
[----:B------:R-:W-:-:S03]  /*1caa0*/  LEA.HI R5, R5, R2, RZ, 0x7 ;  /* 0x0000000205057211 */ /* 0x000fc600078f38ff */
[----:B------:R-:W-:Y:S01]  /*1cab0*/  VIADD R2, R7, -UR4 ;  /* 0x8000000407027c36 */ /* 0x000fe20008000000 */
[----:B------:R-:W-:-:S05]  /*1cac0*/  SHF.R.S32.HI R9, RZ, 0x7, R5 ;  /* 0x00000007ff097819 */ /* 0x000fca0000011405 */
[----:B------:R0:W-:Y:S01]  /*1cad0*/  STL [R1+0x48], R9 ;  /* 0x0000480901007387 */ /* 0x0001e20000100800 */
[----:B--2---:R-:W-:Y:S01]  /*1cae0*/  VIMNMX R6, R8, R9, PT ;  /* 0x0000000908067248 */ /* 0x004fe20003fe0100 */
[----:B0-----:R-:W-:Y:S06]  /*1caf0*/  @!P2 BRA `(.L_x_1598) ;  /* 0x000000000044a947 */ /* 0x001fec0003800000 */
        /* <DEDUP_REMOVED lines=10> */
.L_x_1600:
[----:B------:R-:W-:-:S13]  /*1cba0*/  ISETP.NE.AND P0, PT, R3, 0x1, PT ;  /* 0x000000010300780c */ /* 0x000fda0003f05270 */
[----:B------:R-:W0:Y:S02]  /*1cbb0*/  @P0 LDC.64 R4, c[0x0][0x9e8] ;  /* 0x00027a00ff040b82 */ /* 0x000e240000000a00 */
[----:B0-----:R-:W-:-:S05]  /*1cbc0*/  @P0 IMAD.HI.U32 R4, R7, R4, RZ ;  /* 0x0000000407040227 */ /* 0x001fca00078e00ff */
[----:B------:R-:W-:-:S07]  /*1cbd0*/  @P0 SHF.R.U32.HI R7, RZ, R5, R4 ;  /* 0x00000005ff070219 */ /* 0x000fce0000011604 */
.L_x_1601:
[----:B------:R-:W-:Y:S05]  /*1cbe0*/  BSYNC B0 ;  /* 0x0000000000007941 */ /* 0x000fea0003800000 */
.L_x_1599:
[----:B------:R-:W-:-:S05]  /*1cbf0*/  IMAD R3, R7, R3, RZ ;  /* 0x0000000307037224 */ /* 0x000fca00078e02ff */
[----:B------:R-:W-:-:S07]  /*1cc00*/  VIMNMX R2, R2, R3, !PT ;  /* 0x0000000302027248 */ /* 0x000fce0007fe0100 */
.L_x_1598:
[----:B------:R-:W-:Y:S01]  /*1cc10*/  SHF.R.S32.HI R3, RZ, 0x1f, R2 ;  /* 0x0000001fff037819 */ /* 0x000fe20000011402 */
[----:B------:R-:W-:Y:S01]  /*1cc20*/  BSSY B0, `(.L_x_1602) ;  /* 0x0000025000007945 */ /* 0x000fe20003800000 */
[----:B------:R-:W-:Y:S02]  /*1cc30*/  ISETP.NE.AND P1, PT, R0, RZ, PT ;  /* 0x000000ff0000720c */ /* 0x000fe40003f25270 */
[----:B------:R-:W-:-:S04]  /*1cc40*/  LEA.HI R3, R3, R2, RZ, 0x7 ;  /* 0x0000000203037211 */ /* 0x000fc800078f38ff */
[----:B------:R-:W-:-:S04]  /*1cc50*/  SHF.R.S32.HI R3, RZ, 0x7, R3 ;  /* 0x00000007ff037819 */ /* 0x000fc80000011403 */
[----:B------:R-:W-:-:S03]  /*1cc60*/  VIMNMX R8, RZ, R3, !PT ;  /* 0x00000003ff087248 */ /* 0x000fc60007fe0100 */
[----:B------:R-:W0:Y:S01]  /*1cc70*/  @!P1 LDC R0, c[0x0][0x9f0] ;  /* 0x00027c00ff009b82 */ /* 0x000e220000000800 */
[----:B------:R-:W-:Y:S01]  /*1cc80*/  ISETP.GT.AND P0, PT, R6, R8, PT ;  /* 0x000000080600720c */ /* 0x000fe20003f04270 */
[----:B------:R1:W-:Y:S04]  /*1cc90*/  STL [R1+0x20], R8 ;  /* 0x0000200801007387 */ /* 0x0003e80000100800 */
[----:B------:R1:W-:Y:S08]  /*1cca0*/  STL [R1+0x24], RZ ;  /* 0x000024ff01007387 */ /* 0x0003f00000100800 */
[----:B-1----:R-:W-:Y:S05]  /*1ccb0*/  @!P0 BRA `(.L_x_1603) ;  /* 0x00000000006c8947 */ /* 0x002fea0003800000 */
[-C--:B0-----:R-:W-:Y:S02]  /*1ccc0*/  IABS R4, R0.reuse ;  /* 0x0000000000047213 */ /* 0x081fe40000000000 */
[----:B------:R-:W-:Y:S02]  /*1ccd0*/  IABS R7, R0 ;  /* 0x0000000000077213 */ /* 0x000fe40000000000 */
[----:B------:R-:W0:Y:S03]  /*1cce0*/  I2F.RP R2, R4 ;  /* 0x0000000400027306 */ /* 0x000e260000209400 */
        /* <DEDUP_REMOVED lines=23> */
[----:B------:R1:W-:Y:S02]  /*1ce60*/  STL [R1+0x24], R5 ;  /* 0x0000240501007387 */ /* 0x0003e40000100800 */
.L_x_1603:
[----:B------:R-:W-:Y:S05]  /*1ce70*/  BSYNC B0 ;  /* 0x0000000000007941 */ /* 0x000fea0003800000 */
.L_x_1602:
[----:B------:R-:W2:Y:S04]  /*1ce80*/  LDL R2, [R1+0x24] ;  /* 0x0000240001027983 */ /* 0x000ea80000100800 */
[----:B0-----:R-:W2:Y:S01]  /*1ce90*/  LDL R0, [R1+0x40] ;  /* 0x0000400001007983 */ /* 0x001ea20000100800 */
[----:B------:R-:W-:Y:S01]  /*1cea0*/  BSSY B7, `(.L_x_1604) ;  /* 0x0000355000077945 */ /* 0x000fe20003800000 */
[----:B--2---:R-:W-:-:S05]  /*1ceb0*/  IMAD R0, R0, R2, R8 ;  /* 0x0000000200007224 */ /* 0x004fca00078e0208 */
        /* <DEDUP_REMOVED lines=9> */
[----:B-1----:R-:W0:Y:S01]  /*1cf50*/  S2R R5, SR_LANEID ;  /* 0x0000000000057919 */ /* 0x002e220000000000 */
        /* <DEDUP_REMOVED lines=10> */
[----:B0-----:R-:W-:Y:S01]  /*1d000*/  IADD3 R24, R0, UR36, R7 ;  /* 0x0000002400187c10 */ /* 0x001fe2000fffe007 */
[----:B------:R-:W-:Y:S06]  /*1d010*/  BRA `(.L_x_1606) ;  /* 0x0000003000f47947 */ /* 0x000fec0003800000 */
.L_x_1605:
        /* <DEDUP_REMOVED lines=8> */
[----:B------:R-:W-:Y:S02]  /*1d0a0*/  IMAD.U32 R4, RZ, RZ, UR6 ;  /* 0x00000006ff047e24 */ /* 0x000fe4000f8e00ff */
[----:B------:R-:W0:Y:S01]  /*1d0b0*/  LDC.64 R2, c[0x4][R2] ;  /* 0x0100000002027b82 */ /* 0x000e220000000a00 */
[----:B-1----:R-:W-:Y:S02]  /*1d0c0*/  IMAD.U32 R5, RZ, RZ, UR7 ;  /* 0x00000007ff057e24 */ /* 0x002fe4000f8e00ff */
        /* <DEDUP_REMOVED lines=9> */
.L_x_1608:
[----:B------:R-:W-:Y:S05]  /*1d160*/  BSYNC B6 ;  /* 0x0000000000067941 */ /* 0x000fea0003800000 */
.L_x_1607:
        /* <DEDUP_REMOVED lines=9> */
[----:B------:R-:W-:Y:S02]  /*1d200*/  IMAD.U32 R4, RZ, RZ, UR6 ;  /* 0x00000006ff047e24 */ /* 0x000fe4000f8e00ff */
[----:B-1----:R-:W-:Y:S02]  /*1d210*/  IMAD.U32 R5, RZ, RZ, UR7 ;  /* 0x00000007ff057e24 */ /* 0x002fe4000f8e00ff */
        /* <DEDUP_REMOVED lines=8> */
[----:B--2---:R-:W-:Y:S05]  /*1d2a0*/  CALL.ABS.NOINC R2 ;  /* 0x0000000002007343 */ /* 0x004fea0003c00000 */
.L_x_1611:
        /* <DEDUP_REMOVED lines=15> */
.L_x_1610:
[----:B------:R-:W-:Y:S05]  /*1d3a0*/  BSYNC B6 ;  /* 0x0000000000067941 */ /* 0x000fea0003800000 */
.L_x_1609:
[----:B------:R-:W-:Y:S01]  /*1d3b0*/  ULDC.64 UR4, c[0x0][0x9f8] ;  /* 0x00027e0000047ab9 */ /* 0x000fe20000000a00 */
[----:B------:R-:W-:Y:S01]  /*1d3c0*/  IMAD.MOV.U32 R25, RZ, RZ, R27 ;  /* 0x000000ffff197224 */ /* 0x000fe200078e001b */
[----:B------:R-:W-:-:S04]  /*1d3d0*/  ISETP.NE.U32.AND P0, PT, RZ, UR4, PT ;  /* 0x00000004ff007c0c */ /* 0x000fc8000bf05070 */
[----:B------:R-:W-:Y:S01]  /*1d3e0*/  ISETP.NE.AND.EX P0, PT, RZ, UR5, PT, P0 ;  /* 0x00000005ff007c0c */ /* 0x000fe2000bf05300 */
[----:B------:R-:W-:-:S12]  /*1d3f0*/  ULDC.64 UR4, c[0x0][0xa08] ;  /* 0x0002820000047ab9 */ /* 0x000fd80000000a00 */
[----:B------:R-:W0:Y:S02]  /*1d400*/  @P0 LDC.64 R2, c[0x0][0x9f8] ;  /* 0x00027e00ff020b82 */ /* 0x000e240000000a00 */
[----:B0-----:R-:W-:-:S05]  /*1d410*/  @P0 IMAD.WIDE R2, R27, 0x4, R2 ;  /* 0x000000041b020825 */ /* 0x001fca00078e0202 */
[----:B------:R0:W2:Y:S01]  /*1d420*/  @P0 LDG.E R25, desc[UR40][R2.64] ;  /* 0x0000002802190981 */ /* 0x0000a2000c1e1900 */
[----:B------:R-:W-:Y:S01]  /*1d430*/  VIADD R23, R23, 0xffffffff ;  /* 0xffffffff17177836 */ /* 0x000fe20000000000 */
[----:B0-----:R-:W0:Y:S02]  /*1d440*/  LDC.64 R2, c[0x0][0x418] ;  /* 0x00010600ff027b82 */ /* 0x001e240000000a00 */
[----:B0-----:R-:W-:Y:S01]  /*1d450*/  LOP3.LUT P0, RZ, R2, UR4, RZ, 0xfc, !PT ;  /* 0x0000000402ff7c12 */ /* 0x001fe2000f80fcff */
[----:B------:R-:W-:-:S03]  /*1d460*/  UMOV UR4, 0xffffffff ;  /* 0xffffffff00047882 */ /* 0x000fc60000000000 */
[----:B------:R-:W-:Y:S02]  /*1d470*/  LOP3.LUT P0, RZ, R3, UR5, RZ, 0xfc, P0 ;  /* 0x0000000503ff7c12 */ /* 0x000fe4000800fcff */
[----:B--2---:R-:W-:Y:S02]  /*1d480*/  SHF.R.S32.HI R7, RZ, 0x1f, R25 ;  /* 0x0000001fff077819 */ /* 0x004fe40000011419 */
[----:B------:R-:W-:-:S03]  /*1d490*/  SEL R19, R25, RZ, !P0 ;  /* 0x000000ff19137207 */ /* 0x000fc60004000000 */
[----:B------:R0:W-:Y:S01]  /*1d4a0*/  STL [R1+0x4], R7 ;  /* 0x0000040701007387 */ /* 0x0001e20000100800 */
[----:B------:R-:W-:Y:S05]  /*1d4b0*/  BRA.DIV UR4, `(.L_x_1612) ;  /* 0x0000005e04ac7947 */ /* 0x000fea000b800000 */
[----:B------:R-:W2:Y:S02]  /*1d4c0*/  S2R R0, SR_TID.X ;  /* 0x0000000000007919 */ /* 0x000ea40000002100 */
[----:B--2---:R-:W-:-:S04]  /*1d4d0*/  SHF.R.U32.HI R0, RZ, 0x5, R0 ;  /* 0x00000005ff007819 */ /* 0x004fc80000011600 */
[----:B------:R-:W-:-:S05]  /*1d4e0*/  LOP3.LUT R0, R0, 0x3, RZ, 0xc0, !PT ;  /* 0x0000000300007812 */ /* 0x000fca00078ec0ff */
[----:B------:R2:W3:Y:S02]  /*1d4f0*/  SHFL.IDX PT, R14, R0, RZ, 0x1f ;  /* 0x00001fff000e7589 */ /* 0x0004e400000e0000 */
.L_x_1769:
[----:B---3--:R-:W-:Y:S02]  /*1d500*/  ISETP.NE.AND P0, PT, R14, RZ, PT ;  /* 0x000000ff0e00720c */ /* 0x008fe40003f05270 */
[----:B------:R-:W-:Y:S02]  /*1d510*/  PLOP3.LUT P1, PT, PT, PT, PT, 0x8, 0x0 ;  /* 0x000000000000781c */ /* 0x000fe40003f2e170 */
[----:B------:R-:W-:-:S11]  /*1d520*/  LOP3.LUT R22, R22, 0xfffffffe, RZ, 0xc0, !PT ;  /* 0xfffffffe16167812 */ /* 0x000fd600078ec0ff */
[----:B------:R-:W-:Y:S01]  /*1d530*/  @P1 LOP3.LUT R22, R22, 0x1, RZ, 0xfc, !PT ;  /* 0x0000000116161812 */ /* 0x000fe200078efcff */
[----:B------:R-:W-:Y:S06]  /*1d540*/  @P0 BRA `(.L_x_1613) ;  /* 0x0000000000f00947 */ /* 0x000fec0003800000 */
[----:B------:R-:W-:-:S03]  /*1d550*/  UMOV UR4, 0xffffffff ;  /* 0xffffffff00047882 */ /* 0x000fc60000000000 */
[----:B------:R-:W-:Y:S05]  /*1d560*/  BRA.DIV UR4, `(.L_x_1614) ;  /* 0x0000005e04b47947 */ /* 0x000fea000b800000 */
[----:B------:R-:W-:-:S13]  /*1d570*/  ELECT P6, URZ, PT ;  /* 0x00000000003f782f */ /* 0x000fda00038c0000 */
.L_x_1772:
[----:B------:R-:W-:Y:S05]  /*1d580*/  @!P6 BRA `(.L_x_1613) ;  /* 0x0000000000e0e947 */ /* 0x000fea0003800000 */
[----:B------:R-:W-:-:S04]  /*1d590*/  ISETP.NE.U32.AND P0, PT, R2, RZ, PT ;  /* 0x000000ff0200720c */ /* 0x000fc80003f05070 */
[----:B------:R-:W-:-:S13]  /*1d5a0*/  ISETP.NE.AND.EX P0, PT, R3, RZ, PT, P0 ;  /* 0x000000ff0300720c */ /* 0x000fda0003f05300 */
[----:B------:R-:W-:Y:S05]  /*1d5b0*/  @!P0 BRA `(.L_x_1615) ;  /* 0x0000000000488947 */ /* 0x000fea0003800000 */
[----:B------:R-:W3:Y:S01]  /*1d5c0*/  LDC R6, c[0x0][0x43c] ;  /* 0x00010f00ff067b82 */ /* 0x000ee20000000800 */
[----:B--2---:R-:W-:Y:S01]  /*1d5d0*/  IMAD.MOV.U32 R0, RZ, RZ, R23 ;  /* 0x000000ffff007224 */ /* 0x004fe200078e0017 */
[----:B------:R-:W-:Y:S01]  /*1d5e0*/  ULDC.64 UR4, c[0x0][0x428] ;  /* 0x00010a0000047ab9 */ /* 0x000fe20000000a00 */
[----:B---3--:R-:W-:-:S13]  /*1d5f0*/  ISETP.NE.AND P0, PT, R6, 0x1, PT ;  /* 0x000000010600780c */ /* 0x008fda0003f05270 */
[----:B-1----:R-:W1:Y:S02]  /*1d600*/  @P0 LDC.64 R4, c[0x0][0x440] ;  /* 0x00011000ff040b82 */ /* 0x002e640000000a00 */
[----:B-1----:R-:W-:-:S05]  /*1d610*/  @P0 IMAD.HI.U32 R4, R23, R4, RZ ;  /* 0x0000000417040227 */ /* 0x002fca00078e00ff */
        /* <DEDUP_REMOVED lines=12> */
.L_x_1615:
[----:B--2---:R-:W-:Y:S01]  /*1d6e0*/  IMAD R0, R18, 0x8, R17 ;  /* 0x0000000812007824 */ /* 0x004fe200078e0211 */
[----:B---3--:R-:W-:-:S04]  /*1d6f0*/  SHF.L.U32 R2, R28, 0x1f, RZ ;  /* 0x0000001f1c027819 */ /* 0x008fc800000006ff */
[----:B------:R-:W2:Y:S02]  /*1d700*/  SYNCS.PHASECHK.TRANS64.TRYWAIT P0, [R0+URZ+0x16840], R2 ;  /* 0x01684002000075a7 */ /* 0x000ea4000800017f */
[----:B--2---:R-:W-:Y:S05]  /*1d710*/  @!P0 BRA `(.L_x_1616) ;  /* 0x0000005c00688947 */ /* 0x004fea0003800000 */
.L_x_1773:
[----:B------:R-:W3:Y:S02]  /*1d720*/  S2R R3, SR_TID.X ;  /* 0x0000000000037919 */ /* 0x000ee40000002100 */
[----:B---3--:R-:W-:-:S04]  /*1d730*/  LOP3.LUT R3, R3, 0x7f, RZ, 0xc0, !PT ;  /* 0x0000007f03037812 */ /* 0x008fc800078ec0ff */
[----:B------:R-:W-:-:S13]  /*1d740*/  ISETP.NE.AND P0, PT, R3, RZ, PT ;  /* 0x000000ff0300720c */ /* 0x000fda0003f05270 */
[----:B------:R-:W-:Y:S05]  /*1d750*/  @P0 BRA `(.L_x_1617) ;  /* 0x00000000001c0947 */ /* 0x000fea0003800000 */
[----:B------:R-:W3:Y:S01]  /*1d760*/  S2R R3, SR_TID.X ;  /* 0x0000000000037919 */ /* 0x000ee20000002100 */
[----:B--2---:R-:W-:-:S04]  /*1d770*/  IMAD.MOV.U32 R2, RZ, RZ, 0x4000 ;  /* 0x00004000ff027424 */ /* 0x004fc800078e00ff */
[----:B------:R4:W-:Y:S01]  /*1d780*/  SYNCS.ARRIVE.TRANS64 RZ, [R0+URZ+0x16830], R2 ;  /* 0x0168300200ff79a7 */ /* 0x0009e2000800003f */
[----:B---3--:R-:W-:-:S04]  /*1d790*/  LOP3.LUT R3, R3, 0x1f, RZ, 0xc0, !PT ;  /* 0x0000001f03037812 */ /* 0x008fc800078ec0ff */
[----:B------:R-:W-:-:S13]  /*1d7a0*/  ISETP.NE.AND P0, PT, R3, RZ, PT ;  /* 0x000000ff0300720c */ /* 0x000fda0003f05270 */
[----:B----4-:R-:W-:Y:S05]  /*1d7b0*/  @!P0 BRA `(.L_x_1617) ;  /* 0x0000000000048947 */ /* 0x010fea0003800000 */
[----:B------:R-:W-:Y:S01]  /*1d7c0*/  BPT.TRAP 0x1 ;  /* 0x000000040000795c */ /* 0x000fe20000300000 */
.L_x_1617:
[----:B------:R-:W-:Y:S01]  /*1d7d0*/  R2UR UR9, R0 ;  /* 0x00000000000972ca */ /* 0x000fe200000e0000 */
[----:B--2---:R-:W-:Y:S01]  /*1d7e0*/  IMAD R0, R18, 0x4000, R17 ;  /* 0x0000400012007824 */ /* 0x004fe200078e0211 */
        /* <DEDUP_REMOVED lines=10> */
[----:B------:R-:W-:Y:S01]  /*1d890*/  UIADD3 UR9, UR9, 0x16830, URZ ;  /* 0x0001683009097890 */ /* 0x000fe2000fffe03f */
[----:B------:R-:W-:-:S03]  /*1d8a0*/  LOP3.LUT R22, R22, 0xfffffffe, RZ, 0xc0, !PT ;  /* 0xfffffffe16167812 */ /* 0x000fc600078ec0ff */
[----:B------:R-:W-:Y:S02]  /*1d8b0*/  ULEA UR11, UR11, UR4, 0x7 ;  /* 0x000000040b0b7291 */ /* 0x000fe4000f8e383f */
[----:B------:R-:W-:Y:S01]  /*1d8c0*/  UIADD3 UR8, UR8, 0xe400, URZ ;  /* 0x0000e40008087890 */ /* 0x000fe2000fffe03f */
[----:B------:R-:W-:-:S05]  /*1d8d0*/  UMOV UR4, 0x0 ;  /* 0x0000000000047882 */ /* 0x000fca0000000000 */
[----:B------:R-:W-:-:S03]  /*1d8e0*/  @P0 LOP3.LUT R22, R22, 0x1, RZ, 0xfc, !PT ;  /* 0x0000000116160812 */ /* 0x000fc600078efcff */
[----:B------:R3:W-:Y:S02]  /*1d8f0*/  UTMALDG.4D [UR8], [UR6], desc[UR4] ;  /* 0x00000408060075b4 */ /* 0x0007e40008019000 */
[----:B---3--:R-:W-:Y:S02]  /*1d900*/  NOP ;  /* 0x0000000000007918 */ /* 0x008fe40000000000 */
.L_x_1613:
[----:B------:R-:W3:Y:S01]  /*1d910*/  LDL.LU R3, [R1+0x28] ;  /* 0x0000280001037983 */ /* 0x000ee20000300800 */
[----:B------:R-:W-:Y:S05]  /*1d920*/  WARPSYNC.ALL ;  /* 0x0000000000007948 */ /* 0x000fea0003800000 */
[----:B------:R-:W-:Y:S01]  /*1d930*/  ULDC.64 UR4, c[0x0][0x298] ;  /* 0x0000a60000047ab9 */ /* 0x000fe20000000a00 */
[----:B--2---:R-:W-:Y:S01]  /*1d940*/  VIADD R0, R17, 0x8400 ;  /* 0x0000840011007836 */ /* 0x004fe20000000000 */
[----:B------:R-:W-:Y:S01]  /*1d950*/  ULDC.64 UR6, c[0x0][0xa00] ;  /* 0x0002800000067ab9 */ /* 0x000fe20000000a00 */
[----:B------:R-:W-:Y:S01]  /*1d960*/  BSSY B6, `(.L_x_1618) ;  /* 0x0000022000067945 */ /* 0x000fe20003800000 */
[----:B------:R-:W-:Y:S01]  /*1d970*/  BAR.SYNC.DEFER_BLOCKING 0x8, 0x200 ;  /* 0x0208000000007b1d */ /* 0x000fe20000010000 */
[----:B------:R-:W-:-:S02]  /*1d980*/  ISETP.NE.U32.AND P0, PT, RZ, UR6, PT ;  /* 0x00000006ff007c0c */ /* 0x000fc4000bf05070 */
[----:B------:R-:W-:Y:S02]  /*1d990*/  LOP3.LUT P1, RZ, R0, 0x3ff, RZ, 0xc0, !PT ;  /* 0x000003ff00ff7812 */ /* 0x000fe4000782c0ff */
[----:B------:R-:W-:Y:S02]  /*1d9a0*/  ISETP.NE.AND.EX P0, PT, RZ, UR7, PT, P0 ;  /* 0x00000007ff007c0c */ /* 0x000fe4000bf05300 */
[----:B---3--:R-:W-:Y:S01]  /*1d9b0*/  SHF.R.S32.HI R2, RZ, 0x1f, R3 ;  /* 0x0000001fff027819 */ /* 0x008fe20000011403 */
[----:B-1----:R-:W-:-:S04]  /*1d9c0*/  IMAD.WIDE.U32 R4, R3, UR4, RZ ;  /* 0x0000000403047c25 */ /* 0x002fc8000f8e00ff */
        /* <DEDUP_REMOVED lines=11> */
[----:B-1----:R-:W-:Y:S01]  /*1da80*/  MOV R2, 0x0 ;  /* 0x0000000000027802 */ /* 0x002fe20000000f00 */
[----:B------:R-:W-:Y:S01]  /*1da90*/  ULDC.64 UR4, c[0x4][0xa8] ;  /* 0x01002a0000047ab9 */ /* 0x000fe20000000a00 */
[----:B------:R-:W-:Y:S01]  /*1daa0*/  ULDC.64 UR6, c[0x4][0xb0] ;  /* 0x01002c0000067ab9 */ /* 0x000fe20000000a00 */
[----:B------:R-:W-:Y:S01]  /*1dab0*/  ULDC.64 UR8, c[0x4][0x20] ;  /* 0x0100080000087ab9 */ /* 0x000fe20000000a00 */
[----:B------:R-:W-:Y:S02]  /*1dac0*/  IMAD.U32 R4, RZ, RZ, UR4 ;  /* 0x00000004ff047e24 */ /* 0x000fe4000f8e00ff */
[----:B------:R-:W1:Y:S01]  /*1dad0*/  LDC.64 R2, c[0x4][R2] ;  /* 0x0100000002027b82 */ /* 0x000e620000000a00 */
[----:B------:R-:W-:Y:S02]  /*1dae0*/  IMAD.U32 R5, RZ, RZ, UR5 ;  /* 0x00000005ff057e24 */ /* 0x000fe4000f8e00ff */
[----:B------:R-:W-:Y:S02]  /*1daf0*/  IMAD.U32 R6, RZ, RZ, UR6 ;  /* 0x00000006ff067e24 */ /* 0x000fe4000f8e00ff */
[----:B0-----:R-:W-:-:S02]  /*1db00*/  IMAD.U32 R7, RZ, RZ, UR7 ;  /* 0x00000007ff077e24 */ /* 0x001fc4000f8e00ff */
[----:B------:R-:W-:Y:S02]  /*1db10*/  IMAD.U32 R10, RZ, RZ, UR8 ;  /* 0x00000008ff0a7e24 */ /* 0x000fe4000f8e00ff */
[----:B------:R-:W-:Y:S02]  /*1db20*/  IMAD.U32 R11, RZ, RZ, UR9 ;  /* 0x00000009ff0b7e24 */ /* 0x000fe4000f8e00ff */
[----:B------:R-:W-:Y:S02]  /*1db30*/  IMAD.MOV.U32 R8, RZ, RZ, 0x70 ;  /* 0x00000070ff087424 */ /* 0x000fe400078e00ff */
[----:B------:R-:W-:Y:S02]  /*1db40*/  IMAD.MOV.U32 R12, RZ, RZ, 0x1 ;  /* 0x00000001ff0c7424 */ /* 0x000fe400078e00ff */
[----:B------:R-:W-:-:S07]  /*1db50*/  IMAD.MOV.U32 R13, RZ, RZ, RZ ;  /* 0x000000ffff0d7224 */ /* 0x000fce00078e00ff */
[----:B------:R-:W-:-:S07]  /*1db60*/  LEPC R20, `(.L_x_1619) ;  /* 0x000000001014794e */ /* 0x000fce0000000000 */
[----:B-1----:R-:W-:Y:S05]  /*1db70*/  CALL.ABS.NOINC R2 ;  /* 0x0000000002007343 */ /* 0x002fea0003c00000 */
.L_x_1619:
[----:B------:R-:W-:Y:S05]  /*1db80*/  BSYNC B6 ;  /* 0x0000000000067941 */ /* 0x000fea0003800000 */
.L_x_1618:
[----:B------:R-:W2:Y:S01]  /*1db90*/  LDL.LU R20, [R1+0x38] ;  /* 0x0000380001147983 */ /* 0x000ea20000300800 */
[----:B------:R-:W-:Y:S01]  /*1dba0*/  ULDC.64 UR6, c[0x0][0x2e0] ;  /* 0x0000b80000067ab9 */ /* 0x000fe20000000a00 */
[----:B------:R-:W3:Y:S01]  /*1dbb0*/  LDC R9, c[0x0][0x448] ;  /* 0x00011200ff097b82 */ /* 0x000ee20000000800 */
[----:B------:R-:W-:Y:S01]  /*1dbc0*/  ULDC.64 UR4, c[0x0][0x2d8] ;  /* 0x0000b60000047ab9 */ /* 0x000fe20000000a00 */
[----:B-1----:R-:W2:Y:S01]  /*1dbd0*/  LDL.LU.64 R2, [R1+0x28] ;  /* 0x0000280001027983 */ /* 0x002ea20000300a00 */
[----:B------:R-:W-:-:S03]  /*1dbe0*/  ULDC.64 UR8, c[0x0][0x280] ;  /* 0x0000a00000087ab9 */ /* 0x000fc60000000a00 */
[----:B------:R-:W4:Y:S04]  /*1dbf0*/  LDL.LU R21, [R1+0x3c] ;  /* 0x00003c0001157983 */ /* 0x000f280000300800 */
[----:B------:R-:W4:Y:S04]  /*1dc00*/  LDL.LU R4, [R1+0x30] ;  /* 0x0000300001047983 */ /* 0x000f280000300800 */
[----:B------:R-:W4:Y:S01]  /*1dc10*/  LDL R12, [R1+0x10] ;  /* 0x00001000010c7983 */ /* 0x000f220000100800 */
[----:B---3--:R-:W-:-:S13]  /*1dc20*/  ISETP.NE.AND P1, PT, R9, 0x1, PT ;  /* 0x000000010900780c */ /* 0x008fda0003f25270 */
[----:B------:R-:W1:Y:S08]  /*1dc30*/  @P1 LDC R5, c[0x0][0x450] ;  /* 0x00011400ff051b82 */ /* 0x000e700000000800 */
[----:B------:R-:W3:Y:S01]  /*1dc40*/  @P1 LDC R8, c[0x0][0x450] ;  /* 0x00011400ff081b82 */ /* 0x000ee20000000800 */
[----:B--2---:R-:W-:Y:S02]  /*1dc50*/  IMAD.MOV.U32 R3, RZ, RZ, R20 ;  /* 0x000000ffff037224 */ /* 0x004fe400078e0014 */
[----:B------:R-:W2:Y:S01]  /*1dc60*/  S2R R20, SR_TID.X ;  /* 0x0000000000147919 */ /* 0x000ea20000002100 */
        /* <DEDUP_REMOVED lines=9> */
[C---:B--2---:R-:W-:Y:S01]  /*1dd00*/  LOP3.LUT R21, R20.reuse, 0x7f, RZ, 0xc0, !PT ;  /* 0x0000007f14157812 */ /* 0x044fe200078ec0ff */
[----:B------:R-:W-:-:S03]  /*1dd10*/  IMAD.SHL.U32 R20, R20, 0x10, RZ ;  /* 0x0000001014147824 */ /* 0x000fc600078e00ff */
[----:B------:R-:W-:-:S04]  /*1dd20*/  SHF.R.U32.HI R21, RZ, 0x3, R21 ;  /* 0x00000003ff157819 */ /* 0x000fc80000011615 */
[----:B------:R-:W-:-:S05]  /*1dd30*/  LOP3.LUT R20, R21, 0x70, R20, 0xf8, !PT ;  /* 0x0000007015147812 */ /* 0x000fca00078ef814 */
[----:B------:R-:W-:Y:S02]  /*1dd40*/  IMAD.IADD R6, R20, 0x1, R12 ;  /* 0x0000000114067824 */ /* 0x000fe400078e020c */
[----:B------:R2:W5:Y:S02]  /*1dd50*/  LDL R20, [R1+0xc] ;  /* 0x00000c0001147983 */ /* 0x0005640000100800 */
[----:B----4-:R-:W-:Y:S01]  /*1dd60*/  @P1 IMAD.HI.U32 R0, R6, R4, RZ ;  /* 0x0000000406001227 */ /* 0x010fe200078e00ff */
[----:B------:R-:W4:Y:S03]  /*1dd70*/  S2R R10, SR_TID.X ;  /* 0x00000000000a7919 */ /* 0x000f260000002100 */
[----:B------:R-:W-:Y:S01]  /*1dd80*/  IMAD.MOV.U32 R4, RZ, RZ, R6 ;  /* 0x000000ffff047224 */ /* 0x000fe200078e0006 */
[----:B-1----:R-:W-:-:S04]  /*1dd90*/  @P1 SHF.R.U32.HI R4, RZ, R5, R0 ;  /* 0x00000005ff041219 */ /* 0x002fc80000011600 */
[--C-:B------:R-:W-:Y:S01]  /*1dda0*/  SHF.R.S32.HI R0, RZ, 0x1f, R4.reuse ;  /* 0x0000001fff007819 */ /* 0x100fe20000011404 */
[----:B0-----:R-:W-:-:S04]  /*1ddb0*/  IMAD.MOV R7, RZ, RZ, -R4 ;  /* 0x000000ffff077224 */ /* 0x001fc800078e0a04 */
[----:B------:R-:W-:-:S04]  /*1ddc0*/  IMAD R0, R0, UR4, RZ ;  /* 0x0000000400007c24 */ /* 0x000fc8000f8e02ff */
[C---:B------:R-:W-:Y:S02]  /*1ddd0*/  IMAD R0, R4.reuse, UR5, R0 ;  /* 0x0000000504007c24 */ /* 0x040fe4000f8e0200 */
[----:B------:R-:W-:-:S04]  /*1dde0*/  IMAD.WIDE.U32 R4, R4, UR4, R2 ;  /* 0x0000000404047c25 */ /* 0x000fc8000f8e0002 */
[----:B------:R-:W-:Y:S02]  /*1ddf0*/  IMAD.IADD R5, R5, 0x1, R0 ;  /* 0x0000000105057824 */ /* 0x000fe400078e0200 */
[----:B------:R-:W-:-:S04]  /*1de00*/  IMAD R0, R9, R7, R6 ;  /* 0x0000000709007224 */ /* 0x000fc800078e0206 */
[----:B------:R-:W-:Y:S01]  /*1de10*/  IMAD.WIDE.U32 R4, R0, UR6, R4 ;  /* 0x0000000600047c25 */ /* 0x000fe2000f8e0004 */
[----:B------:R-:W-:-:S03]  /*1de20*/  SHF.R.S32.HI R7, RZ, 0x1f, R0 ;  /* 0x0000001fff077819 */ /* 0x000fc60000011400 */
[----:B----4-:R-:W-:Y:S02]  /*1de30*/  IMAD.SHL.U32 R21, R10, 0x8, RZ ;  /* 0x000000080a157824 */ /* 0x010fe400078e00ff */
[----:B------:R-:W-:-:S03]  /*1de40*/  IMAD R7, R7, UR6, RZ ;  /* 0x0000000607077c24 */ /* 0x000fc6000f8e02ff */
[----:B------:R-:W-:Y:S01]  /*1de50*/  LOP3.LUT R21, R21, 0x38, RZ, 0xc0, !PT ;  /* 0x0000003815157812 */ /* 0x000fe200078ec0ff */
[----:B------:R-:W-:Y:S01]  /*1de60*/  IMAD R7, R0, UR7, R7 ;  /* 0x0000000700077c24 */ /* 0x000fe2000f8e0207 */
[----:B------:R-:W-:-:S03]  /*1de70*/  LEA R0, P0, R4, UR8, 0x1 ;  /* 0x0000000804007c11 */ /* 0x000fc6000f8008ff */
[----:B------:R-:W-:Y:S02]  /*1de80*/  IMAD.IADD R5, R5, 0x1, R7 ;  /* 0x0000000105057824 */ /* 0x000fe400078e0207 */
[----:B------:R-:W0:Y:S03]  /*1de90*/  @P1 LDC R7, c[0x0][0x44c] ;  /* 0x00011300ff071b82 */ /* 0x000e260000000800 */
[----:B------:R-:W-:Y:S01]  /*1dea0*/  LEA.HI.X R4, R4, UR9, R5, 0x1, P0 ;  /* 0x0000000904047c11 */ /* 0x000fe200080f0c05 */
[----:B------:R-:W-:-:S04]  /*1deb0*/  VIADD R5, R6, 0x80 ;  /* 0x0000008006057836 */ /* 0x000fc80000000000 */
[----:B------:R-:W-:Y:S02]  /*1dec0*/  IMAD.MOV.U32 R6, RZ, RZ, R5 ;  /* 0x000000ffff067224 */ /* 0x000fe400078e0005 */
[----:B0-----:R-:W-:-:S05]  /*1ded0*/  @P1 IMAD.HI.U32 R7, R5, R7, RZ ;  /* 0x0000000705071227 */ /* 0x001fca00078e00ff */
[----:B---3--:R-:W-:-:S05]  /*1dee0*/  @P1 SHF.R.U32.HI R6, RZ, R8, R7 ;  /* 0x00000008ff061219 */ /* 0x008fca0000011607 */
        /* <DEDUP_REMOVED lines=23> */
[----:B------:R-:W-:Y:S01]  /*1e060*/  SHFL.IDX PT, R8, R4, RZ, 0x181f ;  /* 0x00181fff04087589 */ /* 0x000fe200000e0000 */
[----:B--2---:R-:W-:-:S03]  /*1e070*/  IMAD R3, R7, R9, RZ ;  /* 0x0000000907037224 */ /* 0x004fc600078e02ff */
[----:B------:R-:W0:Y:S01]  /*1e080*/  SHFL.IDX PT, R7, R0, RZ, 0x181f ;  /* 0x00181fff00077589 */ /* 0x000e2200000e0000 */
[----:B---3--:R-:W-:-:S03]  /*1e090*/  IMAD.IADD R6, R10, 0x1, R11 ;  /* 0x000000010a067824 */ /* 0x008fc600078e020b */
[----:B------:R-:W-:Y:S02]  /*1e0a0*/  SHFL.IDX PT, R10, R2, RZ, 0x181f ;  /* 0x00181fff020a7589 */ /* 0x000fe400000e0000 */
[----:B------:R-:W-:-:S13]  /*1e0b0*/  ISETP.GE.AND P1, PT, R6, R3, PT ;  /* 0x000000030600720c */ /* 0x000fda0003f26270 */
[----:B0-----:R-:W-:-:S05]  /*1e0c0*/  @!P1 LEA R7, P2, R21, R7, 0x1 ;  /* 0x0000000715079211 */ /* 0x001fca00078408ff */
[----:B------:R-:W-:-:S04]  /*1e0d0*/  @!P1 IMAD.X R8, RZ, RZ, R8, P2 ;  /* 0x000000ffff089224 */ /* 0x000fc800010e0608 */
[----:B------:R-:W-:Y:S02]  /*1e0e0*/  @!P1 IMAD.MOV.U32 R9, RZ, RZ, R8 ;  /* 0x000000ffff099224 */ /* 0x000fe400078e0008 */
[----:B------:R-:W-:Y:S02]  /*1e0f0*/  @!P1 IMAD.MOV.U32 R8, RZ, RZ, R7 ;  /* 0x000000ffff089224 */ /* 0x000fe400078e0007 */
[----:B------:R-:W-:-:S03]  /*1e100*/  VIADD R7, R6, 0x10 ;  /* 0x0000001006077836 */ /* 0x000fc60000000000 */
        /* <DEDUP_REMOVED lines=48> */
[----:B------:R0:W1:Y:S04]  /*1e410*/  SHFL.IDX PT, R7, R0, 0x7, 0x181f ;  /* 0x00f81f0000077f89 */ /* 0x00006800000e0000 */
[----:B------:R2:W-:Y:S01]  /*1e420*/  @!P1 LDGSTS.E.BYPASS.LTC128B.128 [R20+0xb400], desc[UR40][R8.64], !P0 ;  /* 0x0b40000008149fae */ /* 0x0005e2000c101d68 */
[----:B0-----:R-:W-:-:S05]  /*1e430*/  VIADD R0, R6, 0x80 ;  /* 0x0000008006007836 */ /* 0x001fca0000000000 */
[----:B------:R-:W-:Y:S01]  /*1e440*/  ISETP.GE.AND P2, PT, R0, R3, PT ;  /* 0x000000030000720c */ /* 0x000fe20003f46270 */
[----:B------:R-:W-:-:S05]  /*1e450*/  VIADD R0, R6, 0x70 ;  /* 0x0000007006007836 */ /* 0x000fca0000000000 */
[----:B------:R-:W-:Y:S02]  /*1e460*/  ISETP.GE.AND P1, PT, R0, R3, PT ;  /* 0x000000030000720c */ /* 0x000fe40003f26270 */
[----:B------:R-:W0:Y:S11]  /*1e470*/  SHFL.IDX PT, R0, R5, RZ, 0x181f ;  /* 0x00181fff05007589 */ /* 0x000e3600000e0000 */
[----:B-1----:R-:W-:-:S05]  /*1e480*/  @!P1 LEA R7, P3, R21, R7, 0x1 ;  /* 0x0000000715079211 */ /* 0x002fca00078608ff */
[----:B------:R-:W-:Y:S02]  /*1e490*/  @!P1 IMAD.X R4, RZ, RZ, R4, P3 ;  /* 0x000000ffff049224 */ /* 0x000fe400018e0604 */
[----:B--2---:R-:W-:Y:S02]  /*1e4a0*/  @!P1 IMAD.MOV.U32 R8, RZ, RZ, R7 ;  /* 0x000000ffff089224 */ /* 0x004fe400078e0007 */
[----:B------:R-:W-:-:S05]  /*1e4b0*/  @!P1 IMAD.MOV.U32 R9, RZ, RZ, R4 ;  /* 0x000000ffff099224 */ /* 0x000fca00078e0004 */
[----:B------:R1:W-:Y:S01]  /*1e4c0*/  @!P1 LDGSTS.E.BYPASS.LTC128B.128 [R20+0xbc00], desc[UR40][R8.64], !P0 ;  /* 0x0bc0000008149fae */ /* 0x0003e2000c101d68 */
[----:B0-----:R-:W-:-:S05]  /*1e4d0*/  @!P2 LEA R0, P1, R21, R0, 0x1 ;  /* 0x000000001500a211 */ /* 0x001fca00078208ff */
[----:B-1----:R-:W-:-:S04]  /*1e4e0*/  @!P2 IMAD.X R8, RZ, RZ, R10, P1 ;  /* 0x000000ffff08a224 */ /* 0x002fc800008e060a */
        /* <DEDUP_REMOVED lines=21> */
.L_x_1798:
        /* <DEDUP_REMOVED lines=11> */
.L_x_1621:
        /* <DEDUP_REMOVED lines=18> */
.L_x_1799:
[----:B------:R-:W-:Y:S05]  /*1e810*/  BSYNC B0 ;  /* 0x0000000000007941 */ /* 0x000fea0003800000 */
.L_x_1622:
        /* <DEDUP_REMOVED lines=19> */
[----:B------:R-:W-:Y:S02]  /*1e950*/  LOP3.LUT R3, RZ, R5, RZ, 0x33, !PT ;  /* 0x00000005ff037212 */ /* 0x000fe400078e33ff */
[----:B------:R-:W-:Y:S02]  /*1e960*/  LOP3.LUT R2, RZ, R4, RZ, 0x33, !PT ;  /* 0x00000004ff027212 */ /* 0x000fe400078e33ff */
[----:B------:R-:W-:-:S05]  /*1e970*/  VIADDMNMX R10, R4, 0x2, R3, !PT ;  /* 0x00000002040a7846 */ /* 0x000fca0007800103 */
[----:B------:R-:W-:-:S05]  /*1e980*/  IMAD.IADD R2, R10, 0x1, R2 ;  /* 0x000000010a027824 */ /* 0x000fca00078e0202 */
[----:B------:R-:W-:-:S04]  /*1e990*/  LOP3.LUT R2, R2, 0x1, RZ, 0xc0, !PT ;  /* 0x0000000102027812 */ /* 0x000fc800078ec0ff */
[----:B------:R-:W-:-:S13]  /*1e9a0*/  ISETP.NE.U32.AND P0, PT, R2, 0x1, PT ;  /* 0x000000010200780c */ /* 0x000fda0003f05070 */
[----:B------:R-:W-:Y:S05]  /*1e9b0*/  @P0 BRA `(.L_x_1627) ;  /* 0x0000000400d80947 */ /* 0x000fea0003800000 */
[----:B------:R-:W-:Y:S01]  /*1e9c0*/  LOP3.LUT P1, RZ, R22, 0x1, RZ, 0xc0, !PT ;  /* 0x0000000116ff7812 */ /* 0x000fe2000782c0ff */
[----:B------:R-:W-:Y:S01]  /*1e9d0*/  VIADD R5, R18, 0x1 ;  /* 0x0000000112057836 */ /* 0x000fe20000000000 */
[----:B------:R-:W-:Y:S04]  /*1e9e0*/  BSSY B1, `(.L_x_1628) ;  /* 0x000006f000017945 */ /* 0x000fe80003800000 */
[----:B------:R-:W-:-:S04]  /*1e9f0*/  ISETP.NE.AND P0, PT, R5, 0x2, PT ;  /* 0x000000020500780c */ /* 0x000fc80003f05270 */
[----:B------:R-:W-:Y:S02]  /*1ea00*/  SEL R9, RZ, 0x1, P0 ;  /* 0x00000001ff097807 */ /* 0x000fe40000000000 */
[----:B------:R-:W-:Y:S02]  /*1ea10*/  SEL R5, R5, RZ, P0 ;  /* 0x000000ff05057207 */ /* 0x000fe40000000000 */
[----:B------:R-:W-:Y:S01]  /*1ea20*/  LOP3.LUT R9, R28, R9, RZ, 0x3c, !PT ;  /* 0x000000091c097212 */ /* 0x000fe200078e3cff */
[----:B------:R-:W-:Y:S06]  /*1ea30*/  @!P1 BRA `(.L_x_1629) ;  /* 0x0000000400a49947 */ /* 0x000fec0003800000 */
        /* <DEDUP_REMOVED lines=23> */
.L_x_1630:
[----:B------:R-:W-:Y:S01]  /*1ebb0*/  IMAD R2, R5, 0x8, R17 ;  /* 0x0000000805027824 */ /* 0x000fe200078e0211 */
[----:B------:R-:W-:Y:S01]  /*1ebc0*/  SHF.L.U32 R3, R9, 0x1f, RZ ;  /* 0x0000001f09037819 */ /* 0x000fe200000006ff */
[----:B------:R-:W-:Y:S03]  /*1ebd0*/  BSSY B3, `(.L_x_1631) ;  /* 0x0000003000037945 */ /* 0x000fe60003800000 */
[----:B------:R-:W1:Y:S02]  /*1ebe0*/  SYNCS.PHASECHK.TRANS64.TRYWAIT P0, [R2+URZ+0x16840], R3 ;  /* 0x01684003020075a7 */ /* 0x000e64000800017f */
[----:B-1----:R-:W-:Y:S05]  /*1ebf0*/  @!P0 BRA `(.L_x_1632) ;  /* 0x0000005800208947 */ /* 0x002fea0003800000 */
.L_x_1800:
[----:B------:R-:W-:Y:S05]  /*1ec00*/  BSYNC B3 ;  /* 0x0000000000037941 */ /* 0x000fea0003800000 */
.L_x_1631:
        /* <DEDUP_REMOVED lines=12> */
.L_x_1634:
[----:B------:R-:W-:Y:S05]  /*1ecd0*/  BSYNC B3 ;  /* 0x0000000000037941 */ /* 0x000fea0003800000 */
.L_x_1633:
        /* <DEDUP_REMOVED lines=11> */
.L_x_1635:
        /* <DEDUP_REMOVED lines=15> */
.L_x_1801:
[----:B------:R-:W-:Y:S05]  /*1ee80*/  BSYNC B3 ;  /* 0x0000000000037941 */ /* 0x000fea0003800000 */
.L_x_1636:
        /* <DEDUP_REMOVED lines=12> */
.L_x_1639:
[----:B------:R-:W-:Y:S05]  /*1ef50*/  BSYNC B3 ;  /* 0x0000000000037941 */ /* 0x000fea0003800000 */
.L_x_1638:
        /* <DEDUP_REMOVED lines=11> */
.L_x_1640:
        /* <DEDUP_REMOVED lines=12> */
.L_x_1629:
[----:B------:R-:W-:Y:S05]  /*1f0d0*/  BSYNC B1 ;  /* 0x0000000000017941 */ /* 0x000fea0003800000 */
.L_x_1628:
[----:B------:R-:W2:Y:S01]  /*1f0e0*/  LDL.LU R0, [R1+0x1c] ;  /* 0x00001c0001007983 */ /* 0x000ea20000300800 */
[----:B------:R-:W-:Y:S02]  /*1f0f0*/  IMAD.MOV.U32 R18, RZ, RZ, R5 ;  /* 0x000000ffff127224 */ /* 0x000fe400078e0005 */
[----:B------:R-:W-:Y:S02]  /*1f100*/  IMAD.MOV.U32 R28, RZ, RZ, R9 ;  /* 0x000000ffff1c7224 */ /* 0x000fe400078e0009 */
[----:B--2---:R-:W-:-:S07]  /*1f110*/  VIADD R0, R0, 0xfffffffd ;  /* 0xfffffffd00007836 */ /* 0x004fce0000000000 */
.L_x_1627:
[----:B------:R-:W-:Y:S05]  /*1f120*/  BSYNC B2 ;  /* 0x0000000000027941 */ /* 0x000fea0003800000 */
.L_x_1626:
[----:B------:R-:W-:-:S05]  /*1f130*/  VIADD R3, R10, 0xfffffffe ;  /* 0xfffffffe0a037836 */ /* 0x000fca0000000000 */
[----:B------:R-:W-:-:S13]  /*1f140*/  ISETP.NE.AND P0, PT, R3, R4, PT ;  /* 0x000000040300720c */ /* 0x000fda0003f05270 */
[----:B------:R-:W-:Y:S05]  /*1f150*/  @!P0 BRA `(.L_x_1625) ;  /* 0x0000000c00a08947 */ /* 0x000fea0003800000 */
[----:B------:R-:W-:-:S07]  /*1f160*/  IMAD.MOV.U32 R4, RZ, RZ, R19 ;  /* 0x000000ffff047224 */ /* 0x000fce00078e0013 */
.L_x_1667:
[----:B------:R-:W-:Y:S01]  /*1f170*/  LOP3.LUT P1, RZ, R22, 0x1, RZ, 0xc0, !PT ;  /* 0x0000000116ff7812 */ /* 0x000fe2000782c0ff */
[----:B------:R-:W-:Y:S01]  /*1f180*/  VIADD R6, R18, 0x1 ;  /* 0x0000000112067836 */ /* 0x000fe20000000000 */
[----:B------:R-:W-:Y:S05]  /*1f190*/  YIELD ;  /* 0x0000000000007946 */ /* 0x000fea0003800000 */
[----:B------:R-:W-:Y:S01]  /*1f1a0*/  ISETP.NE.AND P0, PT, R6, 0x2, PT ;  /* 0x000000020600780c */ /* 0x000fe20003f05270 */
[----:B------:R-:W-:Y:S03]  /*1f1b0*/  BSSY B1, `(.L_x_1641) ;  /* 0x000006c000017945 */ /* 0x000fe60003800000 */
[----:B------:R-:W-:-:S02]  /*1f1c0*/  SEL R7, RZ, 0x1, P0 ;  /* 0x00000001ff077807 */ /* 0x000fc40000000000 */
        /* <DEDUP_REMOVED lines=26> */
.L_x_1643:
[----:B------:R-:W-:Y:S01]  /*1f370*/  IMAD R2, R6, 0x8, R17 ;  /* 0x0000000806027824 */ /* 0x000fe200078e0211 */
[----:B------:R-:W-:Y:S01]  /*1f380*/  SHF.L.U32 R3, R7, 0x1f, RZ ;  /* 0x0000001f07037819 */ /* 0x000fe200000006ff */
[----:B------:R-:W-:Y:S03]  /*1f390*/  BSSY B2, `(.L_x_1644) ;  /* 0x0000003000027945 */ /* 0x000fe60003800000 */
[----:B------:R-:W1:Y:S02]  /*1f3a0*/  SYNCS.PHASECHK.TRANS64.TRYWAIT P0, [R2+URZ+0x16840], R3 ;  /* 0x01684003020075a7 */ /* 0x000e64000800017f */
[----:B-1----:R-:W-:Y:S05]  /*1f3b0*/  @!P0 BRA `(.L_x_1645) ;  /* 0x0000005000588947 */ /* 0x002fea0003800000 */
.L_x_1802:
[----:B------:R-:W-:Y:S05]  /*1f3c0*/  BSYNC B2 ;  /* 0x0000000000027941 */ /* 0x000fea0003800000 */
.L_x_1644:
        /* <DEDUP_REMOVED lines=12> */
.L_x_1647:
[----:B------:R-:W-:Y:S05]  /*1f490*/  BSYNC B2 ;  /* 0x0000000000027941 */ /* 0x000fea0003800000 */
.L_x_1646:
        /* <DEDUP_REMOVED lines=11> */
.L_x_1648:
        /* <DEDUP_REMOVED lines=15> */
.L_x_1803:
[----:B------:R-:W-:Y:S05]  /*1f640*/  BSYNC B2 ;  /* 0x0000000000027941 */ /* 0x000fea0003800000 */
.L_x_1649:
        /* <DEDUP_REMOVED lines=11> */
.L_x_1652:
[----:B------:R-:W-:Y:S05]  /*1f700*/  BSYNC B2 ;  /* 0x0000000000027941 */ /* 0x000fea0003800000 */
.L_x_1651:
        /* <DEDUP_REMOVED lines=10> */
.L_x_1653:
        /* <DEDUP_REMOVED lines=12> */
.L_x_1642:
[----:B------:R-:W-:Y:S05]  /*1f870*/  BSYNC B1 ;  /* 0x0000000000017941 */ /* 0x000fea0003800000 */
.L_x_1641:
[----:B------:R-:W-:Y:S01]  /*1f880*/  LOP3.LUT P1, RZ, R22, 0x1, RZ, 0xc0, !PT ;  /* 0x0000000116ff7812 */ /* 0x000fe2000782c0ff */
[----:B------:R-:W-:Y:S01]  /*1f890*/  VIADD R18, R6, 0x1 ;  /* 0x0000000106127836 */ /* 0x000fe20000000000 */
[----:B------:R-:W-:Y:S01]  /*1f8a0*/  BSSY B1, `(.L_x_1654) ;  /* 0x000006f000017945 */ /* 0x000fe20003800000 */
[----:B------:R-:W-:-:S03]  /*1f8b0*/  VIADD R9, R0, 0xffffffff ;  /* 0xffffffff00097836 */ /* 0x000fc60000000000 */
        /* <DEDUP_REMOVED lines=28> */
.L_x_1656:
[----:B------:R-:W-:Y:S01]  /*1fa80*/  IMAD R2, R18, 0x8, R17 ;  /* 0x0000000812027824 */ /* 0x000fe200078e0211 */
[----:B------:R-:W-:Y:S01]  /*1fa90*/  SHF.L.U32 R3, R28, 0x1f, RZ ;  /* 0x0000001f1c037819 */ /* 0x000fe200000006ff */
[----:B------:R-:W-:Y:S03]  /*1faa0*/  BSSY B2, `(.L_x_1657) ;  /* 0x0000003000027945 */ /* 0x000fe60003800000 */
[----:B------:R-:W1:Y:S02]  /*1fab0*/  SYNCS.PHASECHK.TRANS64.TRYWAIT P0, [R2+URZ+0x16840], R3 ;  /* 0x01684003020075a7 */ /* 0x000e64000800017f */
[----:B-1----:R-:W-:Y:S05]  /*1fac0*/  @!P0 BRA `(.L_x_1658) ;  /* 0x0000004800bc8947 */ /* 0x002fea0003800000 */
.L_x_1804:
[----:B------:R-:W-:Y:S05]  /*1fad0*/  BSYNC B2 ;  /* 0x0000000000027941 */ /* 0x000fea0003800000 */
.L_x_1657:
        /* <DEDUP_REMOVED lines=12> */
.L_x_1660:
[----:B------:R-:W-:Y:S05]  /*1fba0*/  BSYNC B2 ;  /* 0x0000000000027941 */ /* 0x000fea0003800000 */
.L_x_1659:
[----:B-1----:R-:W-:Y:S01]  /*1fbb0*/  IMAD.MOV.U32 R2, RZ, RZ, RZ ;  /* 0x000000ffff027224 */ /* 0x002fe200078e00ff */
[----:B------:R-:W-:Y:S01]  /*1fbc0*/  UIADD3 UR4, UP0, UR38, 0x370, URZ ;  /* 0x0000037026047890 */ /* 0x000fe2000ff1e03f */
[C---:B------:R-:W-:Y:S01]  /*1fbd0*/  IMAD R3, R18.reuse, 0x4000, R17 ;  /* 0x0000400012037824 */ /* 0x040fe200078e0211 */
        /* <DEDUP_REMOVED lines=9> */
.L_x_1661:
        /* <DEDUP_REMOVED lines=15> */
.L_x_1805:
[----:B------:R-:W-:Y:S05]  /*1fd60*/  BSYNC B2 ;  /* 0x0000000000027941 */ /* 0x000fea0003800000 */
.L_x_1662:
        /* <DEDUP_REMOVED lines=11> */
.L_x_1665:
[----:B------:R-:W-:Y:S05]  /*1fe20*/  BSYNC B2 ;  /* 0x0000000000027941 */ /* 0x000fea0003800000 */
.L_x_1664:
        /* <DEDUP_REMOVED lines=10> */
.L_x_1666:
        /* <DEDUP_REMOVED lines=12> */
.L_x_1655:
[----:B------:R-:W-:Y:S05]  /*1ff90*/  BSYNC B1 ;  /* 0x0000000000017941 */ /* 0x000fea0003800000 */
.L_x_1654:
[----:B------:R-:W2:Y:S01]  /*1ffa0*/  LDL R2, [R1+0x8] ;  /* 0x0000080001027983 */ /* 0x000ea20000100800 */
[----:B------:R-:W-:Y:S01]  /*1ffb0*/  VIADD R0, R0, 0xfffffffe ;  /* 0xfffffffe00007836 */ /* 0x000fe20000000000 */
[----:B--2---:R-:W-:-:S13]  /*1ffc0*/  ISETP.GT.AND P0, PT, R9, R2, PT ;  /* 0x000000020900720c */ /* 0x004fda0003f04270 */
[----:B------:R-:W-:Y:S05]  /*1ffd0*/  @P0 BRA `(.L_x_1667) ;  /* 0xfffffff000640947 */ /* 0x000fea000383ffff */
.L_x_1625:
[----:B------:R-:W-:Y:S05]  /*1ffe0*/  BSYNC B0 ;  /* 0x0000000000007941 */ /* 0x000fea0003800000 */
.L_x_1624:
        /* <DEDUP_REMOVED lines=17> */
.L_x_1669:
[----:B------:R-:W-:Y:S05]  /*20100*/  BSYNC B0 ;  /* 0x0000000000007941 */ /* 0x000fea0003800000 */
.L_x_1668:
[----:B------:R-:W-:Y:S01]  /*20110*/  LOP3.LUT P0, RZ, R22, 0x1, RZ, 0xc0, !PT ;  /* 0x0000000116ff7812 */ /* 0x000fe2000780c0ff */
[----:B------:R-:W-:-:S12]  /*20120*/  BSSY B0, `(.L_x_1670) ;  /* 0x0000027000007945 */ /* 0x000fd80003800000 */
[----:B------:R-:W-:Y:S05]  /*20130*/  @!P0 BRA `(.L_x_1671) ;  /* 0x0000000000948947 */ /* 0x000fea0003800000 */
[----:B------:R-:W-:Y:S01]  /*20140*/  IMAD R3, R18, 0x8, R17 ;  /* 0x0000000812037824 */ /* 0x000fe200078e0211 */
[----:B------:R-:W-:Y:S01]  /*20150*/  SHF.L.U32 R0, R28, 0x1f, RZ ;  /* 0x0000001f1c007819 */ /* 0x000fe200000006ff */
[----:B------:R-:W-:Y:S01]  /*20160*/  BSSY B1, `(.L_x_1672) ;  /* 0x0000004000017945 */ /* 0x000fe20003800000 */
[----:B------:R-:W-:Y:S02]  /*20170*/  ISETP.NE.AND P1, PT, R6, RZ, PT ;  /* 0x000000ff0600720c */ /* 0x000fe40003f25270 */
[----:B------:R-:W0:Y:S02]  /*20180*/  SYNCS.PHASECHK.TRANS64.TRYWAIT P0, [R3+URZ+0x16860], R0 ;  /* 0x01686000030075a7 */ /* 0x000e24000800017f */
[----:B0-----:R-:W-:Y:S09]  /*20190*/  @!P0 BRA `(.L_x_1673) ;  /* 0x0000004400308947 */ /* 0x001ff20003800000 */
.L_x_1806:
[----:B------:R-:W-:Y:S05]  /*201a0*/  BSYNC B1 ;  /* 0x0000000000017941 */ /* 0x000fea0003800000 */
.L_x_1672:
        /* <DEDUP_REMOVED lines=9> */
.L_x_1675:
[----:B------:R-:W-:Y:S05]  /*20240*/  BSYNC B1 ;  /* 0x0000000000017941 */ /* 0x000fea0003800000 */
.L_x_1674:
        /* <DEDUP_REMOVED lines=10> */
.L_x_1676:
        /* <DEDUP_REMOVED lines=10> */
.L_x_1671:
[----:B------:R-:W-:Y:S05]  /*20390*/  BSYNC B0 ;  /* 0x0000000000007941 */ /* 0x000fea0003800000 */
.L_x_1670:
[----:B------:R-:W-:-:S05]  /*203a0*/  VIADD R18, R18, 0x1 ;  /* 0x0000000112127836 */ /* 0x000fca0000000000 */
[----:B------:R-:W-:-:S04]  /*203b0*/  ISETP.NE.AND P0, PT, R18, 0x2, PT ;  /* 0x000000021200780c */ /* 0x000fc80003f05270 */
[----:B------:R-:W-:Y:S02]  /*203c0*/  SEL R3, RZ, 0x1, P0 ;  /* 0x00000001ff037807 */ /* 0x000fe40000000000 */
[----:B------:R-:W-:Y:S02]  /*203d0*/  SEL R18, R18, RZ, P0 ;  /* 0x000000ff12127207 */ /* 0x000fe40000000000 */
[----:B------:R-:W-:-:S07]  /*203e0*/  LOP3.LUT R28, R28, R3, RZ, 0x3c, !PT ;  /* 0x000000031c1c7212 */ /* 0x000fce00078e3cff */
.L_x_1606:
[----:B------:R-:W-:Y:S05]  /*203f0*/  BSYNC B7 ;  /* 0x0000000000077941 */ /* 0x000fea0003800000 */
.L_x_1604:
[----:B------:R-:W-:-:S13]  /*20400*/  LOP3.LUT P0, RZ, R22, 0x2, RZ, 0xc0, !PT ;  /* 0x0000000216ff7812 */ /* 0x000fda000780c0ff */
[----:B------:R-:W-:Y:S05]  /*20410*/  @!P0 BRA `(.L_x_1677) ;  /* 0x0000000000248947 */ /* 0x000fea0003800000 */
[----:B------:R-:W-:Y:S05]  /*20420*/  WARPSYNC.ALL ;  /* 0x0000000000007948 */ /* 0x000fea0003800000 */
[----:B------:R-:W0:Y:S08]  /*20430*/  S2UR UR5, SR_CgaCtaId ;  /* 0x00000000000579c3 */ /* 0x000e300000008800 */
[----:B------:R-:W-:Y:S06]  /*20440*/  BAR.SYNC.DEFER_BLOCKING 0x5, 0x200 ;  /* 0x0148000000007b1d */ /* 0x000fec0000010000 */
[----:B------:R-:W-:-:S02]  /*20450*/  UMOV UR4, 0x400 ;  /* 0x0000040000047882 */ /* 0x000fc40000000000 */
[----:B0-----:R-:W-:-:S06]  /*20460*/  ULEA UR4, UR5, UR4, 0x18 ;  /* 0x0000000405047291 */ /* 0x001fcc000f8ec03f */
[----:B------:R-:W-:-:S05]  /*20470*/  IMAD.U32 R17, RZ, RZ, UR4 ;  /* 0x00000004ff117e24 */ /* 0x000fca000f8e00ff */
[----:B------:R0:W2:Y:S01]  /*20480*/  LDS.128 R24, [R17+0x168d0] ;  /* 0x0168d00011187984 */ /* 0x0000a20000000c00 */
[----:B------:R-:W-:Y:S06]  /*20490*/  BAR.ARV 0x4, 0x200 ;  /* 0x0108000000007b1d */ /* 0x000fec0000002000 */
[----:B------:R-:W-:Y:S05]  /*204a0*/  BRA `(.L_x_1678) ;  /* 0x0000000c00d47947 */ /* 0x000fea0003800000 */
.L_x_1677:
[----:B------:R-:W0:Y:S01]  /*204b0*/  S2R R0, SR_TID.X ;  /* 0x0000000000007919 */ /* 0x000e220000002100 */
[----:B------:R-:W-:Y:S01]  /*204c0*/  UMOV UR4, 0xffffffff ;  /* 0xffffffff00047882 */ /* 0x000fe20000000000 */
[----:B0-----:R-:W-:-:S04]  /*204d0*/  LOP3.LUT R8, R0, 0x1f, RZ, 0xc0, !PT ;  /* 0x0000001f00087812 */ /* 0x001fc800078ec0ff */
[----:B------:R-:W-:Y:S01]  /*204e0*/  ISETP.NE.AND P0, PT, R8, 0x1f, PT ;  /* 0x0000001f0800780c */ /* 0x000fe20003f05270 */
[----:B------:R-:W-:-:S12]  /*204f0*/  BRA.DIV UR4, `(.L_x_1679) ;  /* 0x00000042046c7947 */ /* 0x000fd8000b800000 */
[----:B------:R-:W-:Y:S01]  /*20500*/  IMAD.IADD R9, R27, 0x1, R8 ;  /* 0x000000011b097824 */ /* 0x000fe200078e0208 */
[----:B------:R-:W-:-:S04]  /*20510*/  ULDC UR4, c[0x0][0xc3c] ;  /* 0x00030f0000047ab9 */ /* 0x000fc80000000800 */
[----:B------:R-:W-:-:S13]  /*20520*/  ISETP.GE.OR P1, PT, R9, UR4, !P0 ;  /* 0x0000000409007c0c */ /* 0x000fda000c726670 */
[----:B------:R-:W0:Y:S08]  /*20530*/  @!P1 LDC.64 R2, c[0x0][0xc80] ;  /* 0x00032000ff029b82 */ /* 0x000e300000000a00 */
[----:B-1----:R-:W1:Y:S01]  /*20540*/  @!P1 LDC.64 R4, c[0x0][0xc78] ;  /* 0x00031e00ff049b82 */ /* 0x002e620000000a00 */
        /* <DEDUP_REMOVED lines=33> */
.L_x_1816:
[----:B------:R-:W-:Y:S02]  /*20760*/  ULDC UR4, c[0x0][0xc38] ;  /* 0x00030e0000047ab9 */ /* 0x000fe40000000800 */
[----:B------:R-:W-:-:S04]  /*20770*/  IMAD.U32 R4, RZ, RZ, UR4 ;  /* 0x00000004ff047e24 */ /* 0x000fc8000f8e00ff */
[----:B-1----:R-:W-:-:S04]  /*20780*/  IMAD R3, R14, R4, RZ ;  /* 0x000000040e037224 */ /* 0x002fc800078e02ff */
[----:B------:R-:W-:-:S05]  /*20790*/  IMAD.IADD R6, R6, 0x1, R3 ;  /* 0x0000000106067824 */ /* 0x000fca00078e0203 */
[----:B------:R-:W-:-:S13]  /*207a0*/  ISETP.GT.AND P6, PT, R6, R0, PT ;  /* 0x000000000600720c */ /* 0x000fda0003fc4270 */
[----:B------:R-:W-:Y:S05]  /*207b0*/  @P6 BRA `(.L_x_1680) ;  /* 0x0000000000a46947 */ /* 0x000fea0003800000 */
.L_x_1683:
[----:B0-----:R-:W0:Y:S01]  /*207c0*/  LDC R2, c[0x0][0xc3c] ;  /* 0x00030f00ff027b82 */ /* 0x001e220000000800 */
[----:B------:R-:W-:-:S05]  /*207d0*/  VIADD R27, R27, 0x1f ;  /* 0x0000001f1b1b7836 */ /* 0x000fca0000000000 */
[----:B0-----:R-:W-:-:S13]  /*207e0*/  ISETP.GE.AND P6, PT, R27, R2, PT ;  /* 0x000000021b00720c */ /* 0x001fda0003fc6270 */
[----:B------:R-:W-:Y:S05]  /*207f0*/  @P6 BRA `(.L_x_1681) ;  /* 0x0000000800bc6947 */ /* 0x000fea0003800000 */
[----:B------:R-:W0:Y:S01]  /*20800*/  S2R R3, SR_TID.X ;  /* 0x0000000000037919 */ /* 0x000e220000002100 */
        /* <DEDUP_REMOVED lines=30> */
.L_x_1824:
[----:B------:R-:W-:Y:S02]  /*209f0*/  ULDC UR4, c[0x0][0xc38] ;  /* 0x00030e0000047ab9 */ /* 0x000fe40000000800 */
[----:B------:R-:W-:-:S04]  /*20a00*/  IMAD.U32 R4, RZ, RZ, UR4 ;  /* 0x00000004ff047e24 */ /* 0x000fc8000f8e00ff */
[----:B-1----:R-:W-:-:S04]  /*20a10*/  IMAD R3, R14, R4, RZ ;  /* 0x000000040e037224 */ /* 0x002fc800078e02ff */
[----:B------:R-:W-:-:S05]  /*20a20*/  IMAD.IADD R6, R3, 0x1, R6 ;  /* 0x0000000103067824 */ /* 0x000fca00078e0206 */
[----:B------:R-:W-:-:S13]  /*20a30*/  ISETP.GT.AND P6, PT, R6, R0, PT ;  /* 0x000000000600720c */ /* 0x000fda0003fc4270 */
[----:B------:R-:W-:Y:S05]  /*20a40*/  @!P6 BRA `(.L_x_1683) ;  /* 0xfffffffc005ce947 */ /* 0x000fea000383ffff */
.L_x_1680:
[----:B------:R-:W-:Y:S01]  /*20a50*/  IMAD.IADD R6, R6, 0x1, -R3 ;  /* 0x0000000106067824 */ /* 0x000fe200078e0a03 */
[----:B------:R-:W-:-:S03]  /*20a60*/  UMOV UR4, 0xffffffff ;  /* 0xffffffff00047882 */ /* 0x000fc60000000000 */
[----:B------:R-:W-:-:S05]  /*20a70*/  IMAD R3, R2, R4, R6 ;  /* 0x0000000402037224 */ /* 0x000fca00078e0206 */
[----:B------:R-:W-:Y:S01]  /*20a80*/  ISETP.GT.AND P6, PT, R3, R0, PT ;  /* 0x000000000300720c */ /* 0x000fe20003fc4270 */
[----:B------:R-:W-:-:S12]  /*20a90*/  BRA.DIV UR4, `(.L_x_1684) ;  /* 0x0000004204f47947 */ /* 0x000fd8000b800000 */
[----:B------:R-:W-:-:S04]  /*20aa0*/  VOTE.ANY R3, PT, !P6 ;  /* 0x0000000000037806 */ /* 0x000fc800070e0100 */
[----:B------:R-:W1:Y:S02]  /*20ab0*/  POPC R7, R3 ;  /* 0x0000000300077309 */ /* 0x000e640000000000 */
[----:B-1----:R1:W2:Y:S01]  /*20ac0*/  SHFL.IDX PT, R25, R25, R7, 0x1f ;  /* 0x00001f0719197589 */ /* 0x0022a200000e0000 */
[----:B------:R-:W-:-:S03]  /*20ad0*/  IMAD.IADD R27, R7, 0x1, R27 ;  /* 0x00000001071b7824 */ /* 0x000fc600078e021b */
[----:B------:R1:W3:Y:S04]  /*20ae0*/  SHFL.IDX PT, R5, R5, R7, 0x1f ;  /* 0x00001f0705057589 */ /* 0x0002e800000e0000 */
.L_x_1829:
[----:B------:R-:W-:-:S13]  /*20af0*/  ISETP.NE.AND P0, PT, R3, RZ, PT ;  /* 0x000000ff0300720c */ /* 0x000fda0003f05270 */
[----:B------:R-:W-:Y:S05]  /*20b00*/  @!P0 BRA `(.L_x_1685) ;  /* 0x0000000000108947 */ /* 0x000fea0003800000 */
[----:B------:R-:W-:Y:S01]  /*20b10*/  UMOV UR4, 0xffffffff ;  /* 0xffffffff00047882 */ /* 0x000fe20000000000 */
[----:B------:R-:W-:Y:S02]  /*20b20*/  VIADD R12, R7, 0xffffffff ;  /* 0xffffffff070c7836 */ /* 0x000fe40000000000 */
[----:B------:R-:W-:Y:S05]  /*20b30*/  BRA.DIV UR4, `(.L_x_1686) ;  /* 0x00000046042c7947 */ /* 0x000fea000b800000 */
[----:B------:R4:W0:Y:S02]  /*20b40*/  SHFL.IDX PT, R24, R2, R12, 0x1f ;  /* 0x00001f0c02187589 */ /* 0x00082400000e0000 */
.L_x_1685:
[----:B---3--:R-:W-:Y:S01]  /*20b50*/  ISETP.NE.AND P0, PT, R5, 0x1, PT ;  /* 0x000000010500780c */ /* 0x008fe20003f05270 */
[----:B0-----:R-:W-:-:S04]  /*20b60*/  IMAD R24, R24, R4, R6 ;  /* 0x0000000418187224 */ /* 0x001fc800078e0206 */
[----:B------:R-:W-:-:S08]  /*20b70*/  IMAD.IADD R0, R0, 0x1, -R24 ;  /* 0x0000000100007824 */ /* 0x000fd000078e0a18 */
[----:B------:R-:W-:Y:S05]  /*20b80*/  @!P0 BRA `(.L_x_1687) ;  /* 0x0000000000dc8947 */ /* 0x000fea0003800000 */
[----:B--2---:R-:W-:Y:S01]  /*20b90*/  IABS R6, R25 ;  /* 0x0000001900067213 */ /* 0x004fe20000000000 */
[----:B----4-:R-:W-:Y:S01]  /*20ba0*/  IMAD.MOV.U32 R2, RZ, RZ, RZ ;  /* 0x000000ffff027224 */ /* 0x010fe200078e00ff */
[----:B------:R-:W-:Y:S02]  /*20bb0*/  IABS R4, R5 ;  /* 0x0000000500047213 */ /* 0x000fe40000000000 */
[----:B-1----:R-:W0:Y:S08]  /*20bc0*/  I2F.RP R7, R6 ;  /* 0x0000000600077306 */ /* 0x002e300000209400 */
[----:B------:R-:W-:Y:S08]  /*20bd0*/  I2F.RP R10, R4 ;  /* 0x00000004000a7306 */ /* 0x000ff00000209400 */
[----:B0-----:R-:W0:Y:S02]  /*20be0*/  MUFU.RCP R7, R7 ;  /* 0x0000000700077308 */ /* 0x001e240000001000 */
[----:B0-----:R-:W-:Y:S01]  /*20bf0*/  VIADD R8, R7, 0xffffffe ;  /* 0x0ffffffe07087836 */ /* 0x001fe20000000000 */
[----:B------:R-:W-:-:S05]  /*20c00*/  IABS R7, R25 ;  /* 0x0000001900077213 */ /* 0x000fca0000000000 */
[----:B------:R0:W1:Y:S02]  /*20c10*/  F2I.FTZ.U32.TRUNC.NTZ R3, R8 ;  /* 0x0000000800037305 */ /* 0x000064000021f000 */
[----:B0-----:R-:W-:Y:S01]  /*20c20*/  IABS R8, R0 ;  /* 0x0000000000087213 */ /* 0x001fe20000000000 */
[----:B-1----:R-:W-:-:S04]  /*20c30*/  IMAD.MOV R9, RZ, RZ, -R3 ;  /* 0x000000ffff097224 */ /* 0x002fc800078e0a03 */
        /* <DEDUP_REMOVED lines=10> */
[----:B------:R-:W-:-:S02]  /*20ce0*/  @!P1 IMAD.IADD R9, R9, 0x1, -R6 ;  /* 0x0000000109099824 */ /* 0x000fc400078e0a06 */
[----:B------:R-:W-:Y:S01]  /*20cf0*/  @!P1 VIADD R7, R7, 0x1 ;  /* 0x0000000107079836 */ /* 0x000fe20000000000 */
[----:B------:R-:W-:Y:S02]  /*20d00*/  ISETP.NE.AND P1, PT, R25, RZ, PT ;  /* 0x000000ff1900720c */ /* 0x000fe40003f25270 */
[----:B------:R-:W-:Y:S02]  /*20d10*/  ISETP.GE.U32.AND P0, PT, R9, R6, PT ;  /* 0x000000060900720c */ /* 0x000fe40003f06070 */
[----:B------:R-:W-:Y:S01]  /*20d20*/  IABS R6, R5 ;  /* 0x0000000500067213 */ /* 0x000fe20000000000 */
[----:B0-----:R-:W-:-:S04]  /*20d30*/  IMAD.MOV R9, RZ, RZ, -R3 ;  /* 0x000000ffff097224 */ /* 0x001fc800078e0a03 */
[----:B------:R-:W-:Y:S02]  /*20d40*/  IMAD.MOV R6, RZ, RZ, -R6 ;  /* 0x000000ffff067224 */ /* 0x000fe400078e0a06 */
[----:B------:R-:W-:-:S04]  /*20d50*/  IMAD R9, R9, R4, RZ ;  /* 0x0000000409097224 */ /* 0x000fc800078e02ff */
[----:B------:R-:W-:Y:S01]  /*20d60*/  IMAD.HI.U32 R2, R3, R9, R2 ;  /* 0x0000000903027227 */ /* 0x000fe200078e0002 */
[----:B------:R-:W-:-:S03]  /*20d70*/  LOP3.LUT R3, R0, R25, RZ, 0x3c, !PT ;  /* 0x0000001900037212 */ /* 0x000fc600078e3cff */
[----:B------:R-:W-:Y:S01]  /*20d80*/  @P0 VIADD R7, R7, 0x1 ;  /* 0x0000000107070836 */ /* 0x000fe20000000000 */
[----:B------:R-:W-:-:S13]  /*20d90*/  ISETP.GE.AND P2, PT, R3, RZ, PT ;  /* 0x000000ff0300720c */ /* 0x000fda0003f46270 */
        /* <DEDUP_REMOVED lines=11> */
[----:B------:R-:W-:Y:S01]  /*20e50*/  ISETP.GE.AND P2, PT, R3, RZ, PT ;  /* 0x000000ff0300720c */ /* 0x000fe20003f46270 */
[----:B------:R-:W-:-:S04]  /*20e60*/  IMAD.MOV R3, RZ, RZ, -R7 ;  /* 0x000000ffff037224 */ /* 0x000fc800078e0a07 */
[----:B------:R-:W-:Y:S02]  /*20e70*/  IMAD R3, R25, R3, R0 ;  /* 0x0000000319037224 */ /* 0x000fe400078e0200 */
        /* <DEDUP_REMOVED lines=8> */
.L_x_1687:
[----:B----4-:R-:W0:Y:S02]  /*20f00*/  LDC.64 R2, c[0x0][0xc90] ;  /* 0x00032400ff027b82 */ /* 0x010e240000000a00 */
[----:B0-----:R-:W-:-:S05]  /*20f10*/  IMAD.WIDE R2, R27, 0x4, R2 ;  /* 0x000000041b027825 */ /* 0x001fca00078e0202 */
[----:B------:R0:W2:Y:S02]  /*20f20*/  LDG.E R6, desc[UR40][R2.64] ;  /* 0x0000002802067981 */ /* 0x0000a4000c1e1900 */
[----:B0-----:R-:W-:Y:S02]  /*20f30*/  IMAD.MOV.U32 R2, RZ, RZ, RZ ;  /* 0x000000ffff027224 */ /* 0x001fe400078e00ff */
[----:B--2---:R-:W-:-:S05]  /*20f40*/  IMAD R5, R25, R6, RZ ;  /* 0x0000000619057224 */ /* 0x004fca00078e02ff */
[----:B-1----:R-:W-:-:S04]  /*20f50*/  IABS R7, R5 ;  /* 0x0000000500077213 */ /* 0x002fc80000000000 */
        /* <DEDUP_REMOVED lines=54> */
.L_x_1688:
[----:B------:R-:W-:-:S05]  /*212c0*/  LOP3.LUT R0, RZ, R3, RZ, 0x33, !PT ;  /* 0x00000003ff007212 */ /* 0x000fca00078e33ff */
[----:B------:R-:W-:Y:S01]  /*212d0*/  IMAD.IADD R25, R25, 0x1, R0 ;  /* 0x0000000119197824 */ /* 0x000fe200078e0200 */
[----:B------:R-:W-:Y:S06]  /*212e0*/  BRA `(.L_x_1689) ;  /* 0x00000000001c7947 */ /* 0x000fec0003800000 */
.L_x_1681:
[----:B------:R-:W-:Y:S01]  /*212f0*/  UMOV UR4, URZ ;  /* 0x0000003f00047c82 */ /* 0x000fe20008000000 */
[----:B------:R-:W-:Y:S01]  /*21300*/  UMOV UR5, URZ ;  /* 0x0000003f00057c82 */ /* 0x000fe20008000000 */
[----:B------:R-:W-:Y:S01]  /*21310*/  ULDC UR6, c[0x0][0xc3c] ;  /* 0x00030f0000067ab9 */ /* 0x000fe20000000800 */
[----:B------:R-:W-:Y:S02]  /*21320*/  IMAD.MOV.U32 R24, RZ, RZ, R0 ;  /* 0x000000ffff187224 */ /* 0x000fe400078e0000 */
[----:B------:R-:W-:Y:S02]  /*21330*/  IMAD.U32 R25, RZ, RZ, UR4 ;  /* 0x00000004ff197e24 */ /* 0x000fe4000f8e00ff */
[----:B------:R-:W-:Y:S02]  /*21340*/  IMAD.U32 R26, RZ, RZ, UR5 ;  /* 0x00000005ff1a7e24 */ /* 0x000fe4000f8e00ff */
[----:B------:R-:W-:-:S07]  /*21350*/  IMAD.U32 R27, RZ, RZ, UR6 ;  /* 0x00000006ff1b7e24 */ /* 0x000fce000f8e00ff */
.L_x_1689:
[----:B------:R-:W0:Y:S01]  /*21360*/  S2R R0, SR_TID.X ;  /* 0x0000000000007919 */ /* 0x000e220000002100 */
[----:B------:R-:W-:Y:S05]  /*21370*/  WARPSYNC.ALL ;  /* 0x0000000000007948 */ /* 0x000fea0003800000 */
[----:B------:R-:W-:Y:S01]  /*21380*/  BAR.SYNC.DEFER_BLOCKING 0x4, 0x200 ;  /* 0x0108000000007b1d */ /* 0x000fe20000010000 */
[----:B0-----:R-:W-:-:S04]  /*21390*/  LOP3.LUT R0, R0, 0x1f, RZ, 0xc0, !PT ;  /* 0x0000001f00007812 */ /* 0x001fc800078ec0ff */
[----:B------:R-:W-:-:S13]  /*213a0*/  ISETP.NE.AND P0, PT, R0, RZ, PT ;  /* 0x000000ff0000720c */ /* 0x000fda0003f05270 */
[----:B------:R-:W0:Y:S01]  /*213b0*/  @!P0 S2R R3, SR_CgaCtaId ;  /* 0x0000000000038919 */ /* 0x000e220000008800 */
[----:B------:R-:W-:-:S04]  /*213c0*/  @!P0 MOV R0, 0x400 ;  /* 0x0000040000008802 */ /* 0x000fc80000000f00 */
[----:B0-----:R-:W-:-:S05]  /*213d0*/  @!P0 LEA R17, R3, R0, 0x18 ;  /* 0x0000000003118211 */ /* 0x001fca00078ec0ff */
[----:B------:R3:W-:Y:S01]  /*213e0*/  @!P0 STS.128 [R17+0x168d0], R24 ;  /* 0x0168d01811008388 */ /* 0x0007e20000000c00 */
[----:B------:R-:W-:Y:S06]  /*213f0*/  BAR.ARV 0x5, 0x200 ;  /* 0x0148000000007b1d */ /* 0x000fec0000002000 */
.L_x_1678:
[----:B------:R-:W-:Y:S02]  /*21400*/  ULDC UR4, c[0x0][0xc3c] ;  /* 0x00030f0000047ab9 */ /* 0x000fe40000000800 */
[----:B--2---:R-:W-:-:S13]  /*21410*/  ISETP.GE.AND P0, PT, R27, UR4, PT ;  /* 0x000000041b007c0c */ /* 0x004fda000bf06270 */
[----:B------:R-:W-:Y:S05]  /*21420*/  @!P0 BRA `(.L_x_1690) ;  /* 0xffffff9800848947 */ /* 0x000fea000383ffff */
[----:B------:R-:W-:Y:S05]  /*21430*/  BSYNC B8 ;  /* 0x0000000000087941 */ /* 0x000fea0003800000 */
.L_x_1548:
[----:B0-----:R-:W2:Y:S01]  /*21440*/  LDL.LU R0, [R1+0x34] ;  /* 0x0000340001007983 */ /* 0x001ea20000300800 */
        /* <DEDUP_REMOVED lines=11> */
.L_x_1832:
[----:B------:R-:W-:Y:S05]  /*21500*/  BSYNC B0 ;  /* 0x0000000000007941 */ /* 0x000fea0003800000 */
.L_x_1691:
[----:B------:R-:W-:-:S03]  /*21510*/  UMOV UR4, 0xffffffff ;  /* 0xffffffff00047882 */ /* 0x000fc60000000000 */
[----:B------:R-:W-:Y:S05]  /*21520*/  BRA.DIV UR4, `(.L_x_1693) ;  /* 0x0000003a04ec7947 */ /* 0x000fea000b800000 */
[----:B0-----:R-:W0:Y:S02]  /*21530*/  S2R R0, SR_TID.X ;  /* 0x0000000000007919 */ /* 0x001e240000002100 */
[----:B0-----:R-:W-:-:S04]  /*21540*/  SHF.R.U32.HI R0, RZ, 0x5, R0 ;  /* 0x00000005ff007819 */ /* 0x001fc80000011600 */
[----:B------:R-:W-:-:S05]  /*21550*/  LOP3.LUT R0, R0, 0x3, RZ, 0xc0, !PT ;  /* 0x0000000300007812 */ /* 0x000fca00078ec0ff */
[----:B------:R0:W1:Y:S02]  /*21560*/  SHFL.IDX PT, R14, R0, RZ, 0x1f ;  /* 0x00001fff000e7589 */ /* 0x00006400000e0000 */
.L_x_1835:
[----:B-1----:R-:W-:-:S13]  /*21570*/  ISETP.NE.AND P0, PT, R14, RZ, PT ;  /* 0x000000ff0e00720c */ /* 0x002fda0003f05270 */
[----:B------:R-:W-:Y:S05]  /*21580*/  @P0 BRA `(.L_x_1336) ;  /* 0x0000000000880947 */ /* 0x000fea0003800000 */
[----:B------:R-:W-:-:S03]  /*21590*/  UMOV UR4, 0xffffffff ;  /* 0xffffffff00047882 */ /* 0x000fc60000000000 */
[----:B------:R-:W-:Y:S05]  /*215a0*/  BRA.DIV UR4, `(.L_x_1694) ;  /* 0x0000003e04007947 */ /* 0x000fea000b800000 */
[----:B------:R-:W-:-:S13]  /*215b0*/  ELECT P6, URZ, PT ;  /* 0x00000000003f782f */ /* 0x000fda00038c0000 */
.L_x_1838:
[----:B------:R-:W-:Y:S05]  /*215c0*/  @!P6 BRA `(.L_x_1336) ;  /* 0x000000000078e947 */ /* 0x000fea0003800000 */
[----:B0-----:R-:W2:Y:S02]  /*215d0*/  LDL.LU R0, [R1+0x54] ;  /* 0x0000540001007983 */ /* 0x001ea40000300800 */
[----:B--2---:R-:W-:-:S04]  /*215e0*/  LOP3.LUT R0, R0, 0x2, RZ, 0xfc, !PT ;  /* 0x0000000200007812 */ /* 0x004fc800078efcff */
[----:B------:R-:W-:-:S13]  /*215f0*/  ISETP.NE.AND P2, PT, R0, 0x3, PT ;  /* 0x000000030000780c */ /* 0x000fda0003f45270 */
[----:B------:R-:W-:Y:S05]  /*21600*/  @!P2 BRA `(.L_x_1695) ;  /* 0x000000000004a947 */ /* 0x000fea0003800000 */
[----:B------:R-:W-:Y:S01]  /*21610*/  BPT.TRAP 0x1 ;  /* 0x000000040000795c */ /* 0x000fe20000300000 */
.L_x_1695:
[----:B------:R-:W-:Y:S01]  /*21620*/  VIADD R3, R9, 0x16840 ;  /* 0x0001684009037836 */ /* 0x000fe20000000000 */
[----:B------:R-:W-:Y:S01]  /*21630*/  SHF.L.U32 R2, R28, 0x1f, RZ ;  /* 0x0000001f1c027819 */ /* 0x000fe200000006ff */
[C---:B------:R-:W-:Y:S02]  /*21640*/  VIADD R0, R18.reuse, 0x1 ;  /* 0x0000000112007836 */ /* 0x040fe40000000000 */
        /* <DEDUP_REMOVED lines=9> */
.L_x_1839:
[----:B------:R-:W1:Y:S02]  /*216e0*/  SYNCS.PHASECHK.TRANS64.TRYWAIT P0, [R3+URZ], R0 ;  /* 0x00000000030075a7 */ /* 0x000e64000800017f */
[----:B-1----:R-:W-:Y:S05]  /*216f0*/  @!P0 BRA `(.L_x_1697) ;  /* 0x0000003800e08947 */ /* 0x002fea0003800000 */
.L_x_1840:
[----:B------:R-:W-:Y:S05]  /*21700*/  @!P2 BRA `(.L_x_1698) ;  /* 0x000000000004a947 */ /* 0x000fea0003800000 */
[----:B------:R-:W-:Y:S01]  /*21710*/  BPT.TRAP 0x1 ;  /* 0x000000040000795c */ /* 0x000fe20000300000 */
.L_x_1698:
[----:B-1----:R-:W-:-:S04]  /*21720*/  VIADD R3, R9, 0x16860 ;  /* 0x0001686009037836 */ /* 0x002fc80000000000 */
[----:B------:R-:W-:-:S04]  /*21730*/  IMAD R5, R18, 0x8, R3 ;  /* 0x0000000812057824 */ /* 0x000fc800078e0203 */
[----:B------:R-:W1:Y:S02]  /*21740*/  SYNCS.PHASECHK.TRANS64.TRYWAIT P0, [R5+URZ], R2 ;  /* 0x00000002050075a7 */ /* 0x000e64000800017f */
[----:B-1----:R-:W-:Y:S05]  /*21750*/  @!P0 BRA `(.L_x_1699) ;  /* 0x0000003800dc8947 */ /* 0x002fea0003800000 */
.L_x_1841:
[----:B------:R-:W-:-:S07]  /*21760*/  IMAD R3, R4, 0x8, R3 ;  /* 0x0000000804037824 */ /* 0x000fce00078e0203 */
.L_x_1700:
[----:B--2---:R2:W4:Y:S02]  /*21770*/  SYNCS.PHASECHK.TRANS64.TRYWAIT P0, [R3+URZ], R0 ;  /* 0x00000000030075a7 */ /* 0x004524000800017f */
[----:B----4-:R-:W-:Y:S05]  /*21780*/  @!P0 NANOSLEEP.SYNCS 0x989680 ;  /* 0x009896800000895d */ /* 0x010fea0003900000 */
[----:B------:R-:W4:Y:S02]  /*21790*/  @!P0 SYNCS.PHASECHK.TRANS64 P0, [R3+URZ], R0 ;  /* 0x00000000030085a7 */ /* 0x000f24000800007f */
[----:B----4-:R-:W-:Y:S05]  /*217a0*/  @!P0 BRA `(.L_x_1700) ;  /* 0xfffffffc00f08947 */ /* 0x010fea000383ffff */
.L_x_1336:
[----:B------:R-:W-:Y:S05]  /*217b0*/  BSYNC B9 ;  /* 0x0000000000097941 */ /* 0x000fea0003800000 */
.L_x_1333:
[----:B------:R-:W-:Y:S05]  /*217c0*/  EXIT ;  /* 0x000000000000794d */ /* 0x000fea0003800000 */
.L_x_1364:
[----:B0-----:R0:W1:Y:S02]  /*217d0*/  SYNCS.PHASECHK.TRANS64.TRYWAIT P6, [R78+URZ+0x16890], R90 ;  /* 0x0168905a4e0075a7 */ /* 0x00106400080c017f */
[----:B-1----:R-:W-:Y:S05]  /*217e0*/  @!P6 NANOSLEEP.SYNCS 0x989680 ;  /* 0x009896800000e95d */ /* 0x002fea0003900000 */
[----:B------:R-:W1:Y:S02]  /*217f0*/  @!P6 SYNCS.PHASECHK.TRANS64 P6, [R78+URZ+0x16890], R90 ;  /* 0x0168905a4e00e5a7 */ /* 0x000e6400080c007f */
[----:B-1----:R-:W-:Y:S05]  /*21800*/  @!P6 BRA `(.L_x_1364) ;  /* 0xfffffffc00f0e947 */ /* 0x002fea000383ffff */
[----:B------:R-:W-:Y:S05]  /*21810*/  BRA `(.L_x_1701) ;  /* 0xfffffe1800747947 */ /* 0x000fea000383ffff */
.L_x_1384:
[----:B0-----:R0:W1:Y:S02]  /*21820*/  SYNCS.PHASECHK.TRANS64.TRYWAIT P5, [R78+URZ+0x16890], R90 ;  /* 0x0168905a4e0075a7 */ /* 0x00106400080a017f */
[----:B-1----:R-:W-:Y:S05]  /*21830*/  @!P5 NANOSLEEP.SYNCS 0x989680 ;  /* 0x009896800000d95d */ /* 0x002fea0003900000 */
[----:B------:R-:W1:Y:S02]  /*21840*/  @!P5 SYNCS.PHASECHK.TRANS64 P5, [R78+URZ+0x16890], R90 ;  /* 0x0168905a4e00d5a7 */ /* 0x000e6400080a007f */
[----:B-1----:R-:W-:Y:S05]  /*21850*/  @!P5 BRA `(.L_x_1384) ;  /* 0xfffffffc00f0d947 */ /* 0x002fea000383ffff */
[----:B------:R-:W-:Y:S05]  /*21860*/  BRA `(.L_x_1702) ;  /* 0xfffffe2c004c7947 */ /* 0x000fea000383ffff */
.L_x_1393:
[----:B0-----:R0:W1:Y:S02]  /*21870*/  SYNCS.PHASECHK.TRANS64.TRYWAIT P4, [R78+URZ+0x16890], R90 ;  /* 0x0168905a4e0075a7 */ /* 0x001064000808017f */
[----:B-1----:R-:W-:Y:S05]  /*21880*/  @!P4 NANOSLEEP.SYNCS 0x989680 ;  /* 0x009896800000c95d */ /* 0x002fea0003900000 */
[----:B------:R-:W1:Y:S02]  /*21890*/  @!P4 SYNCS.PHASECHK.TRANS64 P4, [R78+URZ+0x16890], R90 ;  /* 0x0168905a4e00c5a7 */ /* 0x000e64000808007f */
[----:B-1----:R-:W-:Y:S05]  /*218a0*/  @!P4 BRA `(.L_x_1393) ;  /* 0xfffffffc00f0c947 */ /* 0x002fea000383ffff */
[----:B------:R-:W-:Y:S05]  /*218b0*/  BRA `(.L_x_1703) ;  /* 0xfffffe3c00ac7947 */ /* 0x000fea000383ffff */
.L_x_1399:
[----:B--2---:R2:W3:Y:S02]  /*218c0*/  SYNCS.PHASECHK.TRANS64.TRYWAIT P3, [R78+URZ+0x168b0], R90 ;  /* 0x0168b05a4e0075a7 */ /* 0x0044e4000806017f */
[----:B---3--:R-:W-:Y:S05]  /*218d0*/  @!P3 NANOSLEEP.SYNCS 0x989680 ;  /* 0x009896800000b95d */ /* 0x008fea0003900000 */
[----:B------:R-:W3:Y:S02]  /*218e0*/  @!P3 SYNCS.PHASECHK.TRANS64 P3, [R78+URZ+0x168b0], R90 ;  /* 0x0168b05a4e00b5a7 */ /* 0x000ee4000806007f */
[----:B---3--:R-:W-:Y:S05]  /*218f0*/  @!P3 BRA `(.L_x_1399) ;  /* 0xfffffffc00f0b947 */ /* 0x008fea000383ffff */
[----:B------:R-:W-:Y:S05]  /*21900*/  BRA `(.L_x_1704) ;  /* 0xfffffe4000407947 */ /* 0x000fea000383ffff */
.L_x_1417:
[----:B------:R-:W0:Y:S01]  /*21910*/  S2R R4, SR_TID.X ;  /* 0x0000000000047919 */ /* 0x000e220000002100 */
[----:B------:R-:W-:Y:S01]  /*21920*/  BSSY B0, `(.L_x_1705) ;  /* 0x000000c000007945 */ /* 0x000fe20003800000 */
[----:B------:R-:W-:Y:S02]  /*21930*/  IMAD.MOV.U32 R12, RZ, RZ, RZ ;  /* 0x000000ffff0c7224 */ /* 0x000fe400078e00ff */
[----:B------:R-:W-:Y:S02]  /*21940*/  IMAD.MOV.U32 R11, RZ, RZ, 0x1f ;  /* 0x0000001fff0b7424 */ /* 0x000fe400078e00ff */
[----:B------:R-:W-:Y:S02]  /*21950*/  IMAD.MOV.U32 R15, RZ, RZ, -0x1 ;  /* 0xffffffffff0f7424 */ /* 0x000fe400078e00ff */
[----:B0-----:R-:W-:-:S05]  /*21960*/  VIADD R5, R4, 0xffffff80 ;  /* 0xffffff8004057836 */ /* 0x001fca0000000000 */
[----:B------:R-:W-:-:S04]  /*21970*/  SHF.R.S32.HI R4, RZ, 0x1f, R5 ;  /* 0x0000001fff047819 */ /* 0x000fc80000011405 */
[----:B------:R-:W-:-:S04]  /*21980*/  LEA.HI R4, R4, R5, RZ, 0x7 ;  /* 0x0000000504047211 */ /* 0x000fc800078f38ff */
[----:B------:R-:W-:-:S05]  /*21990*/  SHF.R.S32.HI R4, RZ, 0x7, R4 ;  /* 0x00000007ff047819 */ /* 0x000fca0000011404 */
[----:B------:R-:W-:-:S07]  /*219a0*/  IMAD.MOV.U32 R13, RZ, RZ, R4 ;  /* 0x000000ffff0d7224 */ /* 0x000fce00078e0004 */
[----:B-----5:R-:W-:Y:S05]  /*219b0*/  WARPSYNC.COLLECTIVE R15, `(.L_x_1706) ;  /* 0x000000000f087348 */ /* 0x020fea0003c00000 */
[----:B------:R0:W1:Y:S02]  /*219c0*/  SHFL.IDX P6, R14, R13, R12, R11 ;  /* 0x0000000c0d0e7389 */ /* 0x00006400000c000b */
[----:B01---5:R-:W-:Y:S01]  /*219d0*/  ENDCOLLECTIVE ;  /* 0x000000000000791b */ /* 0x023fe20003800000 */
.L_x_1706:
[----:B------:R-:W-:Y:S05]  /*219e0*/  BSYNC B0 ;  /* 0x0000000000007941 */ /* 0x000fea0003800000 */
.L_x_1705:
[----:B------:R0:W-:Y:S01]  /*219f0*/  STL [R1+0x24], R14 ;  /* 0x0000240e01007387 */ /* 0x0001e20000100800 */
[----:B------:R-:W-:Y:S05]  /*21a00*/  BRA `(.L_x_1707) ;  /* 0xfffffe4c00347947 */ /* 0x000fea000383ffff */
.L_x_1429:
[----:B------:R-:W-:Y:S01]  /*21a10*/  BSSY B1, `(.L_x_1708) ;  /* 0x0000008000017945 */ /* 0x000fe20003800000 */
[----:B------:R-:W-:Y:S02]  /*21a20*/  IMAD.MOV.U32 R13, RZ, RZ, R6 ;  /* 0x000000ffff0d7224 */ /* 0x000fe400078e0006 */
[----:B------:R-:W-:Y:S02]  /*21a30*/  IMAD.MOV.U32 R12, RZ, RZ, RZ ;  /* 0x000000ffff0c7224 */ /* 0x000fe400078e00ff */
[----:B------:R-:W-:Y:S02]  /*21a40*/  IMAD.MOV.U32 R11, RZ, RZ, 0x1c1f ;  /* 0x00001c1fff0b7424 */ /* 0x000fe400078e00ff */
[----:B------:R-:W-:-:S07]  /*21a50*/  IMAD.MOV.U32 R15, RZ, RZ, -0x1 ;  /* 0xffffffffff0f7424 */ /* 0x000fce00078e00ff */
[----:B0-----:R-:W-:Y:S05]  /*21a60*/  WARPSYNC.COLLECTIVE R15, `(.L_x_1709) ;  /* 0x000000000f087348 */ /* 0x001fea0003c00000 */
[----:B0-----:R0:W1:Y:S02]  /*21a70*/  SHFL.IDX P6, R14, R13, R12, R11 ;  /* 0x0000000c0d0e7389 */ /* 0x00106400000c000b */
[----:B01----:R-:W-:Y:S01]  /*21a80*/  ENDCOLLECTIVE ;  /* 0x000000000000791b */ /* 0x003fe20003800000 */
.L_x_1709:
[----:B------:R-:W-:Y:S05]  /*21a90*/  BSYNC B1 ;  /* 0x0000000000017941 */ /* 0x000fea0003800000 */
.L_x_1708:
        /* <DEDUP_REMOVED lines=8> */
.L_x_1710:
[----:B------:R-:W-:Y:S02]  /*21b20*/  IMAD.MOV.U32 R13, RZ, RZ, R8 ;  /* 0x000000ffff0d7224 */ /* 0x000fe400078e0008 */
[----:B------:R-:W-:-:S07]  /*21b30*/  IMAD.MOV.U32 R0, RZ, RZ, R14 ;  /* 0x000000ffff007224 */ /* 0x000fce00078e000e */
[----:B------:R-:W-:Y:S05]  /*21b40*/  WARPSYNC.COLLECTIVE R15, `(.L_x_1711) ;  /* 0x000000000f087348 */ /* 0x000fea0003c00000 */
[----:B------:R0:W1:Y:S02]  /*21b50*/  SHFL.IDX P6, R14, R13, R12, R11 ;  /* 0x0000000c0d0e7389 */ /* 0x00006400000c000b */
[----:B01----:R-:W-:Y:S01]  /*21b60*/  ENDCOLLECTIVE ;  /* 0x000000000000791b */ /* 0x003fe20003800000 */
.L_x_1711:
[----:B------:R-:W-:Y:S02]  /*21b70*/  IMAD.MOV.U32 R13, RZ, RZ, R7 ;  /* 0x000000ffff0d7224 */ /* 0x000fe400078e0007 */
[----:B------:R-:W-:-:S07]  /*21b80*/  IMAD.MOV.U32 R5, RZ, RZ, R14 ;  /* 0x000000ffff057224 */ /* 0x000fce00078e000e */
[----:B------:R-:W-:Y:S05]  /*21b90*/  WARPSYNC.COLLECTIVE R15, `(.L_x_1712) ;  /* 0x000000000f087348 */ /* 0x000fea0003c00000 */
[----:B------:R0:W1:Y:S02]  /*21ba0*/  SHFL.IDX P6, R14, R13, R12, R11 ;  /* 0x0000000c0d0e7389 */ /* 0x00006400000c000b */
[----:B01----:R-:W-:Y:S01]  /*21bb0*/  ENDCOLLECTIVE ;  /* 0x000000000000791b */ /* 0x003fe20003800000 */
.L_x_1712:
[----:B------:R-:W-:Y:S05]  /*21bc0*/  BRA `(.L_x_1713) ;  /* 0xfffffe5000c07947 */ /* 0x000fea000383ffff */
.L_x_1432:
[----:B------:R-:W-:Y:S01]  /*21bd0*/  BSSY B1, `(.L_x_1714) ;  /* 0x0000008000017945 */ /* 0x000fe20003800000 */
[----:B------:R-:W-:Y:S02]  /*21be0*/  IMAD.MOV.U32 R13, RZ, RZ, R6 ;  /* 0x000000ffff0d7224 */ /* 0x000fe400078e0006 */
[----:B------:R-:W-:Y:S02]  /*21bf0*/  IMAD.MOV.U32 R12, RZ, RZ, 0x1 ;  /* 0x00000001ff0c7424 */ /* 0x000fe400078e00ff */
[----:B------:R-:W-:Y:S02]  /*21c00*/  IMAD.MOV.U32 R11, RZ, RZ, 0x1c1f ;  /* 0x00001c1fff0b7424 */ /* 0x000fe400078e00ff */
[----:B------:R-:W-:-:S07]  /*21c10*/  IMAD.MOV.U32 R15, RZ, RZ, -0x1 ;  /* 0xffffffffff0f7424 */ /* 0x000fce00078e00ff */
[----:B-1----:R-:W-:Y:S05]  /*21c20*/  WARPSYNC.COLLECTIVE R15, `(.L_x_1715) ;  /* 0x000000000f087348 */ /* 0x002fea0003c00000 */
[----:B------:R0:W2:Y:S02]  /*21c30*/  SHFL.IDX P6, R14, R13, R12, R11 ;  /* 0x0000000c0d0e7389 */ /* 0x0000a400000c000b */
[----:B012---:R-:W-:Y:S01]  /*21c40*/  ENDCOLLECTIVE ;  /* 0x000000000000791b */ /* 0x007fe20003800000 */
.L_x_1715:
[----:B------:R-:W-:Y:S05]  /*21c50*/  BSYNC B1 ;  /* 0x0000000000017941 */ /* 0x000fea0003800000 */
.L_x_1714:
[----:B------:R-:W-:Y:S02]  /*21c60*/  IMAD.MOV.U32 R13, RZ, RZ, R4 ;  /* 0x000000ffff0d7224 */ /* 0x000fe400078e0004 */
[----:B------:R-:W-:Y:S02]  /*21c70*/  IMAD.MOV.U32 R12, RZ, RZ, 0x1 ;  /* 0x00000001ff0c7424 */ /* 0x000fe400078e00ff */
[----:B------:R-:W-:Y:S02]  /*21c80*/  IMAD.MOV.U32 R11, RZ, RZ, 0x1c1f ;  /* 0x00001c1fff0b7424 */ /* 0x000fe400078e00ff */
[----:B------:R-:W-:Y:S02]  /*21c90*/  IMAD.MOV.U32 R15, RZ, RZ, -0x1 ;  /* 0xffffffffff0f7424 */ /* 0x000fe400078e00ff */
[----:B------:R-:W-:-:S07]  /*21ca0*/  IMAD.MOV.U32 R3, RZ, RZ, R14 ;  /* 0x000000ffff037224 */ /* 0x000fce00078e000e */
[----:B------:R-:W-:Y:S05]  /*21cb0*/  WARPSYNC.COLLECTIVE R15, `(.L_x_1716) ;  /* 0x000000000f087348 */ /* 0x000fea0003c00000 */
[----:B------:R0:W1:Y:S02]  /*21cc0*/  SHFL.IDX P6, R14, R13, R12, R11 ;  /* 0x0000000c0d0e7389 */ /* 0x00006400000c000b */
[----:B01----:R-:W-:Y:S01]  /*21cd0*/  ENDCOLLECTIVE ;  /* 0x000000000000791b */ /* 0x003fe20003800000 */
.L_x_1716:
[----:B------:R-:W-:Y:S02]  /*21ce0*/  IMAD.MOV.U32 R13, RZ, RZ, R8 ;  /* 0x000000ffff0d7224 */ /* 0x000fe400078e0008 */
[----:B------:R-:W-:-:S07]  /*21cf0*/  IMAD.MOV.U32 R0, RZ, RZ, R14 ;  /* 0x000000ffff007224 */ /* 0x000fce00078e000e */
[----:B------:R-:W-:Y:S05]  /*21d00*/  WARPSYNC.COLLECTIVE R15, `(.L_x_1717) ;  /* 0x000000000f087348 */ /* 0x000fea0003c00000 */
[----:B------:R0:W1:Y:S02]  /*21d10*/  SHFL.IDX P6, R14, R13, R12, R11 ;  /* 0x0000000c0d0e7389 */ /* 0x00006400000c000b */
[----:B01----:R-:W-:Y:S01]  /*21d20*/  ENDCOLLECTIVE ;  /* 0x000000000000791b */ /* 0x003fe20003800000 */
.L_x_1717:
[----:B------:R-:W-:Y:S02]  /*21d30*/  IMAD.MOV.U32 R13, RZ, RZ, R7 ;  /* 0x000000ffff0d7224 */ /* 0x000fe400078e0007 */
[----:B------:R-:W-:-:S07]  /*21d40*/  IMAD.MOV.U32 R5, RZ, RZ, R14 ;  /* 0x000000ffff057224 */ /* 0x000fce00078e000e */
[----:B------:R-:W-:Y:S05]  /*21d50*/  WARPSYNC.COLLECTIVE R15, `(.L_x_1718) ;  /* 0x000000000f087348 */ /* 0x000fea0003c00000 */
[----:B------:R0:W1:Y:S02]  /*21d60*/  SHFL.IDX P6, R14, R13, R12, R11 ;  /* 0x0000000c0d0e7389 */ /* 0x00006400000c000b */
[----:B01----:R-:W-:Y:S01]  /*21d70*/  ENDCOLLECTIVE ;  /* 0x000000000000791b */ /* 0x003fe20003800000 */
.L_x_1718:
[----:B------:R-:W-:Y:S05]  /*21d80*/  BRA `(.L_x_1719) ;  /* 0xfffffe54002c7947 */ /* 0x000fea000383ffff */
.L_x_1436:
[----:B0-----:R0:W1:Y:S02]  /*21d90*/  SYNCS.PHASECHK.TRANS64.TRYWAIT P0, [R2+URZ+0x16800], R45 ;  /* 0x0168002d020075a7 */ /* 0x001064000800017f */
[----:B-1----:R-:W-:Y:S05]  /*21da0*/  @!P0 NANOSLEEP.SYNCS 0x989680 ;  /* 0x009896800000895d */ /* 0x002fea0003900000 */
[----:B------:R-:W1:Y:S02]  /*21db0*/  @!P0 SYNCS.PHASECHK.TRANS64 P0, [R2+URZ+0x16800], R45 ;  /* 0x0168002d020085a7 */ /* 0x000e64000800007f */
[----:B-1----:R-:W-:Y:S05]  /*21dc0*/  @!P0 BRA `(.L_x_1436) ;  /* 0xfffffffc00f08947 */ /* 0x002fea000383ffff */
[----:B------:R-:W-:Y:S05]  /*21dd0*/  BRA `(.L_x_1720) ;  /* 0xfffffe5800387947 */ /* 0x000fea000383ffff */
.L_x_1444:
[----:B------:R-:W1:Y:S01]  /*21de0*/  LDC R41, c[0x0][0x3f4] ;  /* 0x0000fd00ff297b82 */ /* 0x000e620000000800 */
[----:B------:R-:W-:Y:S01]  /*21df0*/  BSSY B1, `(.L_x_1721) ;  /* 0x0000008000017945 */ /* 0x000fe20003800000 */
[----:B------:R-:W-:Y:S02]  /*21e00*/  IMAD.MOV.U32 R13, RZ, RZ, R26 ;  /* 0x000000ffff0d7224 */ /* 0x000fe400078e001a */
[----:B------:R-:W-:Y:S02]  /*21e10*/  IMAD.MOV.U32 R12, RZ, RZ, RZ ;  /* 0x000000ffff0c7224 */ /* 0x000fe400078e00ff */
[----:B------:R-:W-:Y:S02]  /*21e20*/  IMAD.MOV.U32 R11, RZ, RZ, 0x1c1f ;  /* 0x00001c1fff0b7424 */ /* 0x000fe400078e00ff */
[----:B------:R-:W-:-:S07]  /*21e30*/  IMAD.MOV.U32 R15, RZ, RZ, -0x1 ;  /* 0xffffffffff0f7424 */ /* 0x000fce00078e00ff */
[----:B01----:R-:W-:Y:S05]  /*21e40*/  WARPSYNC.COLLECTIVE R15, `(.L_x_1722) ;  /* 0x000000000f087348 */ /* 0x003fea0003c00000 */
[----:B0-----:R0:W2:Y:S02]  /*21e50*/  SHFL.IDX P6, R14, R13, R12, R11 ;  /* 0x0000000c0d0e7389 */ /* 0x0010a400000c000b */
[----:B012---:R-:W-:Y:S01]  /*21e60*/  ENDCOLLECTIVE ;  /* 0x000000000000791b */ /* 0x007fe20003800000 */
.L_x_1722:
[----:B------:R-:W-:Y:S05]  /*21e70*/  BSYNC B1 ;  /* 0x0000000000017941 */ /* 0x000fea0003800000 */
.L_x_1721:
[----:B------:R0:W5:Y:S01]  /*21e80*/  LDL R8, [R1+0x8] ;  /* 0x0000080001087983 */ /* 0x0001620000100800 */
[----:B------:R-:W-:Y:S01]  /*21e90*/  IMAD.MOV.U32 R13, RZ, RZ, R25 ;  /* 0x000000ffff0d7224 */ /* 0x000fe200078e0019 */
[----:B------:R-:W-:Y:S01]  /*21ea0*/  ISETP.GE.AND P0, PT, R18, R41, PT ;  /* 0x000000291200720c */ /* 0x000fe20003f06270 */
[----:B------:R-:W-:Y:S02]  /*21eb0*/  IMAD.MOV.U32 R12, RZ, RZ, RZ ;  /* 0x000000ffff0c7224 */ /* 0x000fe400078e00ff */
[----:B------:R-:W-:Y:S02]  /*21ec0*/  IMAD.MOV.U32 R11, RZ, RZ, 0x1c1f ;  /* 0x00001c1fff0b7424 */ /* 0x000fe400078e00ff */
[----:B------:R-:W-:Y:S02]  /*21ed0*/  IMAD.MOV.U32 R15, RZ, RZ, -0x1 ;  /* 0xffffffffff0f7424 */ /* 0x000fe400078e00ff */
[----:B0-----:R-:W-:-:S07]  /*21ee0*/  IMAD.MOV.U32 R0, RZ, RZ, R14 ;  /* 0x000000ffff007224 */ /* 0x001fce00078e000e */
[----:B-----5:R-:W-:Y:S05]  /*21ef0*/  WARPSYNC.COLLECTIVE R15, `(.L_x_1723) ;  /* 0x000000000f087348 */ /* 0x020fea0003c00000 */
[----:B------:R0:W1:Y:S02]  /*21f00*/  SHFL.IDX P6, R14, R13, R12, R11 ;  /* 0x0000000c0d0e7389 */ /* 0x00006400000c000b */
[----:B01---5:R-:W-:Y:S01]  /*21f10*/  ENDCOLLECTIVE ;  /* 0x000000000000791b */ /* 0x023fe20003800000 */
.L_x_1723:
[----:B------:R-:W-:Y:S02]  /*21f20*/  IMAD.MOV.U32 R13, RZ, RZ, R24 ;  /* 0x000000ffff0d7224 */ /* 0x000fe400078e0018 */
[----:B------:R-:W-:-:S07]  /*21f30*/  IMAD.MOV.U32 R3, RZ, RZ, R14 ;  /* 0x000000ffff037224 */ /* 0x000fce00078e000e */
[----:B------:R-:W-:Y:S05]  /*21f40*/  WARPSYNC.COLLECTIVE R15, `(.L_x_1724) ;  /* 0x000000000f087348 */ /* 0x000fea0003c00000 */
[----:B------:R0:W1:Y:S02]  /*21f50*/  SHFL.IDX P6, R14, R13, R12, R11 ;  /* 0x0000000c0d0e7389 */ /* 0x00006400000c000b */
[----:B01----:R-:W-:Y:S01]  /*21f60*/  ENDCOLLECTIVE ;  /* 0x000000000000791b */ /* 0x003fe20003800000 */
.L_x_1724:
[----:B------:R-:W-:Y:S02]  /*21f70*/  IMAD.MOV.U32 R13, RZ, RZ, R27 ;  /* 0x000000ffff0d7224 */ /* 0x000fe400078e001b */
[----:B------:R-:W-:-:S07]  /*21f80*/  IMAD.MOV.U32 R4, RZ, RZ, R14 ;  /* 0x000000ffff047224 */ /* 0x000fce00078e000e */
[----:B------:R-:W-:Y:S05]  /*21f90*/  WARPSYNC.COLLECTIVE R15, `(.L_x_1725) ;  /* 0x000000000f087348 */ /* 0x000fea0003c00000 */
[----:B------:R0:W1:Y:S02]  /*21fa0*/  SHFL.IDX P6, R14, R13, R12, R11 ;  /* 0x0000000c0d0e7389 */ /* 0x00006400000c000b */
[----:B01----:R-:W-:Y:S01]  /*21fb0*/  ENDCOLLECTIVE ;  /* 0x000000000000791b */ /* 0x003fe20003800000 */
.L_x_1725:
[----:B------:R-:W-:-:S05]  /*21fc0*/  IMAD R32, R8, R32, RZ ;  /* 0x0000002008207224 */ /* 0x000fca00078e02ff */
[----:B------:R-:W-:-:S13]  /*21fd0*/  ISETP.GE.OR P1, PT, R35, R32, P0 ;  /* 0x000000202300720c */ /* 0x000fda0000726670 */
[C---:B------:R-:W-:Y:S01]  /*21fe0*/  @!P1 IMAD.SHL.U32 R5, R18.reuse, 0x2, RZ ;  /* 0x0000000212059824 */ /* 0x040fe200078e00ff */
[----:B------:R-:W-:-:S04]  /*21ff0*/  @!P1 SHF.L.U64.HI R21, R18, 0x1, R43 ;  /* 0x0000000112159819 */ /* 0x000fc8000001022b */
[----:B------:R-:W-:-:S05]  /*22000*/  @!P1 IADD3 R6, P2, R3, R5, RZ ;  /* 0x0000000503069210 */ /* 0x000fca0007f5e0ff */
[----:B------:R-:W-:-:S05]  /*22010*/  @!P1 IMAD.X R7, R0, 0x1, R21, P2 ;  /* 0x0000000100079824 */ /* 0x000fca00010e0615 */
[----:B------:R-:W2:Y:S01]  /*22020*/  @!P1 LD.E.128 R8, desc[UR40][R6.64] ;  /* 0x0000002806089980 */ /* 0x000ea2000c101d00 */
[----:B------:R-:W-:-:S05]  /*22030*/  @!P1 IADD3 R14, P2, R14, R5, RZ ;  /* 0x000000050e0e9210 */ /* 0x000fca0007f5e0ff */
[----:B------:R-:W-:-:S04]  /*22040*/  @!P1 IMAD.X R3, R4, 0x1, R21, P2 ;  /* 0x0000000104039824 */ /* 0x000fc800010e0615 */
[----:B------:R-:W-:-:S05]  /*22050*/  @!P1 IMAD.MOV.U32 R15, RZ, RZ, R3 ;  /* 0x000000ffff0f9224 */ /* 0x000fca00078e0003 */
[----:B------:R0:W5:Y:S01]  /*22060*/  @!P1 LD.E.128 R4, desc[UR40][R14.64] ;  /* 0x000000280e049980 */ /* 0x000162000c101d00 */
[----:B------:R-:W-:Y:S01]  /*22070*/  CS2R R38, SRZ ;  /* 0x0000000000267805 */ /* 0x000fe2000001ff00 */
[----:B------:R-:W-:Y:S01]  /*22080*/  IMAD.MOV.U32 R13, RZ, RZ, R26 ;  /* 0x000000ffff0d7224 */ /* 0x000fe200078e001a */
[----:B------:R-:W-:Y:S01]  /*22090*/  CS2R R36, SRZ ;  /* 0x0000000000247805 */ /* 0x000fe2000001ff00 */
[----:B------:R-:W-:Y:S01]  /*220a0*/  IMAD.MOV.U32 R12, RZ, RZ, 0x1 ;  /* 0x00000001ff0c7424 */ /* 0x000fe200078e00ff */
[----:B------:R-:W-:Y:S02]  /*220b0*/  CS2R R30, SRZ ;  /* 0x00000000001e7805 */ /* 0x000fe4000001ff00 */
[----:B------:R-:W-:Y:S01]  /*220c0*/  CS2R R20, SRZ ;  /* 0x0000000000147805 */ /* 0x000fe2000001ff00 */
[----:B0-----:R-:W-:Y:S02]  /*220d0*/  IMAD.MOV.U32 R15, RZ, RZ, -0x1 ;  /* 0xffffffffff0f7424 */ /* 0x001fe400078e00ff */
[----:B--2---:R-:W-:-:S02]  /*220e0*/  @!P1 IMAD.MOV.U32 R39, RZ, RZ, R11 ;  /* 0x000000ffff279224 */ /* 0x004fc400078e000b */
[----:B------:R-:W-:Y:S02]  /*220f0*/  IMAD.MOV.U32 R11, RZ, RZ, 0x1c1f ;  /* 0x00001c1fff0b7424 */ /* 0x000fe400078e00ff */
[----:B------:R-:W-:Y:S02]  /*22100*/  @!P1 IMAD.MOV.U32 R36, RZ, RZ, R8 ;  /* 0x000000ffff249224 */ /* 0x000fe400078e0008 */
[----:B------:R-:W-:-:S07]  /*22110*/  @!P1 IMAD.MOV.U32 R37, RZ, RZ, R9 ;  /* 0x000000ffff259224 */ /* 0x000fce00078e0009 */
[----:B-----5:R-:W-:Y:S05]  /*22120*/  WARPSYNC.COLLECTIVE R15, `(.L_x_1726) ;  /* 0x000000000f087348 */ /* 0x020fea0003c00000 */
[----:B------:R0:W1:Y:S02]  /*22130*/  SHFL.IDX P6, R14, R13, R12, R11 ;  /* 0x0000000c0d0e7389 */ /* 0x00006400000c000b */
[----:B01---5:R-:W-:Y:S01]  /*22140*/  ENDCOLLECTIVE ;  /* 0x000000000000791b */ /* 0x023fe20003800000 */
.L_x_1726:
[----:B------:R-:W-:Y:S02]  /*22150*/  IMAD.MOV.U32 R0, RZ, RZ, R36 ;  /* 0x000000ffff007224 */ /* 0x000fe400078e0024 */
[----:B------:R-:W-:Y:S02]  /*22160*/  IMAD.MOV.U32 R3, RZ, RZ, R37 ;  /* 0x000000ffff037224 */ /* 0x000fe400078e0025 */
[----:B------:R-:W-:Y:S01]  /*22170*/  @!P1 IMAD.MOV.U32 R38, RZ, RZ, R10 ;  /* 0x000000ffff269224 */ /* 0x000fe200078e000a */
[----:B------:R-:W-:Y:S01]  /*22180*/  PRMT R48, R0, 0x7610, R48 ;  /* 0x0000761000307816 */ /* 0x000fe20000000030 */
[----:B------:R-:W-:Y:S01]  /*22190*/  IMAD.MOV.U32 R9, RZ, RZ, R39 ;  /* 0x000000ffff097224 */ /* 0x000fe200078e0027 */
[----:B------:R-:W-:Y:S01]  /*221a0*/  PRMT R34, R34, 0x5410, R3 ;  /* 0x0000541022227816 */ /* 0x000fe20000000003 */
[----:B------:R-:W-:Y:S02]  /*221b0*/  @!P1 IMAD.MOV.U32 R30, RZ, RZ, R4 ;  /* 0x000000ffff1e9224 */ /* 0x000fe400078e0004 */
[----:B------:R-:W-:Y:S01]  /*221c0*/  @!P1 IMAD.MOV.U32 R31, RZ, RZ, R5 ;  /* 0x000000ffff1f9224 */ /* 0x000fe200078e0005 */
[----:B------:R-:W-:Y:S01]  /*221d0*/  PRMT R34, R9, 0x7610, R34 ;  /* 0x0000761009227816 */ /* 0x000fe20000000022 */
[----:B------:R-:W-:-:S02]  /*221e0*/  IMAD.MOV.U32 R8, RZ, RZ, R38 ;  /* 0x000000ffff087224 */ /* 0x000fc400078e0026 */
[----:B------:R-:W-:Y:S02]  /*221f0*/  IMAD.MOV.U32 R13, RZ, RZ, R25 ;  /* 0x000000ffff0d7224 */ /* 0x000fe400078e0019 */
[----:B------:R-:W-:Y:S01]  /*22200*/  @!P1 IMAD.MOV.U32 R20, RZ, RZ, R6 ;  /* 0x000000ffff149224 */ /* 0x000fe200078e0006 */
[----:B------:R-:W-:Y:S01]  /*22210*/  PRMT R33, R8, 0x7610, R33 ;  /* 0x0000761008217816 */ /* 0x000fe20000000021 */
[----:B------:R-:W-:Y:S02]  /*22220*/  @!P1 IMAD.MOV.U32 R21, RZ, RZ, R7 ;  /* 0x000000ffff159224 */ /* 0x000fe400078e0007 */
[----:B------:R-:W-:Y:S02]  /*22230*/  IMAD.MOV.U32 R4, RZ, RZ, R30 ;  /* 0x000000ffff047224 */ /* 0x000fe400078e001e */
[----:B------:R-:W-:Y:S02]  /*22240*/  IMAD.MOV.U32 R5, RZ, RZ, R31 ;  /* 0x000000ffff057224 */ /* 0x000fe400078e001f */
[----:B------:R-:W-:Y:S01]  /*22250*/  IMAD.MOV.U32 R0, RZ, RZ, R14 ;  /* 0x000000ffff007224 */ /* 0x000fe200078e000e */
[----:B------:R-:W-:-:S07]  /*22260*/  PRMT R50, R4, 0x7610, R50 ;  /* 0x0000761004327816 */ /* 0x000fce0000000032 */
[----:B------:R-:W-:Y:S05]  /*22270*/  WARPSYNC.COLLECTIVE R15, `(.L_x_1727) ;  /* 0x000000000f087348 */ /* 0x000fea0003c00000 */
[----:B------:R0:W1:Y:S02]  /*22280*/  SHFL.IDX P6, R14, R13, R12, R11 ;  /* 0x0000000c0d0e7389 */ /* 0x00006400000c000b */
[----:B01----:R-:W-:Y:S01]  /*22290*/  ENDCOLLECTIVE ;  /* 0x000000000000791b */ /* 0x003fe20003800000 */
.L_x_1727:
[----:B------:R-:W-:Y:S01]  /*222a0*/  IMAD.MOV.U32 R6, RZ, RZ, R20 ;  /* 0x000000ffff067224 */ /* 0x000fe200078e0014 */
[----:B------:R-:W-:Y:S01]  /*222b0*/  PRMT R54, R5, 0x7610, R54 ;  /* 0x0000761005367816 */ /* 0x000fe20000000036 */
[----:B------:R-:W-:Y:S01]  /*222c0*/  IMAD.MOV.U32 R7, RZ, RZ, R21 ;  /* 0x000000ffff077224 */ /* 0x000fe200078e0015 */
[----:B------:R-:W-:Y:S02]  /*222d0*/  CS2R R4, SRZ ;  /* 0x0000000000047805 */ /* 0x000fe4000001ff00 */
[----:B------:R-:W-:Y:S02]  /*222e0*/  PRMT R33, R33, 0x5410, R6 ;  /* 0x0000541021217816 */ /* 0x000fe40000000006 */
[----:B------:R-:W-:Y:S01]  /*222f0*/  PRMT R55, R7, 0x7610, R55 ;  /* 0x0000761007377816 */ /* 0x000fe20000000037 */
[----:B------:R-:W-:Y:S02]  /*22300*/  IMAD.MOV.U32 R13, RZ, RZ, R24 ;  /* 0x000000ffff0d7224 */ /* 0x000fe400078e0018 */
[----:B------:R-:W-:-:S07]  /*22310*/  IMAD.MOV.U32 R3, RZ, RZ, R14 ;  /* 0x000000ffff037224 */ /* 0x000fce00078e000e */
[----:B------:R-:W-:Y:S05]  /*22320*/  WARPSYNC.COLLECTIVE R15, `(.L_x_1728) ;  /* 0x000000000f087348 */ /* 0x000fea0003c00000 */
[----:B------:R0:W1:Y:S02]  /*22330*/  SHFL.IDX P6, R14, R13, R12, R11 ;  /* 0x0000000c0d0e7389 */ /* 0x00006400000c000b */
[----:B01----:R-:W-:Y:S01]  /*22340*/  ENDCOLLECTIVE ;  /* 0x000000000000791b */ /* 0x003fe20003800000 */
.L_x_1728:
[----:B------:R-:W-:Y:S02]  /*22350*/  IMAD.MOV.U32 R13, RZ, RZ, R27 ;  /* 0x000000ffff0d7224 */ /* 0x000fe400078e001b */
[----:B------:R-:W-:-:S07]  /*22360*/  IMAD.MOV.U32 R24, RZ, RZ, R14 ;  /* 0x000000ffff187224 */ /* 0x000fce00078e000e */
[----:B------:R-:W-:Y:S05]  /*22370*/  WARPSYNC.COLLECTIVE R15, `(.L_x_1729) ;  /* 0x000000000f087348 */ /* 0x000fea0003c00000 */
[----:B------:R0:W1:Y:S02]  /*22380*/  SHFL.IDX P6, R14, R13, R12, R11 ;  /* 0x0000000c0d0e7389 */ /* 0x00006400000c000b */
[----:B01----:R-:W-:Y:S01]  /*22390*/  ENDCOLLECTIVE ;  /* 0x000000000000791b */ /* 0x003fe20003800000 */
.L_x_1729:
[----:B------:R-:W-:Y:S05]  /*223a0*/  BRA `(.L_x_1730) ;  /* 0xfffffe6400687947 */ /* 0x000fea000383ffff */
.L_x_1448:
[----:B0-----:R0:W1:Y:S02]  /*223b0*/  SYNCS.PHASECHK.TRANS64.TRYWAIT P1, [R2+URZ+0x16800], R13 ;  /* 0x0168000d020075a7 */ /* 0x001064000802017f */
[----:B-1----:R-:W-:Y:S05]  /*223c0*/  @!P1 NANOSLEEP.SYNCS 0x989680 ;  /* 0x009896800000995d */ /* 0x002fea0003900000 */
[----:B------:R-:W1:Y:S02]  /*223d0*/  @!P1 SYNCS.PHASECHK.TRANS64 P1, [R2+URZ+0x16800], R13 ;  /* 0x0168000d020095a7 */ /* 0x000e64000802007f */
[----:B-1----:R-:W-:Y:S05]  /*223e0*/  @!P1 BRA `(.L_x_1448) ;  /* 0xfffffffc00f09947 */ /* 0x002fea000383ffff */
[----:B------:R-:W-:Y:S05]  /*223f0*/  BRA `(.L_x_1731) ;  /* 0xfffffe6800107947 */ /* 0x000fea000383ffff */
.L_x_1454:
[----:B--2---:R2:W3:Y:S02]  /*22400*/  SYNCS.PHASECHK.TRANS64.TRYWAIT P2, [R0+URZ+0x16830], R3 ;  /* 0x01683003000075a7 */ /* 0x0044e4000804017f */
[----:B---3--:R-:W-:Y:S05]  /*22410*/  @!P2 NANOSLEEP.SYNCS 0x989680 ;  /* 0x009896800000a95d */ /* 0x008fea0003900000 */
[----:B------:R-:W3:Y:S02]  /*22420*/  @!P2 SYNCS.PHASECHK.TRANS64 P2, [R0+URZ+0x16830], R3 ;  /* 0x016830030000a5a7 */ /* 0x000ee4000804007f */
[----:B---3--:R-:W-:Y:S05]  /*22430*/  @!P2 BRA `(.L_x_1454) ;  /* 0xfffffffc00f0a947 */ /* 0x008fea000383ffff */
[----:B------:R-:W-:Y:S05]  /*22440*/  BRA `(.L_x_1453) ;  /* 0xfffffe7400d87947 */ /* 0x000fea000383ffff */
.L_x_1472:
[----:B-1----:R1:W2:Y:S02]  /*22450*/  SYNCS.PHASECHK.TRANS64.TRYWAIT P5, [R9+URZ+0x16830], R8 ;  /* 0x01683008090075a7 */ /* 0x0022a400080a017f */
[----:B--2---:R-:W-:Y:S05]  /*22460*/  @!P5 NANOSLEEP.SYNCS 0x989680 ;  /* 0x009896800000d95d */ /* 0x004fea0003900000 */
[----:B------:R-:W2:Y:S02]  /*22470*/  @!P5 SYNCS.PHASECHK.TRANS64 P5, [R9+URZ+0x16830], R8 ;  /* 0x016830080900d5a7 */ /* 0x000ea400080a007f */
[----:B--2---:R-:W-:Y:S05]  /*22480*/  @!P5 BRA `(.L_x_1472) ;  /* 0xfffffffc00f0d947 */ /* 0x004fea000383ffff */
[----:B------:R-:W-:Y:S05]  /*22490*/  BRA `(.L_x_1471) ;  /* 0xfffffeb0008c7947 */ /* 0x000fea000383ffff */
.L_x_1476:
[----:B-1----:R1:W2:Y:S02]  /*224a0*/  SYNCS.PHASECHK.TRANS64.TRYWAIT P4, [R9+URZ+0x16850], R8 ;  /* 0x01685008090075a7 */ /* 0x0022a4000808017f */
[----:B--2---:R-:W-:Y:S05]  /*224b0*/  @!P4 NANOSLEEP.SYNCS 0x989680 ;  /* 0x009896800000c95d */ /* 0x004fea0003900000 */
[----:B------:R-:W2:Y:S02]  /*224c0*/  @!P4 SYNCS.PHASECHK.TRANS64 P4, [R9+URZ+0x16850], R8 ;  /* 0x016850080900c5a7 */ /* 0x000ea4000808007f */
[----:B--2---:R-:W-:Y:S05]  /*224d0*/  @!P4 BRA `(.L_x_1476) ;  /* 0xfffffffc00f0c947 */ /* 0x004fea000383ffff */
[----:B------:R-:W-:Y:S05]  /*224e0*/  BRA `(.L_x_1473) ;  /* 0xfffffeb400507947 */ /* 0x000fea000383ffff */
.L_x_1495:
[----:B-1----:R1:W2:Y:S02]  /*224f0*/  SYNCS.PHASECHK.TRANS64.TRYWAIT P3, [R5+URZ+0x16830], R14 ;  /* 0x0168300e050075a7 */ /* 0x0022a4000806017f */
[----:B--2---:R-:W-:Y:S05]  /*22500*/  @!P3 NANOSLEEP.SYNCS 0x989680 ;  /* 0x009896800000b95d */ /* 0x004fea0003900000 */
[----:B------:R-:W2:Y:S02]  /*22510*/  @!P3 SYNCS.PHASECHK.TRANS64 P3, [R5+URZ+0x16830], R14 ;  /* 0x0168300e0500b5a7 */ /* 0x000ea4000806007f */
[----:B--2---:R-:W-:Y:S05]  /*22520*/  @!P3 BRA `(.L_x_1495) ;  /* 0xfffffffc00f0b947 */ /* 0x004fea000383ffff */
[----:B------:R-:W-:Y:S05]  /*22530*/  BRA `(.L_x_1494) ;  /* 0xfffffeec00087947 */ /* 0x000fea000383ffff */
.L_x_1499:
[----:B-1----:R1:W2:Y:S02]  /*22540*/  SYNCS.PHASECHK.TRANS64.TRYWAIT P2, [R8+URZ+0x16850], R5 ;  /* 0x01685005080075a7 */ /* 0x0022a4000804017f */
[----:B--2---:R-:W-:Y:S05]  /*22550*/  @!P2 NANOSLEEP.SYNCS 0x989680 ;  /* 0x009896800000a95d */ /* 0x004fea0003900000 */
[----:B------:R-:W2:Y:S02]  /*22560*/  @!P2 SYNCS.PHASECHK.TRANS64 P2, [R8+URZ+0x16850], R5 ;  /* 0x016850050800a5a7 */ /* 0x000ea4000804007f */
[----:B--2---:R-:W-:Y:S05]  /*22570*/  @!P2 BRA `(.L_x_1499) ;  /* 0xfffffffc00f0a947 */ /* 0x004fea000383ffff */
[----:B------:R-:W-:Y:S05]  /*22580*/  BRA `(.L_x_1496) ;  /* 0xfffffeec00cc7947 */ /* 0x000fea000383ffff */
.L_x_1506:
[----:B-1----:R1:W2:Y:S02]  /*22590*/  SYNCS.PHASECHK.TRANS64.TRYWAIT P3, [R5+URZ+0x16830], R12 ;  /* 0x0168300c050075a7 */ /* 0x0022a4000806017f */
[----:B--2---:R-:W-:Y:S05]  /*225a0*/  @!P3 NANOSLEEP.SYNCS 0x989680 ;  /* 0x009896800000b95d */ /* 0x004fea0003900000 */
[----:B------:R-:W2:Y:S02]  /*225b0*/  @!P3 SYNCS.PHASECHK.TRANS64 P3, [R5+URZ+0x16830], R12 ;  /* 0x0168300c0500b5a7 */ /* 0x000ea4000806007f */
[----:B--2---:R-:W-:Y:S05]  /*225c0*/  @!P3 BRA `(.L_x_1506) ;  /* 0xfffffffc00f0b947 */ /* 0x004fea000383ffff */
[----:B------:R-:W-:Y:S05]  /*225d0*/  BRA `(.L_x_1505) ;  /* 0xffffff1000ec7947 */ /* 0x000fea000383ffff */
.L_x_1510:
[----:B-1----:R1:W2:Y:S02]  /*225e0*/  SYNCS.PHASECHK.TRANS64.TRYWAIT P2, [R8+URZ+0x16850], R5 ;  /* 0x01685005080075a7 */ /* 0x0022a4000804017f */
[----:B--2---:R-:W-:Y:S05]  /*225f0*/  @!P2 NANOSLEEP.SYNCS 0x989680 ;  /* 0x009896800000a95d */ /* 0x004fea0003900000 */
[----:B------:R-:W2:Y:S02]  /*22600*/  @!P2 SYNCS.PHASECHK.TRANS64 P2, [R8+URZ+0x16850], R5 ;  /* 0x016850050800a5a7 */ /* 0x000ea4000804007f */
[----:B--2---:R-:W-:Y:S05]  /*22610*/  @!P2 BRA `(.L_x_1510) ;  /* 0xfffffffc00f0a947 */ /* 0x004fea000383ffff */
[----:B------:R-:W-:Y:S05]  /*22620*/  BRA `(.L_x_1507) ;  /* 0xffffff1400b07947 */ /* 0x000fea000383ffff */
.L_x_1523:
[----:B-1----:R1:W2:Y:S02]  /*22630*/  SYNCS.PHASECHK.TRANS64.TRYWAIT P0, [R11+URZ+0x16850], R0 ;  /* 0x016850000b0075a7 */ /* 0x0022a4000800017f */
[----:B--2---:R-:W-:Y:S05]  /*22640*/  @!P0 NANOSLEEP.SYNCS 0x989680 ;  /* 0x009896800000895d */ /* 0x004fea0003900000 */
[----:B------:R-:W2:Y:S02]  /*22650*/  @!P0 SYNCS.PHASECHK.TRANS64 P0, [R11+URZ+0x16850], R0 ;  /* 0x016850000b0085a7 */ /* 0x000ea4000800007f */
[----:B--2---:R-:W-:Y:S05]  /*22660*/  @!P0 BRA `(.L_x_1523) ;  /* 0xfffffffc00f08947 */ /* 0x004fea000383ffff */
[----:B------:R-:W-:Y:S05]  /*22670*/  BRA `(.L_x_1522) ;  /* 0xffffff4800887947 */ /* 0x000fea000383ffff */
.L_x_1528:
[----:B------:R-:W-:Y:S02]  /*22680*/  IMAD.MOV.U32 R13, RZ, RZ, R41 ;  /* 0x000000ffff0d7224 */ /* 0x000fe400078e0029 */
[----:B------:R-:W-:Y:S02]  /*22690*/  IMAD.MOV.U32 R12, RZ, RZ, RZ ;  /* 0x000000ffff0c7224 */ /* 0x000fe400078e00ff */
[----:B------:R-:W-:Y:S02]  /*226a0*/  IMAD.MOV.U32 R11, RZ, RZ, 0x181f ;  /* 0x0000181fff0b7424 */ /* 0x000fe400078e00ff */
[----:B------:R-:W-:Y:S02]  /*226b0*/  IMAD.MOV.U32 R15, RZ, RZ, -0x1 ;  /* 0xffffffffff0f7424 */ /* 0x000fe400078e00ff */
[----:B------:R-:W-:-:S07]  /*226c0*/  IMAD.IADD R42, R45, 0x1, R50 ;  /* 0x000000012d2a7824 */ /* 0x000fce00078e0232 */
[----:B-----5:R-:W-:Y:S05]  /*226d0*/  WARPSYNC.COLLECTIVE R15, `(.L_x_1732) ;  /* 0x000000000f087348 */ /* 0x020fea0003c00000 */
[----:B------:R0:W1:Y:S02]  /*226e0*/  SHFL.IDX P6, R14, R13, R12, R11 ;  /* 0x0000000c0d0e7389 */ /* 0x00006400000c000b */
[----:B01---5:R-:W-:Y:S01]  /*226f0*/  ENDCOLLECTIVE ;  /* 0x000000000000791b */ /* 0x023fe20003800000 */
.L_x_1732:
[----:B------:R-:W-:Y:S02]  /*22700*/  VIADD R20, R42, 0x30 ;  /* 0x000000302a147836 */ /* 0x000fe40000000000 */
[----:B------:R-:W-:Y:S02]  /*22710*/  IMAD.MOV.U32 R13, RZ, RZ, R40 ;  /* 0x000000ffff0d7224 */ /* 0x000fe400078e0028 */
[----:B------:R-:W-:-:S07]  /*22720*/  IMAD.MOV.U32 R0, RZ, RZ, R14 ;  /* 0x000000ffff007224 */ /* 0x000fce00078e000e */
[----:B------:R-:W-:Y:S05]  /*22730*/  WARPSYNC.COLLECTIVE R15, `(.L_x_1733) ;  /* 0x000000000f087348 */ /* 0x000fea0003c00000 */
[----:B------:R0:W1:Y:S02]  /*22740*/  SHFL.IDX P6, R14, R13, R12, R11 ;  /* 0x0000000c0d0e7389 */ /* 0x00006400000c000b */
[----:B01----:R-:W-:Y:S01]  /*22750*/  ENDCOLLECTIVE ;  /* 0x000000000000791b */ /* 0x003fe20003800000 */
.L_x_1733:
        /* <DEDUP_REMOVED lines=12> */
.L_x_1734:
[----:B------:R-:W-:-:S04]  /*22820*/  @!P3 LEA R28, P5, R44, R3, 0x1 ;  /* 0x000000032c1cb211 */ /* 0x000fc800078a08ff */
[----:B------:R-:W-:Y:S01]  /*22830*/  @!P3 LEA.HI.X R3, R44, R0, R43, 0x1, P5 ;  /* 0x000000002c03b211 */ /* 0x000fe200028f0c2b */
[----:B------:R-:W-:Y:S02]  /*22840*/  IMAD.MOV.U32 R13, RZ, RZ, R40 ;  /* 0x000000ffff0d7224 */ /* 0x000fe400078e0028 */
[----:B------:R-:W-:-:S07]  /*22850*/  IMAD.MOV.U32 R8, RZ, RZ, R14 ;  /* 0x000000ffff087224 */ /* 0x000fce00078e000e */
[----:B------:R-:W-:Y:S05]  /*22860*/  WARPSYNC.COLLECTIVE R15, `(.L_x_1735) ;  /* 0x000000000f087348 */ /* 0x000fea0003c00000 */
[----:B------:R0:W1:Y:S02]  /*22870*/  SHFL.IDX P6, R14, R13, R12, R11 ;  /* 0x0000000c0d0e7389 */ /* 0x00006400000c000b */
[----:B01----:R-:W-:Y:S01]  /*22880*/  ENDCOLLECTIVE ;  /* 0x000000000000791b */ /* 0x003fe20003800000 */
.L_x_1735:
[----:B------:R-:W-:Y:S02]  /*22890*/  IMAD.MOV.U32 R13, RZ, RZ, R41 ;  /* 0x000000ffff0d7224 */ /* 0x000fe400078e0029 */
[----:B------:R-:W-:Y:S02]  /*228a0*/  IMAD.MOV.U32 R12, RZ, RZ, 0x2 ;  /* 0x00000002ff0c7424 */ /* 0x000fe400078e00ff */
[----:B------:R-:W-:-:S07]  /*228b0*/  IMAD.MOV.U32 R9, RZ, RZ, R14 ;  /* 0x000000ffff097224 */ /* 0x000fce00078e000e */
[----:B------:R-:W-:Y:S05]  /*228c0*/  WARPSYNC.COLLECTIVE R15, `(.L_x_1736) ;  /* 0x000000000f087348 */ /* 0x000fea0003c00000 */
[----:B------:R0:W1:Y:S02]  /*228d0*/  SHFL.IDX P6, R14, R13, R12, R11 ;  /* 0x0000000c0d0e7389 */ /* 0x00006400000c000b */
[----:B01----:R-:W-:Y:S01]  /*228e0*/  ENDCOLLECTIVE ;  /* 0x000000000000791b */ /* 0x003fe20003800000 */
.L_x_1736:
        /* <DEDUP_REMOVED lines=11> */
.L_x_1737:
[----:B------:R-:W-:Y:S02]  /*229a0*/  IMAD.MOV.U32 R13, RZ, RZ, R41 ;  /* 0x000000ffff0d7224 */ /* 0x000fe400078e0029 */
[----:B------:R-:W-:Y:S01]  /*229b0*/  IMAD.MOV.U32 R12, RZ, RZ, 0x3 ;  /* 0x00000003ff0c7424 */ /* 0x000fe200078e00ff */
[----:B------:R-:W-:-:S13]  /*229c0*/  @!P2 LEA R45, P5, R44, R14, 0x1 ;  /* 0x0000000e2c2da211 */ /* 0x000fda00078a08ff */
[----:B------:R-:W-:Y:S05]  /*229d0*/  WARPSYNC.COLLECTIVE R15, `(.L_x_1738) ;  /* 0x000000000f087348 */ /* 0x000fea0003c00000 */
[----:B------:R0:W1:Y:S02]  /*229e0*/  SHFL.IDX P6, R14, R13, R12, R11 ;  /* 0x0000000c0d0e7389 */ /* 0x00006400000c000b */
[----:B01----:R-:W-:Y:S01]  /*229f0*/  ENDCOLLECTIVE ;  /* 0x000000000000791b */ /* 0x003fe20003800000 */
.L_x_1738:
        /* <DEDUP_REMOVED lines=9> */
.L_x_1739:
[----:B------:R-:W-:Y:S05]  /*22a90*/  BRA `(.L_x_1740) ;  /* 0xffffff5c00b47947 */ /* 0x000fea000383ffff */
.L_x_1530:
[----:B------:R-:W-:Y:S02]  /*22aa0*/  IMAD.MOV.U32 R13, RZ, RZ, R4 ;  /* 0x000000ffff0d7224 */ /* 0x000fe400078e0004 */
[----:B------:R-:W-:Y:S02]  /*22ab0*/  IMAD.MOV.U32 R12, RZ, RZ, RZ ;  /* 0x000000ffff0c7224 */ /* 0x000fe400078e00ff */
[----:B------:R-:W-:Y:S02]  /*22ac0*/  IMAD.MOV.U32 R11, RZ, RZ, 0x1c1f ;  /* 0x00001c1fff0b7424 */ /* 0x000fe400078e00ff */
[----:B------:R-:W-:-:S07]  /*22ad0*/  IMAD.MOV.U32 R15, RZ, RZ, -0x1 ;  /* 0xffffffffff0f7424 */ /* 0x000fce00078e00ff */
[----:B------:R-:W-:Y:S05]  /*22ae0*/  WARPSYNC.COLLECTIVE R15, `(.L_x_1741) ;  /* 0x000000000f087348 */ /* 0x000fea0003c00000 */
[----:B------:R0:W1:Y:S02]  /*22af0*/  SHFL.IDX P6, R14, R13, R12, R11 ;  /* 0x0000000c0d0e7389 */ /* 0x00006400000c000b */
[----:B01----:R-:W-:Y:S01]  /*22b00*/  ENDCOLLECTIVE ;  /* 0x000000000000791b */ /* 0x003fe20003800000 */
.L_x_1741:
[----:B------:R-:W-:Y:S02]  /*22b10*/  IMAD.MOV.U32 R13, RZ, RZ, R3 ;  /* 0x000000ffff0d7224 */ /* 0x000fe400078e0003 */
[----:B------:R-:W-:-:S07]  /*22b20*/  IMAD.MOV.U32 R0, RZ, RZ, R14 ;  /* 0x000000ffff007224 */ /* 0x000fce00078e000e */
[----:B------:R-:W-:Y:S05]  /*22b30*/  WARPSYNC.COLLECTIVE R15, `(.L_x_1742) ;  /* 0x000000000f087348 */ /* 0x000fea0003c00000 */
[----:B------:R0:W1:Y:S02]  /*22b40*/  SHFL.IDX P6, R14, R13, R12, R11 ;  /* 0x0000000c0d0e7389 */ /* 0x00006400000c000b */
[----:B01----:R-:W-:Y:S01]  /*22b50*/  ENDCOLLECTIVE ;  /* 0x000000000000791b */ /* 0x003fe20003800000 */
.L_x_1742:
[----:B------:R-:W-:Y:S05]  /*22b60*/  BRA `(.L_x_1743) ;  /* 0xffffff6000907947 */ /* 0x000fea000383ffff */
.L_x_1533:
        /* <DEDUP_REMOVED lines=8> */
.L_x_1745:
[----:B------:R-:W-:Y:S05]  /*22bf0*/  BSYNC B1 ;  /* 0x0000000000017941 */ /* 0x000fea0003800000 */
.L_x_1744:
        /* <DEDUP_REMOVED lines=8> */
.L_x_1746:
[----:B------:R-:W-:Y:S05]  /*22c80*/  BRA `(.L_x_1747) ;  /* 0xffffff6000ec7947 */ /* 0x000fea000383ffff */
.L_x_1537:
[----:B------:R-:W-:Y:S02]  /*22c90*/  IMAD.MOV.U32 R13, RZ, RZ, R20 ;  /* 0x000000ffff0d7224 */ /* 0x000fe400078e0014 */
[----:B------:R-:W-:Y:S02]  /*22ca0*/  IMAD.MOV.U32 R12, RZ, RZ, RZ ;  /* 0x000000ffff0c7224 */ /* 0x000fe400078e00ff */
[----:B------:R-:W-:Y:S02]  /*22cb0*/  IMAD.MOV.U32 R11, RZ, RZ, 0x181f ;  /* 0x0000181fff0b7424 */ /* 0x000fe400078e00ff */
[----:B------:R-:W-:Y:S02]  /*22cc0*/  IMAD.MOV.U32 R15, RZ, RZ, -0x1 ;  /* 0xffffffffff0f7424 */ /* 0x000fe400078e00ff */
[----:B------:R-:W-:Y:S02]  /*22cd0*/  IMAD R21, R24, R9, RZ ;  /* 0x0000000918157224 */ /* 0x000fe400078e02ff */
[----:B------:R-:W-:-:S07]  /*22ce0*/  IMAD.IADD R24, R45, 0x1, R27 ;  /* 0x000000012d187824 */ /* 0x000fce00078e021b */
[----:B------:R-:W-:Y:S05]  /*22cf0*/  WARPSYNC.COLLECTIVE R15, `(.L_x_1748) ;  /* 0x000000000f087348 */ /* 0x000fea0003c00000 */
[----:B------:R0:W1:Y:S02]  /*22d00*/  SHFL.IDX P6, R14, R13, R12, R11 ;  /* 0x0000000c0d0e7389 */ /* 0x00006400000c000b */
[----:B01----:R-:W-:Y:S01]  /*22d10*/  ENDCOLLECTIVE ;  /* 0x000000000000791b */ /* 0x003fe20003800000 */
.L_x_1748:
[C---:B------:R-:W-:Y:S01]  /*22d20*/  VIADD R8, R24.reuse, 0x30 ;  /* 0x0000003018087836 */ /* 0x040fe20000000000 */
[----:B------:R-:W-:-:S04]  /*22d30*/  ISETP.GE.OR P3, PT, R24, R21, P0 ;  /* 0x000000151800720c */ /* 0x000fc80000766670 */
[----:B------:R-:W-:Y:S01]  /*22d40*/  ISETP.GE.OR P4, PT, R8, R21, P0 ;  /* 0x000000150800720c */ /* 0x000fe20000786670 */
[----:B------:R-:W-:Y:S02]  /*22d50*/  VIADD R8, R24, 0x60 ;  /* 0x0000006018087836 */ /* 0x000fe40000000000 */
[----:B------:R-:W-:-:S03]  /*22d60*/  IMAD.MOV.U32 R13, RZ, RZ, R7 ;  /* 0x000000ffff0d7224 */ /* 0x000fc600078e0007 */
[----:B------:R-:W-:Y:S01]  /*22d70*/  ISETP.GE.OR P2, PT, R8, R21, P0 ;  /* 0x000000150800720c */ /* 0x000fe20000746670 */
[----:B------:R-:W-:-:S12]  /*22d80*/  IMAD.MOV.U32 R0, RZ, RZ, R14 ;  /* 0x000000ffff007224 */ /* 0x000fd800078e000e */
[----:B------:R-:W-:Y:S05]  /*22d90*/  WARPSYNC.COLLECTIVE R15, `(.L_x_1749) ;  /* 0x000000000f087348 */ /* 0x000fea0003c00000 */
[----:B------:R0:W1:Y:S02]  /*22da0*/  SHFL.IDX P6, R14, R13, R12, R11 ;  /* 0x0000000c0d0e7389 */ /* 0x00006400000c000b */
[----:B01----:R-:W-:Y:S01]  /*22db0*/  ENDCOLLECTIVE ;  /* 0x000000000000791b */ /* 0x003fe20003800000 */
.L_x_1749:
[----:B------:R-:W-:Y:S02]  /*22dc0*/  IMAD.MOV.U32 R13, RZ, RZ, R20 ;  /* 0x000000ffff0d7224 */ /* 0x000fe400078e0014 */
[----:B------:R-:W-:Y:S02]  /*22dd0*/  IMAD.MOV.U32 R12, RZ, RZ, 0x1 ;  /* 0x00000001ff0c7424 */ /* 0x000fe400078e00ff */
[----:B------:R-:W-:-:S07]  /*22de0*/  IMAD.MOV.U32 R3, RZ, RZ, R14 ;  /* 0x000000ffff037224 */ /* 0x000fce00078e000e */
[----:B------:R-:W-:Y:S05]  /*22df0*/  WARPSYNC.COLLECTIVE R15, `(.L_x_1750) ;  /* 0x000000000f087348 */ /* 0x000fea0003c00000 */
[----:B------:R0:W1:Y:S02]  /*22e00*/  SHFL.IDX P6, R14, R13, R12, R11 ;  /* 0x0000000c0d0e7389 */ /* 0x00006400000c000b */
[----:B01----:R-:W-:Y:S01]  /*22e10*/  ENDCOLLECTIVE ;  /* 0x000000000000791b */ /* 0x003fe20003800000 */
.L_x_1750:
[----:B------:R-:W-:-:S04]  /*22e20*/  @!P3 LEA R10, P5, R44, R3, 0x1 ;  /* 0x000000032c0ab211 */ /* 0x000fc800078a08ff */
[----:B------:R-:W-:Y:S01]  /*22e30*/  @!P3 LEA.HI.X R3, R44, R0, R43, 0x1, P5 ;  /* 0x000000002c03b211 */ /* 0x000fe200028f0c2b */
[----:B------:R-:W-:Y:S02]  /*22e40*/  IMAD.MOV.U32 R13, RZ, RZ, R7 ;  /* 0x000000ffff0d7224 */ /* 0x000fe400078e0007 */
[----:B------:R-:W-:-:S07]  /*22e50*/  IMAD.MOV.U32 R4, RZ, RZ, R14 ;  /* 0x000000ffff047224 */ /* 0x000fce00078e000e */
[----:B------:R-:W-:Y:S05]  /*22e60*/  WARPSYNC.COLLECTIVE R15, `(.L_x_1751) ;  /* 0x000000000f087348 */ /* 0x000fea0003c00000 */
[----:B------:R0:W1:Y:S02]  /*22e70*/  SHFL.IDX P6, R14, R13, R12, R11 ;  /* 0x0000000c0d0e7389 */ /* 0x00006400000c000b */
[----:B01----:R-:W-:Y:S01]  /*22e80*/  ENDCOLLECTIVE ;  /* 0x000000000000791b */ /* 0x003fe20003800000 */
.L_x_1751:
[----:B------:R-:W-:Y:S02]  /*22e90*/  IMAD.MOV.U32 R13, RZ, RZ, R20 ;  /* 0x000000ffff0d7224 */ /* 0x000fe400078e0014 */
[----:B------:R-:W-:Y:S02]  /*22ea0*/  IMAD.MOV.U32 R12, RZ, RZ, 0x2 ;  /* 0x00000002ff0c7424 */ /* 0x000fe400078e00ff */
[----:B------:R-:W-:-:S07]  /*22eb0*/  IMAD.MOV.U32 R5, RZ, RZ, R14 ;  /* 0x000000ffff057224 */ /* 0x000fce00078e000e */
[----:B------:R-:W-:Y:S05]  /*22ec0*/  WARPSYNC.COLLECTIVE R15, `(.L_x_1752) ;  /* 0x000000000f087348 */ /* 0x000fea0003c00000 */
[----:B------:R0:W1:Y:S02]  /*22ed0*/  SHFL.IDX P6, R14, R13, R12, R11 ;  /* 0x0000000c0d0e7389 */ /* 0x00006400000c000b */
[----:B01----:R-:W-:Y:S01]  /*22ee0*/  ENDCOLLECTIVE ;  /* 0x000000000000791b */ /* 0x003fe20003800000 */
.L_x_1752:
[----:B------:R-:W-:-:S04]  /*22ef0*/  @!P4 LEA R8, P1, R44, R5, 0x1 ;  /* 0x000000052c08c211 */ /* 0x000fc800078208ff */
[----:B------:R-:W-:Y:S01]  /*22f00*/  @!P4 LEA.HI.X R9, R44, R4, R43, 0x1, P1 ;  /* 0x000000042c09c211 */ /* 0x000fe200008f0c2b */
[----:B------:R-:W-:Y:S02]  /*22f10*/  IMAD.MOV.U32 R13, RZ, RZ, R7 ;  /* 0x000000ffff0d7224 */ /* 0x000fe400078e0007 */
[----:B------:R-:W-:-:S07]  /*22f20*/  IMAD.MOV.U32 R6, RZ, RZ, R14 ;  /* 0x000000ffff067224 */ /* 0x000fce00078e000e */
[----:B------:R-:W-:Y:S05]  /*22f30*/  WARPSYNC.COLLECTIVE R15, `(.L_x_1753) ;  /* 0x000000000f087348 */ /* 0x000fea0003c00000 */
[----:B------:R0:W1:Y:S02]  /*22f40*/  SHFL.IDX P6, R14, R13, R12, R11 ;  /* 0x0000000c0d0e7389 */ /* 0x00006400000c000b */
[----:B01----:R-:W-:Y:S01]  /*22f50*/  ENDCOLLECTIVE ;  /* 0x000000000000791b */ /* 0x003fe20003800000 */
.L_x_1753:
[----:B------:R-:W-:Y:S02]  /*22f60*/  @!P3 IMAD.MOV.U32 R11, RZ, RZ, R3 ;  /* 0x000000ffff0bb224 */ /* 0x000fe400078e0003 */
[----:B------:R-:W-:Y:S02]  /*22f70*/  IMAD.MOV.U32 R13, RZ, RZ, R20 ;  /* 0x000000ffff0d7224 */ /* 0x000fe400078e0014 */
[----:B------:R-:W-:Y:S01]  /*22f80*/  IMAD.MOV.U32 R12, RZ, RZ, 0x3 ;  /* 0x00000003ff0c7424 */ /* 0x000fe200078e00ff */
        /* <DEDUP_REMOVED lines=9> */
.L_x_1754:
[----:B------:R0:W-:Y:S01]  /*23020*/  @!P2 ST.E.128 desc[UR40][R4.64], RZ ;  /* 0x000000ff0400a985 */ /* 0x0001e2000c101d28 */
[----:B------:R-:W-:Y:S02]  /*23030*/  IMAD.MOV.U32 R13, RZ, RZ, R7 ;  /* 0x000000ffff0d7224 */ /* 0x000fe400078e0007 */
[----:B------:R-:W-:-:S07]  /*23040*/  IMAD.MOV.U32 R0, RZ, RZ, R14 ;  /* 0x000000ffff007224 */ /* 0x000fce00078e000e */
[----:B0-----:R-:W-:Y:S05]  /*23050*/  WARPSYNC.COLLECTIVE R15, `(.L_x_1755) ;  /* 0x000000000f087348 */ /* 0x001fea0003c00000 */
[----:B------:R1:W2:Y:S02]  /*23060*/  SHFL.IDX P6, R14, R13, R12, R11 ;  /* 0x0000000c0d0e7389 */ /* 0x0002a400000c000b */
[----:B012---:R-:W-:Y:S01]  /*23070*/  ENDCOLLECTIVE ;  /* 0x000000000000791b */ /* 0x007fe20003800000 */
.L_x_1755:
[----:B------:R-:W-:Y:S05]  /*23080*/  BRA `(.L_x_1756) ;  /* 0xffffff6800fc7947 */ /* 0x000fea000383ffff */
.L_x_1564:
[----:B------:R-:W0:Y:S01]  /*23090*/  S2R R5, SR_TID.X ;  /* 0x0000000000057919 */ /* 0x000e220000002100 */
[----:B------:R-:W-:Y:S01]  /*230a0*/  BSSY B1, `(.L_x_1757) ;  /* 0x000000a000017945 */ /* 0x000fe20003800000 */
[----:B------:R-:W-:Y:S02]  /*230b0*/  IMAD.MOV.U32 R12, RZ, RZ, RZ ;  /* 0x000000ffff0c7224 */ /* 0x000fe400078e00ff */
[----:B------:R-:W-:Y:S02]  /*230c0*/  IMAD.MOV.U32 R11, RZ, RZ, 0x1f ;  /* 0x0000001fff0b7424 */ /* 0x000fe400078e00ff */
[----:B------:R-:W-:Y:S01]  /*230d0*/  IMAD.MOV.U32 R15, RZ, RZ, -0x1 ;  /* 0xffffffffff0f7424 */ /* 0x000fe200078e00ff */
[----:B0-----:R-:W-:-:S04]  /*230e0*/  SHF.R.U32.HI R5, RZ, 0x5, R5 ;  /* 0x00000005ff057819 */ /* 0x001fc80000011605 */
[----:B------:R-:W-:-:S05]  /*230f0*/  LOP3.LUT R5, R5, 0x3, RZ, 0xc0, !PT ;  /* 0x0000000305057812 */ /* 0x000fca00078ec0ff */
[----:B------:R-:W-:-:S07]  /*23100*/  IMAD.MOV.U32 R13, RZ, RZ, R5 ;  /* 0x000000ffff0d7224 */ /* 0x000fce00078e0005 */
[----:B------:R-:W-:Y:S05]  /*23110*/  WARPSYNC.COLLECTIVE R15, `(.L_x_1758) ;  /* 0x000000000f087348 */ /* 0x000fea0003c00000 */
[----:B------:R0:W1:Y:S02]  /*23120*/  SHFL.IDX P6, R14, R13, R12, R11 ;  /* 0x0000000c0d0e7389 */ /* 0x00006400000c000b */
[----:B01----:R-:W-:Y:S01]  /*23130*/  ENDCOLLECTIVE ;  /* 0x000000000000791b */ /* 0x003fe20003800000 */
.L_x_1758:
[----:B------:R-:W-:Y:S05]  /*23140*/  BSYNC B1 ;  /* 0x0000000000017941 */ /* 0x000fea0003800000 */
.L_x_1757:
[----:B------:R-:W-:Y:S05]  /*23150*/  BRA `(.L_x_1759) ;  /* 0xffffff88008c7947 */ /* 0x000fea000383ffff */
.L_x_1566:
[----:B------:R-:W-:Y:S01]  /*23160*/  BSSY B1, `(.L_x_1760) ;  /* 0x0000006000017945 */ /* 0x000fe20003800000 */
[----:B------:R-:W-:-:S07]  /*23170*/  IMAD.MOV.U32 R15, RZ, RZ, -0x1 ;  /* 0xffffffffff0f7424 */ /* 0x000fce00078e00ff */
[----:B0-----:R-:W-:Y:S05]  /*23180*/  WARPSYNC.COLLECTIVE R15, `(.L_x_1761) ;  /* 0x000000000f0c7348 */ /* 0x001fea0003c00000 */
[----:B------:R-:W-:Y:S02]  /*23190*/  ELECT P6, UR62, PT ;  /* 0x00000000003e782f */ /* 0x000fe400038c0000 */
[----:B------:R-:W-:Y:S01]  /*231a0*/  MOV R14, UR62 ;  /* 0x0000003e000e7c02 */ /* 0x000fe20008000f00 */
[----:B0-----:R-:W-:Y:S10]  /*231b0*/  ENDCOLLECTIVE ;  /* 0x000000000000791b */ /* 0x001ff40003800000 */
.L_x_1761:
[----:B------:R-:W-:Y:S05]  /*231c0*/  BSYNC B1 ;  /* 0x0000000000017941 */ /* 0x000fea0003800000 */
.L_x_1760:
[----:B------:R-:W-:Y:S05]  /*231d0*/  BRA `(.L_x_1565) ;  /* 0xffffff8800847947 */ /* 0x000fea000383ffff */
.L_x_1568:
[----:B0-----:R0:W1:Y:S02]  /*231e0*/  SYNCS.PHASECHK.TRANS64.TRYWAIT P0, [R17+URZ+0x16820], R5 ;  /* 0x01682005110075a7 */ /* 0x001064000800017f */
[----:B-1----:R-:W-:Y:S05]  /*231f0*/  @!P0 NANOSLEEP.SYNCS 0x989680 ;  /* 0x009896800000895d */ /* 0x002fea0003900000 */
[----:B------:R-:W1:Y:S02]  /*23200*/  @!P0 SYNCS.PHASECHK.TRANS64 P0, [R17+URZ+0x16820], R5 ;  /* 0x01682005110085a7 */ /* 0x000e64000800007f */
[----:B-1----:R-:W-:Y:S05]  /*23210*/  @!P0 BRA `(.L_x_1568) ;  /* 0xfffffffc00f08947 */ /* 0x002fea000383ffff */
[----:B------:R-:W-:Y:S05]  /*23220*/  BRA `(.L_x_1762) ;  /* 0xffffff8800947947 */ /* 0x000fea000383ffff */
.L_x_1572:
[----:B0-----:R0:W1:Y:S02]  /*23230*/  SYNCS.PHASECHK.TRANS64.TRYWAIT P0, [R5+URZ+0x168a0], R7 ;  /* 0x0168a007050075a7 */ /* 0x001064000800017f */
[----:B-1----:R-:W-:Y:S05]  /*23240*/  @!P0 NANOSLEEP.SYNCS 0x989680 ;  /* 0x009896800000895d */ /* 0x002fea0003900000 */
[----:B------:R-:W1:Y:S02]  /*23250*/  @!P0 SYNCS.PHASECHK.TRANS64 P0, [R5+URZ+0x168a0], R7 ;  /* 0x0168a007050085a7 */ /* 0x000e64000800007f */
[----:B-1----:R-:W-:Y:S05]  /*23260*/  @!P0 BRA `(.L_x_1572) ;  /* 0xfffffffc00f08947 */ /* 0x002fea000383ffff */
[----:B------:R-:W-:Y:S05]  /*23270*/  BRA `(.L_x_1763) ;  /* 0xffffff8800b07947 */ /* 0x000fea000383ffff */
.L_x_1577:
[----:B-1----:R1:W2:Y:S02]  /*23280*/  SYNCS.PHASECHK.TRANS64.TRYWAIT P0, [R5+URZ+0x168c0], R7 ;  /* 0x0168c007050075a7 */ /* 0x0022a4000800017f */
[----:B--2---:R-:W-:Y:S05]  /*23290*/  @!P0 NANOSLEEP.SYNCS 0x989680 ;  /* 0x009896800000895d */ /* 0x004fea0003900000 */
[----:B------:R-:W2:Y:S02]  /*232a0*/  @!P0 SYNCS.PHASECHK.TRANS64 P0, [R5+URZ+0x168c0], R7 ;  /* 0x0168c007050085a7 */ /* 0x000ea4000800007f */
[----:B--2---:R-:W-:Y:S05]  /*232b0*/  @!P0 BRA `(.L_x_1577) ;  /* 0xfffffffc00f08947 */ /* 0x004fea000383ffff */
[----:B------:R-:W-:Y:S05]  /*232c0*/  BRA `(.L_x_1764) ;  /* 0xffffff8c00307947 */ /* 0x000fea000383ffff */
.L_x_1584:
[----:B0-----:R0:W1:Y:S02]  /*232d0*/  SYNCS.PHASECHK.TRANS64.TRYWAIT P1, [R5+URZ+0x168a0], R7 ;  /* 0x0168a007050075a7 */ /* 0x001064000802017f */
[----:B-1----:R-:W-:Y:S05]  /*232e0*/  @!P1 NANOSLEEP.SYNCS 0x989680 ;  /* 0x009896800000995d */ /* 0x002fea0003900000 */
[----:B------:R-:W1:Y:S02]  /*232f0*/  @!P1 SYNCS.PHASECHK.TRANS64 P1, [R5+URZ+0x168a0], R7 ;  /* 0x0168a007050095a7 */ /* 0x000e64000802007f */
[----:B-1----:R-:W-:Y:S05]  /*23300*/  @!P1 BRA `(.L_x_1584) ;  /* 0xfffffffc00f09947 */ /* 0x002fea000383ffff */
[----:B------:R-:W-:Y:S05]  /*23310*/  BRA `(.L_x_1765) ;  /* 0xffffff8c00fc7947 */ /* 0x000fea000383ffff */
.L_x_1589:
[----:B-1----:R1:W2:Y:S02]  /*23320*/  SYNCS.PHASECHK.TRANS64.TRYWAIT P1, [R5+URZ+0x168c0], R7 ;  /* 0x0168c007050075a7 */ /* 0x0022a4000802017f */
[----:B--2---:R-:W-:Y:S05]  /*23330*/  @!P1 NANOSLEEP.SYNCS 0x989680 ;  /* 0x009896800000995d */ /* 0x004fea0003900000 */
[----:B------:R-:W2:Y:S02]  /*23340*/  @!P1 SYNCS.PHASECHK.TRANS64 P1, [R5+URZ+0x168c0], R7 ;  /* 0x0168c007050095a7 */ /* 0x000ea4000802007f */
[----:B--2---:R-:W-:Y:S05]  /*23350*/  @!P1 BRA `(.L_x_1589) ;  /* 0xfffffffc00f09947 */ /* 0x004fea000383ffff */
[----:B------:R-:W-:Y:S05]  /*23360*/  BRA `(.L_x_1766) ;  /* 0xffffff9000747947 */ /* 0x000fea000383ffff */
.L_x_1612:
        /* <DEDUP_REMOVED lines=8> */
[----:B01----:R-:W-:Y:S05]  /*233f0*/  WARPSYNC.COLLECTIVE R15, `(.L_x_1768) ;  /* 0x000000000f087348 */ /* 0x003fea0003c00000 */
[----:B------:R2:W3:Y:S02]  /*23400*/  SHFL.IDX P6, R14, R13, R12, R11 ;  /* 0x0000000c0d0e7389 */ /* 0x0004e400000c000b */
[----:B0123--:R-:W-:Y:S01]  /*23410*/  ENDCOLLECTIVE ;  /* 0x000000000000791b */ /* 0x00ffe20003800000 */
.L_x_1768:
[----:B------:R-:W-:Y:S05]  /*23420*/  BSYNC B0 ;  /* 0x0000000000007941 */ /* 0x000fea0003800000 */
.L_x_1767:
[----:B------:R-:W-:Y:S05]  /*23430*/  BRA `(.L_x_1769) ;  /* 0xffffffa000307947 */ /* 0x000fea000383ffff */
.L_x_1614:
[----:B------:R-:W-:Y:S01]  /*23440*/  BSSY B0, `(.L_x_1770) ;  /* 0x0000006000007945 */ /* 0x000fe20003800000 */
[----:B------:R-:W-:-:S07]  /*23450*/  IMAD.MOV.U32 R15, RZ, RZ, -0x1 ;  /* 0xffffffffff0f7424 */ /* 0x000fce00078e00ff */
[----:B012---:R-:W-:Y:S05]  /*23460*/  WARPSYNC.COLLECTIVE R15, `(.L_x_1771) ;  /* 0x000000000f0c7348 */ /* 0x007fea0003c00000 */
[----:B------:R-:W-:Y:S02]  /*23470*/  ELECT P6, UR62, PT ;  /* 0x00000000003e782f */ /* 0x000fe400038c0000 */
[----:B------:R-:W-:Y:S01]  /*23480*/  MOV R14, UR62 ;  /* 0x0000003e000e7c02 */ /* 0x000fe20008000f00 */
[----:B012---:R-:W-:Y:S10]  /*23490*/  ENDCOLLECTIVE ;  /* 0x000000000000791b */ /* 0x007ff40003800000 */
.L_x_1771:
[----:B------:R-:W-:Y:S05]  /*234a0*/  BSYNC B0 ;  /* 0x0000000000007941 */ /* 0x000fea0003800000 */
.L_x_1770:
[----:B------:R-:W-:Y:S05]  /*234b0*/  BRA `(.L_x_1772) ;  /* 0xffffffa000307947 */ /* 0x000fea000383ffff */
.L_x_1616:
[----:B--2---:R2:W3:Y:S02]  /*234c0*/  SYNCS.PHASECHK.TRANS64.TRYWAIT P0, [R0+URZ+0x16840], R2 ;  /* 0x01684002000075a7 */ /* 0x0044e4000800017f */
[----:B---3--:R-:W-:Y:S05]  /*234d0*/  @!P0 NANOSLEEP.SYNCS 0x989680 ;  /* 0x009896800000895d */ /* 0x008fea0003900000 */
[----:B------:R-:W3:Y:S02]  /*234e0*/  @!P0 SYNCS.PHASECHK.TRANS64 P0, [R0+URZ+0x16840], R2 ;  /* 0x01684002000085a7 */ /* 0x000ee4000800007f */
[----:B---3--:R-:W-:Y:S05]  /*234f0*/  @!P0 BRA `(.L_x_1616) ;  /* 0xfffffffc00f08947 */ /* 0x008fea000383ffff */
[----:B------:R-:W-:Y:S05]  /*23500*/  BRA `(.L_x_1773) ;  /* 0xffffffa000847947 */ /* 0x000fea000383ffff */
.L_x_1620:
        /* <DEDUP_REMOVED lines=15> */
.L_x_1774:
[----:B------:R-:W-:Y:S02]  /*23600*/  IMAD.MOV.U32 R13, RZ, RZ, R0 ;  /* 0x000000ffff0d7224 */ /* 0x000fe400078e0000 */
[----:B------:R-:W-:-:S07]  /*23610*/  IMAD.MOV.U32 R8, RZ, RZ, R14 ;  /* 0x000000ffff087224 */ /* 0x000fce00078e000e */
[----:B------:R-:W-:Y:S05]  /*23620*/  WARPSYNC.COLLECTIVE R15, `(.L_x_1775) ;  /* 0x000000000f087348 */ /* 0x000fea0003c00000 */
[----:B------:R0:W1:Y:S02]  /*23630*/  SHFL.IDX P6, R14, R13, R12, R11 ;  /* 0x0000000c0d0e7389 */ /* 0x00006400000c000b */
[----:B01----:R-:W-:Y:S01]  /*23640*/  ENDCOLLECTIVE ;  /* 0x000000000000791b */ /* 0x003fe20003800000 */
.L_x_1775:
[----:B------:R-:W-:Y:S02]  /*23650*/  IMAD.MOV.U32 R13, RZ, RZ, R4 ;  /* 0x000000ffff0d7224 */ /* 0x000fe400078e0004 */
[----:B------:R-:W-:Y:S02]  /*23660*/  IMAD.MOV.U32 R12, RZ, RZ, 0x1 ;  /* 0x00000001ff0c7424 */ /* 0x000fe400078e00ff */
[----:B------:R-:W-:-:S07]  /*23670*/  IMAD.MOV.U32 R7, RZ, RZ, R14 ;  /* 0x000000ffff077224 */ /* 0x000fce00078e000e */
[----:B------:R-:W-:Y:S05]  /*23680*/  WARPSYNC.COLLECTIVE R15, `(.L_x_1776) ;  /* 0x000000000f087348 */ /* 0x000fea0003c00000 */
[----:B------:R0:W1:Y:S02]  /*23690*/  SHFL.IDX P6, R14, R13, R12, R11 ;  /* 0x0000000c0d0e7389 */ /* 0x00006400000c000b */
[----:B01----:R-:W-:Y:S01]  /*236a0*/  ENDCOLLECTIVE ;  /* 0x000000000000791b */ /* 0x003fe20003800000 */
.L_x_1776:
[----:B------:R-:W-:-:S05]  /*236b0*/  @!P1 LEA R7, P2, R21, R7, 0x1 ;  /* 0x0000000715079211 */ /* 0x000fca00078408ff */
[----:B------:R-:W-:-:S04]  /*236c0*/  @!P1 IMAD.X R8, RZ, RZ, R8, P2 ;  /* 0x000000ffff089224 */ /* 0x000fc800010e0608 */
[----:B------:R-:W-:Y:S02]  /*236d0*/  @!P1 IMAD.MOV.U32 R9, RZ, RZ, R8 ;  /* 0x000000ffff099224 */ /* 0x000fe400078e0008 */
[----:B------:R-:W-:Y:S02]  /*236e0*/  IMAD.MOV.U32 R13, RZ, RZ, R0 ;  /* 0x000000ffff0d7224 */ /* 0x000fe400078e0000 */
[----:B------:R-:W-:-:S05]  /*236f0*/  @!P1 IMAD.MOV.U32 R8, RZ, RZ, R7 ;  /* 0x000000ffff089224 */ /* 0x000fca00078e0007 */
        /* <DEDUP_REMOVED lines=9> */
.L_x_1777:
[----:B------:R-:W-:Y:S02]  /*23790*/  IMAD.MOV.U32 R13, RZ, RZ, R4 ;  /* 0x000000ffff0d7224 */ /* 0x000fe400078e0004 */
[----:B------:R-:W-:Y:S02]  /*237a0*/  IMAD.MOV.U32 R12, RZ, RZ, 0x2 ;  /* 0x00000002ff0c7424 */ /* 0x000fe400078e00ff */
[----:B------:R-:W-:-:S07]  /*237b0*/  IMAD.MOV.U32 R8, RZ, RZ, R14 ;  /* 0x000000ffff087224 */ /* 0x000fce00078e000e */
[----:B------:R-:W-:Y:S05]  /*237c0*/  WARPSYNC.COLLECTIVE R15, `(.L_x_1778) ;  /* 0x000000000f087348 */ /* 0x000fea0003c00000 */
[----:B------:R0:W1:Y:S02]  /*237d0*/  SHFL.IDX P6, R14, R13, R12, R11 ;  /* 0x0000000c0d0e7389 */ /* 0x00006400000c000b */
[----:B01----:R-:W-:Y:S01]  /*237e0*/  ENDCOLLECTIVE ;  /* 0x000000000000791b */ /* 0x003fe20003800000 */
.L_x_1778:
        /* <DEDUP_REMOVED lines=14> */
.L_x_1779:
[----:B------:R-:W-:Y:S02]  /*238d0*/  IMAD.MOV.U32 R13, RZ, RZ, R4 ;  /* 0x000000ffff0d7224 */ /* 0x000fe400078e0004 */
[----:B------:R-:W-:Y:S02]  /*238e0*/  IMAD.MOV.U32 R12, RZ, RZ, 0x3 ;  /* 0x00000003ff0c7424 */ /* 0x000fe400078e00ff */
[----:B------:R-:W-:-:S07]  /*238f0*/  IMAD.MOV.U32 R8, RZ, RZ, R14 ;  /* 0x000000ffff087224 */ /* 0x000fce00078e000e */
[----:B------:R-:W-:Y:S05]  /*23900*/  WARPSYNC.COLLECTIVE R15, `(.L_x_1780) ;  /* 0x000000000f087348 */ /* 0x000fea0003c00000 */
[----:B------:R0:W1:Y:S02]  /*23910*/  SHFL.IDX P6, R14, R13, R12, R11 ;  /* 0x0000000c0d0e7389 */ /* 0x00006400000c000b */
[----:B01----:R-:W-:Y:S01]  /*23920*/  ENDCOLLECTIVE ;  /* 0x000000000000791b */ /* 0x003fe20003800000 */
.L_x_1780:
        /* <DEDUP_REMOVED lines=14> */
.L_x_1781:
[----:B------:R-:W-:Y:S02]  /*23a10*/  IMAD.MOV.U32 R13, RZ, RZ, R4 ;  /* 0x000000ffff0d7224 */ /* 0x000fe400078e0004 */
[----:B------:R-:W-:Y:S02]  /*23a20*/  IMAD.MOV.U32 R12, RZ, RZ, 0x4 ;  /* 0x00000004ff0c7424 */ /* 0x000fe400078e00ff */
[----:B------:R-:W-:-:S07]  /*23a30*/  IMAD.MOV.U32 R8, RZ, RZ, R14 ;  /* 0x000000ffff087224 */ /* 0x000fce00078e000e */
[----:B------:R-:W-:Y:S05]  /*23a40*/  WARPSYNC.COLLECTIVE R15, `(.L_x_1782) ;  /* 0x000000000f087348 */ /* 0x000fea0003c00000 */
[----:B------:R0:W1:Y:S02]  /*23a50*/  SHFL.IDX P6, R14, R13, R12, R11 ;  /* 0x0000000c0d0e7389 */ /* 0x00006400000c000b */
[----:B01----:R-:W-:Y:S01]  /*23a60*/  ENDCOLLECTIVE ;  /* 0x000000000000791b */ /* 0x003fe20003800000 */
.L_x_1782:
        /* <DEDUP_REMOVED lines=14> */
.L_x_1783:
[----:B------:R-:W-:Y:S02]  /*23b50*/  IMAD.MOV.U32 R13, RZ, RZ, R4 ;  /* 0x000000ffff0d7224 */ /* 0x000fe400078e0004 */
[----:B------:R-:W-:Y:S02]  /*23b60*/  IMAD.MOV.U32 R12, RZ, RZ, 0x5 ;  /* 0x00000005ff0c7424 */ /* 0x000fe400078e00ff */
[----:B------:R-:W-:-:S07]  /*23b70*/  IMAD.MOV.U32 R8, RZ, RZ, R14 ;  /* 0x000000ffff087224 */ /* 0x000fce00078e000e */
[----:B------:R-:W-:Y:S05]  /*23b80*/  WARPSYNC.COLLECTIVE R15, `(.L_x_1784) ;  /* 0x000000000f087348 */ /* 0x000fea0003c00000 */
[----:B------:R0:W1:Y:S02]  /*23b90*/  SHFL.IDX P6, R14, R13, R12, R11 ;  /* 0x0000000c0d0e7389 */ /* 0x00006400000c000b */
[----:B01----:R-:W-:Y:S01]  /*23ba0*/  ENDCOLLECTIVE ;  /* 0x000000000000791b */ /* 0x003fe20003800000 */
.L_x_1784:
        /* <DEDUP_REMOVED lines=14> */
.L_x_1785:
[----:B------:R-:W-:Y:S02]  /*23c90*/  IMAD.MOV.U32 R13, RZ, RZ, R4 ;  /* 0x000000ffff0d7224 */ /* 0x000fe400078e0004 */
[----:B------:R-:W-:Y:S02]  /*23ca0*/  IMAD.MOV.U32 R12, RZ, RZ, 0x6 ;  /* 0x00000006ff0c7424 */ /* 0x000fe400078e00ff */
[----:B------:R-:W-:-:S07]  /*23cb0*/  IMAD.MOV.U32 R8, RZ, RZ, R14 ;  /* 0x000000ffff087224 */ /* 0x000fce00078e000e */
[----:B------:R-:W-:Y:S05]  /*23cc0*/  WARPSYNC.COLLECTIVE R15, `(.L_x_1786) ;  /* 0x000000000f087348 */ /* 0x000fea0003c00000 */
[----:B------:R0:W1:Y:S02]  /*23cd0*/  SHFL.IDX P6, R14, R13, R12, R11 ;  /* 0x0000000c0d0e7389 */ /* 0x00006400000c000b */
[----:B01----:R-:W-:Y:S01]  /*23ce0*/  ENDCOLLECTIVE ;  /* 0x000000000000791b */ /* 0x003fe20003800000 */
.L_x_1786:
        /* <DEDUP_REMOVED lines=14> */
.L_x_1787:
[----:B------:R-:W-:Y:S02]  /*23dd0*/  IMAD.MOV.U32 R13, RZ, RZ, R4 ;  /* 0x000000ffff0d7224 */ /* 0x000fe400078e0004 */
[----:B------:R-:W-:Y:S02]  /*23de0*/  IMAD.MOV.U32 R12, RZ, RZ, 0x7 ;  /* 0x00000007ff0c7424 */ /* 0x000fe400078e00ff */
[----:B------:R-:W-:-:S07]  /*23df0*/  IMAD.MOV.U32 R8, RZ, RZ, R14 ;  /* 0x000000ffff087224 */ /* 0x000fce00078e000e */
[----:B------:R-:W-:Y:S05]  /*23e00*/  WARPSYNC.COLLECTIVE R15, `(.L_x_1788) ;  /* 0x000000000f087348 */ /* 0x000fea0003c00000 */
[----:B------:R0:W1:Y:S02]  /*23e10*/  SHFL.IDX P6, R14, R13, R12, R11 ;  /* 0x0000000c0d0e7389 */ /* 0x00006400000c000b */
[----:B01----:R-:W-:Y:S01]  /*23e20*/  ENDCOLLECTIVE ;  /* 0x000000000000791b */ /* 0x003fe20003800000 */
.L_x_1788:
        /* <DEDUP_REMOVED lines=15> */
.L_x_1789:
[----:B------:R-:W-:Y:S01]  /*23f20*/  ISETP.GE.AND P2, PT, R0, R3, PT ;  /* 0x000000030000720c */ /* 0x000fe20003f46270 */
[----:B------:R-:W-:Y:S02]  /*23f30*/  IMAD.MOV.U32 R13, RZ, RZ, R2 ;  /* 0x000000ffff0d7224 */ /* 0x000fe400078e0002 */
[----:B------:R-:W-:Y:S02]  /*23f40*/  IMAD.MOV.U32 R12, RZ, RZ, RZ ;  /* 0x000000ffff0c7224 */ /* 0x000fe400078e00ff */
[----:B------:R-:W-:-:S08]  /*23f50*/  IMAD.MOV.U32 R7, RZ, RZ, R14 ;  /* 0x000000ffff077224 */ /* 0x000fd000078e000e */
[----:B------:R-:W-:Y:S05]  /*23f60*/  WARPSYNC.COLLECTIVE R15, `(.L_x_1790) ;  /* 0x000000000f087348 */ /* 0x000fea0003c00000 */
[----:B------:R0:W1:Y:S02]  /*23f70*/  SHFL.IDX P6, R14, R13, R12, R11 ;  /* 0x0000000c0d0e7389 */ /* 0x00006400000c000b */
[----:B01----:R-:W-:Y:S01]  /*23f80*/  ENDCOLLECTIVE ;  /* 0x000000000000791b */ /* 0x003fe20003800000 */
.L_x_1790:
[----:B------:R-:W-:-:S05]  /*23f90*/  @!P1 LEA R7, P3, R21, R7, 0x1 ;  /* 0x0000000715079211 */ /* 0x000fca00078608ff */
[----:B------:R-:W-:Y:S02]  /*23fa0*/  @!P1 IMAD.X R4, RZ, RZ, R4, P3 ;  /* 0x000000ffff049224 */ /* 0x000fe400018e0604 */
[----:B------:R-:W-:Y:S02]  /*23fb0*/  @!P1 IMAD.MOV.U32 R8, RZ, RZ, R7 ;  /* 0x000000ffff089224 */ /* 0x000fe400078e0007 */
        /* <DEDUP_REMOVED lines=11> */
.L_x_1791:
[----:B------:R-:W-:Y:S02]  /*24070*/  IMAD.MOV.U32 R13, RZ, RZ, R2 ;  /* 0x000000ffff0d7224 */ /* 0x000fe400078e0002 */
[----:B------:R-:W-:Y:S02]  /*24080*/  IMAD.MOV.U32 R12, RZ, RZ, 0x1 ;  /* 0x00000001ff0c7424 */ /* 0x000fe400078e00ff */
[----:B------:R-:W-:-:S07]  /*24090*/  IMAD.MOV.U32 R0, RZ, RZ, R14 ;  /* 0x000000ffff007224 */ /* 0x000fce00078e000e */
[----:B------:R-:W-:Y:S05]  /*240a0*/  WARPSYNC.COLLECTIVE R15, `(.L_x_1792) ;  /* 0x000000000f087348 */ /* 0x000fea0003c00000 */
[----:B------:R0:W1:Y:S02]  /*240b0*/  SHFL.IDX P6, R14, R13, R12, R11 ;  /* 0x0000000c0d0e7389 */ /* 0x00006400000c000b */
[----:B01----:R-:W-:Y:S01]  /*240c0*/  ENDCOLLECTIVE ;  /* 0x000000000000791b */ /* 0x003fe20003800000 */
.L_x_1792:
[----:B------:R-:W-:-:S05]  /*240d0*/  @!P2 LEA R0, P1, R21, R0, 0x1 ;  /* 0x000000001500a211 */ /* 0x000fca00078208ff */
[----:B------:R-:W-:-:S04]  /*240e0*/  @!P2 IMAD.X R8, RZ, RZ, R10, P1 ;  /* 0x000000ffff08a224 */ /* 0x000fc800008e060a */
        /* <DEDUP_REMOVED lines=13> */
.L_x_1793:
[----:B------:R-:W-:Y:S02]  /*241c0*/  IMAD.MOV.U32 R13, RZ, RZ, R2 ;  /* 0x000000ffff0d7224 */ /* 0x000fe400078e0002 */
[----:B------:R-:W-:Y:S02]  /*241d0*/  IMAD.MOV.U32 R12, RZ, RZ, 0x2 ;  /* 0x00000002ff0c7424 */ /* 0x000fe400078e00ff */
[----:B------:R-:W-:-:S07]  /*241e0*/  IMAD.MOV.U32 R8, RZ, RZ, R14 ;  /* 0x000000ffff087224 */ /* 0x000fce00078e000e */
[----:B------:R-:W-:Y:S05]  /*241f0*/  WARPSYNC.COLLECTIVE R15, `(.L_x_1794) ;  /* 0x000000000f087348 */ /* 0x000fea0003c00000 */
[----:B------:R0:W1:Y:S02]  /*24200*/  SHFL.IDX P6, R14, R13, R12, R11 ;  /* 0x0000000c0d0e7389 */ /* 0x00006400000c000b */
[----:B01----:R-:W-:Y:S01]  /*24210*/  ENDCOLLECTIVE ;  /* 0x000000000000791b */ /* 0x003fe20003800000 */
.L_x_1794:
        /* <DEDUP_REMOVED lines=13> */
.L_x_1795:
[----:B------:R-:W-:Y:S02]  /*242f0*/  IMAD.MOV.U32 R13, RZ, RZ, R2 ;  /* 0x000000ffff0d7224 */ /* 0x000fe400078e0002 */
[----:B------:R-:W-:Y:S02]  /*24300*/  IMAD.MOV.U32 R12, RZ, RZ, 0x3 ;  /* 0x00000003ff0c7424 */ /* 0x000fe400078e00ff */
[----:B------:R-:W-:-:S07]  /*24310*/  IMAD.MOV.U32 R8, RZ, RZ, R14 ;  /* 0x000000ffff087224 */ /* 0x000fce00078e000e */
[----:B------:R-:W-:Y:S05]  /*24320*/  WARPSYNC.COLLECTIVE R15, `(.L_x_1796) ;  /* 0x000000000f087348 */ /* 0x000fea0003c00000 */
[----:B------:R0:W1:Y:S02]  /*24330*/  SHFL.IDX P6, R14, R13, R12, R11 ;  /* 0x0000000c0d0e7389 */ /* 0x00006400000c000b */
[----:B01----:R-:W-:Y:S01]  /*24340*/  ENDCOLLECTIVE ;  /* 0x000000000000791b */ /* 0x003fe20003800000 */
.L_x_1796:
        /* <DEDUP_REMOVED lines=12> */
.L_x_1797:
[----:B------:R-:W-:Y:S01]  /*24410*/  IMAD.MOV.U32 R2, RZ, RZ, R14 ;  /* 0x000000ffff027224 */ /* 0x000fe200078e000e */
[----:B------:R-:W-:Y:S06]  /*24420*/  BRA `(.L_x_1798) ;  /* 0xffffffa000847947 */ /* 0x000fec000383ffff */
.L_x_1623:
[----:B0-----:R0:W1:Y:S02]  /*24430*/  SYNCS.PHASECHK.TRANS64.TRYWAIT P0, [R17+URZ+0x16820], R0 ;  /* 0x01682000110075a7 */ /* 0x001064000800017f */
[----:B-1----:R-:W-:Y:S05]  /*24440*/  @!P0 NANOSLEEP.SYNCS 0x989680 ;  /* 0x009896800000895d */ /* 0x002fea0003900000 */
[----:B------:R-:W1:Y:S02]  /*24450*/  @!P0 SYNCS.PHASECHK.TRANS64 P0, [R17+URZ+0x16820], R0 ;  /* 0x01682000110085a7 */ /* 0x000e64000800007f */
[----:B-1----:R-:W-:Y:S05]  /*24460*/  @!P0 BRA `(.L_x_1623) ;  /* 0xfffffffc00f08947 */ /* 0x002fea000383ffff */
[----:B------:R-:W-:Y:S05]  /*24470*/  BRA `(.L_x_1799) ;  /* 0xffffffa000e47947 */ /* 0x000fea000383ffff */
.L_x_1632:
[----:B-1----:R1:W2:Y:S02]  /*24480*/  SYNCS.PHASECHK.TRANS64.TRYWAIT P0, [R2+URZ+0x16840], R3 ;  /* 0x01684003020075a7 */ /* 0x0022a4000800017f */
[----:B--2---:R-:W-:Y:S05]  /*24490*/  @!P0 NANOSLEEP.SYNCS 0x989680 ;  /* 0x009896800000895d */ /* 0x004fea0003900000 */
[----:B------:R-:W2:Y:S02]  /*244a0*/  @!P0 SYNCS.PHASECHK.TRANS64 P0, [R2+URZ+0x16840], R3 ;  /* 0x01684003020085a7 */ /* 0x000ea4000800007f */
[----:B--2---:R-:W-:Y:S05]  /*244b0*/  @!P0 BRA `(.L_x_1632) ;  /* 0xfffffffc00f08947 */ /* 0x004fea000383ffff */
[----:B------:R-:W-:Y:S05]  /*244c0*/  BRA `(.L_x_1800) ;  /* 0xffffffa400cc7947 */ /* 0x000fea000383ffff */
.L_x_1637:
[----:B0-----:R0:W1:Y:S02]  /*244d0*/  SYNCS.PHASECHK.TRANS64.TRYWAIT P0, [R3+URZ+0x60], R2 ;  /* 0x00006002030075a7 */ /* 0x001064000800017f */
[----:B-1----:R-:W-:Y:S05]  /*244e0*/  @!P0 NANOSLEEP.SYNCS 0x989680 ;  /* 0x009896800000895d */ /* 0x002fea0003900000 */
[----:B------:R-:W1:Y:S02]  /*244f0*/  @!P0 SYNCS.PHASECHK.TRANS64 P0, [R3+URZ+0x60], R2 ;  /* 0x00006002030085a7 */ /* 0x000e64000800007f */
[----:B-1----:R-:W-:Y:S05]  /*24500*/  @!P0 BRA `(.L_x_1637) ;  /* 0xfffffffc00f08947 */ /* 0x002fea000383ffff */
[----:B------:R-:W-:Y:S05]  /*24510*/  BRA `(.L_x_1801) ;  /* 0xffffffa800587947 */ /* 0x000fea000383ffff */
.L_x_1645:
[----:B-1----:R1:W2:Y:S02]  /*24520*/  SYNCS.PHASECHK.TRANS64.TRYWAIT P0, [R2+URZ+0x16840], R3 ;  /* 0x01684003020075a7 */ /* 0x0022a4000800017f */
[----:B--2---:R-:W-:Y:S05]  /*24530*/  @!P0 NANOSLEEP.SYNCS 0x989680 ;  /* 0x009896800000895d */ /* 0x004fea0003900000 */
[----:B------:R-:W2:Y:S02]  /*24540*/  @!P0 SYNCS.PHASECHK.TRANS64 P0, [R2+URZ+0x16840], R3 ;  /* 0x01684003020085a7 */ /* 0x000ea4000800007f */
[----:B--2---:R-:W-:Y:S05]  /*24550*/  @!P0 BRA `(.L_x_1645) ;  /* 0xfffffffc00f08947 */ /* 0x004fea000383ffff */
[----:B------:R-:W-:Y:S05]  /*24560*/  BRA `(.L_x_1802) ;  /* 0xffffffac00947947 */ /* 0x000fea000383ffff */
.L_x_1650:
[----:B0-----:R0:W1:Y:S02]  /*24570*/  SYNCS.PHASECHK.TRANS64.TRYWAIT P0, [R10+URZ+0x60], R28 ;  /* 0x0000601c0a0075a7 */ /* 0x001064000800017f */
[----:B-1----:R-:W-:Y:S05]  /*24580*/  @!P0 NANOSLEEP.SYNCS 0x989680 ;  /* 0x009896800000895d */ /* 0x002fea0003900000 */
[----:B------:R-:W1:Y:S02]  /*24590*/  @!P0 SYNCS.PHASECHK.TRANS64 P0, [R10+URZ+0x60], R28 ;  /* 0x0000601c0a0085a7 */ /* 0x000e64000800007f */
[----:B-1----:R-:W-:Y:S05]  /*245a0*/  @!P0 BRA `(.L_x_1650) ;  /* 0xfffffffc00f08947 */ /* 0x002fea000383ffff */
[----:B------:R-:W-:Y:S05]  /*245b0*/  BRA `(.L_x_1803) ;  /* 0xffffffb000207947 */ /* 0x000fea000383ffff */
.L_x_1658:
[----:B-1----:R1:W2:Y:S02]  /*245c0*/  SYNCS.PHASECHK.TRANS64.TRYWAIT P0, [R2+URZ+0x16840], R3 ;  /* 0x01684003020075a7 */ /* 0x0022a4000800017f */
[----:B--2---:R-:W-:Y:S05]  /*245d0*/  @!P0 NANOSLEEP.SYNCS 0x989680 ;  /* 0x009896800000895d */ /* 0x004fea0003900000 */
[----:B------:R-:W2:Y:S02]  /*245e0*/  @!P0 SYNCS.PHASECHK.TRANS64 P0, [R2+URZ+0x16840], R3 ;  /* 0x01684003020085a7 */ /* 0x000ea4000800007f */
[----:B--2---:R-:W-:Y:S05]  /*245f0*/  @!P0 BRA `(.L_x_1658) ;  /* 0xfffffffc00f08947 */ /* 0x004fea000383ffff */
[----:B------:R-:W-:Y:S05]  /*24600*/  BRA `(.L_x_1804) ;  /* 0xffffffb400307947 */ /* 0x000fea000383ffff */
.L_x_1663:
[----:B0-----:R0:W1:Y:S02]  /*24610*/  SYNCS.PHASECHK.TRANS64.TRYWAIT P0, [R3+URZ+0x60], R7 ;  /* 0x00006007030075a7 */ /* 0x001064000800017f */
[----:B-1----:R-:W-:Y:S05]  /*24620*/  @!P0 NANOSLEEP.SYNCS 0x989680 ;  /* 0x009896800000895d */ /* 0x002fea0003900000 */
[----:B------:R-:W1:Y:S02]  /*24630*/  @!P0 SYNCS.PHASECHK.TRANS64 P0, [R3+URZ+0x60], R7 ;  /* 0x00006007030085a7 */ /* 0x000e64000800007f */
[----:B-1----:R-:W-:Y:S05]  /*24640*/  @!P0 BRA `(.L_x_1663) ;  /* 0xfffffffc00f08947 */ /* 0x002fea000383ffff */
[----:B------:R-:W-:Y:S05]  /*24650*/  BRA `(.L_x_1805) ;  /* 0xffffffb400c07947 */ /* 0x000fea000383ffff */
.L_x_1673:
[----:B0-----:R0:W1:Y:S02]  /*24660*/  SYNCS.PHASECHK.TRANS64.TRYWAIT P0, [R3+URZ+0x16860], R0 ;  /* 0x01686000030075a7 */ /* 0x001064000800017f */
[----:B-1----:R-:W-:Y:S05]  /*24670*/  @!P0 NANOSLEEP.SYNCS 0x989680 ;  /* 0x009896800000895d */ /* 0x002fea0003900000 */
[----:B------:R-:W1:Y:S02]  /*24680*/  @!P0 SYNCS.PHASECHK.TRANS64 P0, [R3+URZ+0x16860], R0 ;  /* 0x01686000030085a7 */ /* 0x000e64000800007f */
[----:B-1----:R-:W-:Y:S05]  /*24690*/  @!P0 BRA `(.L_x_1673) ;  /* 0xfffffffc00f08947 */ /* 0x002fea000383ffff */
[----:B------:R-:W-:Y:S05]  /*246a0*/  BRA `(.L_x_1806) ;  /* 0xffffffb800bc7947 */ /* 0x000fea000383ffff */
.L_x_1679:
[----:B------:R-:W-:Y:S01]  /*246b0*/  BSSY B0, `(.L_x_1807) ;  /* 0x0000008000007945 */ /* 0x000fe20003800000 */
[----:B------:R-:W-:Y:S02]  /*246c0*/  IMAD.MOV.U32 R13, RZ, RZ, R24 ;  /* 0x000000ffff0d7224 */ /* 0x000fe400078e0018 */
[----:B------:R-:W-:Y:S02]  /*246d0*/  IMAD.MOV.U32 R12, RZ, RZ, RZ ;  /* 0x000000ffff0c7224 */ /* 0x000fe400078e00ff */
[----:B------:R-:W-:Y:S02]  /*246e0*/  IMAD.MOV.U32 R11, RZ, RZ, 0x1f ;  /* 0x0000001fff0b7424 */ /* 0x000fe400078e00ff */
[----:B------:R-:W-:-:S07]  /*246f0*/  IMAD.MOV.U32 R15, RZ, RZ, -0x1 ;  /* 0xffffffffff0f7424 */ /* 0x000fce00078e00ff */
[----:B-1----:R-:W-:Y:S05]  /*24700*/  WARPSYNC.COLLECTIVE R15, `(.L_x_1808) ;  /* 0x000000000f087348 */ /* 0x002fea0003c00000 */
[----:B------:R0:W2:Y:S02]  /*24710*/  SHFL.IDX P6, R14, R13, R12, R11 ;  /* 0x0000000c0d0e7389 */ /* 0x0000a400000c000b */
[----:B012---:R-:W-:Y:S01]  /*24720*/  ENDCOLLECTIVE ;  /* 0x000000000000791b */ /* 0x007fe20003800000 */
.L_x_1808:
[----:B------:R-:W-:Y:S05]  /*24730*/  BSYNC B0 ;  /* 0x0000000000007941 */ /* 0x000fea0003800000 */
.L_x_1807:
        /* <DEDUP_REMOVED lines=9> */
.L_x_1809:
[----:B------:R-:W-:Y:S02]  /*247d0*/  ULDC UR4, c[0x0][0xc3c] ;  /* 0x00030f0000047ab9 */ /* 0x000fe40000000800 */
[----:B------:R-:W-:-:S13]  /*247e0*/  ISETP.GE.OR P1, PT, R9, UR4, !P0 ;  /* 0x0000000409007c0c */ /* 0x000fda000c726670 */
[----:B------:R-:W0:Y:S08]  /*247f0*/  @!P1 LDC.64 R2, c[0x0][0xc80] ;  /* 0x00032000ff029b82 */ /* 0x000e300000000a00 */
[----:B------:R-:W1:Y:S01]  /*24800*/  @!P1 LDC.64 R4, c[0x0][0xc78] ;  /* 0x00031e00ff049b82 */ /* 0x000e620000000a00 */
[----:B------:R-:W-:Y:S01]  /*24810*/  CS2R R24, SRZ ;  /* 0x0000000000187805 */ /* 0x000fe2000001ff00 */
[----:B------:R-:W-:-:S02]  /*24820*/  IMAD.MOV.U32 R11, RZ, RZ, RZ ;  /* 0x000000ffff0b7224 */ /* 0x000fc400078e00ff */
[----:B------:R-:W-:Y:S02]  /*24830*/  IMAD.MOV.U32 R6, RZ, RZ, R14 ;  /* 0x000000ffff067224 */ /* 0x000fe400078e000e */
[----:B0-----:R-:W-:-:S05]  /*24840*/  @!P1 IMAD.WIDE R2, R9, 0x4, R2 ;  /* 0x0000000409029825 */ /* 0x001fca00078e0202 */
[----:B------:R1:W2:Y:S02]  /*24850*/  @!P1 LDG.E R7, desc[UR40][R2.64] ;  /* 0x0000002802079981 */ /* 0x0002a4000c1e1900 */
[----:B-1----:R-:W-:-:S05]  /*24860*/  @!P1 IMAD.WIDE R2, R9, 0x4, R4 ;  /* 0x0000000409029825 */ /* 0x002fca00078e0204 */
[----:B------:R-:W3:Y:S01]  /*24870*/  @!P1 LDG.E R4, desc[UR40][R2.64] ;  /* 0x0000002802049981 */ /* 0x000ee2000c1e1900 */
[----:B------:R-:W-:Y:S01]  /*24880*/  IMAD.MOV.U32 R5, RZ, RZ, RZ ;  /* 0x000000ffff057224 */ /* 0x000fe200078e00ff */
        /* <DEDUP_REMOVED lines=11> */
.L_x_1810:
[----:B------:R-:W-:Y:S01]  /*24940*/  IMAD.MOV.U32 R12, RZ, RZ, 0x2 ;  /* 0x00000002ff0c7424 */ /* 0x000fe200078e00ff */
[----:B------:R-:W-:-:S05]  /*24950*/  SEL R4, R14, RZ, P1 ;  /* 0x000000ff0e047207 */ /* 0x000fca0000800000 */
[----:B------:R-:W-:-:S04]  /*24960*/  IMAD.IADD R4, R13, 0x1, R4 ;  /* 0x000000010d047824 */ /* 0x000fc800078e0204 */
[----:B------:R-:W-:-:S07]  /*24970*/  IMAD.MOV.U32 R13, RZ, RZ, R4 ;  /* 0x000000ffff0d7224 */ /* 0x000fce00078e0004 */
[----:B------:R-:W-:Y:S05]  /*24980*/  WARPSYNC.COLLECTIVE R15, `(.L_x_1811) ;  /* 0x000000000f087348 */ /* 0x000fea0003c00000 */
[----:B------:R0:W1:Y:S02]  /*24990*/  SHFL.UP P6, R14, R13, R12, R11 ;  /* 0x0400000c0d0e7389 */ /* 0x00006400000c000b */
[----:B01----:R-:W-:Y:S01]  /*249a0*/  ENDCOLLECTIVE ;  /* 0x000000000000791b */ /* 0x003fe20003800000 */
.L_x_1811:
[----:B------:R-:W-:Y:S01]  /*249b0*/  IMAD.MOV.U32 R12, RZ, RZ, 0x4 ;  /* 0x00000004ff0c7424 */ /* 0x000fe200078e00ff */
[----:B------:R-:W-:-:S05]  /*249c0*/  SEL R3, R14, RZ, P2 ;  /* 0x000000ff0e037207 */ /* 0x000fca0001000000 */
[----:B------:R-:W-:-:S04]  /*249d0*/  IMAD.IADD R2, R4, 0x1, R3 ;  /* 0x0000000104027824 */ /* 0x000fc800078e0203 */
[----:B------:R-:W-:-:S07]  /*249e0*/  IMAD.MOV.U32 R13, RZ, RZ, R2 ;  /* 0x000000ffff0d7224 */ /* 0x000fce00078e0002 */
[----:B------:R-:W-:Y:S05]  /*249f0*/  WARPSYNC.COLLECTIVE R15, `(.L_x_1812) ;  /* 0x000000000f087348 */ /* 0x000fea0003c00000 */
[----:B------:R0:W1:Y:S02]  /*24a00*/  SHFL.UP P6, R14, R13, R12, R11 ;  /* 0x0400000c0d0e7389 */ /* 0x00006400000c000b */
[----:B01----:R-:W-:Y:S01]  /*24a10*/  ENDCOLLECTIVE ;  /* 0x000000000000791b */ /* 0x003fe20003800000 */
.L_x_1812:
[----:B------:R-:W-:Y:S01]  /*24a20*/  IMAD.MOV.U32 R12, RZ, RZ, 0x8 ;  /* 0x00000008ff0c7424 */ /* 0x000fe200078e00ff */
[----:B------:R-:W-:-:S05]  /*24a30*/  SEL R3, R14, RZ, P3 ;  /* 0x000000ff0e037207 */ /* 0x000fca0001800000 */
[----:B------:R-:W-:-:S04]  /*24a40*/  IMAD.IADD R3, R2, 0x1, R3 ;  /* 0x0000000102037824 */ /* 0x000fc800078e0203 */
[----:B------:R-:W-:-:S07]  /*24a50*/  IMAD.MOV.U32 R13, RZ, RZ, R3 ;  /* 0x000000ffff0d7224 */ /* 0x000fce00078e0003 */
[----:B------:R-:W-:Y:S05]  /*24a60*/  WARPSYNC.COLLECTIVE R15, `(.L_x_1813) ;  /* 0x000000000f087348 */ /* 0x000fea0003c00000 */
[----:B------:R0:W1:Y:S02]  /*24a70*/  SHFL.UP P6, R14, R13, R12, R11 ;  /* 0x0400000c0d0e7389 */ /* 0x00006400000c000b */
[----:B01----:R-:W-:Y:S01]  /*24a80*/  ENDCOLLECTIVE ;  /* 0x000000000000791b */ /* 0x003fe20003800000 */
.L_x_1813:
[----:B------:R-:W-:Y:S01]  /*24a90*/  IMAD.MOV.U32 R12, RZ, RZ, 0x10 ;  /* 0x00000010ff0c7424 */ /* 0x000fe200078e00ff */
[----:B------:R-:W-:-:S05]  /*24aa0*/  SEL R4, R14, RZ, P4 ;  /* 0x000000ff0e047207 */ /* 0x000fca0002000000 */
[----:B------:R-:W-:-:S04]  /*24ab0*/  IMAD.IADD R4, R3, 0x1, R4 ;  /* 0x0000000103047824 */ /* 0x000fc800078e0204 */
[----:B------:R-:W-:-:S07]  /*24ac0*/  IMAD.MOV.U32 R13, RZ, RZ, R4 ;  /* 0x000000ffff0d7224 */ /* 0x000fce00078e0004 */
[----:B------:R-:W-:Y:S05]  /*24ad0*/  WARPSYNC.COLLECTIVE R15, `(.L_x_1814) ;  /* 0x000000000f087348 */ /* 0x000fea0003c00000 */
[----:B------:R0:W1:Y:S02]  /*24ae0*/  SHFL.UP P6, R14, R13, R12, R11 ;  /* 0x0400000c0d0e7389 */ /* 0x00006400000c000b */
[----:B01----:R-:W-:Y:S01]  /*24af0*/  ENDCOLLECTIVE ;  /* 0x000000000000791b */ /* 0x003fe20003800000 */
.L_x_1814:
        /* <DEDUP_REMOVED lines=8> */
.L_x_1815:
[----:B------:R-:W-:Y:S05]  /*24b80*/  BRA `(.L_x_1816) ;  /* 0xffffffb800f47947 */ /* 0x000fea000383ffff */
.L_x_1682:
[----:B------:R-:W-:Y:S01]  /*24b90*/  BSSY B0, `(.L_x_1817) ;  /* 0x0000007000007945 */ /* 0x000fe20003800000 */
[----:B------:R-:W-:Y:S02]  /*24ba0*/  IMAD.MOV.U32 R12, RZ, RZ, 0x1 ;  /* 0x00000001ff0c7424 */ /* 0x000fe400078e00ff */
[----:B------:R-:W-:Y:S02]  /*24bb0*/  IMAD.MOV.U32 R11, RZ, RZ, RZ ;  /* 0x000000ffff0b7224 */ /* 0x000fe400078e00ff */
[----:B------:R-:W-:-:S07]  /*24bc0*/  IMAD.MOV.U32 R15, RZ, RZ, -0x1 ;  /* 0xffffffffff0f7424 */ /* 0x000fce00078e00ff */
[----:B------:R-:W-:Y:S05]  /*24bd0*/  WARPSYNC.COLLECTIVE R15, `(.L_x_1818) ;  /* 0x000000000f087348 */ /* 0x000fea0003c00000 */
[----:B------:R0:W1:Y:S02]  /*24be0*/  SHFL.UP P6, R14, R13, R12, R11 ;  /* 0x0400000c0d0e7389 */ /* 0x00006400000c000b */
[----:B01----:R-:W-:Y:S01]  /*24bf0*/  ENDCOLLECTIVE ;  /* 0x000000000000791b */ /* 0x003fe20003800000 */
.L_x_1818:
[----:B------:R-:W-:Y:S05]  /*24c00*/  BSYNC B0 ;  /* 0x0000000000007941 */ /* 0x000fea0003800000 */
.L_x_1817:
        /* <DEDUP_REMOVED lines=8> */
.L_x_1819:
[----:B------:R-:W-:Y:S01]  /*24c90*/  IMAD.MOV.U32 R12, RZ, RZ, 0x4 ;  /* 0x00000004ff0c7424 */ /* 0x000fe200078e00ff */
[----:B------:R-:W-:-:S05]  /*24ca0*/  SEL R2, R14, RZ, P2 ;  /* 0x000000ff0e027207 */ /* 0x000fca0001000000 */
[----:B------:R-:W-:-:S04]  /*24cb0*/  IMAD.IADD R2, R13, 0x1, R2 ;  /* 0x000000010d027824 */ /* 0x000fc800078e0202 */
[----:B------:R-:W-:-:S07]  /*24cc0*/  IMAD.MOV.U32 R13, RZ, RZ, R2 ;  /* 0x000000ffff0d7224 */ /* 0x000fce00078e0002 */
[----:B------:R-:W-:Y:S05]  /*24cd0*/  WARPSYNC.COLLECTIVE R15, `(.L_x_1820) ;  /* 0x000000000f087348 */ /* 0x000fea0003c00000 */
[----:B------:R0:W1:Y:S02]  /*24ce0*/  SHFL.UP P6, R14, R13, R12, R11 ;  /* 0x0400000c0d0e7389 */ /* 0x00006400000c000b */
[----:B01----:R-:W-:Y:S01]  /*24cf0*/  ENDCOLLECTIVE ;  /* 0x000000000000791b */ /* 0x003fe20003800000 */
.L_x_1820:
[----:B------:R-:W-:Y:S01]  /*24d00*/  IMAD.MOV.U32 R12, RZ, RZ, 0x8 ;  /* 0x00000008ff0c7424 */ /* 0x000fe200078e00ff */
[----:B------:R-:W-:-:S05]  /*24d10*/  SEL R3, R14, RZ, P3 ;  /* 0x000000ff0e037207 */ /* 0x000fca0001800000 */
[----:B------:R-:W-:-:S04]  /*24d20*/  IMAD.IADD R3, R2, 0x1, R3 ;  /* 0x0000000102037824 */ /* 0x000fc800078e0203 */
[----:B------:R-:W-:-:S07]  /*24d30*/  IMAD.MOV.U32 R13, RZ, RZ, R3 ;  /* 0x000000ffff0d7224 */ /* 0x000fce00078e0003 */
[----:B------:R-:W-:Y:S05]  /*24d40*/  WARPSYNC.COLLECTIVE R15, `(.L_x_1821) ;  /* 0x000000000f087348 */ /* 0x000fea0003c00000 */
[----:B------:R0:W1:Y:S02]  /*24d50*/  SHFL.UP P6, R14, R13, R12, R11 ;  /* 0x0400000c0d0e7389 */ /* 0x00006400000c000b */
[----:B01----:R-:W-:Y:S01]  /*24d60*/  ENDCOLLECTIVE ;  /* 0x000000000000791b */ /* 0x003fe20003800000 */
.L_x_1821:
[----:B------:R-:W-:Y:S01]  /*24d70*/  IMAD.MOV.U32 R12, RZ, RZ, 0x10 ;  /* 0x00000010ff0c7424 */ /* 0x000fe200078e00ff */
[----:B------:R-:W-:-:S05]  /*24d80*/  SEL R4, R14, RZ, P4 ;  /* 0x000000ff0e047207 */ /* 0x000fca0002000000 */
[----:B------:R-:W-:-:S04]  /*24d90*/  IMAD.IADD R4, R3, 0x1, R4 ;  /* 0x0000000103047824 */ /* 0x000fc800078e0204 */
[----:B------:R-:W-:-:S07]  /*24da0*/  IMAD.MOV.U32 R13, RZ, RZ, R4 ;  /* 0x000000ffff0d7224 */ /* 0x000fce00078e0004 */
[----:B------:R-:W-:Y:S05]  /*24db0*/  WARPSYNC.COLLECTIVE R15, `(.L_x_1822) ;  /* 0x000000000f087348 */ /* 0x000fea0003c00000 */
[----:B------:R0:W1:Y:S02]  /*24dc0*/  SHFL.UP P6, R14, R13, R12, R11 ;  /* 0x0400000c0d0e7389 */ /* 0x00006400000c000b */
[----:B01----:R-:W-:Y:S01]  /*24dd0*/  ENDCOLLECTIVE ;  /* 0x000000000000791b */ /* 0x003fe20003800000 */
.L_x_1822:
        /* <DEDUP_REMOVED lines=8> */
.L_x_1823:
[----:B------:R-:W-:Y:S05]  /*24e60*/  BRA `(.L_x_1824) ;  /* 0xffffffb800e07947 */ /* 0x000fea000383ffff */
.L_x_1684:
[----:B------:R-:W-:Y:S01]  /*24e70*/  BSSY B0, `(.L_x_1825) ;  /* 0x0000006000007945 */ /* 0x000fe20003800000 */
[----:B------:R-:W-:Y:S01]  /*24e80*/  PLOP3.LUT P6, PT, P6, PT, PT, 0x8, 0x0 ;  /* 0x000000000000781c */ /* 0x000fe200037ce170 */
[----:B------:R-:W-:-:S12]  /*24e90*/  IMAD.MOV.U32 R15, RZ, RZ, -0x1 ;  /* 0xffffffffff0f7424 */ /* 0x000fd800078e00ff */
[----:B0-----:R-:W-:Y:S05]  /*24ea0*/  WARPSYNC.COLLECTIVE R15, `(.L_x_1826) ;  /* 0x000000000f087348 */ /* 0x001fea0003c00000 */
[----:B------:R-:W-:Y:S01]  /*24eb0*/  VOTE.ANY R14, PT, P6 ;  /* 0x00000000000e7806 */ /* 0x000fe200030e0100 */
[----:B0-----:R-:W-:Y:S06]  /*24ec0*/  ENDCOLLECTIVE ;  /* 0x000000000000791b */ /* 0x001fec0003800000 */
.L_x_1826:
[----:B------:R-:W-:Y:S05]  /*24ed0*/  BSYNC B0 ;  /* 0x0000000000007941 */ /* 0x000fea0003800000 */
.L_x_1825:
[----:B------:R-:W-:Y:S02]  /*24ee0*/  IMAD.MOV.U32 R3, RZ, RZ, R14 ;  /* 0x000000ffff037224 */ /* 0x000fe400078e000e */
[----:B------:R-:W-:Y:S02]  /*24ef0*/  IMAD.MOV.U32 R13, RZ, RZ, R25 ;  /* 0x000000ffff0d7224 */ /* 0x000fe400078e0019 */
[----:B------:R-:W0:Y:S01]  /*24f00*/  POPC R7, R3 ;  /* 0x0000000300077309 */ /* 0x000e220000000000 */
[----:B------:R-:W-:Y:S02]  /*24f10*/  IMAD.MOV.U32 R11, RZ, RZ, 0x1f ;  /* 0x0000001fff0b7424 */ /* 0x000fe400078e00ff */
[----:B------:R-:W-:Y:S02]  /*24f20*/  IMAD.MOV.U32 R15, RZ, RZ, -0x1 ;  /* 0xffffffffff0f7424 */ /* 0x000fe400078e00ff */
[----:B0-----:R-:W-:Y:S02]  /*24f30*/  IMAD.MOV.U32 R12, RZ, RZ, R7 ;  /* 0x000000ffff0c7224 */ /* 0x001fe400078e0007 */
[----:B------:R-:W-:-:S07]  /*24f40*/  IMAD.IADD R27, R7, 0x1, R27 ;  /* 0x00000001071b7824 */ /* 0x000fce00078e021b */
[----:B------:R-:W-:Y:S05]  /*24f50*/  WARPSYNC.COLLECTIVE R15, `(.L_x_1827) ;  /* 0x000000000f087348 */ /* 0x000fea0003c00000 */
[----:B------:R0:W1:Y:S02]  /*24f60*/  SHFL.IDX P6, R14, R13, R12, R11 ;  /* 0x0000000c0d0e7389 */ /* 0x00006400000c000b */
[----:B01----:R-:W-:Y:S01]  /*24f70*/  ENDCOLLECTIVE ;  /* 0x000000000000791b */ /* 0x003fe20003800000 */
.L_x_1827:
[----:B------:R-:W-:Y:S02]  /*24f80*/  IMAD.MOV.U32 R13, RZ, RZ, R5 ;  /* 0x000000ffff0d7224 */ /* 0x000fe400078e0005 */
[----:B------:R-:W-:-:S07]  /*24f90*/  IMAD.MOV.U32 R25, RZ, RZ, R14 ;  /* 0x000000ffff197224 */ /* 0x000fce00078e000e */
[----:B------:R-:W-:Y:S05]  /*24fa0*/  WARPSYNC.COLLECTIVE R15, `(.L_x_1828) ;  /* 0x000000000f087348 */ /* 0x000fea0003c00000 */
[----:B------:R0:W1:Y:S02]  /*24fb0*/  SHFL.IDX P6, R14, R13, R12, R11 ;  /* 0x0000000c0d0e7389 */ /* 0x00006400000c000b */
[----:B01----:R-:W-:Y:S01]  /*24fc0*/  ENDCOLLECTIVE ;  /* 0x000000000000791b */ /* 0x003fe20003800000 */
.L_x_1828:
[----:B------:R-:W-:Y:S01]  /*24fd0*/  IMAD.MOV.U32 R5, RZ, RZ, R14 ;  /* 0x000000ffff057224 */ /* 0x000fe200078e000e */
[----:B------:R-:W-:Y:S06]  /*24fe0*/  BRA `(.L_x_1829) ;  /* 0xffffffb800c07947 */ /* 0x000fec000383ffff */
.L_x_1686:
[----:B------:R-:W-:Y:S01]  /*24ff0*/  BSSY B0, `(.L_x_1830) ;  /* 0x0000007000007945 */ /* 0x000fe20003800000 */
[----:B------:R-:W-:Y:S02]  /*25000*/  IMAD.MOV.U32 R13, RZ, RZ, R2 ;  /* 0x000000ffff0d7224 */ /* 0x000fe400078e0002 */
[----:B------:R-:W-:Y:S02]  /*25010*/  IMAD.MOV.U32 R11, RZ, RZ, 0x1f ;  /* 0x0000001fff0b7424 */ /* 0x000fe400078e00ff */
[----:B------:R-:W-:-:S07]  /*25020*/  IMAD.MOV.U32 R15, RZ, RZ, -0x1 ;  /* 0xffffffffff0f7424 */ /* 0x000fce00078e00ff */
[----:B0123--:R-:W-:Y:S05]  /*25030*/  WARPSYNC.COLLECTIVE R15, `(.L_x_1831) ;  /* 0x000000000f087348 */ /* 0x00ffea0003c00000 */
[----:B------:R4:W0:Y:S02]  /*25040*/  SHFL.IDX P6, R14, R13, R12, R11 ;  /* 0x0000000c0d0e7389 */ /* 0x00082400000c000b */
[----:B01234-:R-:W-:Y:S01]  /*25050*/  ENDCOLLECTIVE ;  /* 0x000000000000791b */ /* 0x01ffe20003800000 */
.L_x_1831:
[----:B------:R-:W-:Y:S05]  /*25060*/  BSYNC B0 ;  /* 0x0000000000007941 */ /* 0x000fea0003800000 */
.L_x_1830:
[----:B------:R-:W-:Y:S01]  /*25070*/  IMAD.MOV.U32 R24, RZ, RZ, R14 ;  /* 0x000000ffff187224 */ /* 0x000fe200078e000e */
[----:B------:R-:W-:Y:S06]  /*25080*/  BRA `(.L_x_1685) ;  /* 0xffffffb800b07947 */ /* 0x000fec000383ffff */
.L_x_1692:
[----:B0-----:R0:W1:Y:S02]  /*25090*/  SYNCS.PHASECHK.TRANS64.TRYWAIT P0, [R9+URZ+0x16820], R0 ;  /* 0x01682000090075a7 */ /* 0x001064000800017f */
[----:B-1----:R-:W-:Y:S05]  /*250a0*/  @!P0 NANOSLEEP.SYNCS 0x989680 ;  /* 0x009896800000895d */ /* 0x002fea0003900000 */
[----:B------:R-:W1:Y:S02]  /*250b0*/  @!P0 SYNCS.PHASECHK.TRANS64 P0, [R9+URZ+0x16820], R0 ;  /* 0x01682000090085a7 */ /* 0x000e64000800007f */
[----:B-1----:R-:W-:Y:S05]  /*250c0*/  @!P0 BRA `(.L_x_1692) ;  /* 0xfffffffc00f08947 */ /* 0x002fea000383ffff */
[----:B------:R-:W-:Y:S05]  /*250d0*/  BRA `(.L_x_1832) ;  /* 0xffffffc400087947 */ /* 0x000fea000383ffff */
.L_x_1693:
        /* <DEDUP_REMOVED lines=11> */
.L_x_1834:
[----:B------:R-:W-:Y:S05]  /*25190*/  BSYNC B0 ;  /* 0x0000000000007941 */ /* 0x000fea0003800000 */
.L_x_1833:
[----:B------:R-:W-:Y:S05]  /*251a0*/  BRA `(.L_x_1835) ;  /* 0xffffffc000f07947 */ /* 0x000fea000383ffff */
.L_x_1694:
[----:B------:R-:W-:Y:S01]  /*251b0*/  BSSY B0, `(.L_x_1836) ;  /* 0x0000006000007945 */ /* 0x000fe20003800000 */
[----:B------:R-:W-:-:S07]  /*251c0*/  IMAD.MOV.U32 R15, RZ, RZ, -0x1 ;  /* 0xffffffffff0f7424 */ /* 0x000fce00078e00ff */
[----:B0--3--:R-:W-:Y:S05]  /*251d0*/  WARPSYNC.COLLECTIVE R15, `(.L_x_1837) ;  /* 0x000000000f0c7348 */ /* 0x009fea0003c00000 */
[----:B------:R-:W-:Y:S02]  /*251e0*/  ELECT P6, UR62, PT ;  /* 0x00000000003e782f */ /* 0x000fe400038c0000 */
[----:B------:R-:W-:Y:S01]  /*251f0*/  MOV R14, UR62 ;  /* 0x0000003e000e7c02 */ /* 0x000fe20008000f00 */
[----:B0--3--:R-:W-:Y:S10]  /*25200*/  ENDCOLLECTIVE ;  /* 0x000000000000791b */ /* 0x009ff40003800000 */
.L_x_1837:
[----:B------:R-:W-:Y:S05]  /*25210*/  BSYNC B0 ;  /* 0x0000000000007941 */ /* 0x000fea0003800000 */
.L_x_1836:
[----:B------:R-:W-:Y:S05]  /*25220*/  BRA `(.L_x_1838) ;  /* 0xffffffc000e47947 */ /* 0x000fea000383ffff */
.L_x_1696:
[----:B0-----:R0:W1:Y:S02]  /*25230*/  SYNCS.PHASECHK.TRANS64.TRYWAIT P0, [R7+URZ], R2 ;  /* 0x00000002070075a7 */ /* 0x001064000800017f */
[----:B-1----:R-:W-:Y:S05]  /*25240*/  @!P0 NANOSLEEP.SYNCS 0x989680 ;  /* 0x009896800000895d */ /* 0x002fea0003900000 */
[----:B------:R-:W1:Y:S02]  /*25250*/  @!P0 SYNCS.PHASECHK.TRANS64 P0, [R7+URZ], R2 ;  /* 0x00000002070085a7 */ /* 0x000e64000800007f */
[----:B-1----:R-:W-:Y:S05]  /*25260*/  @!P0 BRA `(.L_x_1696) ;  /* 0xfffffffc00f08947 */ /* 0x002fea000383ffff */
[----:B------:R-:W-:Y:S05]  /*25270*/  BRA `(.L_x_1839) ;  /* 0xffffffc400187947 */ /* 0x000fea000383ffff */
.L_x_1697:
[----:B-1----:R1:W2:Y:S02]  /*25280*/  SYNCS.PHASECHK.TRANS64.TRYWAIT P0, [R3+URZ], R0 ;  /* 0x00000000030075a7 */ /* 0x0022a4000800017f */
[----:B--2---:R-:W-:Y:S05]  /*25290*/  @!P0 NANOSLEEP.SYNCS 0x989680 ;  /* 0x009896800000895d */ /* 0x004fea0003900000 */
[----:B------:R-:W2:Y:S02]  /*252a0*/  @!P0 SYNCS.PHASECHK.TRANS64 P0, [R3+URZ], R0 ;  /* 0x00000000030085a7 */ /* 0x000ea4000800007f */
[----:B--2---:R-:W-:Y:S05]  /*252b0*/  @!P0 BRA `(.L_x_1697) ;  /* 0xfffffffc00f08947 */ /* 0x004fea000383ffff */
[----:B------:R-:W-:Y:S05]  /*252c0*/  BRA `(.L_x_1840) ;  /* 0xffffffc4000c7947 */ /* 0x000fea000383ffff */
.L_x_1699:
[----:B-1----:R1:W2:Y:S02]  /*252d0*/  SYNCS.PHASECHK.TRANS64.TRYWAIT P0, [R5+URZ], R2 ;  /* 0x00000002050075a7 */ /* 0x0022a4000800017f */
[----:B--2---:R-:W-:Y:S05]  /*252e0*/  @!P0 NANOSLEEP.SYNCS 0x989680 ;  /* 0x009896800000895d */ /* 0x004fea0003900000 */
[----:B------:R-:W2:Y:S02]  /*252f0*/  @!P0 SYNCS.PHASECHK.TRANS64 P0, [R5+URZ], R2 ;  /* 0x00000002050085a7 */ /* 0x000ea4000800007f */
[----:B--2---:R-:W-:Y:S05]  /*25300*/  @!P0 BRA `(.L_x_1699) ;  /* 0xfffffffc00f08947 */ /* 0x004fea000383ffff */
[----:B------:R-:W-:Y:S05]  /*25310*/  BRA `(.L_x_1841) ;  /* 0xffffffc400107947 */ /* 0x000fea000383ffff */
.L_x_1842:
        /* <DEDUP_REMOVED lines=14> */
.L_x_2706:


//--------------------- .text._ZN7cutlass13device_kernelIN5flash11enable_sm90INS1_16FlashAttnFwdSm90INS1_25CollectiveMainloopFwdSm90ILi2EN4cute5tupleIJNS5_1CILi1EEES8_S8_EEENS6_IJNS7_ILi192EEENS7_ILi128EEENS7_ILi64EEEEEELi64ENS_10bfloat16_tEfNS_4arch4Sm90ELb1ELb0ELb1ELb0ELb0ELb0ELb0ELb1ELb1ELb1ELb1ELb0EEENS1_21CollectiveEpilogueFwdINS6_IJSA_SC_SB_EEES9_SE_SG_Li384ELb0ELb1ELb1ELb0EEENS1_19SingleTileSchedulerILb0ELb1ELb1ELi192EEEEEEEEEvNT_6ParamsE --------------------------
	.section	.text._ZN7cutlass13device_kernelIN5flash11enable_sm90INS1_16FlashAttnFwdSm90INS1_25CollectiveMainloopFwdSm90ILi2EN4cute5tupleIJNS5_1CILi1EEES8_S8_EEENS6_IJNS7_ILi192EEENS7_ILi128EEENS7_ILi64EEEEEELi64ENS_10bfloat16_tEfNS_4arch4Sm90ELb1ELb0ELb1ELb0ELb0ELb0ELb0ELb1ELb1ELb1ELb1ELb0EEENS1_21CollectiveEpilogueFwdINS6_IJSA_SC_SB_EEES9_SE_SG_Li384ELb0ELb1ELb1ELb0EEENS1_19SingleTileSchedulerILb0ELb1ELb1ELi192EEEEEEEEEvNT_6ParamsE,"ax",@progbits
	.align	128
.text._ZN7cutlass13device_kernelIN5flash11enable_sm90INS1_16FlashAttnFwdSm90INS1_25CollectiveMainloopFwdSm90ILi2EN4cute5tupleIJNS5_1CILi1EEES8_S8_EEENS6_IJNS7_ILi192EEENS7_ILi128EEENS7_ILi64EEEEEELi64ENS_10bfloat16_tEfNS_4arch4Sm90ELb1ELb0ELb1ELb0ELb0ELb0ELb0ELb1ELb1ELb1ELb1ELb0EEENS1_21CollectiveEpilogueFwdINS6_IJSA_SC_SB_EEES9_SE_SG_Li384ELb0ELb1ELb1ELb0EEENS1_19SingleTileSchedulerILb0ELb1ELb1ELi192EEEEEEEEEvNT_6ParamsE:
        .type           _ZN7cutlass13device_kernelIN5flash11enable_sm90INS1_16FlashAttnFwdSm90INS1_25CollectiveMainloopFwdSm90ILi2EN4cute5tupleIJNS5_1CILi1EEES8_S8_EEENS6_IJNS7_ILi192EEENS7_ILi128EEENS7_ILi64EEEEEELi64ENS_10bfloat16_tEfNS_4arch4Sm90ELb1ELb0ELb1ELb0ELb0ELb0ELb0ELb1ELb1ELb1ELb1ELb0EEENS1_21CollectiveEpilogueFwdINS6_IJSA_SC_SB_EEES9_SE_SG_Li384ELb0ELb1ELb1ELb0EEENS1_19SingleTileSchedulerILb0ELb1ELb1ELi192EEEEEEEEEvNT_6ParamsE,@function
        .size           _ZN7cutlass13device_kernelIN5flash11enable_sm90INS1_16FlashAttnFwdSm90INS1_25CollectiveMainloopFwdSm90ILi2EN4cute5tupleIJNS5_1CILi1EEES8_S8_EEENS6_IJNS7_ILi192EEENS7_ILi128EEENS7_ILi64EEEEEELi64ENS_10bfloat16_tEfNS_4arch4Sm90ELb1ELb0ELb1ELb0ELb0ELb0ELb0ELb1ELb1ELb1ELb1ELb0EEENS1_21CollectiveEpilogueFwdINS6_IJSA_SC_SB_EEES9_SE_SG_Li384ELb0ELb1ELb1ELb0EEENS1_19SingleTileSchedulerILb0ELb1ELb1ELi192EEEEEEEEEvNT_6ParamsE,(.L_x_2707 - _ZN7cutlass13device_kernelIN5flash11enable_sm90INS1_16FlashAttnFwdSm90INS1_25CollectiveMainloopFwdSm90ILi2EN4cute5tupleIJNS5_1CILi1EEES8_S8_EEENS6_IJNS7_ILi192EEENS7_ILi128EEENS7_ILi64EEEEEELi64ENS_10bfloat16_tEfNS_4arch4Sm90ELb1ELb0ELb1ELb0ELb0ELb0ELb0ELb1ELb1ELb1ELb1ELb0EEENS1_21CollectiveEpilogueFwdINS6_IJSA_SC_SB_EEES9_SE_SG_Li384ELb0ELb1ELb1ELb0EEENS1_19SingleTileSchedulerILb0ELb1ELb1ELi192EEEEEEEEEvNT_6ParamsE)
        .other          _ZN7cutlass13device_kernelIN5flash11enable_sm90INS1_16FlashAttnFwdSm90INS1_25CollectiveMainloopFwdSm90ILi2EN4cute5tupleIJNS5_1CILi1EEES8_S8_EEENS6_IJNS7_ILi192EEENS7_ILi128EEENS7_ILi64EEEEEELi64ENS_10bfloat16_tEfNS_4arch4Sm90ELb1ELb0ELb1ELb0ELb0ELb0ELb0ELb1ELb1ELb1ELb1ELb0EEENS1_21CollectiveEpilogueFwdINS6_IJSA_SC_SB_EEES9_SE_SG_Li384ELb0ELb1ELb1ELb0EEENS1_19SingleTileSchedulerILb0ELb1ELb1ELi192EEEEEEEEEvNT_6ParamsE,@"STO_CUDA_ENTRY STV_DEFAULT"
_ZN7cutlass13device_kernelIN5flash11enable_sm90INS1_16FlashAttnFwdSm90INS1_25CollectiveMainloopFwdSm90ILi2EN4cute5tupleIJNS5_1CILi1EEES8_S8_EEENS6_IJNS7_ILi192EEENS7_ILi128EEENS7_ILi64EEEEEELi64ENS_10bfloat16_tEfNS_4arch4Sm90ELb1ELb0ELb1ELb0ELb0ELb0ELb0ELb1ELb1ELb1ELb1ELb0EEENS1_21CollectiveEpilogueFwdINS6_IJSA_SC_SB_EEES9_SE_SG_Li384ELb0ELb1ELb1ELb0EEENS1_19SingleTileSchedulerILb0ELb1ELb1ELi192EEEEEEEEEvNT_6ParamsE:
        /* <DEDUP_REMOVED lines=17> */
.L_x_1844:
[----:B------:R-:W-:Y:S05]  /*0110*/  BSYNC B0 ;  /* 0x0000000000007941 */ /* 0x000fea0003800000 */
.L_x_1843:
        /* <DEDUP_REMOVED lines=41> */
.L_x_1845:
        /* <DEDUP_REMOVED lines=22> */
.L_x_1846:
        /* <DEDUP_REMOVED lines=18> */
.L_x_1847:
        /* <DEDUP_REMOVED lines=22> */
.L_x_1848:
        /* <DEDUP_REMOVED lines=22> */
.L_x_1849:
        /* <DEDUP_REMOVED lines=9> */
.L_x_1852:
        /* <DEDUP_REMOVED lines=21> */
[----:B------:R-:W0:Y:S01]  /*0ad0*/  S2UR UR41, SR_CTAID.X ;  /* 0x00000000002979c3 */ /* 0x000e220000002500 */
[----:B------:R-:W-:Y:S01]  /*0ae0*/  ULDC UR4, c[0x0][0x448] ;  /* 0x0001120000047ab9 */ /* 0x000fe20000000800 */
[----:B------:R-:W-:Y:S01]  /*0af0*/  ULDC UR37, c[0x0][0x424] ;  /* 0x0001090000257ab9 */ /* 0x000fe20000000800 */
[----:B------:R-:W-:Y:S01]  /*0b00*/  UISETP.NE.AND UP1, UPT, UR4, 0x1, UPT ;  /* 0x000000010400788c */ /* 0x000fe2000bf25270 */
[----:B------:R-:W-:Y:S02]  /*0b10*/  ULDC UR7, c[0x0][0x288] ;  /* 0x0000a20000077ab9 */ /* 0x000fe40000000800 */
[----:B------:R-:W-:Y:S01]  /*0b20*/  ULDC.64 UR4, c[0x0][0x418] ;  /* 0x0001060000047ab9 */ /* 0x000fe20000000a00 */
[----:B------:R-:W-:Y:S02]  /*0b30*/  UIADD3 UR7, -UR7, 0x80, URZ ;  /* 0x0000008007077890 */ /* 0x000fe4000fffe13f */
[----:B------:R-:W-:Y:S01]  /*0b40*/  UISETP.NE.U32.AND UP0, UPT, UR4, URZ, UPT ;  /* 0x0000003f0400728c */ /* 0x000fe2000bf05070 */
[----:B------:R-:W-:Y:S01]  /*0b50*/  ULDC UR8, c[0x0][0x2f0] ;  /* 0x0000bc0000087ab9 */ /* 0x000fe20000000800 */
[----:B------:R-:W-:-:S02]  /*0b60*/  USHF.R.U32.HI UR10, URZ, 0x10, UR38 ;  /* 0x000000103f0a7899 */ /* 0x000fc40008011626 */
[----:B------:R-:W-:Y:S01]  /*0b70*/  UISETP.NE.AND.EX UP0, UPT, UR5, URZ, UPT, UP0 ;  /* 0x0000003f0500728c */ /* 0x000fe2000bf05300 */
[----:B------:R-:W-:Y:S02]  /*0b80*/  @UP1 ULDC UR9, c[0x0][0x450] ;  /* 0x0001140000091ab9 */ /* 0x000fe40000000800 */
[----:B------:R-:W-:Y:S01]  /*0b90*/  @UP1 ULDC UR5, c[0x0][0x44c] ;  /* 0x0001130000051ab9 */ /* 0x000fe20000000800 */
[----:B------:R-:W-:Y:S02]  /*0ba0*/  USEL UR37, UR37, 0x1, UP0 ;  /* 0x0000000125257887 */ /* 0x000fe40008000000 */
[----:B------:R-:W-:Y:S02]  /*0bb0*/  ULOP3.LUT UR38, UR38, 0xffff, URZ, 0xc0, !UPT ;  /* 0x0000ffff26267892 */ /* 0x000fe4000f8ec03f */
[----:B------:R-:W-:Y:S02]  /*0bc0*/  UIMAD UR7, UR37, UR8, UR7 ;  /* 0x00000008250772a4 */ /* 0x000fe4000f8e0207 */
[----:B0-----:R-:W-:-:S04]  /*0bd0*/  UIMAD UR41, UR41, 0xc0, URZ ;  /* 0x000000c0292978a4 */ /* 0x001fc8000f8e023f */
[----:B------:R-:W-:Y:S02]  /*0be0*/  @UP1 UIADD3 UR4, UR41, 0xbf, URZ ;  /* 0x000000bf29041890 */ /* 0x000fe4000fffe03f */
[----:B------:R-:W-:Y:S02]  /*0bf0*/  UIADD3 UR6, UR41, 0xbf, URZ ;  /* 0x000000bf29067890 */ /* 0x000fe4000fffe03f */
[----:B------:R-:W-:Y:S02]  /*0c00*/  UIMAD.WIDE.U32 UR4, UR4, UR5, URZ ;  /* 0x00000005040472a5 */ /* 0x000fe4000f8e003f */
[----:B------:R-:W-:Y:S02]  /*0c10*/  UIMAD UR4, UR37, UR8, 0x7f ;  /* 0x0000007f250474a4 */ /* 0x000fe4000f8e0208 */
[----:B------:R-:W-:Y:S02]  /*0c20*/  @UP1 USHF.R.U32.HI UR6, URZ, UR9, UR5 ;  /* 0x000000093f061299 */ /* 0x000fe40008011605 */
[----:B------:R-:W-:-:S02]  /*0c30*/  USHF.R.S32.HI UR5, URZ, 0x1f, UR4 ;  /* 0x0000001f3f057899 */ /* 0x000fc40008011404 */
[----:B------:R-:W-:Y:S02]  /*0c40*/  UIADD3 UR6, UR7, UR6, URZ ;  /* 0x0000000607067290 */ /* 0x000fe4000fffe03f */
[----:B------:R-:W-:Y:S02]  /*0c50*/  ULEA.HI UR5, UR5, UR4, URZ, 0x7 ;  /* 0x0000000405057291 */ /* 0x000fe4000f8f383f */
[----:B------:R-:W-:Y:S02]  /*0c60*/  USHF.R.S32.HI UR7, URZ, 0x1f, UR6 ;  /* 0x0000001f3f077899 */ /* 0x000fe40008011406 */
[----:B------:R-:W-:Y:S02]  /*0c70*/  USHF.R.S32.HI UR5, URZ, 0x7, UR5 ;  /* 0x000000073f057899 */ /* 0x000fe40008011405 */
[----:B------:R-:W-:Y:S01]  /*0c80*/  ULEA.HI UR7, UR7, UR6, URZ, 0x7 ;  /* 0x0000000607077291 */ /* 0x000fe2000f8f383f */
[----:B------:R-:W-:-:S03]  /*0c90*/  UMOV UR4, URZ ;  /* 0x0000003f00047c82 */ /* 0x000fc60008000000 */
[----:B------:R-:W-:-:S04]  /*0ca0*/  USHF.R.S32.HI UR7, URZ, 0x7, UR7 ;  /* 0x000000073f077899 */ /* 0x000fc80008011407 */
[----:B------:R-:W-:-:S04]  /*0cb0*/  UISETP.LT.AND UP0, UPT, UR5, UR7, UPT ;  /* 0x000000070500728c */ /* 0x000fc8000bf01270 */
[----:B------:R-:W-:Y:S02]  /*0cc0*/  USEL UR9, UR5, UR7, UP0 ;  /* 0x0000000705097287 */ /* 0x000fe40008000000 */
[----:B------:R-:W-:Y:S02]  /*0cd0*/  UISETP.NE.AND UP0, UPT, UR10, URZ, UPT ;  /* 0x0000003f0a00728c */ /* 0x000fe4000bf05270 */
[----:B------:R-:W-:-:S06]  /*0ce0*/  UISETP.GE.AND UP1, UPT, UR9, 0x1, UPT ;  /* 0x000000010900788c */ /* 0x000fcc000bf26270 */
[----:B------:R-:W-:-:S03]  /*0cf0*/  PLOP3.LUT P0, PT, PT, PT, UP1, 0x80, 0x0 ;  /* 0x000000000000781c */ /* 0x000fc60003f0f018 */
[----:B------:R-:W-:-:S10]  /*0d00*/  @!UP0 ULDC UR10, c[0x0][0x9f0] ;  /* 0x00027c00000a8ab9 */ /* 0x000fd40000000800 */
[----:B------:R-:W-:Y:S05]  /*0d10*/  @!P0 BRA `(.L_x_1854) ;  /* 0x0000000000848947 */ /* 0x000fea0003800000 */
[----:B------:R-:W-:Y:S01]  /*0d20*/  IMAD.U32 R4, RZ, RZ, UR10 ;  /* 0x0000000aff047e24 */ /* 0x000fe2000f8e00ff */
[----:B------:R-:W-:Y:S01]  /*0d30*/  UIADD3 UR6, UR10, -0x1, UR9 ;  /* 0xffffffff0a067890 */ /* 0x000fe2000fffe009 */
[----:B------:R-:W-:-:S03]  /*0d40*/  UMOV UR4, URZ ;  /* 0x0000003f00047c82 */ /* 0x000fc60008000000 */
[-C--:B------:R-:W-:Y:S02]  /*0d50*/  IABS R0, R4.reuse ;  /* 0x0000000400007213 */ /* 0x080fe40000000000 */
[----:B------:R-:W-:Y:S01]  /*0d60*/  IMAD.U32 R5, RZ, RZ, UR6 ;  /* 0x00000006ff057e24 */ /* 0x000fe2000f8e00ff */
[----:B------:R-:W-:Y:S01]  /*0d70*/  IABS R6, R4 ;  /* 0x0000000400067213 */ /* 0x000fe20000000000 */
[----:B------:R-:W-:Y:S01]  /*0d80*/  ULOP3.LUT UR6, UR6, UR10, URZ, 0x3c, !UPT ;  /* 0x0000000a06067292 */ /* 0x000fe2000f8e3c3f */
[----:B------:R-:W-:Y:S02]  /*0d90*/  R2UR UR11, R0 ;  /* 0x00000000000b72ca */ /* 0x000fe400000e0000 */
[----:B------:R-:W-:-:S05]  /*0da0*/  IABS R5, R5 ;  /* 0x0000000500057213 */ /* 0x000fca0000000000 */
[----:B------:R-:W-:-:S05]  /*0db0*/  IMAD.MOV.U32 R4, RZ, RZ, R5 ;  /* 0x000000ffff047224 */ /* 0x000fca00078e0005 */
[----:B------:R-:W-:Y:S01]  /*0dc0*/  R2UR UR8, R4 ;  /* 0x00000000040872ca */ /* 0x000fe200000e0000 */
[----:B------:R-:W0:Y:S08]  /*0dd0*/  I2F.RP R0, UR11 ;  /* 0x0000000b00007d06 */ /* 0x000e300008209400 */
[----:B0-----:R-:W0:Y:S02]  /*0de0*/  MUFU.RCP R0, R0 ;  /* 0x0000000000007308 */ /* 0x001e240000001000 */
[----:B0-----:R-:W-:-:S02]  /*0df0*/  VIADD R3, R0, 0xffffffe ;  /* 0x0ffffffe00037836 */ /* 0x001fc40000000000 */
        /* <DEDUP_REMOVED lines=19> */
.L_x_1854:
[----:B------:R-:W-:Y:S02]  /*0f30*/  UIMAD UR38, UR38, UR4, URZ ;  /* 0x00000004262672a4 */ /* 0x000fe4000f8e023f */
[----:B------:R-:W-:Y:S01]  /*0f40*/  IMAD.U32 R3, RZ, RZ, UR4 ;  /* 0x00000004ff037e24 */ /* 0x000fe2000f8e00ff */
[----:B------:R-:W-:Y:S01]  /*0f50*/  MOV R0, UR9 ;  /* 0x0000000900007c02 */ /* 0x000fe20008000f00 */
[----:B------:R-:W-:Y:S01]  /*0f60*/  VIADD R18, R2, 0xffffff80 ;  /* 0xffffff8002127836 */ /* 0x000fe20000000000 */
[----:B------:R-:W-:Y:S02]  /*0f70*/  PLOP3.LUT P0, PT, PT, PT, PT, 0x80, 0x0 ;  /* 0x000000000000781c */ /* 0x000fe40003f0f070 */
[----:B------:R-:W-:Y:S02]  /*0f80*/  CS2R R118, SRZ ;  /* 0x0000000000767805 */ /* 0x000fe4000001ff00 */
[----:B------:R-:W-:Y:S01]  /*0f90*/  VIADDMNMX R0, R3, UR38, R0, PT ;  /* 0x0000002603007c46 */ /* 0x000fe2000b800100 */
[----:B------:R-:W-:Y:S01]  /*0fa0*/  IMAD.MOV.U32 R3, RZ, RZ, RZ ;  /* 0x000000ffff037224 */ /* 0x000fe200078e00ff */
[----:B------:R-:W-:-:S02]  /*0fb0*/  CS2R R116, SRZ ;  /* 0x0000000000747805 */ /* 0x000fc4000001ff00 */
[----:B------:R-:W-:Y:S02]  /*0fc0*/  CS2R R114, SRZ ;  /* 0x0000000000727805 */ /* 0x000fe4000001ff00 */
[----:B------:R-:W-:Y:S01]  /*0fd0*/  R2UR UR43, R0 ;  /* 0x00000000002b72ca */ /* 0x000fe200000e0000 */
        /* <DEDUP_REMOVED lines=11> */
[----:B------:R-:W-:Y:S01]  /*1090*/  CS2R R92, SRZ ;  /* 0x00000000005c7805 */ /* 0x000fe2000001ff00 */
[----:B------:R-:W-:Y:S01]  /*10a0*/  UISETP.GT.AND UP0, UPT, UR43, UR38, UPT ;  /* 0x000000262b00728c */ /* 0x000fe2000bf04270 */
[----:B------:R-:W-:Y:S02]  /*10b0*/  CS2R R90, SRZ ;  /* 0x00000000005a7805 */ /* 0x000fe4000001ff00 */
[----:B------:R-:W-:-:S03]  /*10c0*/  CS2R R88, SRZ ;  /* 0x0000000000587805 */ /* 0x000fc6000001ff00 */
[----:B------:R-:W-:-:S13]  /*10d0*/  PLOP3.LUT P1, PT, PT, PT, UP0, 0x80, 0x0 ;  /* 0x000000000000781c */ /* 0x000fda0003f2f008 */
[----:B------:R-:W-:Y:S05]  /*10e0*/  @!P1 BRA `(.L_x_1855) ;  /* 0x0000008800349947 */ /* 0x000fea0003800000 */
        /* <DEDUP_REMOVED lines=26> */
[----:B------:R-:W-:Y:S01]  /*1290*/  MOV R12, 0x1 ;  /* 0x00000001000c7802 */ /* 0x000fe20000000f00 */
[----:B------:R-:W-:Y:S02]  /*12a0*/  IMAD.U32 R6, RZ, RZ, UR4 ;  /* 0x00000004ff067e24 */ /* 0x000fe4000f8e00ff */
[----:B------:R-:W-:-:S02]  /*12b0*/  IMAD.U32 R7, RZ, RZ, UR5 ;  /* 0x00000005ff077e24 */ /* 0x000fc4000f8e00ff */
[----:B------:R-:W-:Y:S02]  /*12c0*/  IMAD.U32 R11, RZ, RZ, UR7 ;  /* 0x00000007ff0b7e24 */ /* 0x000fe4000f8e00ff */
[----:B------:R-:W-:Y:S02]  /*12d0*/  IMAD.MOV.U32 R8, RZ, RZ, 0x70 ;  /* 0x00000070ff087424 */ /* 0x000fe400078e00ff */
[----:B0-----:R-:W-:-:S07]  /*12e0*/  IMAD.MOV.U32 R13, RZ, RZ, RZ ;  /* 0x000000ffff0d7224 */ /* 0x001fce00078e00ff */
[----:B------:R-:W-:-:S07]  /*12f0*/  LEPC R20, `(.L_x_1856) ;  /* 0x000000001014794e */ /* 0x000fce0000000000 */
[----:B-1----:R-:W-:Y:S05]  /*1300*/  CALL.ABS.NOINC R14 ;  /* 0x000000000e007343 */ /* 0x002fea0003c00000 */
.L_x_1856:
[----:B------:R-:W-:-:S04]  /*1310*/  SHF.L.U32 R0, RZ, 0x1f, RZ ;  /* 0x0000001fff007819 */ /* 0x000fc800000006ff */
[----:B------:R-:W0:Y:S02]  /*1320*/  SYNCS.PHASECHK.TRANS64.TRYWAIT P0, [UR39+0x16800], R0 ;  /* 0x01680000ff0075a7 */ /* 0x000e240008000167 */
[----:B0-----:R-:W-:Y:S05]  /*1330*/  @!P0 BRA `(.L_x_1857) ;  /* 0x000000cc00b48947 */ /* 0x001fea0003800000 */
.L_x_1962:
[----:B------:R-:W-:-:S06]  /*1340*/  ULOP3.LUT UR4, UR42, 0x1, URZ, 0xfc, !UPT ;  /* 0x000000012a047892 */ /* 0x000fcc000f8efc3f */
[----:B0-----:R-:W-:-:S05]  /*1350*/  IMAD.U32 R3, RZ, RZ, UR4 ;  /* 0x00000004ff037e24 */ /* 0x001fca000f8e00ff */
[----:B------:R-:W-:-:S13]  /*1360*/  ISETP.NE.AND P0, PT, R3, 0x3, PT ;  /* 0x000000030300780c */ /* 0x000fda0003f05270 */
[----:B------:R-:W-:Y:S05]  /*1370*/  @!P0 BRA `(.L_x_1858) ;  /* 0x0000000000048947 */ /* 0x000fea0003800000 */
[----:B------:R-:W-:Y:S01]  /*1380*/  BPT.TRAP 0x1 ;  /* 0x000000040000795c */ /* 0x000fe20000300000 */
.L_x_1858:
[----:B------:R0:W1:Y:S01]  /*1390*/  SYNCS.PHASECHK.TRANS64.TRYWAIT P2, [UR39+0x16830], R0 ;  /* 0x01683000ff0075a7 */ /* 0x0000620008040167 */
[----:B------:R-:W-:Y:S05]  /*13a0*/  @!P0 BRA `(.L_x_1859) ;  /* 0x0000000000048947 */ /* 0x000fea0003800000 */
[----:B------:R-:W-:Y:S01]  /*13b0*/  BPT.TRAP 0x1 ;  /* 0x000000040000795c */ /* 0x000fe20000300000 */
.L_x_1859:
[----:B------:R-:W-:Y:S01]  /*13c0*/  IMAD.U32 R6, RZ, RZ, UR44 ;  /* 0x0000002cff067e24 */ /* 0x000fe2000f8e00ff */
[----:B------:R-:W-:-:S04]  /*13d0*/  ISETP.NE.AND P1, PT, R17, RZ, PT ;  /* 0x000000ff1100720c */ /* 0x000fc80003f25270 */
[----:B------:R-:W-:Y:S01]  /*13e0*/  LOP3.LUT R6, R6, 0x10000, RZ, 0xfc, !PT ;  /* 0x0001000006067812 */ /* 0x000fe200078efcff */
[----:B-1----:R-:W-:Y:S08]  /*13f0*/  @P2 BRA `(.L_x_1860) ;  /* 0x0000000000082947 */ /* 0x002ff00003800000 */
[----:B------:R-:W1:Y:S02]  /*1400*/  SYNCS.PHASECHK.TRANS64.TRYWAIT P2, [UR39+0x16830], R0 ;  /* 0x01683000ff0075a7 */ /* 0x000e640008040167 */
[----:B-1----:R-:W-:Y:S05]  /*1410*/  @!P2 BRA `(.L_x_1861) ;  /* 0x000000cc0094a947 */ /* 0x002fea0003800000 */
.L_x_1860:
[----:B------:R-:W-:Y:S05]  /*1420*/  WARPSYNC.ALL ;  /* 0x0000000000007948 */ /* 0x000fea0003800000 */
[----:B------:R-:W-:Y:S01]  /*1430*/  IMAD.MOV.U32 R7, RZ, RZ, 0x40000040 ;  /* 0x40000040ff077424 */ /* 0x000fe200078e00ff */
[----:B------:R-:W-:Y:S01]  /*1440*/  UIADD3 UR4, UR39, 0xe400, URZ ;  /* 0x0000e40027047890 */ /* 0x000fe2000fffe03f */
[C---:B------:R-:W-:Y:S01]  /*1450*/  R2UR UR8, R6.reuse ;  /* 0x00000000060872ca */ /* 0x040fe200000e0000 */
[----:B------:R-:W-:Y:S02]  /*1460*/  WARPGROUP.ARRIVE ;  /* 0x00000000000079c5 */ /* 0x000fe40000000000 */
[----:B------:R-:W-:Y:S01]  /*1470*/  R2UR UR9, R7 ;  /* 0x00000000070972ca */ /* 0x000fe200000e0000 */
[----:B------:R-:W-:Y:S01]  /*1480*/  USHF.R.U32.HI UR4, URZ, 0x4, UR4 ;  /* 0x000000043f047899 */ /* 0x000fe20008011604 */
[----:B------:R-:W-:Y:S01]  /*1490*/  R2UR UR16, R6 ;  /* 0x00000000061072ca */ /* 0x000fe200000e0000 */
[----:B------:R-:W-:Y:S01]  /*14a0*/  UMOV UR11, 0x40000040 ;  /* 0x40000040000b7882 */ /* 0x000fe20000000000 */
[----:B------:R-:W-:Y:S01]  /*14b0*/  UMOV UR13, 0x40000040 ;  /* 0x40000040000d7882 */ /* 0x000fe20000000000 */
[----:B------:R-:W-:Y:S01]  /*14c0*/  ULOP3.LUT UR4, UR4, 0x3fff, URZ, 0xc0, !UPT ;  /* 0x00003fff04047892 */ /* 0x000fe2000f8ec03f */
[----:B------:R-:W-:Y:S01]  /*14d0*/  LOP3.LUT R5, R22, 0xffffff80, RZ, 0xc0, !PT ;  /* 0xffffff8016057812 */ /* 0x000fe200078ec0ff */
[----:B------:R-:W-:Y:S01]  /*14e0*/  UMOV UR15, 0x40000040 ;  /* 0x40000040000f7882 */ /* 0x000fe20000000000 */
[----:B------:R-:W-:Y:S01]  /*14f0*/  UMOV UR17, 0x40000040 ;  /* 0x4000004000117882 */ /* 0x000fe20000000000 */
[----:B------:R-:W-:Y:S01]  /*1500*/  ULOP3.LUT UR24, UR4, 0x10000, URZ, 0xfc, !UPT ;  /* 0x0001000004187892 */ /* 0x000fe2000f8efc3f */
[----:B------:R-:W-:Y:S01]  /*1510*/  LEA.HI R91, R91, R18, RZ, 0x2 ;  /* 0x000000125b5b7211 */ /* 0x000fe200078f10ff */
[----:B------:R-:W-:Y:S01]  /*1520*/  UMOV UR19, 0x40000040 ;  /* 0x4000004000137882 */ /* 0x000fe20000000000 */
[C---:B------:R-:W-:Y:S01]  /*1530*/  IMAD.IADD R5, R18.reuse, 0x1, -R5 ;  /* 0x0000000112057824 */ /* 0x040fe200078e0a05 */
[----:B------:R-:W-:Y:S01]  /*1540*/  UIADD3 UR14, UR24, 0x4, URZ ;  /* 0x00000004180e7890 */ /* 0x000fe2000fffe03f */
[----:B------:R-:W-:Y:S01]  /*1550*/  LOP3.LUT R91, R91, 0xfffffffc, RZ, 0xc0, !PT ;  /* 0xfffffffc5b5b7812 */ /* 0x000fe200078ec0ff */
[----:B------:R-:W-:Y:S01]  /*1560*/  UIADD3 UR12, UR16, 0x4, URZ ;  /* 0x00000004100c7890 */ /* 0x000fe2000fffe03f */
[----:B------:R-:W-:Y:S01]  /*1570*/  IMAD.HI R10, R19, 0x55555556, RZ ;  /* 0x55555556130a7827 */ /* 0x000fe200078e02ff */
[----:B------:R-:W-:Y:S01]  /*1580*/  UMOV UR10, UR24 ;  /* 0x00000018000a7c82 */ /* 0x000fe20008000000 */
[----:B------:R-:W-:Y:S01]  /*1590*/  UIADD3 UR18, UR24, 0x6, URZ ;  /* 0x0000000618127890 */ /* 0x000fe2000fffe03f */
[----:B------:R-:W-:Y:S01]  /*15a0*/  HGMMA.64x128x16.F32.BF16 R24, gdesc[UR8], RZ, !UPT, gsb0 ;  /* 0x01e00000081879f0 */ /* 0x000fe2000c0018ff */
[----:B------:R-:W-:Y:S01]  /*15b0*/  UIADD3 UR8, UR16, 0x2, URZ ;  /* 0x0000000210087890 */ /* 0x000fe2000fffe03f */
[----:B01----:R-:W-:Y:S01]  /*15c0*/  SHF.R.S32.HI R0, RZ, 0x1f, R5 ;  /* 0x0000001fff007819 */ /* 0x003fe20000011405 */
[----:B------:R-:W-:Y:S01]  /*15d0*/  UIADD3 UR10, UR24, 0x2, URZ ;  /* 0x00000002180a7890 */ /* 0x000fe2000fffe03f */
[----:B------:R-:W-:Y:S01]  /*15e0*/  IADD3 R91, R18, -R91, RZ ;  /* 0x8000005b125b7210 */ /* 0x000fe20007ffe0ff */
[----:B------:R-:W-:Y:S01]  /*15f0*/  UMOV UR9, 0x40000040 ;  /* 0x4000004000097882 */ /* 0x000fe20000000000 */
[----:B------:R-:W-:Y:S01]  /*1600*/  UMOV UR11, 0x40000040 ;  /* 0x40000040000b7882 */ /* 0x000fe20000000000 */
[----:B------:R-:W-:Y:S01]  /*1610*/  UIADD3 UR16, UR16, 0x6, URZ ;  /* 0x0000000610107890 */ /* 0x000fe2000fffe03f */
[CC--:B------:R-:W-:Y:S01]  /*1620*/  LEA.HI R8, R0.reuse, R5.reuse, RZ, 0x2 ;  /* 0x0000000500087211 */ /* 0x0c0fe200078f10ff */
[----:B------:R-:W-:Y:S01]  /*1630*/  ULDC UR4, c[0x0][0x448] ;  /* 0x0001120000047ab9 */ /* 0x000fe20000000800 */
[----:B------:R-:W-:Y:S01]  /*1640*/  LEA.HI R4, R0, R5, RZ, 0x5 ;  /* 0x0000000500047211 */ /* 0x000fe200078f28ff */
[----:B------:R-:W-:Y:S01]  /*1650*/  UISETP.NE.AND UP0, UPT, UR4, 0x1, UPT ;  /* 0x000000010400788c */ /* 0x000fe2000bf05270 */
[--C-:B------:R-:W-:Y:S01]  /*1660*/  SHF.R.S32.HI R0, RZ, 0x2, R8.reuse ;  /* 0x00000002ff007819 */ /* 0x100fe20000011408 */
[----:B------:R-:W-:Y:S01]  /*1670*/  ULDC UR6, c[0x0][0x2f0] ;  /* 0x0000bc0000067ab9 */ /* 0x000fe20000000800 */
[----:B------:R-:W-:Y:S01]  /*1680*/  SHF.R.S32.HI R17, RZ, 0x1f, R8 ;  /* 0x0000001fff117819 */ /* 0x000fe20000011408 */
[----:B------:R-:W-:Y:S01]  /*1690*/  UMOV UR4, 0xffffff80 ;  /* 0xffffff8000047882 */ /* 0x000fe20000000000 */
[----:B------:R-:W-:Y:S01]  /*16a0*/  SHF.R.S32.HI R4, RZ, 0x5, R4 ;  /* 0x00000005ff047819 */ /* 0x000fe20000011404 */
[----:B------:R-:W-:Y:S01]  /*16b0*/  UIMAD UR4, UR43, UR4, 0x80 ;  /* 0x000000802b0474a4 */ /* 0x000fe2000f8e0204 */
[----:B------:R-:W-:Y:S01]  /*16c0*/  LEA.HI R17, R17, R0, RZ, 0x3 ;  /* 0x0000000011117211 */ /* 0x000fe200078f18ff */
[----:B------:R-:W-:Y:S01]  /*16d0*/  ULDC UR7, c[0x0][0x288] ;  /* 0x0000a20000077ab9 */ /* 0x000fe20000000800 */
[----:B------:R-:W-:Y:S01]  /*16e0*/  LEA R12, R4, UR41, 0x4 ;  /* 0x00000029040c7c11 */ /* 0x000fe2000f8e20ff */
[----:B------:R-:W-:Y:S01]  /*16f0*/  UIADD3 UR26, UR43, -0x2, URZ ;  /* 0xfffffffe2b1a7890 */ /* 0x000fe2000fffe03f */
[----:B------:R-:W-:Y:S01]  /*1700*/  LEA.HI R10, R10, R10, RZ, 0x1 ;  /* 0x0000000a0a0a7211 */ /* 0x000fe200078f08ff */
[----:B------:R-:W-:Y:S01]  /*1710*/  @UP0 ULDC UR5, c[0x0][0x44c] ;  /* 0x0001130000050ab9 */ /* 0x000fe20000000800 */
[----:B------:R-:W-:-:S02]  /*1720*/  LOP3.LUT R17, R17, 0xfffffff8, RZ, 0xc0, !PT ;  /* 0xfffffff811117812 */ /* 0x000fc400078ec0ff */
[----:B------:R-:W-:Y:S02]  /*1730*/  CS2R R118, SRZ ;  /* 0x0000000000767805 */ /* 0x000fe4000001ff00 */
[C---:B------:R-:W-:Y:S01]  /*1740*/  LEA.HI R4, R91.reuse, R91, RZ, 0x1 ;  /* 0x0000005b5b047211 */ /* 0x040fe200078f08ff */
[----:B------:R-:W-:Y:S01]  /*1750*/  IMAD R10, R10, -0x3, R19 ;  /* 0xfffffffd0a0a7824 */ /* 0x000fe200078e0213 */
[----:B------:R-:W-:Y:S01]  /*1760*/  IADD3 R17, R12, R0, -R17 ;  /* 0x000000000c117210 */ /* 0x000fe20007ffe811 */
[----:B------:R-:W-:Y:S01]  /*1770*/  IMAD.U32 R12, RZ, RZ, UR6 ;  /* 0x00000006ff0c7e24 */ /* 0x000fe2000f8e00ff */
[----:B------:R-:W-:Y:S02]  /*1780*/  LOP3.LUT R4, R4, 0x1ffffffe, RZ, 0xc0, !PT ;  /* 0x1ffffffe04047812 */ /* 0x000fe400078ec0ff */
[----:B------:R-:W-:Y:S01]  /*1790*/  PLOP3.LUT P2, PT, PT, PT, UP0, 0x80, 0x0 ;  /* 0x000000000000781c */ /* 0x000fe20003f4f008 */
[----:B------:R-:W-:Y:S01]  /*17a0*/  IMAD R17, R10, 0x40, R17 ;  /* 0x000000400a117824 */ /* 0x000fe200078e0211 */
[----:B------:R-:W-:Y:S01]  /*17b0*/  LOP3.LUT R8, R8, 0x7ffffffc, RZ, 0xc0, !PT ;  /* 0x7ffffffc08087812 */ /* 0x000fe200078ec0ff */
[----:B------:R-:W-:-:S04]  /*17c0*/  IMAD.IADD R4, R91, 0x1, -R4 ;  /* 0x000000015b047824 */ /* 0x000fc800078e0a04 */
[----:B------:R-:W-:Y:S02]  /*17d0*/  IMAD R4, R4, 0x8, R17 ;  /* 0x0000000804047824 */ /* 0x000fe400078e0211 */
[----:B------:R-:W-:Y:S02]  /*17e0*/  IMAD.IADD R5, R5, 0x1, -R8 ;  /* 0x0000000105057824 */ /* 0x000fe400078e0a08 */
[----:B------:R-:W-:Y:S02]  /*17f0*/  IMAD.MOV.U32 R20, RZ, RZ, R4 ;  /* 0x000000ffff147224 */ /* 0x000fe400078e0004 */
[----:B------:R-:W-:Y:S01]  /*1800*/  @P2 IMAD.HI.U32 R0, R4, UR5, RZ ;  /* 0x0000000504002c27 */ /* 0x000fe2000f8e00ff */
[----:B------:R-:W-:-:S04]  /*1810*/  @UP0 ULDC UR5, c[0x0][0x450] ;  /* 0x0001140000050ab9 */ /* 0x000fc80000000800 */
[----:B------:R-:W-:Y:S01]  /*1820*/  @P2 SHF.R.U32.HI R20, RZ, UR5, R0 ;  /* 0x00000005ff142c19 */ /* 0x000fe20008011600 */
[----:B------:R-:W-:Y:S02]  /*1830*/  UIADD3 UR5, UR4, 0x1, URZ ;  /* 0x0000000104057890 */ /* 0x000fe4000fffe03f */
[----:B------:R-:W-:Y:S02]  /*1840*/  UIMAD UR4, UR37, UR6, UR4 ;  /* 0x00000006250472a4 */ /* 0x000fe4000f8e0204 */
[----:B------:R-:W0:Y:S01]  /*1850*/  SHFL.IDX PT, R14, R20, RZ, 0x1c1f ;  /* 0x001c1fff140e7589 */ /* 0x000e2200000e0000 */
[----:B------:R-:W-:Y:S01]  /*1860*/  UIMAD UR6, UR37, UR6, -UR7 ;  /* 0x00000006250672a4 */ /* 0x000fe2000f8e0a07 */
[----:B------:R-:W-:Y:S02]  /*1870*/  MOV R10, UR5 ;  /* 0x00000005000a7c02 */ /* 0x000fe40008000f00 */
[----:B------:R-:W-:Y:S01]  /*1880*/  IMAD.U32 R18, RZ, RZ, UR4 ;  /* 0x00000004ff127e24 */ /* 0x000fe2000f8e00ff */
[----:B------:R-:W1:Y:S01]  /*1890*/  SHFL.IDX PT, R20, R20, 0x1, 0x1c1f ;  /* 0x003c1f0014147f89 */ /* 0x000e6200000e0000 */
[----:B------:R-:W-:Y:S01]  /*18a0*/  ULDC UR4, c[0x0][0x988] ;  /* 0x0002620000047ab9 */ /* 0x000fe20000000800 */
[----:B------:R-:W-:-:S02]  /*18b0*/  IMAD R17, R5, -0x2, R10 ;  /* 0xfffffffe05117824 */ /* 0x000fc400078e020a */
[----:B------:R-:W-:Y:S02]  /*18c0*/  IMAD R18, R5, -0x2, R18 ;  /* 0xfffffffe05127824 */ /* 0x000fe400078e0212 */
[----:B------:R-:W-:Y:S01]  /*18d0*/  IMAD R17, R12, UR37, R17 ;  /* 0x000000250c117c24 */ /* 0x000fe2000f8e0211 */
[----:B------:R-:W-:Y:S02]  /*18e0*/  WARPGROUP.DEPBAR.LE gsb0, 0x0 ;  /* 0x00008000000079c5 */ /* 0x000fe40000010000 */
[----:B------:R-:W-:-:S06]  /*18f0*/  WARPGROUP.ARRIVE ;  /* 0x00000000000079c5 */ /* 0x000fcc0000000000 */
[----:B------:R-:W-:Y:S01]  /*1900*/  HGMMA.64x128x16.F32.BF16 R24, gdesc[UR8], R24, gsb0 ;  /* 0x01e00000081879f0 */ /* 0x000fe20008001818 */
[----:B------:R-:W-:Y:S02]  /*1910*/  ULDC UR10, c[0x0][0x9d8] ;  /* 0x00027600000a7ab9 */ /* 0x000fe40000000800 */
        /* <DEDUP_REMOVED lines=8> */
[----:B------:R-:W-:Y:S01]  /*19a0*/  FMUL.FTZ R11, R25, UR10 ;  /* 0x0000000a190b7c20 */ /* 0x000fe20008410000 */
[----:B------:R-:W-:Y:S01]  /*19b0*/  FMUL.FTZ R13, R28, UR10 ;  /* 0x0000000a1c0d7c20 */ /* 0x000fe20008410000 */
[----:B------:R-:W-:Y:S01]  /*19c0*/  FMUL.FTZ R23, R52, UR10 ;  /* 0x0000000a34177c20 */ /* 0x000fe20008410000 */
[----:B------:R-:W-:Y:S01]  /*19d0*/  FMUL.FTZ R52, R68, UR10 ;  /* 0x0000000a44347c20 */ /* 0x000fe20008410000 */
[----:B------:R-:W-:Y:S01]  /*19e0*/  FMUL.FTZ R68, R76, UR10 ;  /* 0x0000000a4c447c20 */ /* 0x000fe20008410000 */
[----:B------:R-:W2:Y:S01]  /*19f0*/  MUFU.TANH R3, R3 ;  /* 0x0000000300037308 */ /* 0x000ea20000002400 */
[----:B------:R-:W-:Y:S01]  /*1a00*/  FMUL.FTZ R76, R80, UR10 ;  /* 0x0000000a504c7c20 */ /* 0x000fe20008410000 */
[----:B------:R-:W-:Y:S01]  /*1a10*/  FMUL.FTZ R25, R29, UR10 ;  /* 0x0000000a1d197c20 */ /* 0x000fe20008410000 */
[----:B------:R-:W-:Y:S01]  /*1a20*/  FMUL.FTZ R80, R81, UR10 ;  /* 0x0000000a51507c20 */ /* 0x000fe20008410000 */
[----:B------:R-:W-:Y:S01]  /*1a30*/  FMUL.FTZ R81, R85, UR10 ;  /* 0x0000000a55517c20 */ /* 0x000fe20008410000 */
[----:B------:R-:W-:-:S02]  /*1a40*/  VIADD R85, R17, -UR7 ;  /* 0x8000000711557c36 */ /* 0x000fc40008000000 */
[----:B------:R-:W-:Y:S01]  /*1a50*/  FMUL.FTZ R15, R32, UR10 ;  /* 0x0000000a200f7c20 */ /* 0x000fe20008410000 */
[----:B------:R-:W-:Y:S01]  /*1a60*/  FMUL.FTZ R32, R33, UR10 ;  /* 0x0000000a21207c20 */ /* 0x000fe20008410000 */
[----:B------:R-:W3:Y:S01]  /*1a70*/  MUFU.TANH R11, R11 ;  /* 0x0000000b000b7308 */ /* 0x000ee20000002400 */
[----:B------:R-:W-:Y:S01]  /*1a80*/  FMUL.FTZ R28, R36, UR10 ;  /* 0x0000000a241c7c20 */ /* 0x000fe20008410000 */
[----:B0-----:R-:W-:Y:S01]  /*1a90*/  VIADDMNMX R85, R14, R85, R18, PT ;  /* 0x000000550e557246 */ /* 0x001fe20003800112 */
[----:B------:R-:W-:Y:S01]  /*1aa0*/  FMUL.FTZ R24, R72, UR10 ;  /* 0x0000000a48187c20 */ /* 0x000fe20008410000 */
[----:B------:R-:W-:Y:S01]  /*1ab0*/  FMUL.FTZ R72, R77, UR10 ;  /* 0x0000000a4d487c20 */ /* 0x000fe20008410000 */
[----:B------:R-:W-:Y:S01]  /*1ac0*/  FMUL.FTZ R10, R30, UR10 ;  /* 0x0000000a1e0a7c20 */ /* 0x000fe20008410000 */
[----:B------:R-:W-:Y:S01]  /*1ad0*/  ISETP.GT.AND P3, PT, R85, RZ, PT ;  /* 0x000000ff5500720c */ /* 0x000fe20003f64270 */
[----:B------:R-:W-:Y:S01]  /*1ae0*/  FMUL.FTZ R9, R37, UR10 ;  /* 0x0000000a25097c20 */ /* 0x000fe20008410000 */
[----:B------:R-:W0:Y:S01]  /*1af0*/  MUFU.TANH R13, R13 ;  /* 0x0000000d000d7308 */ /* 0x000e220000002400 */
[C---:B------:R-:W-:Y:S01]  /*1b00*/  ISETP.GT.AND P4, PT, R85.reuse, 0x1, PT ;  /* 0x000000015500780c */ /* 0x040fe20003f84270 */
[----:B------:R-:W-:Y:S01]  /*1b10*/  FMUL.FTZ R37, R56, UR10 ;  /* 0x0000000a38257c20 */ /* 0x000fe20008410000 */
[----:B------:R-:W-:Y:S01]  /*1b20*/  ISETP.GT.AND P5, PT, R85, 0x8, PT ;  /* 0x000000085500780c */ /* 0x000fe20003fa4270 */
[----:B------:R-:W-:Y:S01]  /*1b30*/  FMUL.FTZ R56, R64, UR10 ;  /* 0x0000000a40387c20 */ /* 0x000fe20008410000 */
[----:B--2---:R-:W-:Y:S01]  /*1b40*/  FSEL R77, R3, -INF , P3 ;  /* 0xff800000034d7808 */ /* 0x004fe20001800000 */
[----:B------:R-:W-:Y:S01]  /*1b50*/  FMUL.FTZ R64, R73, UR10 ;  /* 0x0000000a49407c20 */ /* 0x000fe20008410000 */
[----:B------:R-:W-:Y:S01]  /*1b60*/  FMUL.FTZ R0, R26, UR10 ;  /* 0x0000000a1a007c20 */ /* 0x000fe20008410000 */
[----:B------:R-:W2:Y:S01]  /*1b70*/  MUFU.TANH R25, R25 ;  /* 0x0000001900197308 */ /* 0x000ea20000002400 */
[----:B---3--:R-:W-:Y:S01]  /*1b80*/  FSEL R30, R11, -INF , P4 ;  /* 0xff8000000b1e7808 */ /* 0x008fe20002000000 */
[----:B------:R-:W-:Y:S01]  /*1b90*/  FMUL.FTZ R29, R40, UR10 ;  /* 0x0000000a281d7c20 */ /* 0x000fe20008410000 */
[----:B------:R-:W-:Y:S01]  /*1ba0*/  ISETP.GT.AND P3, PT, R85, 0x9, PT ;  /* 0x000000095500780c */ /* 0x000fe20003f64270 */
[----:B------:R-:W-:Y:S01]  /*1bb0*/  FMUL.FTZ R36, R69, UR10 ;  /* 0x0000000a45247c20 */ /* 0x000fe20008410000 */
[----:B------:R-:W-:Y:S01]  /*1bc0*/  FMNMX.FTZ R26, R77, R30, !PT ;  /* 0x0000001e4d1a7209 */ /* 0x000fe20007810000 */
[----:B------:R-:W-:Y:S01]  /*1bd0*/  FMUL.FTZ R14, R34, UR10 ;  /* 0x0000000a220e7c20 */ /* 0x000fe20008410000 */
[----:B------:R-:W-:Y:S01]  /*1be0*/  ISETP.GT.AND P4, PT, R85, 0x10, PT ;  /* 0x000000105500780c */ /* 0x000fe20003f84270 */
[----:B------:R-:W3:Y:S01]  /*1bf0*/  MUFU.TANH R15, R15 ;  /* 0x0000000f000f7308 */ /* 0x000ee20000002400 */
        /* <DEDUP_REMOVED lines=8> */
[----:B--2---:R-:W-:Y:S01]  /*1c80*/  FSEL R69, R25, -INF , P3 ;  /* 0xff80000019457808 */ /* 0x004fe20001800000 */
[----:B------:R-:W-:Y:S01]  /*1c90*/  FMUL.FTZ R44, R57, UR10 ;  /* 0x0000000a392c7c20 */ /* 0x000fe20008410000 */
[----:B------:R-:W-:Y:S01]  /*1ca0*/  ISETP.GT.AND P3, PT, R85, 0x11, PT ;  /* 0x000000115500780c */ /* 0x000fe20003f64270 */
[----:B------:R-:W-:Y:S01]  /*1cb0*/  FMUL.FTZ R40, R48, UR10 ;  /* 0x0000000a30287c20 */ /* 0x000fe20008410000 */
[----:B------:R-:W-:Y:S01]  /*1cc0*/  FMNMX.FTZ R34, R69, R34, !PT ;  /* 0x0000002245227209 */ /* 0x000fe20007810000 */
        /* <DEDUP_REMOVED lines=9> */
[----:B------:R-:W-:Y:S01]  /*1d60*/  FMUL.FTZ R8, R27, UR10 ;  /* 0x0000000a1b087c20 */ /* 0x000fe20008410000 */
[----:B------:R-:W3:Y:S01]  /*1d70*/  MUFU.TANH R9, R9 ;  /* 0x0000000900097308 */ /* 0x000ee20000002400 */
[----:B0-----:R-:W-:Y:S01]  /*1d80*/  FSEL R61, R32, -INF , P3 ;  /* 0xff800000203d7808 */ /* 0x001fe20001800000 */
[----:B------:R-:W-:Y:S01]  /*1d90*/  FMUL.FTZ R32, R42, UR10 ;  /* 0x0000000a2a207c20 */ /* 0x000fe20008410000 */
[----:B------:R-:W-:Y:S01]  /*1da0*/  ISETP.GT.AND P3, PT, R85, 0x19, PT ;  /* 0x000000195500780c */ /* 0x000fe20003f64270 */
[----:B------:R-:W-:Y:S01]  /*1db0*/  FMUL.FTZ R12, R31, UR10 ;  /* 0x0000000a1f0c7c20 */ /* 0x000fe20008410000 */
[----:B------:R-:W-:Y:S01]  /*1dc0*/  FMNMX.FTZ R34, R61, R34, !PT ;  /* 0x000000223d227209 */ /* 0x000fe20007810000 */
[----:B------:R-:W-:Y:S01]  /*1dd0*/  FMUL.FTZ R22, R35, UR10 ;  /* 0x0000000a23167c20 */ /* 0x000fe20008410000 */
[----:B------:R-:W-:Y:S01]  /*1de0*/  FMUL.FTZ R84, R84, UR10 ;  /* 0x0000000a54547c20 */ /* 0x000fe20008410000 */
[----:B------:R-:W0:Y:S01]  /*1df0*/  MUFU.TANH R29, R29 ;  /* 0x0000001d001d7308 */ /* 0x000e220000002400 */
[----:B--2---:R-:W-:-:S02]  /*1e00*/  FSEL R57, R28, -INF , P4 ;  /* 0xff8000001c397808 */ /* 0x004fc40002000000 */
[----:B------:R-:W-:Y:S02]  /*1e10*/  ISETP.GT.AND P4, PT, R85, 0x20, PT ;  /* 0x000000205500780c */ /* 0x000fe40003f84270 */
[----:B------:R-:W-:Y:S02]  /*1e20*/  FMNMX.FTZ R34, R57, R34, !PT ;  /* 0x0000002239227209 */ /* 0x000fe40007810000 */
[----:B-1----:R-:W-:Y:S01]  /*1e30*/  IADD3 R17, R20, -UR7, R17 ;  /* 0x8000000714117c10 */ /* 0x002fe2000fffe011 */
[----:B------:R-:W1:Y:S01]  /*1e40*/  MUFU.TANH R88, R88 ;  /* 0x0000005800587308 */ /* 0x000e620000002400 */
[----:B---3--:R-:W-:Y:S01]  /*1e50*/  FSEL R53, R9, -INF , P3 ;  /* 0xff80000009357808 */ /* 0x008fe20001800000 */
[----:B------:R-:W-:Y:S01]  /*1e60*/  @UP0 ULDC UR7, c[0x0][0x450] ;  /* 0x0001140000070ab9 */ /* 0x000fe20000000800 */
[----:B------:R-:W-:Y:S02]  /*1e70*/  ISETP.GT.AND P3, PT, R85, 0x21, PT ;  /* 0x000000215500780c */ /* 0x000fe40003f64270 */
[----:B------:R-:W-:-:S02]  /*1e80*/  FMNMX.FTZ R34, R53, R34, !PT ;  /* 0x0000002235227209 */ /* 0x000fc40007810000 */
[----:B------:R-:W-:Y:S01]  /*1e90*/  VIMNMX R18, R18, R17, PT ;  /* 0x0000001112127248 */ /* 0x000fe20003fe0100 */
[----:B------:R-:W2:Y:S01]  /*1ea0*/  MUFU.TANH R33, R33 ;  /* 0x0000002100217308 */ /* 0x000ea20000002400 */
[----:B0-----:R-:W-:Y:S02]  /*1eb0*/  FSEL R49, R29, -INF , P4 ;  /* 0xff8000001d317808 */ /* 0x001fe40002000000 */
[----:B------:R-:W-:Y:S02]  /*1ec0*/  ISETP.GT.AND P4, PT, R85, 0x28, PT ;  /* 0x000000285500780c */ /* 0x000fe40003f84270 */
[----:B------:R-:W-:Y:S01]  /*1ed0*/  FMNMX.FTZ R38, R49, R34, !PT ;  /* 0x0000002231267209 */ /* 0x000fe20007810000 */
[----:B------:R-:W-:Y:S01]  /*1ee0*/  FMUL.FTZ R34, R43, UR10 ;  /* 0x0000000a2b227c20 */ /* 0x000fe20008410000 */
[----:B------:R-:W-:Y:S01]  /*1ef0*/  ISETP.GT.AND P5, PT, R18, 0x8, PT ;  /* 0x000000081200780c */ /* 0x000fe20003fa4270 */
[----:B------:R-:W0:Y:S01]  /*1f00*/  MUFU.TANH R89, R89 ;  /* 0x0000005900597308 */ /* 0x000e220000002400 */
[----:B-1----:R-:W-:-:S02]  /*1f10*/  FSEL R45, R88, -INF , P3 ;  /* 0xff800000582d7808 */ /* 0x002fc40001800000 */
[----:B------:R-:W-:Y:S02]  /*1f20*/  ISETP.GT.AND P3, PT, R85, 0x29, PT ;  /* 0x000000295500780c */ /* 0x000fe40003f64270 */
[----:B------:R-:W-:-:S03]  /*1f30*/  FMNMX.FTZ R38, R45, R38, !PT ;  /* 0x000000262d267209 */ /* 0x000fc60007810000 */
[----:B------:R-:W1:Y:S08]  /*1f40*/  MUFU.TANH R40, R40 ;  /* 0x0000002800287308 */ /* 0x000e700000002400 */
[----:B------:R-:W3:Y:S08]  /*1f50*/  MUFU.TANH R48, R48 ;  /* 0x0000003000307308 */ /* 0x000ef00000002400 */
[----:B------:R-:W4:Y:S08]  /*1f60*/  MUFU.TANH R23, R23 ;  /* 0x0000001700177308 */ /* 0x000f300000002400 */
[----:B------:R2:W-:Y:S08]  /*1f70*/  MUFU.TANH R28, R39 ;  /* 0x00000027001c7308 */ /* 0x0005f00000002400 */
[----:B------:R-:W5:Y:S01]  /*1f80*/  MUFU.TANH R21, R21 ;  /* 0x0000001500157308 */ /* 0x000f620000002400 */
[----:B--2---:R-:W-:-:S02]  /*1f90*/  FSEL R39, R33, -INF , P4 ;  /* 0xff80000021277808 */ /* 0x004fc40002000000 */
[----:B------:R-:W-:Y:S02]  /*1fa0*/  ISETP.GT.AND P4, PT, R85, 0x30, PT ;  /* 0x000000305500780c */ /* 0x000fe40003f84270 */
[----:B0-----:R-:W-:Y:S02]  /*1fb0*/  FSEL R33, R89, -INF , P3 ;  /* 0xff80000059217808 */ /* 0x001fe40001800000 */
[----:B------:R-:W-:Y:S01]  /*1fc0*/  FMNMX.FTZ R42, R39, R38, !PT ;  /* 0x00000026272a7209 */ /* 0x000fe20007810000 */
[----:B------:R-:W0:Y:S01]  /*1fd0*/  MUFU.TANH R37, R37 ;  /* 0x0000002500257308 */ /* 0x000e220000002400 */
[----:B------:R-:W-:Y:S01]  /*1fe0*/  ISETP.GT.AND P3, PT, R85, 0x31, PT ;  /* 0x000000315500780c */ /* 0x000fe20003f64270 */
[----:B------:R-:W-:Y:S01]  /*1ff0*/  FMUL.FTZ R38, R46, UR10 ;  /* 0x0000000a2e267c20 */ /* 0x000fe20008410000 */
[----:B-1----:R-:W-:Y:S01]  /*2000*/  FSEL R29, R40, -INF , P4 ;  /* 0xff800000281d7808 */ /* 0x002fe20002000000 */
[----:B------:R-:W-:Y:S01]  /*2010*/  FMUL.FTZ R40, R47, UR10 ;  /* 0x0000000a2f287c20 */ /* 0x000fe20008410000 */
[----:B------:R-:W-:-:S02]  /*2020*/  FMNMX.FTZ R42, R33, R42, !PT ;  /* 0x0000002a212a7209 */ /* 0x000fc40007810000 */
[----:B------:R-:W-:Y:S01]  /*2030*/  ISETP.GT.AND P4, PT, R85, 0x38, PT ;  /* 0x000000385500780c */ /* 0x000fe20003f84270 */
[----:B------:R-:W1:Y:S01]  /*2040*/  MUFU.TANH R44, R44 ;  /* 0x0000002c002c7308 */ /* 0x000e620000002400 */
[----:B---3--:R-:W-:Y:S02]  /*2050*/  FSEL R25, R48, -INF , P3 ;  /* 0xff80000030197808 */ /* 0x008fe40001800000 */
[----:B------:R-:W-:Y:S02]  /*2060*/  FMNMX.FTZ R42, R29, R42, !PT ;  /* 0x0000002a1d2a7209 */ /* 0x000fe40007810000 */
[----:B------:R-:W-:Y:S02]  /*2070*/  ISETP.GT.AND P3, PT, R85, 0x39, PT ;  /* 0x000000395500780c */ /* 0x000fe40003f64270 */
[----:B----4-:R-:W-:Y:S01]  /*2080*/  FSEL R23, R23, -INF , P4 ;  /* 0xff80000017177808 */ /* 0x010fe20002000000 */
[----:B------:R-:W2:Y:S01]  /*2090*/  MUFU.TANH R60, R60 ;  /* 0x0000003c003c7308 */ /* 0x000ea20000002400 */
[----:B------:R-:W-:-:S02]  /*20a0*/  FMNMX.FTZ R42, R25, R42, !PT ;  /* 0x0000002a192a7209 */ /* 0x000fc40007810000 */
[----:B------:R-:W-:Y:S02]  /*20b0*/  ISETP.GT.AND P4, PT, R85, 0x40, PT ;  /* 0x000000405500780c */ /* 0x000fe40003f84270 */
[----:B-----5:R-:W-:Y:S02]  /*20c0*/  FSEL R21, R21, -INF , P3 ;  /* 0xff80000015157808 */ /* 0x020fe40001800000 */
[----:B------:R-:W-:Y:S01]  /*20d0*/  FMNMX.FTZ R46, R23, R42, !PT ;  /* 0x0000002a172e7209 */ /* 0x000fe20007810000 */
[----:B------:R-:W3:Y:S01]  /*20e0*/  MUFU.TANH R90, R90 ;  /* 0x0000005a005a7308 */ /* 0x000ee20000002400 */
[----:B------:R-:W-:Y:S01]  /*20f0*/  ISETP.GT.AND P3, PT, R85, 0x41, PT ;  /* 0x000000415500780c */ /* 0x000fe20003f64270 */
[----:B------:R-:W-:Y:S01]  /*2100*/  FMUL.FTZ R42, R50, UR10 ;  /* 0x0000000a322a7c20 */ /* 0x000fe20008410000 */
[----:B0-----:R-:W-:Y:S02]  /*2110*/  FSEL R19, R37, -INF , P4 ;  /* 0xff80000025137808 */ /* 0x001fe40002000000 */
[----:B------:R-:W-:-:S02]  /*2120*/  FMNMX.FTZ R46, R21, R46, !PT ;  /* 0x0000002e152e7209 */ /* 0x000fc40007810000 */
[----:B------:R-:W-:Y:S01]  /*2130*/  ISETP.GT.AND P4, PT, R85, 0x48, PT ;  /* 0x000000485500780c */ /* 0x000fe20003f84270 */
[----:B------:R-:W0:Y:S01]  /*2140*/  MUFU.TANH R56, R56 ;  /* 0x0000003800387308 */ /* 0x000e220000002400 */
[----:B-1----:R-:W-:Y:S01]  /*2150*/  FSEL R3, R44, -INF , P3 ;  /* 0xff8000002c037808 */ /* 0x002fe20001800000 */
[----:B------:R-:W-:Y:S01]  /*2160*/  FMUL.FTZ R44, R51, UR10 ;  /* 0x0000000a332c7c20 */ /* 0x000fe20008410000 */
[----:B------:R-:W-:Y:S02]  /*2170*/  FMNMX.FTZ R46, R19, R46, !PT ;  /* 0x0000002e132e7209 */ /* 0x000fe40007810000 */
[----:B------:R-:W-:Y:S02]  /*2180*/  ISETP.GT.AND P3, PT, R85, 0x49, PT ;  /* 0x000000495500780c */ /* 0x000fe40003f64270 */
[----:B--2---:R-:W-:Y:S01]  /*2190*/  FSEL R9, R60, -INF , P4 ;  /* 0xff8000003c097808 */ /* 0x004fe20002000000 */
[----:B------:R-:W1:Y:S01]  /*21a0*/  MUFU.TANH R41, R41 ;  /* 0x0000002900297308 */ /* 0x000e620000002400 */
[----:B------:R-:W-:Y:S01]  /*21b0*/  FMNMX.FTZ R46, R3, R46, !PT ;  /* 0x0000002e032e7209 */ /* 0x000fe20007810000 */
[----:B------:R-:W-:Y:S01]  /*21c0*/  FMUL.FTZ R60, R82, UR10 ;  /* 0x0000000a523c7c20 */ /* 0x000fe20008410000 */
[----:B------:R-:W-:-:S02]  /*21d0*/  ISETP.GT.AND P4, PT, R85, 0x50, PT ;  /* 0x000000505500780c */ /* 0x000fc40003f84270 */
[----:B---3--:R-:W-:Y:S02]  /*21e0*/  FSEL R11, R90, -INF , P3 ;  /* 0xff8000005a0b7808 */ /* 0x008fe40001800000 */
[----:B------:R-:W-:Y:S01]  /*21f0*/  FMNMX.FTZ R48, R9, R46, !PT ;  /* 0x0000002e09307209 */ /* 0x000fe20007810000 */
[----:B------:R-:W2:Y:S01]  /*2200*/  MUFU.TANH R52, R52 ;  /* 0x0000003400347308 */ /* 0x000ea20000002400 */
[----:B------:R-:W-:Y:S01]  /*2210*/  ISETP.GT.AND P3, PT, R85, 0x51, PT ;  /* 0x000000515500780c */ /* 0x000fe20003f64270 */
[----:B------:R-:W-:Y:S01]  /*2220*/  FMUL.FTZ R46, R54, UR10 ;  /* 0x0000000a362e7c20 */ /* 0x000fe20008410000 */
[----:B0-----:R-:W-:Y:S01]  /*2230*/  FSEL R13, R56, -INF , P4 ;  /* 0xff800000380d7808 */ /* 0x001fe20002000000 */
[----:B------:R-:W-:Y:S01]  /*2240*/  FMUL.FTZ R56, R63, UR10 ;  /* 0x0000000a3f387c20 */ /* 0x000fe20008410000 */
[----:B------:R-:W-:Y:S01]  /*2250*/  FMNMX.FTZ R48, R11, R48, !PT ;  /* 0x000000300b307209 */ /* 0x000fe20007810000 */
[----:B------:R-:W-:Y:S01]  /*2260*/  FMUL.FTZ R54, R62, UR10 ;  /* 0x0000000a3e367c20 */ /* 0x000fe20008410000 */
[----:B------:R-:W-:Y:S01]  /*2270*/  ISETP.GT.AND P4, PT, R85, 0x58, PT ;  /* 0x000000585500780c */ /* 0x000fe20003f84270 */
[----:B------:R-:W0:Y:S01]  /*2280*/  MUFU.TANH R36, R36 ;  /* 0x0000002400247308 */ /* 0x000e220000002400 */
[----:B-1----:R-:W-:Y:S01]  /*2290*/  FSEL R15, R41, -INF , P3 ;  /* 0xff800000290f7808 */ /* 0x002fe20001800000 */
[----:B------:R-:W-:Y:S01]  /*22a0*/  FMUL.FTZ R62, R83, UR10 ;  /* 0x0000000a533e7c20 */ /* 0x000fe20008410000 */
[----:B------:R-:W-:Y:S01]  /*22b0*/  FMNMX.FTZ R50, R13, R48, !PT ;  /* 0x000000300d327209 */ /* 0x000fe20007810000 */
[----:B------:R-:W-:Y:S01]  /*22c0*/  FMUL.FTZ R48, R55, UR10 ;  /* 0x0000000a37307c20 */ /* 0x000fe20008410000 */
[----:B------:R-:W-:-:S02]  /*22d0*/  ISETP.GT.AND P3, PT, R85, 0x59, PT ;  /* 0x000000595500780c */ /* 0x000fc40003f64270 */
[----:B------:R-:W-:Y:S01]  /*22e0*/  FMNMX.FTZ R50, R15, R50, !PT ;  /* 0x000000320f327209 */ /* 0x000fe20007810000 */
[----:B------:R-:W1:Y:S01]  /*22f0*/  MUFU.TANH R24, R24 ;  /* 0x0000001800187308 */ /* 0x000e620000002400 */
[----:B--2---:R-:W-:Y:S01]  /*2300*/  FSEL R27, R52, -INF , P4 ;  /* 0xff800000341b7808 */ /* 0x004fe20002000000 */
[----:B------:R-:W-:Y:S01]  /*2310*/  FMUL.FTZ R52, R59, UR10 ;  /* 0x0000000a3b347c20 */ /* 0x000fe20008410000 */
[----:B------:R-:W-:-:S05]  /*2320*/  ISETP.GT.AND P4, PT, R85, 0x60, PT ;  /* 0x000000605500780c */ /* 0x000fca0003f84270 */
[----:B------:R-:W2:Y:S01]  /*2330*/  MUFU.TANH R64, R64 ;  /* 0x0000004000407308 */ /* 0x000ea20000002400 */
[----:B0-----:R-:W-:Y:S02]  /*2340*/  FSEL R31, R36, -INF , P3 ;  /* 0xff800000241f7808 */ /* 0x001fe40001800000 */
[----:B------:R-:W-:Y:S01]  /*2350*/  FMNMX.FTZ R36, R27, R50, !PT ;  /* 0x000000321b247209 */ /* 0x000fe20007810000 */
[----:B------:R-:W-:Y:S01]  /*2360*/  FMUL.FTZ R50, R58, UR10 ;  /* 0x0000000a3a327c20 */ /* 0x000fe20008410000 */
[----:B------:R-:W-:Y:S01]  /*2370*/  ISETP.GT.AND P3, PT, R85, 0x61, PT ;  /* 0x000000615500780c */ /* 0x000fe20003f64270 */
[----:B------:R-:W-:Y:S01]  /*2380*/  FMUL.FTZ R58, R74, UR10 ;  /* 0x0000000a4a3a7c20 */ /* 0x000fe20008410000 */
[----:B------:R-:W-:Y:S01]  /*2390*/  FMNMX.FTZ R36, R31, R36, !PT ;  /* 0x000000241f247209 */ /* 0x000fe20007810000 */
[----:B------:R-:W0:Y:S01]  /*23a0*/  MUFU.TANH R68, R68 ;  /* 0x0000004400447308 */ /* 0x000e220000002400 */
[----:B-1----:R-:W-:Y:S01]  /*23b0*/  FSEL R35, R24, -INF , P4 ;  /* 0xff80000018237808 */ /* 0x002fe20002000000 */
[----:B------:R-:W-:Y:S01]  /*23c0*/  FMUL.FTZ R74, R86, UR10 ;  /* 0x0000000a564a7c20 */ /* 0x000fe20008410000 */
[----:B------:R-:W-:-:S02]  /*23d0*/  ISETP.GT.AND P4, PT, R85, 0x68, PT ;  /* 0x000000685500780c */ /* 0x000fc40003f84270 */
[----:B------:R-:W-:-:S03]  /*23e0*/  FMNMX.FTZ R36, R35, R36, !PT ;  /* 0x0000002423247209 */ /* 0x000fc60007810000 */
[----:B------:R-:W1:Y:S01]  /*23f0*/  MUFU.TANH R72, R72 ;  /* 0x0000004800487308 */ /* 0x000e620000002400 */
[----:B--2---:R-:W-:Y:S01]  /*2400*/  FSEL R37, R64, -INF , P3 ;  /* 0xff80000040257808 */ /* 0x004fe20001800000 */
[----:B------:R-:W-:Y:S01]  /*2410*/  FMUL.FTZ R64, R70, UR10 ;  /* 0x0000000a46407c20 */ /* 0x000fe20008410000 */
[----:B------:R-:W-:Y:S01]  /*2420*/  ISETP.GT.AND P3, PT, R85, 0x69, PT ;  /* 0x000000695500780c */ /* 0x000fe20003f64270 */
[----:B------:R-:W-:Y:S01]  /*2430*/  FMUL.FTZ R70, R78, UR10 ;  /* 0x0000000a4e467c20 */ /* 0x000fe20008410000 */
[----:B------:R-:W-:Y:S01]  /*2440*/  FMNMX.FTZ R36, R37, R36, !PT ;  /* 0x0000002425247209 */ /* 0x000fe20007810000 */
[----:B------:R-:W-:Y:S02]  /*2450*/  FMUL.FTZ R78, R87, UR10 ;  /* 0x0000000a574e7c20 */ /* 0x000fe40008410000 */
[----:B------:R-:W2:Y:S01]  /*2460*/  MUFU.TANH R76, R76 ;  /* 0x0000004c004c7308 */ /* 0x000ea20000002400 */
[----:B0-----:R-:W-:Y:S01]  /*2470*/  FSEL R41, R68, -INF , P4 ;  /* 0xff80000044297808 */ /* 0x001fe20002000000 */
[----:B------:R-:W-:Y:S01]  /*2480*/  FMUL.FTZ R68, R79, UR10 ;  /* 0x0000000a4f447c20 */ /* 0x000fe20008410000 */
[----:B------:R-:W-:-:S02]  /*2490*/  ISETP.GT.AND P4, PT, R85, 0x70, PT ;  /* 0x000000705500780c */ /* 0x000fc40003f84270 */
[----:B------:R-:W-:-:S03]  /*24a0*/  FMNMX.FTZ R36, R41, R36, !PT ;  /* 0x0000002429247209 */ /* 0x000fc60007810000 */
[----:B------:R-:W0:Y:S01]  /*24b0*/  MUFU.TANH R80, R80 ;  /* 0x0000005000507308 */ /* 0x000e220000002400 */
[----:B-1----:R-:W-:Y:S01]  /*24c0*/  FSEL R43, R72, -INF , P3 ;  /* 0xff800000482b7808 */ /* 0x002fe20001800000 */
[----:B------:R-:W-:Y:S01]  /*24d0*/  FMUL.FTZ R72, R66, UR10 ;  /* 0x0000000a42487c20 */ /* 0x000fe20008410000 */
[----:B------:R-:W-:Y:S01]  /*24e0*/  ISETP.GT.AND P3, PT, R85, 0x71, PT ;  /* 0x000000715500780c */ /* 0x000fe20003f64270 */
[----:B------:R-:W-:Y:S01]  /*24f0*/  FMUL.FTZ R66, R71, UR10 ;  /* 0x0000000a47427c20 */ /* 0x000fe20008410000 */
[----:B------:R-:W-:-:S03]  /*2500*/  FMNMX.FTZ R36, R43, R36, !PT ;  /* 0x000000242b247209 */ /* 0x000fc60007810000 */
[----:B------:R-:W1:Y:S01]  /*2510*/  MUFU.TANH R84, R84 ;  /* 0x0000005400547308 */ /* 0x000e620000002400 */
[----:B--2---:R-:W-:Y:S01]  /*2520*/  FSEL R47, R76, -INF , P4 ;  /* 0xff8000004c2f7808 */ /* 0x004fe20002000000 */
[----:B------:R-:W-:Y:S01]  /*2530*/  FMUL.FTZ R76, R75, UR10 ;  /* 0x0000000a4b4c7c20 */ /* 0x000fe20008410000 */
[----:B------:R-:W-:Y:S02]  /*2540*/  ISETP.GT.AND P4, PT, R85, 0x78, PT ;  /* 0x000000785500780c */ /* 0x000fe40003f84270 */
[----:B------:R-:W-:-:S03]  /*2550*/  FMNMX.FTZ R36, R47, R36, !PT ;  /* 0x000000242f247209 */ /* 0x000fc60007810000 */
[----:B------:R-:W2:Y:S01]  /*2560*/  MUFU.TANH R81, R81 ;  /* 0x0000005100517308 */ /* 0x000ea20000002400 */
[----:B0-----:R-:W-:Y:S01]  /*2570*/  FSEL R51, R80, -INF , P3 ;  /* 0xff80000050337808 */ /* 0x001fe20001800000 */
[----:B------:R-:W-:Y:S01]  /*2580*/  FMUL.FTZ R80, R67, UR10 ;  /* 0x0000000a43507c20 */ /* 0x000fe20008410000 */
[----:B------:R-:W-:Y:S02]  /*2590*/  ISETP.GT.AND P3, PT, R85, 0x79, PT ;  /* 0x000000795500780c */ /* 0x000fe40003f64270 */
[----:B------:R-:W-:-:S03]  /*25a0*/  FMNMX.FTZ R36, R51, R36, !PT ;  /* 0x0000002433247209 */ /* 0x000fc60007810000 */
[----:B------:R-:W-:Y:S01]  /*25b0*/  MUFU.TANH R0, R0 ;  /* 0x0000000000007308 */ /* 0x000fe20000002400 */
[----:B-1----:R-:W-:Y:S02]  /*25c0*/  FSEL R59, R84, -INF , P4 ;  /* 0xff800000543b7808 */ /* 0x002fe40002000000 */
[----:B------:R-:W-:Y:S02]  /*25d0*/  ISETP.GT.AND P4, PT, R18, 0x1, PT ;  /* 0x000000011200780c */ /* 0x000fe40003f84270 */
[----:B------:R-:W-:-:S03]  /*25e0*/  FMNMX.FTZ R36, R59, R36, !PT ;  /* 0x000000243b247209 */ /* 0x000fc60007810000 */
[----:B------:R-:W0:Y:S01]  /*25f0*/  MUFU.TANH R8, R8 ;  /* 0x0000000800087308 */ /* 0x000e220000002400 */
[----:B--2---:R-:W-:-:S04]  /*2600*/  FSEL R63, R81, -INF , P3 ;  /* 0xff800000513f7808 */ /* 0x004fc80001800000 */
[----:B------:R-:W-:-:S03]  /*2610*/  FMNMX.FTZ R36, R63, R36, !PT ;  /* 0x000000243f247209 */ /* 0x000fc60007810000 */
[----:B------:R-:W-:Y:S02]  /*2620*/  MUFU.TANH R10, R10 ;  /* 0x0000000a000a7308 */ /* 0x000fe40000002400 */
[----:B------:R-:W1:Y:S06]  /*2630*/  SHFL.BFLY PT, R55, R36, 0x2, 0x1f ;  /* 0x0c401f0024377f89 */ /* 0x000e6c00000e0000 */
[----:B------:R-:W-:Y:S01]  /*2640*/  MUFU.TANH R12, R12 ;  /* 0x0000000c000c7308 */ /* 0x000fe20000002400 */
[----:B0-----:R-:W-:Y:S02]  /*2650*/  FSEL R8, R8, -INF , P4 ;  /* 0xff80000008087808 */ /* 0x001fe40002000000 */
[----:B------:R-:W-:-:S05]  /*2660*/  ISETP.GT.AND P4, PT, R18, 0x10, PT ;  /* 0x000000101200780c */ /* 0x000fca0003f84270 */
[----:B------:R-:W0:Y:S08]  /*2670*/  MUFU.TANH R14, R14 ;  /* 0x0000000e000e7308 */ /* 0x000e300000002400 */
[----:B------:R-:W2:Y:S01]  /*2680*/  MUFU.TANH R22, R22 ;  /* 0x0000001600167308 */ /* 0x000ea20000002400 */
[----:B-1----:R-:W-:-:S05]  /*2690*/  FMNMX.FTZ R55, R36, R55, !PT ;  /* 0x0000003724377209 */ /* 0x002fca0007810000 */
[----:B------:R-:W1:Y:S02]  /*26a0*/  SHFL.BFLY PT, R24, R55, 0x1, 0x1f ;  /* 0x0c201f0037187f89 */ /* 0x000e6400000e0000 */
[----:B------:R-:W3:Y:S01]  /*26b0*/  MUFU.TANH R26, R26 ;  /* 0x0000001a001a7308 */ /* 0x000ee20000002400 */
[----:B0-----:R-:W-:Y:S02]  /*26c0*/  FSEL R75, R14, -INF , P4 ;  /* 0xff8000000e4b7808 */ /* 0x001fe40002000000 */
[----:B------:R-:W-:-:S05]  /*26d0*/  ISETP.GT.AND P4, PT, R18, 0x18, PT ;  /* 0x000000181200780c */ /* 0x000fca0003f84270 */
[----:B------:R-:W0:Y:S08]  /*26e0*/  MUFU.TANH R32, R32 ;  /* 0x0000002000207308 */ /* 0x000e300000002400 */
[----:B------:R-:W4:Y:S01]  /*26f0*/  MUFU.TANH R34, R34 ;  /* 0x0000002200227308 */ /* 0x000f220000002400 */
[----:B-1----:R-:W-:Y:S01]  /*2700*/  FMNMX.FTZ R55, R55, R24, !PT ;  /* 0x0000001837377209 */ /* 0x002fe20007810000 */
[----:B------:R-:W-:-:S06]  /*2710*/  IMAD.U32 R24, RZ, RZ, UR4 ;  /* 0x00000004ff187e24 */ /* 0x000fcc000f8e00ff */
[----:B------:R-:W1:Y:S01]  /*2720*/  MUFU.TANH R38, R38 ;  /* 0x0000002600267308 */ /* 0x000e620000002400 */
[----:B------:R-:W-:Y:S01]  /*2730*/  @UP0 ULDC UR4, c[0x0][0x44c] ;  /* 0x0001130000040ab9 */ /* 0x000fe20000000800 */
[C---:B------:R-:W-:Y:S01]  /*2740*/  FSETP.NEU.FTZ.AND P3, PT, R55.reuse, -INF , PT ;  /* 0xff8000003700780b */ /* 0x040fe20003f7d000 */
[----:B------:R-:W-:Y:S01]  /*2750*/  FMUL.FTZ R36, R55, R24 ;  /* 0x0000001837247220 */ /* 0x000fe20000410000 */
[----:B------:R-:W-:-:S04]  /*2760*/  UIMAD.WIDE.U32 UR4, UR41, UR4, URZ ;  /* 0x00000004290472a5 */ /* 0x000fc8000f8e003f */
[----:B------:R-:W-:Y:S01]  /*2770*/  FSEL R36, R36, RZ, P3 ;  /* 0x000000ff24247208 */ /* 0x000fe20001800000 */
[----:B------:R-:W5:Y:S01]  /*2780*/  MUFU.TANH R40, R40 ;  /* 0x0000002800287308 */ /* 0x000f620000002400 */
[----:B------:R-:W-:Y:S01]  /*2790*/  ISETP.GT.AND P3, PT, R18, RZ, PT ;  /* 0x000000ff1200720c */ /* 0x000fe20003f64270 */
[----:B------:R-:W-:Y:S02]  /*27a0*/  @UP0 USHF.R.U32.HI UR41, URZ, UR7, UR5 ;  /* 0x000000073f290299 */ /* 0x000fe40008011605 */
[-CC-:B------:R-:W-:Y:S01]  /*27b0*/  FFMA.FTZ R150, R73, R24.reuse, -R36.reuse ;  /* 0x0000001849967223 */ /* 0x180fe20000010824 */
[----:B------:R-:W-:Y:S01]  /*27c0*/  FSEL R71, R0, -INF , P3 ;  /* 0xff80000000477808 */ /* 0x000fe20001800000 */
[-CC-:B------:R-:W-:Y:S01]  /*27d0*/  FFMA.FTZ R67, R69, R24.reuse, -R36.reuse ;  /* 0x0000001845437223 */ /* 0x180fe20000010824 */
[----:B------:R-:W-:Y:S01]  /*27e0*/  ISETP.GT.AND P3, PT, R18, 0x9, PT ;  /* 0x000000091200780c */ /* 0x000fe20003f64270 */
[-CC-:B------:R-:W-:Y:S01]  /*27f0*/  FFMA.FTZ R144, R65, R24.reuse, -R36.reuse ;  /* 0x0000001841907223 */ /* 0x180fe20000010824 */
[----:B------:R-:W-:Y:S01]  /*2800*/  FSEL R73, R10, -INF , P5 ;  /* 0xff8000000a497808 */ /* 0x000fe20002800000 */
[--C-:B------:R-:W-:Y:S01]  /*2810*/  FFMA.FTZ R148, R77, R24, -R36.reuse ;  /* 0x000000184d947223 */ /* 0x100fe20000010824 */
[----:B------:R-:W-:Y:S01]  /*2820*/  FMNMX.FTZ R0, R71, R8, !PT ;  /* 0x0000000847007209 */ /* 0x000fe20007810000 */
[----:B------:R-:W5:Y:S01]  /*2830*/  MUFU.TANH R42, R42 ;  /* 0x0000002a002a7308 */ /* 0x000f620000002400 */
[----:B------:R-:W-:Y:S01]  /*2840*/  FSEL R69, R12, -INF , P3 ;  /* 0xff8000000c457808 */ /* 0x000fe20001800000 */
[--C-:B------:R-:W-:Y:S01]  /*2850*/  FFMA.FTZ R146, R57, R24, -R36.reuse ;  /* 0x0000001839927223 */ /* 0x100fe20000010824 */
[----:B------:R-:W-:Y:S01]  /*2860*/  FMNMX.FTZ R0, R73, R0, !PT ;  /* 0x0000000049007209 */ /* 0x000fe20007810000 */
[-CC-:B------:R-:W-:Y:S01]  /*2870*/  FFMA.FTZ R140, R49, R24.reuse, -R36.reuse ;  /* 0x00000018318c7223 */ /* 0x180fe20000010824 */
[----:B------:R-:W-:Y:S01]  /*2880*/  ISETP.GT.AND P3, PT, R18, 0x11, PT ;  /* 0x000000111200780c */ /* 0x000fe20003f64270 */
[--C-:B------:R-:W-:Y:S01]  /*2890*/  FFMA.FTZ R142, R39, R24, -R36.reuse ;  /* 0x00000018278e7223 */ /* 0x100fe20000010824 */
[----:B------:R-:W-:Y:S01]  /*28a0*/  FMNMX.FTZ R0, R69, R0, !PT ;  /* 0x0000000045007209 */ /* 0x000fe20007810000 */
[----:B------:R-:W5:Y:S01]  /*28b0*/  MUFU.TANH R44, R44 ;  /* 0x0000002c002c7308 */ /* 0x000f620000002400 */
[----:B--2---:R-:W-:Y:S01]  /*28c0*/  FSEL R65, R22, -INF , P3 ;  /* 0xff80000016417808 */ /* 0x004fe20001800000 */
[--C-:B------:R-:W-:Y:S01]  /*28d0*/  FFMA.FTZ R136, R29, R24, -R36.reuse ;  /* 0x000000181d887223 */ /* 0x100fe20000010824 */
[----:B------:R-:W-:Y:S01]  /*28e0*/  FMNMX.FTZ R0, R75, R0, !PT ;  /* 0x000000004b007209 */ /* 0x000fe20007810000 */
[-CC-:B------:R-:W-:Y:S01]  /*28f0*/  FFMA.FTZ R132, R19, R24.reuse, -R36.reuse ;  /* 0x0000001813847223 */ /* 0x180fe20000010824 */
[----:B------:R-:W-:Y:S01]  /*2900*/  ISETP.GT.AND P3, PT, R18, 0x19, PT ;  /* 0x000000191200780c */ /* 0x000fe20003f64270 */
[--C-:B------:R-:W-:Y:S01]  /*2910*/  FFMA.FTZ R138, R23, R24, -R36.reuse ;  /* 0x00000018178a7223 */ /* 0x100fe20000010824 */
[----:B---3--:R-:W-:Y:S01]  /*2920*/  FSEL R77, R26, -INF , P4 ;  /* 0xff8000001a4d7808 */ /* 0x008fe20002000000 */
[----:B------:R-:W2:Y:S01]  /*2930*/  MUFU.TANH R46, R46 ;  /* 0x0000002e002e7308 */ /* 0x000ea20000002400 */
[----:B------:R-:W-:Y:S01]  /*2940*/  FMNMX.FTZ R0, R65, R0, !PT ;  /* 0x0000000041007209 */ /* 0x000fe20007810000 */
[-CC-:B------:R-:W-:Y:S01]  /*2950*/  FFMA.FTZ R30, R30, R24.reuse, -R36.reuse ;  /* 0x000000181e1e7223 */ /* 0x180fe20000010824 */
[----:B------:R-:W-:Y:S01]  /*2960*/  ISETP.GT.AND P4, PT, R18, 0x20, PT ;  /* 0x000000201200780c */ /* 0x000fe20003f84270 */
[-CC-:B------:R-:W-:Y:S01]  /*2970*/  FFMA.FTZ R61, R61, R24.reuse, -R36.reuse ;  /* 0x000000183d3d7223 */ /* 0x180fe20000010824 */
[----:B------:R-:W-:Y:S01]  /*2980*/  FSEL R79, R28, -INF , P3 ;  /* 0xff8000001c4f7808 */ /* 0x000fe20001800000 */
[--C-:B------:R-:W-:Y:S01]  /*2990*/  FFMA.FTZ R134, R9, R24, -R36.reuse ;  /* 0x0000001809867223 */ /* 0x100fe20000010824 */
[----:B------:R-:W-:Y:S01]  /*29a0*/  FMNMX.FTZ R0, R77, R0, !PT ;  /* 0x000000004d007209 */ /* 0x000fe20007810000 */
[----:B------:R-:W3:Y:S01]  /*29b0*/  MUFU.TANH R48, R48 ;  /* 0x0000003000307308 */ /* 0x000ee20000002400 */
[----:B------:R-:W-:Y:S01]  /*29c0*/  ISETP.GT.AND P3, PT, R18, 0x21, PT ;  /* 0x000000211200780c */ /* 0x000fe20003f64270 */
[-CC-:B------:R-:W-:Y:S01]  /*29d0*/  FFMA.FTZ R9, R11, R24.reuse, -R36.reuse ;  /* 0x000000180b097223 */ /* 0x180fe20000010824 */
[----:B0-----:R-:W-:Y:S01]  /*29e0*/  FSEL R81, R32, -INF , P4 ;  /* 0xff80000020517808 */ /* 0x001fe20002000000 */
[--C-:B------:R-:W-:Y:S01]  /*29f0*/  FFMA.FTZ R11, R15, R24, -R36.reuse ;  /* 0x000000180f0b7223 */ /* 0x100fe20000010824 */
[----:B------:R-:W-:Y:S01]  /*2a00*/  FMNMX.FTZ R0, R79, R0, !PT ;  /* 0x000000004f007209 */ /* 0x000fe20007810000 */
[-CC-:B------:R-:W-:Y:S01]  /*2a10*/  FFMA.FTZ R15, R37, R24.reuse, -R36.reuse ;  /* 0x00000018250f7223 */ /* 0x180fe20000010824 */
[----:B------:R-:W-:Y:S01]  /*2a20*/  ISETP.GT.AND P4, PT, R18, 0x28, PT ;  /* 0x000000281200780c */ /* 0x000fe20003f84270 */
[----:B------:R-:W0:Y:S01]  /*2a30*/  MUFU.TANH R50, R50 ;  /* 0x0000003200327308 */ /* 0x000e220000002400 */
[----:B----4-:R-:W-:Y:S01]  /*2a40*/  FSEL R57, R34, -INF , P3 ;  /* 0xff80000022397808 */ /* 0x010fe20001800000 */
[--C-:B------:R-:W-:Y:S01]  /*2a50*/  FFMA.FTZ R53, R53, R24, -R36.reuse ;  /* 0x0000001835357223 */ /* 0x100fe20000010824 */
[----:B------:R-:W-:Y:S01]  /*2a60*/  FMNMX.FTZ R0, R81, R0, !PT ;  /* 0x0000000051007209 */ /* 0x000fe20007810000 */
[-CC-:B------:R-:W-:Y:S01]  /*2a70*/  FFMA.FTZ R45, R45, R24.reuse, -R36.reuse ;  /* 0x000000182d2d7223 */ /* 0x180fe20000010824 */
[----:B------:R-:W-:Y:S01]  /*2a80*/  ISETP.GT.AND P3, PT, R18, 0x29, PT ;  /* 0x000000291200780c */ /* 0x000fe20003f64270 */
[--C-:B------:R-:W-:Y:S01]  /*2a90*/  FFMA.FTZ R33, R33, R24, -R36.reuse ;  /* 0x0000001821217223 */ /* 0x100fe20000010824 */
[----:B-1----:R-:W-:Y:S01]  /*2aa0*/  FSEL R83, R38, -INF , P4 ;  /* 0xff80000026537808 */ /* 0x002fe20002000000 */
[----:B------:R-:W1:Y:S01]  /*2ab0*/  MUFU.TANH R52, R52 ;  /* 0x0000003400347308 */ /* 0x000e620000002400 */
[----:B------:R-:W-:Y:S01]  /*2ac0*/  FMNMX.FTZ R0, R57, R0, !PT ;  /* 0x0000000039007209 */ /* 0x000fe20007810000 */
[-CC-:B------:R-:W-:Y:S01]  /*2ad0*/  FFMA.FTZ R25, R25, R24.reuse, -R36.reuse ;  /* 0x0000001819197223 */ /* 0x180fe20000010824 */
[----:B------:R-:W-:Y:S01]  /*2ae0*/  ISETP.GT.AND P4, PT, R18, 0x30, PT ;  /* 0x000000301200780c */ /* 0x000fe20003f84270 */
[-CC-:B------:R-:W-:Y:S01]  /*2af0*/  FFMA.FTZ R21, R21, R24.reuse, -R36.reuse ;  /* 0x0000001815157223 */ /* 0x180fe20000010824 */
[----:B-----5:R-:W-:Y:S01]  /*2b00*/  FSEL R85, R40, -INF , P3 ;  /* 0xff80000028557808 */ /* 0x020fe20001800000 */
[--C-:B------:R-:W-:Y:S01]  /*2b10*/  FFMA.FTZ R128, R13, R24, -R36.reuse ;  /* 0x000000180d807223 */ /* 0x100fe20000010824 */
[----:B------:R-:W-:Y:S01]  /*2b20*/  FMNMX.FTZ R0, R83, R0, !PT ;  /* 0x0000000053007209 */ /* 0x000fe20007810000 */
[----:B------:R-:W4:Y:S01]  /*2b30*/  MUFU.TANH R54, R54 ;  /* 0x0000003600367308 */ /* 0x000f220000002400 */
[----:B------:R-:W-:Y:S01]  /*2b40*/  ISETP.GT.AND P3, PT, R18, 0x31, PT ;  /* 0x000000311200780c */ /* 0x000fe20003f64270 */
[-CC-:B------:R-:W-:Y:S01]  /*2b50*/  FFMA.FTZ R130, R27, R24.reuse, -R36.reuse ;  /* 0x000000181b827223 */ /* 0x180fe20000010824 */
[----:B------:R-:W-:Y:S01]  /*2b60*/  FSEL R87, R42, -INF , P4 ;  /* 0xff8000002a577808 */ /* 0x000fe20002000000 */
[--C-:B------:R-:W-:Y:S01]  /*2b70*/  FFMA.FTZ R13, R31, R24, -R36.reuse ;  /* 0x000000181f0d7223 */ /* 0x100fe20000010824 */
[----:B------:R-:W-:Y:S01]  /*2b80*/  FMNMX.FTZ R0, R85, R0, !PT ;  /* 0x0000000055007209 */ /* 0x000fe20007810000 */
[-CC-:B------:R-:W-:Y:S01]  /*2b90*/  FFMA.FTZ R124, R35, R24.reuse, -R36.reuse ;  /* 0x00000018237c7223 */ /* 0x180fe20000010824 */
[----:B------:R-:W-:Y:S01]  /*2ba0*/  ISETP.GT.AND P4, PT, R18, 0x38, PT ;  /* 0x000000381200780c */ /* 0x000fe20003f84270 */
[----:B------:R-:W5:Y:S01]  /*2bb0*/  MUFU.TANH R56, R56 ;  /* 0x0000003800387308 */ /* 0x000f620000002400 */
[----:B------:R-:W-:Y:S01]  /*2bc0*/  FSEL R49, R44, -INF , P3 ;  /* 0xff8000002c317808 */ /* 0x000fe20001800000 */
[--C-:B------:R-:W-:Y:S01]  /*2bd0*/  FFMA.FTZ R3, R3, R24, -R36.reuse ;  /* 0x0000001803037223 */ /* 0x100fe20000010824 */
[----:B------:R-:W-:Y:S01]  /*2be0*/  FMNMX.FTZ R0, R87, R0, !PT ;  /* 0x0000000057007209 */ /* 0x000fe20007810000 */
[-CC-:B------:R-:W-:Y:S01]  /*2bf0*/  FFMA.FTZ R126, R41, R24.reuse, -R36.reuse ;  /* 0x00000018297e7223 */ /* 0x180fe20000010824 */
[----:B------:R-:W-:Y:S01]  /*2c00*/  ISETP.GT.AND P3, PT, R18, 0x39, PT ;  /* 0x000000391200780c */ /* 0x000fe20003f64270 */
[--C-:B------:R-:W-:Y:S01]  /*2c10*/  FFMA.FTZ R27, R43, R24, -R36.reuse ;  /* 0x000000182b1b7223 */ /* 0x100fe20000010824 */
[----:B--2---:R-:W-:Y:S01]  /*2c20*/  FSEL R89, R46, -INF , P4 ;  /* 0xff8000002e597808 */ /* 0x004fe20002000000 */
[----:B------:R-:W2:Y:S01]  /*2c30*/  MUFU.TANH R72, R72 ;  /* 0x0000004800487308 */ /* 0x000ea20000002400 */
[----:B------:R-:W-:Y:S01]  /*2c40*/  FMNMX.FTZ R0, R49, R0, !PT ;  /* 0x0000000031007209 */ /* 0x000fe20007810000 */
[-CC-:B------:R-:W-:Y:S01]  /*2c50*/  FFMA.FTZ R120, R47, R24.reuse, -R36.reuse ;  /* 0x000000182f787223 */ /* 0x180fe20000010824 */
[----:B------:R-:W-:Y:S01]  /*2c60*/  ISETP.GT.AND P4, PT, R18, 0x40, PT ;  /* 0x000000401200780c */ /* 0x000fe20003f84270 */
[-CC-:B------:R-:W-:Y:S01]  /*2c70*/  FFMA.FTZ R31, R51, R24.reuse, -R36.reuse ;  /* 0x00000018331f7223 */ /* 0x180fe20000010824 */
[----:B---3--:R-:W-:Y:S01]  /*2c80*/  FSEL R91, R48, -INF , P3 ;  /* 0xff800000305b7808 */ /* 0x008fe20001800000 */
[--C-:B------:R-:W-:Y:S01]  /*2c90*/  FFMA.FTZ R122, R59, R24, -R36.reuse ;  /* 0x000000183b7a7223 */ /* 0x100fe20000010824 */
[----:B------:R-:W-:Y:S01]  /*2ca0*/  FMNMX.FTZ R0, R89, R0, !PT ;  /* 0x0000000059007209 */ /* 0x000fe20007810000 */
[----:B------:R-:W3:Y:S01]  /*2cb0*/  MUFU.TANH R80, R80 ;  /* 0x0000005000507308 */ /* 0x000ee20000002400 */
[----:B------:R-:W-:Y:S01]  /*2cc0*/  ISETP.GT.AND P3, PT, R18, 0x41, PT ;  /* 0x000000411200780c */ /* 0x000fe20003f64270 */
[----:B------:R-:W-:Y:S01]  /*2cd0*/  FFMA.FTZ R35, R63, R24, -R36 ;  /* 0x000000183f237223 */ /* 0x000fe20000010824 */
[----:B0-----:R-:W-:Y:S01]  /*2ce0*/  FSEL R93, R50, -INF , P4 ;  /* 0xff800000325d7808 */ /* 0x001fe20002000000 */
[----:B------:R-:W-:Y:S01]  /*2cf0*/  UIADD3 UR6, UR6, UR41, URZ ;  /* 0x0000002906067290 */ /* 0x000fe2000fffe03f */
[----:B------:R-:W-:Y:S01]  /*2d00*/  FMNMX.FTZ R0, R91, R0, !PT ;  /* 0x000000005b007209 */ /* 0x000fe20007810000 */
[----:B------:R-:W-:Y:S01]  /*2d10*/  UMOV UR5, URZ ;  /* 0x0000003f00057c82 */ /* 0x000fe20008000000 */
[----:B------:R-:W-:Y:S01]  /*2d20*/  ISETP.GT.AND P4, PT, R18, 0x48, PT ;  /* 0x000000481200780c */ /* 0x000fe20003f84270 */
[----:B------:R-:W0:Y:S01]  /*2d30*/  MUFU.TANH R64, R64 ;  /* 0x0000004000407308 */ /* 0x000e220000002400 */
[----:B-1----:R-:W-:Y:S01]  /*2d40*/  FSEL R39, R52, -INF , P3 ;  /* 0xff80000034277808 */ /* 0x002fe20001800000 */
[----:B------:R-:W-:Y:S01]  /*2d50*/  USHF.R.S32.HI UR4, URZ, 0x1f, UR6 ;  /* 0x0000001f3f047899 */ /* 0x000fe20008011406 */
[----:B------:R-:W-:-:S02]  /*2d60*/  FMNMX.FTZ R0, R93, R0, !PT ;  /* 0x000000005d007209 */ /* 0x000fc40007810000 */
[----:B------:R-:W-:Y:S01]  /*2d70*/  ISETP.GT.AND P3, PT, R18, 0x49, PT ;  /* 0x000000491200780c */ /* 0x000fe20003f64270 */
[----:B------:R-:W-:Y:S01]  /*2d80*/  ULEA.HI UR4, UR4, UR6, URZ, 0x7 ;  /* 0x0000000604047291 */ /* 0x000fe2000f8f383f */
[----:B----4-:R-:W-:Y:S01]  /*2d90*/  FSEL R95, R54, -INF , P4 ;  /* 0xff800000365f7808 */ /* 0x010fe20002000000 */
[----:B------:R-:W1:Y:S01]  /*2da0*/  MUFU.TANH R66, R66 ;  /* 0x0000004200427308 */ /* 0x000e620000002400 */
[----:B------:R-:W-:Y:S01]  /*2db0*/  FMNMX.FTZ R0, R39, R0, !PT ;  /* 0x0000000027007209 */ /* 0x000fe20007810000 */
[----:B------:R-:W-:Y:S01]  /*2dc0*/  USHF.R.S32.HI UR4, URZ, 0x7, UR4 ;  /* 0x000000073f047899 */ /* 0x000fe20008011404 */
[----:B------:R-:W-:Y:S02]  /*2dd0*/  ISETP.GT.AND P4, PT, R18, 0x50, PT ;  /* 0x000000501200780c */ /* 0x000fe40003f84270 */
[----:B-----5:R-:W-:Y:S01]  /*2de0*/  FSEL R97, R56, -INF , P3 ;  /* 0xff80000038617808 */ /* 0x020fe20001800000 */
[----:B------:R-:W-:Y:S01]  /*2df0*/  UISETP.LT.AND UP1, UPT, UR38, UR4, UPT ;  /* 0x000000042600728c */ /* 0x000fe2000bf21270 */
[----:B------:R-:W-:Y:S01]  /*2e00*/  FMNMX.FTZ R0, R95, R0, !PT ;  /* 0x000000005f007209 */ /* 0x000fe20007810000 */
[----:B------:R-:W4:Y:S01]  /*2e10*/  MUFU.TANH R58, R58 ;  /* 0x0000003a003a7308 */ /* 0x000f220000002400 */
[----:B------:R-:W-:Y:S01]  /*2e20*/  ISETP.GT.AND P3, PT, R18, 0x51, PT ;  /* 0x000000511200780c */ /* 0x000fe20003f64270 */
[----:B------:R-:W-:Y:S01]  /*2e30*/  USEL UR25, UR38, UR4, !UP1 ;  /* 0x0000000426197287 */ /* 0x000fe2000c800000 */
[----:B--2---:R-:W-:-:S02]  /*2e40*/  FSEL R99, R72, -INF , P4 ;  /* 0xff80000048637808 */ /* 0x004fc40002000000 */
[----:B------:R-:W-:Y:S01]  /*2e50*/  FMNMX.FTZ R0, R97, R0, !PT ;  /* 0x0000000061007209 */ /* 0x000fe20007810000 */
[----:B------:R-:W-:Y:S01]  /*2e60*/  UISETP.GE.AND UP1, UPT, UR26, UR25, UPT ;  /* 0x000000191a00728c */ /* 0x000fe2000bf26270 */
[----:B------:R-:W-:Y:S01]  /*2e70*/  ISETP.GT.AND P4, PT, R18, 0x58, PT ;  /* 0x000000581200780c */ /* 0x000fe20003f84270 */
[----:B------:R-:W2:Y:S01]  /*2e80*/  MUFU.TANH R76, R76 ;  /* 0x0000004c004c7308 */ /* 0x000ea20000002400 */
[----:B---3--:R-:W-:Y:S01]  /*2e90*/  FSEL R29, R80, -INF , P3 ;  /* 0xff800000501d7808 */ /* 0x008fe20001800000 */
[----:B------:R-:W-:Y:S01]  /*2ea0*/  UMOV UR4, URZ ;  /* 0x0000003f00047c82 */ /* 0x000fe20008000000 */
[----:B------:R-:W-:Y:S02]  /*2eb0*/  FMNMX.FTZ R0, R99, R0, !PT ;  /* 0x0000000063007209 */ /* 0x000fe40007810000 */
[----:B------:R-:W-:Y:S02]  /*2ec0*/  ISETP.GT.AND P3, PT, R18, 0x59, PT ;  /* 0x000000591200780c */ /* 0x000fe40003f64270 */
[----:B0-----:R-:W-:Y:S01]  /*2ed0*/  FSEL R101, R64, -INF , P4 ;  /* 0xff80000040657808 */ /* 0x001fe20002000000 */
[----:B------:R-:W0:Y:S01]  /*2ee0*/  MUFU.TANH R70, R70 ;  /* 0x0000004600467308 */ /* 0x000e220000002400 */
[----:B------:R-:W-:-:S02]  /*2ef0*/  FMNMX.FTZ R0, R29, R0, !PT ;  /* 0x000000001d007209 */ /* 0x000fc40007810000 */
[----:B------:R-:W-:Y:S02]  /*2f00*/  ISETP.GT.AND P4, PT, R18, 0x60, PT ;  /* 0x000000601200780c */ /* 0x000fe40003f84270 */
[----:B-1----:R-:W-:Y:S02]  /*2f10*/  FSEL R103, R66, -INF , P3 ;  /* 0xff80000042677808 */ /* 0x002fe40001800000 */
[----:B------:R-:W-:Y:S01]  /*2f20*/  FMNMX.FTZ R0, R101, R0, !PT ;  /* 0x0000000065007209 */ /* 0x000fe20007810000 */
[----:B------:R-:W1:Y:S01]  /*2f30*/  MUFU.TANH R68, R68 ;  /* 0x0000004400447308 */ /* 0x000e620000002400 */
[----:B------:R-:W-:Y:S02]  /*2f40*/  ISETP.GT.AND P3, PT, R18, 0x61, PT ;  /* 0x000000611200780c */ /* 0x000fe40003f64270 */
[----:B----4-:R-:W-:Y:S02]  /*2f50*/  FSEL R105, R58, -INF , P4 ;  /* 0xff8000003a697808 */ /* 0x010fe40002000000 */
[----:B------:R-:W-:-:S02]  /*2f60*/  FMNMX.FTZ R0, R103, R0, !PT ;  /* 0x0000000067007209 */ /* 0x000fc40007810000 */
[----:B------:R-:W-:Y:S01]  /*2f70*/  ISETP.GT.AND P4, PT, R18, 0x68, PT ;  /* 0x000000681200780c */ /* 0x000fe20003f84270 */
[----:B------:R-:W3:Y:S01]  /*2f80*/  MUFU.TANH R60, R60 ;  /* 0x0000003c003c7308 */ /* 0x000ee20000002400 */
[----:B--2---:R-:W-:Y:S02]  /*2f90*/  FSEL R107, R76, -INF , P3 ;  /* 0xff8000004c6b7808 */ /* 0x004fe40001800000 */
        /* <DEDUP_REMOVED lines=10> */
[----:B---3--:R-:W-:Y:S02]  /*3040*/  FSEL R113, R60, -INF , P4 ;  /* 0xff8000003c717808 */ /* 0x008fe40002000000 */
[----:B------:R-:W-:-:S02]  /*3050*/  FMNMX.FTZ R0, R111, R0, !PT ;  /* 0x000000006f007209 */ /* 0x000fc40007810000 */
[----:B------:R-:W-:Y:S01]  /*3060*/  ISETP.GT.AND P4, PT, R18, 0x78, PT ;  /* 0x000000781200780c */ /* 0x000fe20003f84270 */
[----:B------:R-:W2:Y:S01]  /*3070*/  MUFU.TANH R78, R78 ;  /* 0x0000004e004e7308 */ /* 0x000ea20000002400 */
[----:B0-----:R-:W-:Y:S02]  /*3080*/  FSEL R19, R62, -INF , P3 ;  /* 0xff8000003e137808 */ /* 0x001fe40001800000 */
[----:B------:R-:W-:Y:S02]  /*3090*/  FMNMX.FTZ R0, R113, R0, !PT ;  /* 0x0000000071007209 */ /* 0x000fe40007810000 */
[----:B------:R-:W-:Y:S02]  /*30a0*/  ISETP.GT.AND P3, PT, R18, 0x79, PT ;  /* 0x000000791200780c */ /* 0x000fe40003f64270 */
[----:B------:R-:W-:Y:S01]  /*30b0*/  FMNMX.FTZ R0, R19, R0, !PT ;  /* 0x0000000013007209 */ /* 0x000fe20007810000 */
[----:B------:R-:W-:Y:S01]  /*30c0*/  MUFU.EX2 R148, R148 ;  /* 0x0000009400947308 */ /* 0x000fe20000000800 */
[----:B-1----:R-:W-:-:S04]  /*30d0*/  FSEL R115, R74, -INF , P4 ;  /* 0xff8000004a737808 */ /* 0x002fc80002000000 */
[----:B------:R-:W-:-:S03]  /*30e0*/  FMNMX.FTZ R0, R115, R0, !PT ;  /* 0x0000000073007209 */ /* 0x000fc60007810000 */
[----:B------:R-:W0:Y:S01]  /*30f0*/  MUFU.EX2 R17, R30 ;  /* 0x0000001e00117308 */ /* 0x000e220000000800 */
[----:B--2---:R-:W-:-:S04]  /*3100*/  FSEL R117, R78, -INF , P3 ;  /* 0xff8000004e757808 */ /* 0x004fc80001800000 */
[----:B------:R-:W-:-:S03]  /*3110*/  FMNMX.FTZ R0, R117, R0, !PT ;  /* 0x0000000075007209 */ /* 0x000fc60007810000 */
[----:B------:R-:W1:Y:S02]  /*3120*/  MUFU.EX2 R150, R150 ;  /* 0x0000009600967308 */ /* 0x000e640000000800 */
[----:B------:R-:W2:Y:S06]  /*3130*/  SHFL.BFLY PT, R23, R0, 0x2, 0x1f ;  /* 0x0c401f0000177f89 */ /* 0x000eac00000e0000 */
[----:B------:R-:W3:Y:S01]  /*3140*/  MUFU.EX2 R67, R67 ;  /* 0x0000004300437308 */ /* 0x000ee20000000800 */
[----:B0-----:R-:W-:Y:S01]  /*3150*/  FADD.FTZ R37, R148, R17 ;  /* 0x0000001194257221 */ /* 0x001fe20000010000 */
[----:B------:R-:W-:-:S06]  /*3160*/  F2FP.BF16.F32.PACK_AB R148, R17, R148 ;  /* 0x000000941194723e */ /* 0x000fcc00000010ff */
[----:B------:R-:W0:Y:S01]  /*3170*/  MUFU.EX2 R144, R144 ;  /* 0x0000009000907308 */ /* 0x000e220000000800 */
[----:B-1----:R-:W-:-:S07]  /*3180*/  FADD.FTZ R28, R150, R37 ;  /* 0x00000025961c7221 */ /* 0x002fce0000010000 */
[----:B------:R-:W1:Y:S01]  /*3190*/  MUFU.EX2 R61, R61 ;  /* 0x0000003d003d7308 */ /* 0x000e620000000800 */
[C---:B---3--:R-:W-:Y:S01]  /*31a0*/  FADD.FTZ R37, R67.reuse, R28 ;  /* 0x0000001c43257221 */ /* 0x048fe20000010000 */
[----:B--2---:R-:W-:Y:S02]  /*31b0*/  FMNMX.FTZ R10, R0, R23, !PT ;  /* 0x00000017000a7209 */ /* 0x004fe40007810000 */
[----:B------:R-:W-:-:S03]  /*31c0*/  F2FP.BF16.F32.PACK_AB R150, R67, R150 ;  /* 0x000000964396723e */ /* 0x000fc600000010ff */
[----:B------:R-:W2:Y:S01]  /*31d0*/  SHFL.BFLY PT, R23, R10, 0x1, 0x1f ;  /* 0x0c201f000a177f89 */ /* 0x000ea200000e0000 */
[----:B------:R-:W3:Y:S01]  /*31e0*/  MUFU.EX2 R146, R146 ;  /* 0x0000009200927308 */ /* 0x000ee20000000800 */
[----:B0-----:R-:W-:-:S07]  /*31f0*/  FADD.FTZ R30, R144, R37 ;  /* 0x00000025901e7221 */ /* 0x001fce0000010000 */
[----:B------:R-:W0:Y:S01]  /*3200*/  MUFU.EX2 R53, R53 ;  /* 0x0000003500357308 */ /* 0x000e220000000800 */
[C---:B-1----:R-:W-:Y:S01]  /*3210*/  FADD.FTZ R37, R61.reuse, R30 ;  /* 0x0000001e3d257221 */ /* 0x042fe20000010000 */
[----:B------:R-:W-:-:S06]  /*3220*/  F2FP.BF16.F32.PACK_AB R144, R61, R144 ;  /* 0x000000903d90723e */ /* 0x000fcc00000010ff */
[----:B------:R-:W1:Y:S01]  /*3230*/  MUFU.EX2 R140, R140 ;  /* 0x0000008c008c7308 */ /* 0x000e620000000800 */
[----:B---3--:R-:W-:Y:S01]  /*3240*/  FADD.FTZ R30, R146, R37 ;  /* 0x00000025921e7221 */ /* 0x008fe20000010000 */
[----:B--2---:R-:W-:-:S06]  /*3250*/  FMNMX.FTZ R23, R10, R23, !PT ;  /* 0x000000170a177209 */ /* 0x004fcc0007810000 */
[----:B------:R-:W2:Y:S01]  /*3260*/  MUFU.EX2 R45, R45 ;  /* 0x0000002d002d7308 */ /* 0x000ea20000000800 */
[C---:B0-----:R-:W-:Y:S01]  /*3270*/  FADD.FTZ R37, R53.reuse, R30 ;  /* 0x0000001e35257221 */ /* 0x041fe20000010000 */
[----:B------:R-:W-:Y:S01]  /*3280*/  F2FP.BF16.F32.PACK_AB R146, R53, R146 ;  /* 0x000000923592723e */ /* 0x000fe200000010ff */
[C---:B------:R-:W-:Y:S01]  /*3290*/  FMUL.FTZ R22, R23.reuse, R24 ;  /* 0x0000001817167220 */ /* 0x040fe20000410000 */
[----:B------:R-:W-:-:S04]  /*32a0*/  FSETP.NEU.FTZ.AND P3, PT, R23, -INF , PT ;  /* 0xff8000001700780b */ /* 0x000fc80003f7d000 */
[----:B------:R-:W0:Y:S01]  /*32b0*/  MUFU.EX2 R142, R142 ;  /* 0x0000008e008e7308 */ /* 0x000e220000000800 */
[----:B------:R-:W-:Y:S01]  /*32c0*/  FSEL R22, R22, RZ, P3 ;  /* 0x000000ff16167208 */ /* 0x000fe20001800000 */
[----:B-1----:R-:W-:Y:S01]  /*32d0*/  FADD.FTZ R34, R140, R37 ;  /* 0x000000258c227221 */ /* 0x002fe20000010000 */
[----:B------:R-:W-:-:S03]  /*32e0*/  PLOP3.LUT P3, PT, PT, PT, UP1, 0x80, 0x0 ;  /* 0x000000000000781c */ /* 0x000fc60003f6f018 */
        /* <DEDUP_REMOVED lines=10> */
[-C--:B------:R-:W-:Y:S01]  /*3390*/  FFMA.FTZ R28, R39, R24.reuse, -R22 ;  /* 0x00000018271c7223 */ /* 0x080fe20000010816 */
[----:B--2---:R-:W-:Y:S01]  /*33a0*/  FADD.FTZ R39, R45, R34 ;  /* 0x000000222d277221 */ /* 0x004fe20000010000 */
[-CC-:B------:R-:W-:Y:S01]  /*33b0*/  FFMA.FTZ R14, R57, R24.reuse, -R22.reuse ;  /* 0x00000018390e7223 */ /* 0x180fe20000010816 */
[-CC-:B------:R-:W-:Y:S01]  /*33c0*/  FFMA.FTZ R143, R83, R24.reuse, -R22.reuse ;  /* 0x00000018538f7223 */ /* 0x180fe20000010816 */
[----:B------:R-:W1:Y:S01]  /*33d0*/  MUFU.EX2 R0, R0 ;  /* 0x0000000000007308 */ /* 0x000e620000000800 */
        /* <DEDUP_REMOVED lines=14> */
[-C--:B------:R-:W-:Y:S01]  /*34c0*/  FFMA.FTZ R107, R107, R24.reuse, -R22 ;  /* 0x000000186b6b7223 */ /* 0x080fe20000010816 */
[----:B------:R-:W2:Y:S01]  /*34d0*/  MUFU.EX2 R8, R8 ;  /* 0x0000000800087308 */ /* 0x000ea20000000800 */
[----:B-1----:R-:W-:Y:S01]  /*34e0*/  FADD.FTZ R32, R149, R0 ;  /* 0x0000000095207221 */ /* 0x002fe20000010000 */
[-CC-:B------:R-:W-:Y:S01]  /*34f0*/  FFMA.FTZ R109, R109, R24.reuse, -R22.reuse ;  /* 0x000000186d6d7223 */ /* 0x180fe20000010816 */
[-CC-:B------:R-:W-:Y:S01]  /*3500*/  FFMA.FTZ R111, R111, R24.reuse, -R22.reuse ;  /* 0x000000186f6f7223 */ /* 0x180fe20000010816 */
[-CC-:B------:R-:W-:Y:S01]  /*3510*/  FFMA.FTZ R113, R113, R24.reuse, -R22.reuse ;  /* 0x0000001871717223 */ /* 0x180fe20000010816 */
[-CC-:B------:R-:W-:Y:S01]  /*3520*/  FFMA.FTZ R19, R19, R24.reuse, -R22.reuse ;  /* 0x0000001813137223 */ /* 0x180fe20000010816 */
[-CC-:B------:R-:W-:Y:S01]  /*3530*/  FFMA.FTZ R115, R115, R24.reuse, -R22.reuse ;  /* 0x0000001873737223 */ /* 0x180fe20000010816 */
[----:B------:R-:W-:Y:S01]  /*3540*/  FFMA.FTZ R117, R117, R24, -R22 ;  /* 0x0000001875757223 */ /* 0x000fe20000010816 */
[----:B------:R-:W1:Y:S01]  /*3550*/  MUFU.EX2 R145, R145 ;  /* 0x0000009100917308 */ /* 0x000e620000000800 */
[----:B0-----:R-:W-:Y:S01]  /*3560*/  FADD.FTZ R37, R151, R32 ;  /* 0x0000002097257221 */ /* 0x001fe20000010000 */
[----:B------:R-:W-:-:S02]  /*3570*/  F2FP.BF16.F32.PACK_AB R149, R0, R149 ;  /* 0x000000950095723e */ /* 0x000fc400000010ff */
[----:B------:R-:W-:Y:S02]  /*3580*/  CS2R R98, SRZ ;  /* 0x0000000000627805 */ /* 0x000fe4000001ff00 */
[----:B------:R-:W-:Y:S02]  /*3590*/  F2FP.BF16.F32.PACK_AB R140, R45, R140 ;  /* 0x0000008c2d8c723e */ /* 0x000fe400000010ff */
[----:B------:R-:W-:Y:S02]  /*35a0*/  CS2R R96, SRZ ;  /* 0x0000000000607805 */ /* 0x000fe4000001ff00 */
[----:B------:R-:W-:Y:S02]  /*35b0*/  CS2R R94, SRZ ;  /* 0x00000000005e7805 */ /* 0x000fe4000001ff00 */
[----:B------:R-:W-:Y:S01]  /*35c0*/  CS2R R92, SRZ ;  /* 0x00000000005c7805 */ /* 0x000fe2000001ff00 */
[----:B------:R-:W0:Y:S01]  /*35d0*/  MUFU.EX2 R33, R33 ;  /* 0x0000002100217308 */ /* 0x000e220000000800 */
[C---:B--2---:R-:W-:Y:S01]  /*35e0*/  FADD.FTZ R32, R8.reuse, R37 ;  /* 0x0000002508207221 */ /* 0x044fe20000010000 */
[----:B------:R-:W-:-:S02]  /*35f0*/  F2FP.BF16.F32.PACK_AB R151, R8, R151 ;  /* 0x000000970897723e */ /* 0x000fc400000010ff */
[----:B------:R-:W-:Y:S02]  /*3600*/  CS2R R90, SRZ ;  /* 0x00000000005a7805 */ /* 0x000fe4000001ff00 */
[----:B------:R-:W-:Y:S02]  /*3610*/  CS2R R88, SRZ ;  /* 0x0000000000587805 */ /* 0x000fe4000001ff00 */
[----:B------:R-:W2:Y:S01]  /*3620*/  MUFU.EX2 R10, R10 ;  /* 0x0000000a000a7308 */ /* 0x000ea20000000800 */
[----:B-1----:R-:W-:Y:S01]  /*3630*/  FADD.FTZ R37, R145, R32 ;  /* 0x0000002091257221 */ /* 0x002fe20000010000 */
[----:B------:R-:W-:-:S05]  /*3640*/  IMAD.U32 R32, RZ, RZ, UR39 ;  /* 0x00000027ff207e24 */ /* 0x000fca000f8e00ff */
[----:B------:R-:W-:Y:S01]  /*3650*/  @!P1 IADD3 R32, R32, 0x16840, RZ ;  /* 0x0001684020209810 */ /* 0x000fe20007ffe0ff */
[----:B------:R-:W1:Y:S01]  /*3660*/  MUFU.EX2 R136, R136 ;  /* 0x0000008800887308 */ /* 0x000e620000000800 */
[----:B0-----:R-:W-:Y:S01]  /*3670*/  FADD.FTZ R39, R33, R34 ;  /* 0x0000002221277221 */ /* 0x001fe20000010000 */
[----:B------:R-:W-:Y:S01]  /*3680*/  FFMA.FTZ R34, R29, R24, -R22 ;  /* 0x000000181d227223 */ /* 0x000fe20000010816 */
[----:B------:R-:W-:Y:S02]  /*3690*/  @!P1 PRMT R29, RZ, 0x654, R32 ;  /* 0x00000654ff1d9816 */ /* 0x000fe40000000020 */
[----:B------:R-:W-:Y:S02]  /*36a0*/  F2FP.BF16.F32.PACK_AB R142, R33, R142 ;  /* 0x0000008e218e723e */ /* 0x000fe400000010ff */
[----:B------:R0:W-:Y:S01]  /*36b0*/  @!P1 SYNCS.ARRIVE.TRANS64.RED.A1T0 RZ, [R29+URZ], RZ ;  /* 0x000000ff1dff99a7 */ /* 0x0001e2000810043f */
        /* <DEDUP_REMOVED lines=10> */
[----:B------:R-:W0:Y:S01]  /*3760*/  MUFU.EX2 R141, R141 ;  /* 0x0000008d008d7308 */ /* 0x000e220000000800 */
[C---:B-1----:R-:W-:Y:S01]  /*3770*/  FADD.FTZ R36, R12.reuse, R37 ;  /* 0x000000250c247221 */ /* 0x042fe20000010000 */
[----:B------:R-:W-:-:S06]  /*3780*/  F2FP.BF16.F32.PACK_AB R147, R12, R147 ;  /* 0x000000930c93723e */ /* 0x000fcc00000010ff */
[----:B------:R-:W1:Y:S01]  /*3790*/  MUFU.EX2 R21, R21 ;  /* 0x0000001500157308 */ /* 0x000e620000000800 */
[----:B---3--:R-:W-:-:S07]  /*37a0*/  FADD.FTZ R38, R138, R39 ;  /* 0x000000278a267221 */ /* 0x008fce0000010000 */
        /* <DEDUP_REMOVED lines=70> */
[----:B------:R0:W3:Y:S01]  /*3c10*/  MUFU.EX2 R34, R103 ;  /* 0x0000006700227308 */ /* 0x0000e20000000800 */
[----:B-1----:R-:W-:-:S07]  /*3c20*/  FADD.FTZ R3, R101, R38 ;  /* 0x0000002665037221 */ /* 0x002fce0000010000 */
[----:B------:R-:W1:Y:S01]  /*3c30*/  MUFU.EX2 R122, R122 ;  /* 0x0000007a007a7308 */ /* 0x000e620000000800 */
[C---:B--2---:R-:W-:Y:S01]  /*3c40*/  FADD.FTZ R9, R31.reuse, R40 ;  /* 0x000000281f097221 */ /* 0x044fe20000010000 */
[----:B------:R-:W-:Y:S02]  /*3c50*/  F2FP.BF16.F32.PACK_AB R120, R31, R120 ;  /* 0x000000781f78723e */ /* 0x000fe400000010ff */
[----:B0-----:R-:W-:-:S04]  /*3c60*/  CS2R R102, SRZ ;  /* 0x0000000000667805 */ /* 0x001fc8000001ff00 */
[----:B------:R-:W0:Y:S01]  /*3c70*/  MUFU.EX2 R105, R105 ;  /* 0x0000006900697308 */ /* 0x000e220000000800 */
[C---:B---3--:R-:W-:Y:S01]  /*3c80*/  FADD.FTZ R40, R34.reuse, R3 ;  /* 0x0000000322287221 */ /* 0x048fe20000010000 */
[----:B------:R-:W-:Y:S02]  /*3c90*/  F2FP.BF16.F32.PACK_AB R131, R34, R101 ;  /* 0x000000652283723e */ /* 0x000fe400000010ff */
[----:B------:R-:W-:-:S04]  /*3ca0*/  CS2R R100, SRZ ;  /* 0x0000000000647805 */ /* 0x000fc8000001ff00 */
[----:B------:R2:W3:Y:S01]  /*3cb0*/  MUFU.EX2 R22, R107 ;  /* 0x0000006b00167308 */ /* 0x0004e20000000800 */
[----:B-1----:R-:W-:-:S07]  /*3cc0*/  FADD.FTZ R42, R122, R9 ;  /* 0x000000097a2a7221 */ /* 0x002fce0000010000 */
[----:B------:R-:W1:Y:S01]  /*3cd0*/  MUFU.EX2 R109, R109 ;  /* 0x0000006d006d7308 */ /* 0x000e620000000800 */
[----:B0-----:R-:W-:Y:S01]  /*3ce0*/  FADD.FTZ R9, R105, R40 ;  /* 0x0000002869097221 */ /* 0x001fe20000010000 */
[----:B--2---:R-:W-:-:S06]  /*3cf0*/  CS2R R106, SRZ ;  /* 0x00000000006a7805 */ /* 0x004fcc000001ff00 */
[----:B------:R0:W2:Y:S01]  /*3d00*/  MUFU.EX2 R36, R111 ;  /* 0x0000006f00247308 */ /* 0x0000a20000000800 */
[C---:B---3--:R-:W-:Y:S01]  /*3d10*/  FADD.FTZ R0, R22.reuse, R9 ;  /* 0x0000000916007221 */ /* 0x048fe20000010000 */
[----:B------:R-:W-:Y:S02]  /*3d20*/  F2FP.BF16.F32.PACK_AB R125, R22, R105 ;  /* 0x00000069167d723e */ /* 0x000fe400000010ff */
[----:B------:R-:W-:-:S04]  /*3d30*/  CS2R R104, SRZ ;  /* 0x0000000000687805 */ /* 0x000fc8000001ff00 */
[----:B------:R-:W3:Y:S01]  /*3d40*/  MUFU.EX2 R113, R113 ;  /* 0x0000007100717308 */ /* 0x000ee20000000800 */
[----:B-1----:R-:W-:Y:S01]  /*3d50*/  FADD.FTZ R9, R109, R0 ;  /* 0x000000006d097221 */ /* 0x002fe20000010000 */
[----:B0-----:R-:W-:-:S06]  /*3d60*/  CS2R R110, SRZ ;  /* 0x00000000006e7805 */ /* 0x001fcc000001ff00 */
[----:B------:R-:W0:Y:S01]  /*3d70*/  MUFU.EX2 R38, R19 ;  /* 0x0000001300267308 */ /* 0x000e220000000800 */
[C---:B--2---:R-:W-:Y:S01]  /*3d80*/  FADD.FTZ R0, R36.reuse, R9 ;  /* 0x0000000924007221 */ /* 0x044fe20000010000 */
[----:B------:R-:W-:Y:S02]  /*3d90*/  F2FP.BF16.F32.PACK_AB R127, R36, R109 ;  /* 0x0000006d247f723e */ /* 0x000fe400000010ff */
[----:B------:R-:W-:-:S04]  /*3da0*/  CS2R R108, SRZ ;  /* 0x00000000006c7805 */ /* 0x000fc8000001ff00 */
[----:B------:R-:W1:Y:S01]  /*3db0*/  MUFU.EX2 R115, R115 ;  /* 0x0000007300737308 */ /* 0x000e620000000800 */
[----:B---3--:R-:W-:-:S07]  /*3dc0*/  FADD.FTZ R9, R113, R0 ;  /* 0x0000000071097221 */ /* 0x008fce0000010000 */
[----:B------:R2:W3:Y:S01]  /*3dd0*/  MUFU.EX2 R8, R117 ;  /* 0x0000007500087308 */ /* 0x0004e20000000800 */
[C---:B0-----:R-:W-:Y:S01]  /*3de0*/  FADD.FTZ R0, R38.reuse, R9 ;  /* 0x0000000926007221 */ /* 0x041fe20000010000 */
[----:B------:R-:W-:Y:S02]  /*3df0*/  F2FP.BF16.F32.PACK_AB R121, R38, R113 ;  /* 0x000000712679723e */ /* 0x000fe400000010ff */
[----:B------:R-:W-:-:S04]  /*3e00*/  CS2R R112, SRZ ;  /* 0x0000000000707805 */ /* 0x000fc8000001ff00 */
[----:B------:R-:W0:Y:S01]  /*3e10*/  MUFU.EX2 R35, R35 ;  /* 0x0000002300237308 */ /* 0x000e220000000800 */
[----:B-1----:R-:W-:Y:S01]  /*3e20*/  FADD.FTZ R9, R115, R0 ;  /* 0x0000000073097221 */ /* 0x002fe20000010000 */
[----:B--2---:R-:W-:Y:S02]  /*3e30*/  CS2R R116, SRZ ;  /* 0x0000000000747805 */ /* 0x004fe4000001ff00 */
[C---:B---3--:R-:W-:Y:S01]  /*3e40*/  F2FP.BF16.F32.PACK_AB R123, R8.reuse, R115 ;  /* 0x00000073087b723e */ /* 0x048fe200000010ff */
[----:B------:R-:W-:Y:S01]  /*3e50*/  FADD.FTZ R0, R8, R9 ;  /* 0x0000000908007221 */ /* 0x000fe20000010000 */
[----:B------:R-:W-:Y:S01]  /*3e60*/  CS2R R114, SRZ ;  /* 0x0000000000727805 */ /* 0x000fe2000001ff00 */
[C---:B0-----:R-:W-:Y:S01]  /*3e70*/  FADD.FTZ R3, R35.reuse, R42 ;  /* 0x0000002a23037221 */ /* 0x041fe20000010000 */
[----:B------:R-:W-:Y:S01]  /*3e80*/  F2FP.BF16.F32.PACK_AB R122, R35, R122 ;  /* 0x0000007a237a723e */ /* 0x000fe200000010ff */
[----:B------:R-:W-:Y:S06]  /*3e90*/  @!P3 BRA `(.L_x_1862) ;  /* 0x0000002c0098b947 */ /* 0x000fec0003800000 */
[----:B------:R-:W-:Y:S01]  /*3ea0*/  IMAD.MOV.U32 R9, RZ, RZ, R23 ;  /* 0x000000ffff097224 */ /* 0x000fe200078e0017 */
[----:B------:R-:W-:Y:S01]  /*3eb0*/  UMOV UR7, URZ ;  /* 0x0000003f00077c82 */ /* 0x000fe20008000000 */
[----:B------:R-:W-:Y:S01]  /*3ec0*/  IMAD.MOV.U32 R8, RZ, RZ, R55 ;  /* 0x000000ffff087224 */ /* 0x000fe200078e0037 */
[----:B------:R-:W-:Y:S01]  /*3ed0*/  UMOV UR6, URZ ;  /* 0x0000003f00067c82 */ /* 0x000fe20008000000 */
[----:B------:R-:W-:Y:S01]  /*3ee0*/  IMAD.MOV.U32 R119, RZ, RZ, RZ ;  /* 0x000000ffff777224 */ /* 0x000fe200078e00ff */
[----:B------:R-:W-:Y:S01]  /*3ef0*/  ULDC UR29, c[0x0][0x288] ;  /* 0x0000a200001d7ab9 */ /* 0x000fe20000000800 */
[----:B------:R-:W-:Y:S01]  /*3f00*/  ULDC UR27, c[0x0][0x2f0] ;  /* 0x0000bc00001b7ab9 */ /* 0x000fe20000000800 */
[----:B------:R-:W-:-:S05]  /*3f10*/  ULDC UR28, c[0x0][0x9d8] ;  /* 0x00027600001c7ab9 */ /* 0x000fca0000000800 */
.L_x_1871:
        /* <DEDUP_REMOVED lines=9> */
.L_x_1864:
[----:B------:R-:W-:Y:S01]  /*3fb0*/  ULEA UR10, UR4, UR39, 0x3 ;  /* 0x00000027040a7291 */ /* 0x000fe2000f8e183f */
[----:B------:R-:W-:-:S05]  /*3fc0*/  IMAD.U32 R10, RZ, RZ, UR5 ;  /* 0x00000005ff0a7e24 */ /* 0x000fca000f8e00ff */
[----:B------:R-:W-:-:S04]  /*3fd0*/  SHF.L.U32 R10, R10, 0x1f, RZ ;  /* 0x0000001f0a0a7819 */ /* 0x000fc800000006ff */
[----:B------:R0:W1:Y:S01]  /*3fe0*/  SYNCS.PHASECHK.TRANS64.TRYWAIT P3, [UR10+0x16830], R10 ;  /* 0x0168300aff0075a7 */ /* 0x000062000806014a */
[----:B------:R-:W-:Y:S05]  /*3ff0*/  @!P0 BRA `(.L_x_1865) ;  /* 0x0000000000048947 */ /* 0x000fea0003800000 */
[----:B------:R-:W-:Y:S01]  /*4000*/  BPT.TRAP 0x1 ;  /* 0x000000040000795c */ /* 0x000fe20000300000 */
.L_x_1865:
[----:B-1----:R-:W-:Y:S05]  /*4010*/  @P3 BRA `(.L_x_1863) ;  /* 0x0000000000083947 */ /* 0x002fea0003800000 */
[----:B------:R-:W1:Y:S02]  /*4020*/  SYNCS.PHASECHK.TRANS64.TRYWAIT P3, [UR10+0x16830], R10 ;  /* 0x0168300aff0075a7 */ /* 0x000e64000806014a */
[----:B-1----:R-:W-:Y:S05]  /*4030*/  @!P3 BRA `(.L_x_1866) ;  /* 0x000000a000a4b947 */ /* 0x002fea0003800000 */
.L_x_1863:
        /* <DEDUP_REMOVED lines=27> */
.L_x_1868:
[----:B------:R-:W-:Y:S01]  /*41f0*/  ULEA UR10, UR6, UR39, 0x3 ;  /* 0x00000027060a7291 */ /* 0x000fe2000f8e183f */
[----:B------:R-:W-:-:S04]  /*4200*/  MOV R10, UR7 ;  /* 0x00000007000a7c02 */ /* 0x000fc80008000f00 */
[----:B------:R-:W-:-:S04]  /*4210*/  SHF.L.U32 R10, R10, 0x1f, RZ ;  /* 0x0000001f0a0a7819 */ /* 0x000fc800000006ff */
[----:B------:R0:W1:Y:S01]  /*4220*/  SYNCS.PHASECHK.TRANS64.TRYWAIT P3, [UR10+0x16850], R10 ;  /* 0x0168500aff0075a7 */ /* 0x000062000806014a */
[----:B------:R-:W-:Y:S05]  /*4230*/  @!P0 BRA `(.L_x_1869) ;  /* 0x0000000000048947 */ /* 0x000fea0003800000 */
[----:B------:R-:W-:Y:S01]  /*4240*/  BPT.TRAP 0x1 ;  /* 0x000000040000795c */ /* 0x000fe20000300000 */
.L_x_1869:
[----:B-1----:R-:W-:Y:S05]  /*4250*/  @P3 BRA `(.L_x_1867) ;  /* 0x0000000000083947 */ /* 0x002fea0003800000 */
[----:B------:R-:W1:Y:S02]  /*4260*/  SYNCS.PHASECHK.TRANS64.TRYWAIT P3, [UR10+0x16850], R10 ;  /* 0x0168500aff0075a7 */ /* 0x000e64000806014a */
[----:B-1----:R-:W-:Y:S05]  /*4270*/  @!P3 BRA `(.L_x_1870) ;  /* 0x000000a0002cb947 */ /* 0x002fea0003800000 */
.L_x_1867:
[----:B------:R-:W-:Y:S01]  /*4280*/  UIADD3 UR7, UR39, 0x400, URZ ;  /* 0x0000040027077890 */ /* 0x000fe2000fffe03f */
[----:B------:R-:W-:Y:S01]  /*4290*/  WARPGROUP.ARRIVE ;  /* 0x00000000000079c5 */ /* 0x000fe20000000000 */
[----:B------:R-:W-:Y:S01]  /*42a0*/  UMOV UR11, 0x40000040 ;  /* 0x40000040000b7882 */ /* 0x000fe20000000000 */
[----:B------:R-:W-:Y:S01]  /*42b0*/  FMUL.FTZ R23, R34, UR28 ;  /* 0x0000001c22177c20 */ /* 0x000fe20008410000 */
[----:B------:R-:W-:Y:S01]  /*42c0*/  USHF.R.U32.HI UR7, URZ, 0x4, UR7 ;  /* 0x000000043f077899 */ /* 0x000fe20008011607 */
[----:B------:R-:W-:Y:S01]  /*42d0*/  FMUL.FTZ R20, R33, UR28 ;  /* 0x0000001c21147c20 */ /* 0x000fe20008410000 */
[----:B------:R-:W-:Y:S02]  /*42e0*/  IMAD.MOV.U32 R33, RZ, RZ, R4 ;  /* 0x000000ffff217224 */ /* 0x000fe400078e0004 */
[----:B------:R-:W-:Y:S01]  /*42f0*/  FMUL.FTZ R21, R36, UR28 ;  /* 0x0000001c24157c20 */ /* 0x000fe20008410000 */
[----:B------:R-:W-:Y:S01]  /*4300*/  ULOP3.LUT UR7, UR7, 0x3fff, URZ, 0xc0, !UPT ;  /* 0x00003fff07077892 */ /* 0x000fe2000f8ec03f */
[----:B------:R-:W-:Y:S01]  /*4310*/  FMUL.FTZ R22, R37, UR28 ;  /* 0x0000001c25167c20 */ /* 0x000fe20008410000 */
[----:B------:R-:W-:Y:S01]  /*4320*/  FMUL.FTZ R12, R26, UR28 ;  /* 0x0000001c1a0c7c20 */ /* 0x000fe20008410000 */
[----:B------:R-:W-:Y:S01]  /*4330*/  FMUL.FTZ R13, R27, UR28 ;  /* 0x0000001c1b0d7c20 */ /* 0x000fe20008410000 */
[----:B------:R-:W-:Y:S01]  /*4340*/  ULEA UR7, UR6, UR7, 0xa ;  /* 0x0000000706077291 */ /* 0x000fe2000f8e503f */
[----:B------:R-:W-:Y:S01]  /*4350*/  FMUL.FTZ R17, R30, UR28 ;  /* 0x0000001c1e117c20 */ /* 0x000fe20008410000 */
[----:B------:R-:W-:Y:S01]  /*4360*/  FMUL.FTZ R18, R31, UR28 ;  /* 0x0000001c1f127c20 */ /* 0x000fe20008410000 */
[----:B-1----:R-:W-:Y:S01]  /*4370*/  FMUL.FTZ R11, R25, UR28 ;  /* 0x0000001c190b7c20 */ /* 0x002fe20008410000 */
[----:B------:R-:W1:Y:S01]  /*4380*/  MUFU.TANH R12, R12 ;  /* 0x0000000c000c7308 */ /* 0x000e620000002400 */
[----:B------:R-:W-:Y:S01]  /*4390*/  FMUL.FTZ R25, R40, UR28 ;  /* 0x0000001c28197c20 */ /* 0x000fe20008410000 */
[----:B0-----:R-:W-:Y:S01]  /*43a0*/  FMUL.FTZ R10, R24, UR28 ;  /* 0x0000001c180a7c20 */ /* 0x001fe20008410000 */
[----:B------:R-:W-:Y:S01]  /*43b0*/  UMOV UR10, UR7 ;  /* 0x00000007000a7c82 */ /* 0x000fe20008000000 */
[----:B------:R-:W-:Y:S01]  /*43c0*/  FMUL.FTZ R24, R35, UR28 ;  /* 0x0000001c23187c20 */ /* 0x000fe20008410000 */
[----:B------:R-:W-:Y:S01]  /*43d0*/  HGMMA.64x64x16.F32.BF16 R88, R148, gdesc[UR8].tnspB, R88, gsb0 ;  /* 0x40e0000894587df0 */ /* 0x000fe20008001858 */
[----:B------:R-:W-:Y:S01]  /*43e0*/  UIADD3 UR10, UR7, 0x80, URZ ;  /* 0x00000080070a7890 */ /* 0x000fe2000fffe03f */
[----:B------:R-:W-:Y:S01]  /*43f0*/  FMUL.FTZ R42, R42, UR28 ;  /* 0x0000001c2a2a7c20 */ /* 0x000fe20008410000 */
[----:B------:R-:W-:Y:S01]  /*4400*/  UMOV UR11, 0x40000040 ;  /* 0x40000040000b7882 */ /* 0x000fe20000000000 */
        /* <DEDUP_REMOVED lines=13> */
[----:B------:R-:W-:Y:S01]  /*44e0*/  FMUL.FTZ R52, R54, UR28 ;  /* 0x0000001c36347c20 */ /* 0x000fe20008410000 */
[----:B------:R-:W-:Y:S01]  /*44f0*/  FMUL.FTZ R30, R49, UR28 ;  /* 0x0000001c311e7c20 */ /* 0x000fe20008410000 */
[----:B------:R-:W-:Y:S01]  /*4500*/  FMUL.FTZ R54, R55, UR28 ;  /* 0x0000001c37367c20 */ /* 0x000fe20008410000 */
[----:B------:R-:W3:Y:S01]  /*4510*/  MUFU.TANH R18, R18 ;  /* 0x0000001200127308 */ /* 0x000ee20000002400 */
[----:B------:R-:W-:Y:S01]  /*4520*/  FMUL.FTZ R58, R58, UR28 ;  /* 0x0000001c3a3a7c20 */ /* 0x000fe20008410000 */
[----:B------:R-:W-:Y:S01]  /*4530*/  FMUL.FTZ R19, R32, UR28 ;  /* 0x0000001c20137c20 */ /* 0x000fe20008410000 */
[----:B------:R-:W-:Y:S01]  /*4540*/  FMUL.FTZ R32, R53, UR28 ;  /* 0x0000001c35207c20 */ /* 0x000fe20008410000 */
[----:B------:R-:W-:Y:S01]  /*4550*/  FMUL.FTZ R62, R62, UR28 ;  /* 0x0000001c3e3e7c20 */ /* 0x000fe20008410000 */
[----:B------:R-:W-:Y:S01]  /*4560*/  FMUL.FTZ R35, R57, UR28 ;  /* 0x0000001c39237c20 */ /* 0x000fe20008410000 */
[----:B------:R-:W-:Y:S01]  /*4570*/  FMUL.FTZ R78, R78, UR28 ;  /* 0x0000001c4e4e7c20 */ /* 0x000fe20008410000 */
[----:B------:R-:W-:Y:S01]  /*4580*/  FMUL.FTZ R82, R82, UR28 ;  /* 0x0000001c52527c20 */ /* 0x000fe20008410000 */
[----:B------:R-:W4:Y:S01]  /*4590*/  MUFU.TANH R23, R23 ;  /* 0x0000001700177308 */ /* 0x000f220000002400 */
[----:B------:R-:W-:Y:S01]  /*45a0*/  FMUL.FTZ R86, R86, UR28 ;  /* 0x0000001c56567c20 */ /* 0x000fe20008410000 */
[----:B------:R-:W-:-:S06]  /*45b0*/  UISETP.GT.AND UP1, UPT, UR26, UR25, UPT ;  /* 0x000000191a00728c */ /* 0x000fcc000bf24270 */
[----:B------:R-:W5:Y:S08]  /*45c0*/  MUFU.TANH R24, R24 ;  /* 0x0000001800187308 */ /* 0x000f700000002400 */
[----:B------:R-:W-:Y:S08]  /*45d0*/  MUFU.TANH R42, R42 ;  /* 0x0000002a002a7308 */ /* 0x000ff00000002400 */
[----:B------:R-:W-:Y:S08]  /*45e0*/  MUFU.TANH R44, R44 ;  /* 0x0000002c002c7308 */ /* 0x000ff00000002400 */
[----:B------:R-:W-:Y:S08]  /*45f0*/  MUFU.TANH R46, R46 ;  /* 0x0000002e002e7308 */ /* 0x000ff00000002400 */
[----:B------:R-:W-:Y:S08]  /*4600*/  MUFU.TANH R50, R50 ;  /* 0x0000003200327308 */ /* 0x000ff00000002400 */
[----:B------:R-:W-:Y:S01]  /*4610*/  MUFU.TANH R48, R48 ;  /* 0x0000003000307308 */ /* 0x000fe20000002400 */
[----:B------:R-:W-:-:S02]  /*4620*/  WARPGROUP.DEPBAR.LE gsb0, 0x0 ;  /* 0x00008000000079c5 */ /* 0x000fc40000010000 */
[----:B------:R-:W-:Y:S01]  /*4630*/  WARPGROUP.ARRIVE ;  /* 0x00000000000079c5 */ /* 0x000fe20000000000 */
[----:B------:R-:W-:Y:S01]  /*4640*/  FMUL.FTZ R148, R38, UR28 ;  /* 0x0000001c26947c20 */ /* 0x000fe20008410000 */
[----:B------:R-:W-:Y:S01]  /*4650*/  FMUL.FTZ R38, R39, UR28 ;  /* 0x0000001c27267c20 */ /* 0x000fe20008410000 */
[----:B------:R-:W-:Y:S02]  /*4660*/  IMAD.U32 R39, RZ, RZ, UR27 ;  /* 0x0000001bff277e24 */ /* 0x000fe4000f8e00ff */
[----:B------:R-:W-:Y:S01]  /*4670*/  FMUL.FTZ R149, R43, UR28 ;  /* 0x0000001c2b957c20 */ /* 0x000fe20008410000 */
[----:B------:R-:W-:Y:S01]  /*4680*/  MUFU.TANH R52, R52 ;  /* 0x0000003400347308 */ /* 0x000fe20000002400 */
[----:B------:R-:W-:Y:S01]  /*4690*/  HGMMA.64x64x16.F32.BF16 R88, R144, gdesc[UR8].tnspB, R88, gsb0 ;  /* 0x40e0000890587df0 */ /* 0x000fe20008001858 */
[----:B------:R-:W-:Y:S01]  /*46a0*/  @UP0 ULDC UR10, c[0x0][0x44c] ;  /* 0x00011300000a0ab9 */ /* 0x000fe20000000800 */
[----:B------:R-:W-:Y:S01]  /*46b0*/  UMOV UR11, 0x40000040 ;  /* 0x40000040000b7882 */ /* 0x000fe20000000000 */
[----:B------:R-:W-:Y:S01]  /*46c0*/  @P2 IMAD.HI.U32 R34, R4, UR10, RZ ;  /* 0x0000000a04222c27 */ /* 0x000fe2000f8e00ff */
[----:B------:R-:W-:-:S03]  /*46d0*/  @UP0 ULDC UR10, c[0x0][0x450] ;  /* 0x00011400000a0ab9 */ /* 0x000fc60000000800 */
[----:B------:R-:W5:Y:S01]  /*46e0*/  MUFU.TANH R148, R148 ;  /* 0x0000009400947308 */ /* 0x000f620000002400 */
[----:B------:R-:W-:Y:S01]  /*46f0*/  @P2 SHF.R.U32.HI R33, RZ, UR10, R34 ;  /* 0x0000000aff212c19 */ /* 0x000fe20008011622 */
[----:B------:R-:W-:Y:S01]  /*4700*/  UMOV UR10, 0xffffff80 ;  /* 0xffffff80000a7882 */ /* 0x000fe20000000000 */
[----:B------:R-:W-:Y:S01]  /*4710*/  FMUL.FTZ R34, R56, UR28 ;  /* 0x0000001c38227c20 */ /* 0x000fe20008410000 */
[----:B------:R-:W-:Y:S01]  /*4720*/  UIMAD UR10, UR26, UR10, 0x1 ;  /* 0x000000011a0a74a4 */ /* 0x000fe2000f8e020a */
[----:B------:R-:W-:Y:S01]  /*4730*/  FMUL.FTZ R56, R59, UR28 ;  /* 0x0000001c3b387c20 */ /* 0x000fe20008410000 */
[----:B------:R-:W1:Y:S01]  /*4740*/  SHFL.IDX PT, R37, R33, 0x1, 0x1c1f ;  /* 0x003c1f0021257f89 */ /* 0x000e6200000e0000 */
[----:B------:R-:W-:Y:S01]  /*4750*/  UIADD3 UR26, UR26, -0x1, URZ ;  /* 0xffffffff1a1a7890 */ /* 0x000fe2000fffe03f */
[----:B------:R-:W5:Y:S02]  /*4760*/  MUFU.TANH R38, R38 ;  /* 0x0000002600267308 */ /* 0x000f640000002400 */
[----:B------:R-:W-:Y:S01]  /*4770*/  IMAD.U32 R36, RZ, RZ, UR10 ;  /* 0x0000000aff247e24 */ /* 0x000fe2000f8e00ff */
[----:B------:R-:W-:Y:S01]  /*4780*/  UIADD3 UR10, UR7, 0x100, URZ ;  /* 0x00000100070a7890 */ /* 0x000fe2000fffe03f */
[----:B------:R-:W5:Y:S02]  /*4790*/  SHFL.IDX PT, R33, R33, RZ, 0x1c1f ;  /* 0x001c1fff21217589 */ /* 0x000f6400000e0000 */
[----:B------:R-:W-:-:S02]  /*47a0*/  IMAD R36, R5, -0x2, R36 ;  /* 0xfffffffe05247824 */ /* 0x000fc400078e0224 */
[----:B------:R-:W5:Y:S02]  /*47b0*/  MUFU.TANH R149, R149 ;  /* 0x0000009500957308 */ /* 0x000f640000002400 */
[----:B------:R-:W-:-:S06]  /*47c0*/  IMAD R36, R39, UR37, R36 ;  /* 0x0000002527247c24 */ /* 0x000fcc000f8e0224 */
[----:B------:R-:W-:Y:S01]  /*47d0*/  MUFU.TANH R54, R54 ;  /* 0x0000003600367308 */ /* 0x000fe20000002400 */
[----:B-1----:R-:W-:-:S07]  /*47e0*/  IADD3 R40, R37, -UR29, R36 ;  /* 0x8000001d25287c10 */ /* 0x002fce000fffe024 */
[----:B------:R-:W1:Y:S01]  /*47f0*/  MUFU.TANH R58, R58 ;  /* 0x0000003a003a7308 */ /* 0x000e620000002400 */
[C---:B------:R-:W-:Y:S02]  /*4800*/  ISETP.GT.AND P3, PT, R40.reuse, RZ, PT ;  /* 0x000000ff2800720c */ /* 0x040fe40003f64270 */
[----:B------:R-:W-:Y:S02]  /*4810*/  ISETP.GT.AND P4, PT, R40, 0x1, PT ;  /* 0x000000012800780c */ /* 0x000fe40003f84270 */
[----:B------:R-:W-:Y:S02]  /*4820*/  FSEL R12, R12, -INF , P3 ;  /* 0xff8000000c0c7808 */ /* 0x000fe40001800000 */
[C---:B------:R-:W-:Y:S01]  /*4830*/  ISETP.GT.AND P3, PT, R40.reuse, 0x8, PT ;  /* 0x000000082800780c */ /* 0x040fe20003f64270 */
[----:B------:R-:W-:Y:S01]  /*4840*/  MUFU.TANH R56, R56 ;  /* 0x0000003800387308 */ /* 0x000fe20000002400 */
[----:B0-----:R-:W-:Y:S02]  /*4850*/  FSEL R13, R13, -INF , P4 ;  /* 0xff8000000d0d7808 */ /* 0x001fe40002000000 */
[----:B------:R-:W-:-:S02]  /*4860*/  ISETP.GT.AND P4, PT, R40, 0x9, PT ;  /* 0x000000092800780c */ /* 0x000fc40003f84270 */
[----:B--2---:R-:W-:Y:S02]  /*4870*/  FSEL R17, R17, -INF , P3 ;  /* 0xff80000011117808 */ /* 0x004fe40001800000 */
[----:B------:R-:W-:Y:S01]  /*4880*/  ISETP.GT.AND P3, PT, R40, 0x10, PT ;  /* 0x000000102800780c */ /* 0x000fe20003f64270 */
[----:B------:R-:W0:Y:S01]  /*4890*/  MUFU.TANH R62, R62 ;  /* 0x0000003e003e7308 */ /* 0x000e220000002400 */
[----:B---3--:R-:W-:Y:S01]  /*48a0*/  FSEL R37, R18, -INF , P4 ;  /* 0xff80000012257808 */ /* 0x008fe20002000000 */
[----:B------:R-:W-:Y:S01]  /*48b0*/  FMUL.FTZ R18, R70, UR28 ;  /* 0x0000001c46127c20 */ /* 0x000fe20008410000 */
[C---:B------:R-:W-:Y:S02]  /*48c0*/  ISETP.GT.AND P4, PT, R40.reuse, 0x11, PT ;  /* 0x000000112800780c */ /* 0x040fe40003f84270 */
[----:B----4-:R-:W-:Y:S01]  /*48d0*/  FSEL R39, R23, -INF , P3 ;  /* 0xff80000017277808 */ /* 0x010fe20001800000 */
[----:B------:R-:W-:Y:S01]  /*48e0*/  FMUL.FTZ R23, R79, UR28 ;  /* 0x0000001c4f177c20 */ /* 0x000fe20008410000 */
[----:B------:R-:W-:Y:S01]  /*48f0*/  ISETP.GT.AND P3, PT, R40, 0x18, PT ;  /* 0x000000182800780c */ /* 0x000fe20003f64270 */
[----:B------:R-:W-:Y:S01]  /*4900*/  MUFU.TANH R18, R18 ;  /* 0x0000001200127308 */ /* 0x000fe20000002400 */
[----:B-----5:R-:W-:-:S02]  /*4910*/  FSEL R41, R24, -INF , P4 ;  /* 0xff80000018297808 */ /* 0x020fc40002000000 */
[----:B------:R-:W-:Y:S01]  /*4920*/  ISETP.GT.AND P4, PT, R40, 0x19, PT ;  /* 0x000000192800780c */ /* 0x000fe20003f84270 */
[----:B------:R-:W2:Y:S01]  /*4930*/  LDC R24, c[0x0][0x988] ;  /* 0x00026200ff187b82 */ /* 0x000ea20000000800 */
[----:B------:R-:W-:Y:S02]  /*4940*/  FSEL R43, R148, -INF , P3 ;  /* 0xff800000942b7808 */ /* 0x000fe40001800000 */
[----:B------:R-:W-:Y:S01]  /*4950*/  ISETP.GT.AND P3, PT, R40, 0x20, PT ;  /* 0x000000202800780c */ /* 0x000fe20003f64270 */
[----:B------:R3:W-:Y:S01]  /*4960*/  MUFU.TANH R155, R23 ;  /* 0x00000017009b7308 */ /* 0x0007e20000002400 */
[----:B------:R-:W-:Y:S01]  /*4970*/  FSEL R45, R38, -INF , P4 ;  /* 0xff800000262d7808 */ /* 0x000fe20002000000 */
[----:B------:R-:W-:Y:S01]  /*4980*/  FMUL.FTZ R38, R61, UR28 ;  /* 0x0000001c3d267c20 */ /* 0x000fe20008410000 */
[----:B------:R-:W-:Y:S02]  /*4990*/  ISETP.GT.AND P4, PT, R40, 0x21, PT ;  /* 0x000000212800780c */ /* 0x000fe40003f84270 */
[----:B------:R-:W-:Y:S01]  /*49a0*/  FSEL R47, R42, -INF , P3 ;  /* 0xff8000002a2f7808 */ /* 0x000fe20001800000 */
[----:B------:R-:W-:-:S02]  /*49b0*/  WARPGROUP.DEPBAR.LE gsb0, 0x0 ;  /* 0x00008000000079c5 */ /* 0x000fc40000010000 */
[----:B------:R-:W-:Y:S01]  /*49c0*/  WARPGROUP.ARRIVE ;  /* 0x00000000000079c5 */ /* 0x000fe20000000000 */
[C---:B------:R-:W-:Y:S01]  /*49d0*/  ISETP.GT.AND P3, PT, R40.reuse, 0x28, PT ;  /* 0x000000282800780c */ /* 0x040fe20003f64270 */
[----:B------:R-:W-:Y:S01]  /*49e0*/  FMUL.FTZ R145, R71, UR28 ;  /* 0x0000001c47917c20 */ /* 0x000fe20008410000 */
[----:B------:R-:W-:Y:S01]  /*49f0*/  FSEL R49, R149, -INF , P4 ;  /* 0xff80000095317808 */ /* 0x000fe20002000000 */
[----:B------:R-:W-:Y:S01]  /*4a00*/  FMUL.FTZ R149, R75, UR28 ;  /* 0x0000001c4b957c20 */ /* 0x000fe20008410000 */
[----:B------:R-:W-:Y:S01]  /*4a10*/  ISETP.GT.AND P4, PT, R40, 0x29, PT ;  /* 0x000000292800780c */ /* 0x000fe20003f84270 */
[----:B------:R-:W-:Y:S01]  /*4a20*/  HGMMA.64x64x16.F32.BF16 R88, R140, gdesc[UR8].tnspB, R88, gsb0 ;  /* 0x40e000088c587df0 */ /* 0x000fe20008001858 */
[----:B------:R-:W-:Y:S01]  /*4a30*/  FSEL R51, R44, -INF , P3 ;  /* 0xff8000002c337808 */ /* 0x000fe20001800000 */
[----:B------:R-:W-:Y:S01]  /*4a40*/  UIADD3 UR10, UR7, 0x180, URZ ;  /* 0x00000180070a7890 */ /* 0x000fe2000fffe03f */
[----:B------:R-:W-:Y:S01]  /*4a50*/  ISETP.GT.AND P3, PT, R40, 0x30, PT ;  /* 0x000000302800780c */ /* 0x000fe20003f64270 */
[----:B------:R-:W-:Y:S01]  /*4a60*/  FMUL.FTZ R147, R74, UR28 ;  /* 0x0000001c4a937c20 */ /* 0x000fe20008410000 */
[----:B------:R-:W-:Y:S01]  /*4a70*/  FSEL R53, R46, -INF , P4 ;  /* 0xff8000002e357808 */ /* 0x000fe20002000000 */
[----:B------:R-:W-:Y:S01]  /*4a80*/  MUFU.TANH R145, R145 ;  /* 0x0000009100917308 */ /* 0x000fe20000002400 */
[----:B------:R-:W-:Y:S01]  /*4a90*/  ISETP.GT.AND P4, PT, R40, 0x31, PT ;  /* 0x000000312800780c */ /* 0x000fe20003f84270 */
[----:B------:R-:W-:Y:S01]  /*4aa0*/  UMOV UR11, 0x40000040 ;  /* 0x40000040000b7882 */ /* 0x000fe20000000000 */
[----:B------:R-:W-:Y:S01]  /*4ab0*/  FSEL R55, R50, -INF , P3 ;  /* 0xff80000032377808 */ /* 0x000fe20001800000 */
[----:B---3--:R-:W-:Y:S01]  /*4ac0*/  FMUL.FTZ R23, R83, UR28 ;  /* 0x0000001c53177c20 */ /* 0x008fe20008410000 */
[----:B------:R-:W-:Y:S01]  /*4ad0*/  ISETP.GT.AND P3, PT, R40, 0x38, PT ;  /* 0x000000382800780c */ /* 0x000fe20003f64270 */
[----:B------:R-:W-:Y:S01]  /*4ae0*/  FMUL.FTZ R42, R65, UR28 ;  /* 0x0000001c412a7c20 */ /* 0x000fe20008410000 */
[----:B------:R-:W-:Y:S01]  /*4af0*/  FSEL R57, R48, -INF , P4 ;  /* 0xff80000030397808 */ /* 0x000fe20002000000 */
[----:B------:R-:W-:Y:S01]  /*4b00*/  MUFU.TANH R147, R147 ;  /* 0x0000009300937308 */ /* 0x000fe20000002400 */
[----:B------:R-:W-:Y:S01]  /*4b10*/  ISETP.GT.AND P4, PT, R40, 0x39, PT ;  /* 0x000000392800780c */ /* 0x000fe20003f84270 */
[----:B------:R-:W-:Y:S01]  /*4b20*/  FMUL.FTZ R44, R68, UR28 ;  /* 0x0000001c442c7c20 */ /* 0x000fe20008410000 */
[----:B------:R-:W-:Y:S01]  /*4b30*/  FSEL R59, R52, -INF , P3 ;  /* 0xff800000343b7808 */ /* 0x000fe20001800000 */
[----:B------:R-:W-:Y:S01]  /*4b40*/  FMUL.FTZ R46, R69, UR28 ;  /* 0x0000001c452e7c20 */ /* 0x000fe20008410000 */
[----:B------:R-:W-:Y:S01]  /*4b50*/  ISETP.GT.AND P3, PT, R40, 0x40, PT ;  /* 0x000000402800780c */ /* 0x000fe20003f64270 */
[----:B------:R-:W-:Y:S01]  /*4b60*/  FMUL.FTZ R50, R73, UR28 ;  /* 0x0000001c49327c20 */ /* 0x000fe20008410000 */
[----:B------:R-:W-:Y:S01]  /*4b70*/  IADD3 R36, R33, -UR29, R36 ;  /* 0x8000001d21247c10 */ /* 0x000fe2000fffe024 */
[----:B------:R-:W-:Y:S01]  /*4b80*/  MUFU.TANH R149, R149 ;  /* 0x0000009500957308 */ /* 0x000fe20000002400 */
[----:B-1----:R-:W-:Y:S01]  /*4b90*/  FSEL R71, R58, -INF , P3 ;  /* 0xff8000003a477808 */ /* 0x002fe20001800000 */
[----:B------:R-:W-:Y:S01]  /*4ba0*/  FMUL.FTZ R58, R81, UR28 ;  /* 0x0000001c513a7c20 */ /* 0x000fe20008410000 */
[----:B------:R-:W-:Y:S01]  /*4bb0*/  ISETP.GT.AND P3, PT, R40, 0x48, PT ;  /* 0x000000482800780c */ /* 0x000fe20003f64270 */
[----:B------:R-:W-:Y:S01]  /*4bc0*/  FMUL.FTZ R48, R72, UR28 ;  /* 0x0000001c48307c20 */ /* 0x000fe20008410000 */
[----:B------:R-:W-:Y:S01]  /*4bd0*/  ISETP.GT.AND P5, PT, R36, 0x1, PT ;  /* 0x000000012400780c */ /* 0x000fe20003fa4270 */
[----:B------:R-:W-:Y:S01]  /*4be0*/  FMUL.FTZ R52, R76, UR28 ;  /* 0x0000001c4c347c20 */ /* 0x000fe20008410000 */
[----:B0-----:R-:W-:Y:S01]  /*4bf0*/  FSEL R75, R62, -INF , P3 ;  /* 0xff8000003e4b7808 */ /* 0x001fe20001800000 */
[----:B------:R-:W-:Y:S01]  /*4c00*/  MUFU.TANH R78, R78 ;  /* 0x0000004e004e7308 */ /* 0x000fe20000002400 */
[----:B------:R-:W-:Y:S01]  /*4c10*/  ISETP.GT.AND P3, PT, R40, 0x50, PT ;  /* 0x000000502800780c */ /* 0x000fe20003f64270 */
[----:B------:R-:W-:-:S06]  /*4c20*/  FMUL.FTZ R62, R84, UR28 ;  /* 0x0000001c543e7c20 */ /* 0x000fcc0008410000 */
[----:B------:R-:W-:Y:S08]  /*4c30*/  MUFU.TANH R82, R82 ;  /* 0x0000005200527308 */ /* 0x000ff00000002400 */
[----:B------:R0:W-:Y:S08]  /*4c40*/  MUFU.TANH R153, R23 ;  /* 0x0000001700997308 */ /* 0x0001f00000002400 */
[----:B------:R-:W-:Y:S01]  /*4c50*/  MUFU.TANH R86, R86 ;  /* 0x0000005600567308 */ /* 0x000fe20000002400 */
[----:B0-----:R-:W-:-:S07]  /*4c60*/  FMUL.FTZ R23, R87, UR28 ;  /* 0x0000001c57177c20 */ /* 0x001fce0008410000 */
[----:B------:R-:W-:Y:S08]  /*4c70*/  MUFU.TANH R23, R23 ;  /* 0x0000001700177308 */ /* 0x000ff00000002400 */
[----:B------:R-:W-:Y:S01]  /*4c80*/  MUFU.TANH R10, R10 ;  /* 0x0000000a000a7308 */ /* 0x000fe20000002400 */
[----:B------:R-:W-:Y:S02]  /*4c90*/  WARPGROUP.DEPBAR.LE gsb0, 0x0 ;  /* 0x00008000000079c5 */ /* 0x000fe40000010000 */
[----:B------:R-:W-:Y:S01]  /*4ca0*/  FMNMX.FTZ R142, R12, R9, !PT ;  /* 0x000000090c8e7209 */ /* 0x000fe20007810000 */
[----:B------:R-:W-:Y:S01]  /*4cb0*/  FMUL.FTZ R140, R63, UR28 ;  /* 0x0000001c3f8c7c20 */ /* 0x000fe20008410000 */
[----:B------:R-:W-:Y:S01]  /*4cc0*/  FMUL.FTZ R141, R66, UR28 ;  /* 0x0000001c428d7c20 */ /* 0x000fe20008410000 */
[----:B------:R-:W-:Y:S01]  /*4cd0*/  FSEL R63, R54, -INF , P4 ;  /* 0xff800000363f7808 */ /* 0x000fe20002000000 */
[----:B------:R-:W-:Y:S01]  /*4ce0*/  FMUL.FTZ R143, R67, UR28 ;  /* 0x0000001c438f7c20 */ /* 0x000fe20008410000 */
[----:B------:R-:W-:Y:S01]  /*4cf0*/  FMNMX.FTZ R142, R13, R142, !PT ;  /* 0x0000008e0d8e7209 */ /* 0x000fe20007810000 */
[----:B------:R-:W-:Y:S01]  /*4d00*/  WARPGROUP.ARRIVE ;  /* 0x00000000000079c5 */ /* 0x000fe20000000000 */
[----:B------:R-:W0:Y:S01]  /*4d10*/  MUFU.TANH R140, R140 ;  /* 0x0000008c008c7308 */ /* 0x000e220000002400 */
[----:B------:R-:W-:Y:S01]  /*4d20*/  ISETP.GT.AND P4, PT, R40, 0x41, PT ;  /* 0x000000412800780c */ /* 0x000fe20003f84270 */
[----:B------:R-:W-:Y:S01]  /*4d30*/  FMUL.FTZ R54, R77, UR28 ;  /* 0x0000001c4d367c20 */ /* 0x000fe20008410000 */
[----:B------:R-:W-:-:S02]  /*4d40*/  FMNMX.FTZ R142, R17, R142, !PT ;  /* 0x0000008e118e7209 */ /* 0x000fc40007810000 */
[----:B------:R-:W-:Y:S01]  /*4d50*/  FSEL R67, R56, -INF , P4 ;  /* 0xff80000038437808 */ /* 0x000fe20002000000 */
[----:B------:R-:W-:Y:S01]  /*4d60*/  HGMMA.64x64x16.F32.BF16 R88, R136, gdesc[UR8].tnspB, R88, gsb0 ;  /* 0x40e0000888587df0 */ /* 0x000fe20008001858 */
[----:B------:R-:W-:Y:S01]  /*4d70*/  FMNMX.FTZ R142, R37, R142, !PT ;  /* 0x0000008e258e7209 */ /* 0x000fe20007810000 */
[----:B------:R-:W1:Y:S01]  /*4d80*/  MUFU.TANH R141, R141 ;  /* 0x0000008d008d7308 */ /* 0x000e620000002400 */
[----:B------:R-:W-:Y:S01]  /*4d90*/  ISETP.GT.AND P4, PT, R40, 0x49, PT ;  /* 0x000000492800780c */ /* 0x000fe20003f84270 */
[----:B------:R-:W-:Y:S01]  /*4da0*/  UIADD3 UR10, UR7, 0x200, URZ ;  /* 0x00000200070a7890 */ /* 0x000fe2000fffe03f */
[----:B------:R-:W-:Y:S01]  /*4db0*/  FMNMX.FTZ R142, R39, R142, !PT ;  /* 0x0000008e278e7209 */ /* 0x000fe20007810000 */
[----:B------:R-:W-:Y:S01]  /*4dc0*/  UMOV UR11, 0x40000040 ;  /* 0x40000040000b7882 */ /* 0x000fe20000000000 */
[----:B------:R-:W-:Y:S02]  /*4dd0*/  FMUL.FTZ R56, R80, UR28 ;  /* 0x0000001c50387c20 */ /* 0x000fe40008410000 */
[----:B------:R-:W-:Y:S01]  /*4de0*/  FMNMX.FTZ R142, R41, R142, !PT ;  /* 0x0000008e298e7209 */ /* 0x000fe20007810000 */
[----:B------:R-:W3:Y:S01]  /*4df0*/  MUFU.TANH R143, R143 ;  /* 0x0000008f008f7308 */ /* 0x000ee20000002400 */
[----:B0-----:R-:W-:-:S02]  /*4e00*/  FSEL R79, R140, -INF , P4 ;  /* 0xff8000008c4f7808 */ /* 0x001fc40002000000 */
[----:B------:R-:W-:Y:S02]  /*4e10*/  FMNMX.FTZ R142, R43, R142, !PT ;  /* 0x0000008e2b8e7209 */ /* 0x000fe40007810000 */
[C---:B------:R-:W-:Y:S02]  /*4e20*/  ISETP.GT.AND P4, PT, R40.reuse, 0x51, PT ;  /* 0x000000512800780c */ /* 0x040fe40003f84270 */
[----:B------:R-:W-:Y:S01]  /*4e30*/  FMNMX.FTZ R142, R45, R142, !PT ;  /* 0x0000008e2d8e7209 */ /* 0x000fe20007810000 */
[----:B------:R-:W0:Y:S01]  /*4e40*/  MUFU.TANH R11, R11 ;  /* 0x0000000b000b7308 */ /* 0x000e220000002400 */
[----:B-1----:R-:W-:Y:S02]  /*4e50*/  FSEL R141, R141, -INF , P3 ;  /* 0xff8000008d8d7808 */ /* 0x002fe40001800000 */
[----:B------:R-:W-:Y:S02]  /*4e60*/  FMNMX.FTZ R142, R47, R142, !PT ;  /* 0x0000008e2f8e7209 */ /* 0x000fe40007810000 */
[----:B------:R-:W-:-:S02]  /*4e70*/  ISETP.GT.AND P3, PT, R40, 0x58, PT ;  /* 0x000000582800780c */ /* 0x000fc40003f64270 */
[----:B------:R-:W-:Y:S01]  /*4e80*/  FMNMX.FTZ R142, R49, R142, !PT ;  /* 0x0000008e318e7209 */ /* 0x000fe20007810000 */
[----:B------:R-:W-:Y:S01]  /*4e90*/  MUFU.TANH R14, R14 ;  /* 0x0000000e000e7308 */ /* 0x000fe20000002400 */
[----:B---3--:R-:W-:Y:S02]  /*4ea0*/  FSEL R143, R143, -INF , P4 ;  /* 0xff8000008f8f7808 */ /* 0x008fe40002000000 */
[----:B------:R-:W-:Y:S02]  /*4eb0*/  FMNMX.FTZ R142, R51, R142, !PT ;  /* 0x0000008e338e7209 */ /* 0x000fe40007810000 */
[----:B------:R-:W-:Y:S02]  /*4ec0*/  ISETP.GT.AND P4, PT, R40, 0x59, PT ;  /* 0x000000592800780c */ /* 0x000fe40003f84270 */
[----:B------:R-:W-:Y:S01]  /*4ed0*/  FMNMX.FTZ R142, R53, R142, !PT ;  /* 0x0000008e358e7209 */ /* 0x000fe20007810000 */
[----:B------:R-:W1:Y:S01]  /*4ee0*/  MUFU.TANH R15, R15 ;  /* 0x0000000f000f7308 */ /* 0x000e620000002400 */
[----:B------:R-:W-:Y:S01]  /*4ef0*/  FSEL R83, R18, -INF , P3 ;  /* 0xff80000012537808 */ /* 0x000fe20001800000 */
[----:B------:R-:W-:Y:S01]  /*4f00*/  FMUL.FTZ R18, R60, UR28 ;  /* 0x0000001c3c127c20 */ /* 0x000fe20008410000 */
[----:B------:R-:W-:-:S02]  /*4f10*/  FMNMX.FTZ R142, R55, R142, !PT ;  /* 0x0000008e378e7209 */ /* 0x000fc40007810000 */
[C---:B------:R-:W-:Y:S02]  /*4f20*/  ISETP.GT.AND P3, PT, R40.reuse, 0x60, PT ;  /* 0x000000602800780c */ /* 0x040fe40003f64270 */
[----:B------:R-:W-:Y:S01]  /*4f30*/  FMNMX.FTZ R142, R57, R142, !PT ;  /* 0x0000008e398e7209 */ /* 0x000fe20007810000 */
[----:B------:R-:W-:Y:S01]  /*4f40*/  MUFU.TANH R19, R19 ;  /* 0x0000001300137308 */ /* 0x000fe20000002400 */
[----:B------:R-:W-:Y:S02]  /*4f50*/  FSEL R145, R145, -INF , P4 ;  /* 0xff80000091917808 */ /* 0x000fe40002000000 */
[----:B------:R-:W-:Y:S02]  /*4f60*/  FMNMX.FTZ R142, R59, R142, !PT ;  /* 0x0000008e3b8e7209 */ /* 0x000fe40007810000 */
[----:B------:R-:W-:Y:S02]  /*4f70*/  ISETP.GT.AND P4, PT, R40, 0x61, PT ;  /* 0x000000612800780c */ /* 0x000fe40003f84270 */
[----:B------:R-:W-:Y:S01]  /*4f80*/  FMNMX.FTZ R142, R63, R142, !PT ;  /* 0x0000008e3f8e7209 */ /* 0x000fe20007810000 */
[----:B------:R-:W3:Y:S01]  /*4f90*/  MUFU.TANH R20, R20 ;  /* 0x0000001400147308 */ /* 0x000ee20000002400 */
[----:B------:R-:W-:-:S02]  /*4fa0*/  FSEL R147, R147, -INF , P3 ;  /* 0xff80000093937808 */ /* 0x000fc40001800000 */
[----:B------:R-:W-:Y:S02]  /*4fb0*/  FMNMX.FTZ R142, R71, R142, !PT ;  /* 0x0000008e478e7209 */ /* 0x000fe40007810000 */
[C---:B------:R-:W-:Y:S02]  /*4fc0*/  ISETP.GT.AND P3, PT, R40.reuse, 0x68, PT ;  /* 0x000000682800780c */ /* 0x040fe40003f64270 */
[----:B------:R-:W-:Y:S01]  /*4fd0*/  FMNMX.FTZ R142, R67, R142, !PT ;  /* 0x0000008e438e7209 */ /* 0x000fe20007810000 */
[----:B------:R-:W4:Y:S01]  /*4fe0*/  MUFU.TANH R21, R21 ;  /* 0x0000001500157308 */ /* 0x000f220000002400 */
[----:B------:R-:W-:Y:S02]  /*4ff0*/  FSEL R149, R149, -INF , P4 ;  /* 0xff80000095957808 */ /* 0x000fe40002000000 */
[----:B------:R-:W-:Y:S02]  /*5000*/  FMNMX.FTZ R142, R75, R142, !PT ;  /* 0x0000008e4b8e7209 */ /* 0x000fe40007810000 */
[----:B------:R-:W-:-:S02]  /*5010*/  ISETP.GT.AND P4, PT, R40, 0x69, PT ;  /* 0x000000692800780c */ /* 0x000fc40003f84270 */
[----:B------:R-:W-:Y:S01]  /*5020*/  FMNMX.FTZ R142, R79, R142, !PT ;  /* 0x0000008e4f8e7209 */ /* 0x000fe20007810000 */
[----:B------:R-:W5:Y:S01]  /*5030*/  MUFU.TANH R22, R22 ;  /* 0x0000001600167308 */ /* 0x000f620000002400 */
[----:B------:R-:W-:Y:S02]  /*5040*/  FSEL R151, R78, -INF , P3 ;  /* 0xff8000004e977808 */ /* 0x000fe40001800000 */
[----:B------:R-:W-:Y:S02]  /*5050*/  FMNMX.FTZ R142, R141, R142, !PT ;  /* 0x0000008e8d8e7209 */ /* 0x000fe40007810000 */
[----:B------:R-:W-:Y:S02]  /*5060*/  ISETP.GT.AND P3, PT, R40, 0x70, PT ;  /* 0x000000702800780c */ /* 0x000fe40003f64270 */
[----:B------:R-:W-:Y:S01]  /*5070*/  FMNMX.FTZ R142, R143, R142, !PT ;  /* 0x0000008e8f8e7209 */ /* 0x000fe20007810000 */
[----:B------:R-:W5:Y:S01]  /*5080*/  MUFU.TANH R25, R25 ;  /* 0x0000001900197308 */ /* 0x000f620000002400 */
[----:B------:R-:W-:-:S02]  /*5090*/  FSEL R155, R155, -INF , P4 ;  /* 0xff8000009b9b7808 */ /* 0x000fc40002000000 */
[----:B------:R-:W-:Y:S01]  /*50a0*/  FMNMX.FTZ R142, R83, R142, !PT ;  /* 0x0000008e538e7209 */ /* 0x000fe20007810000 */
[----:B------:R-:W-:Y:S02]  /*50b0*/  WARPGROUP.DEPBAR.LE gsb0, 0x0 ;  /* 0x00008000000079c5 */ /* 0x000fe40000010000 */
[----:B------:R-:W-:Y:S01]  /*50c0*/  ISETP.GT.AND P4, PT, R40, 0x71, PT ;  /* 0x000000712800780c */ /* 0x000fe20003f84270 */
[----:B------:R-:W-:Y:S01]  /*50d0*/  WARPGROUP.ARRIVE ;  /* 0x00000000000079c5 */ /* 0x000fe20000000000 */
[----:B------:R-:W-:Y:S01]  /*50e0*/  FMNMX.FTZ R142, R145, R142, !PT ;  /* 0x0000008e918e7209 */ /* 0x000fe20007810000 */
[----:B------:R-:W5:Y:S01]  /*50f0*/  MUFU.TANH R26, R26 ;  /* 0x0000001a001a7308 */ /* 0x000f620000002400 */
[----:B------:R-:W-:Y:S02]  /*5100*/  FSEL R87, R82, -INF , P3 ;  /* 0xff80000052577808 */ /* 0x000fe40001800000 */
[----:B------:R-:W-:Y:S01]  /*5110*/  FMNMX.FTZ R142, R147, R142, !PT ;  /* 0x0000008e938e7209 */ /* 0x000fe20007810000 */
[----:B------:R-:W-:Y:S01]  /*5120*/  HGMMA.64x64x16.F32.BF16 R88, R132, gdesc[UR8].tnspB, R88, gsb0 ;  /* 0x40e0000884587df0 */ /* 0x000fe20008001858 */
[----:B------:R-:W-:Y:S01]  /*5130*/  ISETP.GT.AND P3, PT, R40, 0x78, PT ;  /* 0x000000782800780c */ /* 0x000fe20003f64270 */
[----:B------:R-:W-:Y:S01]  /*5140*/  UIADD3 UR10, UR7, 0x280, URZ ;  /* 0x00000280070a7890 */ /* 0x000fe2000fffe03f */
[----:B------:R-:W-:Y:S01]  /*5150*/  FMNMX.FTZ R142, R149, R142, !PT ;  /* 0x0000008e958e7209 */ /* 0x000fe20007810000 */
[----:B------:R-:W-:Y:S01]  /*5160*/  UMOV UR11, 0x40000040 ;  /* 0x40000040000b7882 */ /* 0x000fe20000000000 */
[----:B------:R-:W-:Y:S01]  /*5170*/  FSEL R153, R153, -INF , P4 ;  /* 0xff80000099997808 */ /* 0x000fe20002000000 */
[----:B------:R-:W5:Y:S01]  /*5180*/  MUFU.TANH R27, R27 ;  /* 0x0000001b001b7308 */ /* 0x000f620000002400 */
[----:B------:R-:W-:-:S02]  /*5190*/  FMNMX.FTZ R142, R151, R142, !PT ;  /* 0x0000008e978e7209 */ /* 0x000fc40007810000 */
[----:B------:R-:W-:Y:S01]  /*51a0*/  ISETP.GT.AND P4, PT, R40, 0x79, PT ;  /* 0x000000792800780c */ /* 0x000fe20003f84270 */
[----:B------:R-:W-:Y:S01]  /*51b0*/  FMUL.FTZ R40, R64, UR28 ;  /* 0x0000001c40287c20 */ /* 0x000fe20008410000 */
[----:B------:R-:W-:Y:S01]  /*51c0*/  FMNMX.FTZ R142, R155, R142, !PT ;  /* 0x0000008e9b8e7209 */ /* 0x000fe20007810000 */
[----:B------:R-:W-:Y:S01]  /*51d0*/  FMUL.FTZ R64, R85, UR28 ;  /* 0x0000001c55407c20 */ /* 0x000fe20008410000 */
[----:B------:R-:W-:Y:S01]  /*51e0*/  FSEL R61, R86, -INF , P3 ;  /* 0xff800000563d7808 */ /* 0x000fe20001800000 */
[----:B------:R-:W5:Y:S01]  /*51f0*/  MUFU.TANH R28, R28 ;  /* 0x0000001c001c7308 */ /* 0x000f620000002400 */
[----:B------:R-:W-:Y:S02]  /*5200*/  FMNMX.FTZ R142, R87, R142, !PT ;  /* 0x0000008e578e7209 */ /* 0x000fe40007810000 */
[----:B------:R-:W-:Y:S02]  /*5210*/  FSEL R157, R23, -INF , P4 ;  /* 0xff800000179d7808 */ /* 0x000fe40002000000 */
[----:B------:R-:W-:-:S02]  /*5220*/  FMNMX.FTZ R142, R153, R142, !PT ;  /* 0x0000008e998e7209 */ /* 0x000fc40007810000 */
[C---:B------:R-:W-:Y:S01]  /*5230*/  ISETP.GT.AND P4, PT, R36.reuse, RZ, PT ;  /* 0x000000ff2400720c */ /* 0x040fe20003f84270 */
[----:B------:R-:W5:Y:S01]  /*5240*/  MUFU.TANH R29, R29 ;  /* 0x0000001d001d7308 */ /* 0x000f620000002400 */
[----:B------:R-:W-:Y:S02]  /*5250*/  FMNMX.FTZ R142, R61, R142, !PT ;  /* 0x0000008e3d8e7209 */ /* 0x000fe40007810000 */
[----:B0-----:R-:W-:Y:S02]  /*5260*/  FSEL R11, R11, -INF , P5 ;  /* 0xff8000000b0b7808 */ /* 0x001fe40002800000 */
[----:B------:R-:W-:Y:S02]  /*5270*/  FMNMX.FTZ R142, R157, R142, !PT ;  /* 0x0000008e9d8e7209 */ /* 0x000fe40007810000 */
[----:B------:R-:W-:Y:S01]  /*5280*/  ISETP.GT.AND P5, PT, R36, 0x9, PT ;  /* 0x000000092400780c */ /* 0x000fe20003fa4270 */
[----:B------:R-:W0:Y:S02]  /*5290*/  MUFU.TANH R30, R30 ;  /* 0x0000001e001e7308 */ /* 0x000e240000002400 */
[----:B------:R-:W2:Y:S01]  /*52a0*/  SHFL.BFLY PT, R23, R142, 0x2, 0x1f ;  /* 0x0c401f008e177f89 */ /* 0x000ea200000e0000 */
[----:B-1----:R-:W-:-:S02]  /*52b0*/  FSEL R15, R15, -INF , P5 ;  /* 0xff8000000f0f7808 */ /* 0x002fc40002800000 */
[----:B------:R-:W-:-:S03]  /*52c0*/  ISETP.GT.AND P5, PT, R36, 0x11, PT ;  /* 0x000000112400780c */ /* 0x000fc60003fa4270 */
[----:B------:R-:W1:Y:S08]  /*52d0*/  MUFU.TANH R31, R31 ;  /* 0x0000001f001f7308 */ /* 0x000e700000002400 */
[----:B------:R-:W1:Y:S08]  /*52e0*/  MUFU.TANH R32, R32 ;  /* 0x0000002000207308 */ /* 0x000e700000002400 */
[----:B------:R-:W1:Y:S01]  /*52f0*/  MUFU.TANH R34, R34 ;  /* 0x0000002200227308 */ /* 0x000e620000002400 */
[----:B--2---:R-:W-:-:S05]  /*5300*/  FMNMX.FTZ R23, R142, R23, !PT ;  /* 0x000000178e177209 */ /* 0x004fca0007810000 */
[----:B------:R-:W2:Y:S02]  /*5310*/  SHFL.BFLY PT, R60, R23, 0x1, 0x1f ;  /* 0x0c201f00173c7f89 */ /* 0x000ea400000e0000 */
[----:B------:R-:W1:Y:S08]  /*5320*/  MUFU.TANH R35, R35 ;  /* 0x0000002300237308 */ /* 0x000e700000002400 */
[----:B------:R-:W1:Y:S01]  /*5330*/  MUFU.TANH R18, R18 ;  /* 0x0000001200127308 */ /* 0x000e620000002400 */
[----:B------:R-:W-:-:S02]  /*5340*/  WARPGROUP.DEPBAR.LE gsb0, 0x0 ;  /* 0x00008000000079c5 */ /* 0x000fc40000010000 */
[----:B------:R-:W-:-:S05]  /*5350*/  WARPGROUP.ARRIVE ;  /* 0x00000000000079c5 */ /* 0x000fca0000000000 */
[----:B------:R-:W1:Y:S01]  /*5360*/  MUFU.TANH R38, R38 ;  /* 0x0000002600267308 */ /* 0x000e620000002400 */
[----:B--2---:R-:W-:Y:S01]  /*5370*/  FMNMX.FTZ R23, R23, R60, !PT ;  /* 0x0000003c17177209 */ /* 0x004fe20007810000 */
[----:B------:R-:W-:Y:S01]  /*5380*/  HGMMA.64x64x16.F32.BF16 R88, R128, gdesc[UR8].tnspB, R88, gsb0 ;  /* 0x40e0000880587df0 */ /* 0x000fe20008001858 */
[----:B------:R-:W-:Y:S02]  /*5390*/  UIADD3 UR10, UR7, 0x300, URZ ;  /* 0x00000300070a7890 */ /* 0x000fe4000fffe03f */
[C---:B------:R-:W-:Y:S01]  /*53a0*/  FSETP.NEU.FTZ.AND P3, PT, R23.reuse, -INF , PT ;  /* 0xff8000001700780b */ /* 0x040fe20003f7d000 */
[C---:B------:R-:W-:Y:S02]  /*53b0*/  FMUL.FTZ R60, R23.reuse, R24 ;  /* 0x00000018173c7220 */ /* 0x040fe40000410000 */
[----:B------:R-:W2:Y:S01]  /*53c0*/  MUFU.TANH R40, R40 ;  /* 0x0000002800287308 */ /* 0x000ea20000002400 */
[----:B------:R-:W-:Y:S01]  /*53d0*/  UMOV UR11, 0x40000040 ;  /* 0x40000040000b7882 */ /* 0x000fe20000000000 */
[----:B------:R-:W-:-:S02]  /*53e0*/  FSEL R70, R23, RZ, P3 ;  /* 0x000000ff17467208 */ /* 0x000fc40001800000 */
[----:B------:R-:W-:Y:S02]  /*53f0*/  FSEL R60, R60, RZ, P3 ;  /* 0x000000ff3c3c7208 */ /* 0x000fe40001800000 */
[----:B------:R-:W-:Y:S02]  /*5400*/  ISETP.GE.U32.AND P3, PT, R2, 0x180, PT ;  /* 0x000001800200780c */ /* 0x000fe40003f66070 */
[----:B------:R-:W2:Y:S01]  /*5410*/  MUFU.TANH R42, R42 ;  /* 0x0000002a002a7308 */ /* 0x000ea20000002400 */
[-CC-:B------:R-:W-:Y:S01]  /*5420*/  FFMA.FTZ R66, R13, R24.reuse, -R60.reuse ;  /* 0x000000180d427223 */ /* 0x180fe2000001083c */
[----:B------:R-:W-:Y:S01]  /*5430*/  FSEL R13, R10, -INF , P4 ;  /* 0xff8000000a0d7808 */ /* 0x000fe20002000000 */
[-CC-:B------:R-:W-:Y:S01]  /*5440*/  FFMA.FTZ R65, R12, R24.reuse, -R60.reuse ;  /* 0x000000180c417223 */ /* 0x180fe2000001083c */
[----:B------:R-:W-:Y:S01]  /*5450*/  ISETP.GT.AND P4, PT, R36, 0x8, PT ;  /* 0x000000082400780c */ /* 0x000fe20003f84270 */
[--C-:B------:R-:W-:Y:S01]  /*5460*/  FFMA.FTZ R68, R17, R24, -R60.reuse ;  /* 0x0000001811447223 */ /* 0x100fe2000001083c */
[----:B------:R-:W-:Y:S01]  /*5470*/  FMNMX.FTZ R12, R13, R8, !PT ;  /* 0x000000080d0c7209 */ /* 0x000fe20007810000 */
[-CC-:B------:R-:W-:Y:S01]  /*5480*/  FFMA.FTZ R17, R37, R24.reuse, -R60.reuse ;  /* 0x0000001825117223 */ /* 0x180fe2000001083c */
[----:B------:R4:W-:Y:S01]  /*5490*/  MUFU.EX2 R33, R65 ;  /* 0x0000004100217308 */ /* 0x0009e20000000800 */
[----:B---3--:R-:W-:Y:S01]  /*54a0*/  FSEL R37, R20, -INF , P5 ;  /* 0xff80000014257808 */ /* 0x008fe20002800000 */
[-CC-:B------:R-:W-:Y:S01]  /*54b0*/  FFMA.FTZ R137, R55, R24.reuse, -R60.reuse ;  /* 0x0000001837897223 */ /* 0x180fe2000001083c */
[----:B------:R-:W-:Y:S01]  /*54c0*/  ISETP.GT.AND P5, PT, R36, 0x19, PT ;  /* 0x000000192400780c */ /* 0x000fe20003fa4270 */
[-CC-:B------:R-:W-:Y:S01]  /*54d0*/  FFMA.FTZ R135, R75, R24.reuse, -R60.reuse ;  /* 0x000000184b877223 */ /* 0x180fe2000001083c */
[-CC-:B------:R-:W-:Y:S01]  /*54e0*/  FFMA.FTZ R139, R59, R24.reuse, -R60.reuse ;  /* 0x000000183b8b7223 */ /* 0x180fe2000001083c */
[-CC-:B------:R-:W-:Y:S01]  /*54f0*/  FFMA.FTZ R67, R67, R24.reuse, -R60.reuse ;  /* 0x0000001843437223 */ /* 0x180fe2000001083c */
[----:B------:R-:W-:Y:S01]  /*5500*/  FFMA.FTZ R59, R145, R24, -R60 ;  /* 0x00000018913b7223 */ /* 0x000fe2000001083c */
[----:B------:R3:W-:Y:S01]  /*5510*/  MUFU.EX2 R10, R66 ;  /* 0x00000042000a7308 */ /* 0x0007e20000000800 */
[----:B----4-:R-:W-:-:S02]  /*5520*/  FSEL R65, R14, -INF , P4 ;  /* 0xff8000000e417808 */ /* 0x010fc40002000000 */
[----:B------:R-:W-:Y:S02]  /*5530*/  FMNMX.FTZ R14, R11, R12, !PT ;  /* 0x0000000c0b0e7209 */ /* 0x000fe40007810000 */
[C---:B------:R-:W-:Y:S02]  /*5540*/  ISETP.GT.AND P4, PT, R36.reuse, 0x10, PT ;  /* 0x000000102400780c */ /* 0x040fe40003f84270 */
[----:B------:R-:W-:Y:S01]  /*5550*/  FMNMX.FTZ R14, R65, R14, !PT ;  /* 0x0000000e410e7209 */ /* 0x000fe20007810000 */
[----:B------:R-:W4:Y:S01]  /*5560*/  MUFU.TANH R44, R44 ;  /* 0x0000002c002c7308 */ /* 0x000f220000002400 */
[----:B------:R-:W-:Y:S01]  /*5570*/  FSEL R19, R19, -INF , P4 ;  /* 0xff80000013137808 */ /* 0x000fe20002000000 */
[----:B---3--:R-:W-:Y:S01]  /*5580*/  FFMA.FTZ R66, R39, R24, -R60 ;  /* 0x0000001827427223 */ /* 0x008fe2000001083c */
[----:B------:R-:W-:Y:S02]  /*5590*/  FMNMX.FTZ R14, R15, R14, !PT ;  /* 0x0000000e0f0e7209 */ /* 0x000fe40007810000 */
[----:B------:R-:W-:-:S02]  /*55a0*/  ISETP.GT.AND P4, PT, R36, 0x18, PT ;  /* 0x000000182400780c */ /* 0x000fc40003f84270 */
[----:B------:R-:W-:Y:S01]  /*55b0*/  FMNMX.FTZ R14, R19, R14, !PT ;  /* 0x0000000e130e7209 */ /* 0x000fe20007810000 */
[----:B------:R-:W3:Y:S01]  /*55c0*/  MUFU.TANH R46, R46 ;  /* 0x0000002e002e7308 */ /* 0x000ee20000002400 */
[----:B------:R-:W-:Y:S02]  /*55d0*/  FSEL R21, R21, -INF , P4 ;  /* 0xff80000015157808 */ /* 0x000fe40002000000 */
[----:B------:R-:W-:Y:S02]  /*55e0*/  FMNMX.FTZ R20, R37, R14, !PT ;  /* 0x0000000e25147209 */ /* 0x000fe40007810000 */
[----:B------:R-:W-:Y:S02]  /*55f0*/  ISETP.GT.AND P4, PT, R36, 0x20, PT ;  /* 0x000000202400780c */ /* 0x000fe40003f84270 */
[----:B-----5:R-:W-:Y:S01]  /*5600*/  FSEL R39, R22, -INF , P5 ;  /* 0xff80000016277808 */ /* 0x020fe20002800000 */
[----:B------:R-:W5:Y:S01]  /*5610*/  MUFU.TANH R48, R48 ;  /* 0x0000003000307308 */ /* 0x000f620000002400 */
[----:B------:R-:W-:-:S02]  /*5620*/  FMNMX.FTZ R20, R21, R20, !PT ;  /* 0x0000001415147209 */ /* 0x000fc40007810000 */
[C---:B------:R-:W-:Y:S02]  /*5630*/  ISETP.GT.AND P5, PT, R36.reuse, 0x21, PT ;  /* 0x000000212400780c */ /* 0x040fe40003fa4270 */
[----:B------:R-:W-:Y:S01]  /*5640*/  FSEL R69, R25, -INF , P4 ;  /* 0xff80000019457808 */ /* 0x000fe20002000000 */
[--C-:B------:R-:W-:Y:S01]  /*5650*/  FFMA.FTZ R25, R41, R24, -R60.reuse ;  /* 0x0000001829197223 */ /* 0x100fe2000001083c */
[----:B------:R-:W-:Y:S01]  /*5660*/  FMNMX.FTZ R20, R39, R20, !PT ;  /* 0x0000001427147209 */ /* 0x000fe20007810000 */
[----:B------:R-:W5:Y:S01]  /*5670*/  MUFU.TANH R50, R50 ;  /* 0x0000003200327308 */ /* 0x000f620000002400 */
[----:B------:R-:W-:Y:S02]  /*5680*/  ISETP.GT.AND P4, PT, R36, 0x28, PT ;  /* 0x000000282400780c */ /* 0x000fe40003f84270 */
[----:B------:R-:W-:Y:S01]  /*5690*/  FSEL R41, R26, -INF , P5 ;  /* 0xff8000001a297808 */ /* 0x000fe20002800000 */
[----:B------:R-:W-:Y:S01]  /*56a0*/  FFMA.FTZ R26, R43, R24, -R60 ;  /* 0x000000182b1a7223 */ /* 0x000fe2000001083c */
[----:B------:R-:W-:-:S02]  /*56b0*/  FMNMX.FTZ R20, R69, R20, !PT ;  /* 0x0000001445147209 */ /* 0x000fc40007810000 */
[C---:B------:R-:W-:Y:S01]  /*56c0*/  ISETP.GT.AND P5, PT, R36.reuse, 0x29, PT ;  /* 0x000000292400780c */ /* 0x040fe20003fa4270 */
[----:B------:R-:W5:Y:S01]  /*56d0*/  MUFU.TANH R52, R52 ;  /* 0x0000003400347308 */ /* 0x000f620000002400 */
[----:B------:R-:W-:Y:S01]  /*56e0*/  FSEL R73, R27, -INF , P4 ;  /* 0xff8000001b497808 */ /* 0x000fe20002000000 */
[--C-:B------:R-:W-:Y:S01]  /*56f0*/  FFMA.FTZ R27, R45, R24, -R60.reuse ;  /* 0x000000182d1b7223 */ /* 0x100fe2000001083c */
[----:B------:R-:W-:Y:S02]  /*5700*/  FMNMX.FTZ R22, R41, R20, !PT ;  /* 0x0000001429167209 */ /* 0x000fe40007810000 */
[----:B------:R-:W-:Y:S02]  /*5710*/  ISETP.GT.AND P4, PT, R36, 0x30, PT ;  /* 0x000000302400780c */ /* 0x000fe40003f84270 */
[----:B------:R-:W-:Y:S01]  /*5720*/  FSEL R43, R28, -INF , P5 ;  /* 0xff8000001c2b7808 */ /* 0x000fe20002800000 */
[----:B------:R2:W-:Y:S01]  /*5730*/  MUFU.EX2 R20, R26 ;  /* 0x0000001a00147308 */ /* 0x0005e20000000800 */
[----:B------:R-:W-:Y:S01]  /*5740*/  FMNMX.FTZ R22, R73, R22, !PT ;  /* 0x0000001649167209 */ /* 0x000fe20007810000 */
[----:B------:R-:W-:Y:S01]  /*5750*/  FFMA.FTZ R28, R47, R24, -R60 ;  /* 0x000000182f1c7223 */ /* 0x000fe2000001083c */
[----:B------:R-:W-:Y:S01]  /*5760*/  ISETP.GT.AND P5, PT, R36, 0x31, PT ;  /* 0x000000312400780c */ /* 0x000fe20003fa4270 */
[----:B------:R-:W-:-:S02]  /*5770*/  WARPGROUP.DEPBAR.LE gsb0, 0x0 ;  /* 0x00008000000079c5 */ /* 0x000fc40000010000 */
[----:B------:R-:W-:Y:S01]  /*5780*/  FSEL R77, R29, -INF , P4 ;  /* 0xff8000001d4d7808 */ /* 0x000fe20002000000 */
[--C-:B------:R-:W-:Y:S01]  /*5790*/  FFMA.FTZ R29, R49, R24, -R60.reuse ;  /* 0x00000018311d7223 */ /* 0x100fe2000001083c */
[----:B------:R-:W-:Y:S01]  /*57a0*/  FMNMX.FTZ R22, R43, R22, !PT ;  /* 0x000000162b167209 */ /* 0x000fe20007810000 */
[----:B------:R-:W-:Y:S01]  /*57b0*/  WARPGROUP.ARRIVE ;  /* 0x00000000000079c5 */ /* 0x000fe20000000000 */
[----:B------:R-:W-:Y:S01]  /*57c0*/  ISETP.GT.AND P4, PT, R36, 0x38, PT ;  /* 0x000000382400780c */ /* 0x000fe20003f84270 */
[----:B------:R-:W5:Y:S01]  /*57d0*/  MUFU.TANH R54, R54 ;  /* 0x0000003600367308 */ /* 0x000f620000002400 */
[----:B0-----:R-:W-:Y:S01]  /*57e0*/  FSEL R45, R30, -INF , P5 ;  /* 0xff8000001e2d7808 */ /* 0x001fe20002800000 */
[--C-:B------:R-:W-:Y:S01]  /*57f0*/  FFMA.FTZ R30, R71, R24, -R60.reuse ;  /* 0x00000018471e7223 */ /* 0x100fe2000001083c */
[----:B------:R-:W-:Y:S01]  /*5800*/  FMNMX.FTZ R22, R77, R22, !PT ;  /* 0x000000164d167209 */ /* 0x000fe20007810000 */
[----:B------:R-:W-:Y:S01]  /*5810*/  HGMMA.64x64x16.F32.BF16 R88, R124, gdesc[UR8].tnspB, R88, gsb0 ;  /* 0x40e000087c587df0 */ /* 0x000fe20008001858 */
[C---:B------:R-:W-:Y:S01]  /*5820*/  ISETP.GT.AND P5, PT, R36.reuse, 0x39, PT ;  /* 0x000000392400780c */ /* 0x040fe20003fa4270 */
[----:B------:R-:W-:Y:S01]  /*5830*/  UIADD3 UR10, UR7, 0x380, URZ ;  /* 0x00000380070a7890 */ /* 0x000fe2000fffe03f */
[----:B-1----:R-:W-:Y:S01]  /*5840*/  FSEL R81, R31, -INF , P4 ;  /* 0xff8000001f517808 */ /* 0x002fe20002000000 */
[--C-:B------:R-:W-:Y:S01]  /*5850*/  FFMA.FTZ R31, R53, R24, -R60.reuse ;  /* 0x00000018351f7223 */ /* 0x100fe2000001083c */
[----:B--2---:R-:W-:Y:S01]  /*5860*/  FMNMX.FTZ R26, R45, R22, !PT ;  /* 0x000000162d1a7209 */ /* 0x004fe20007810000 */
[----:B------:R-:W0:Y:S01]  /*5870*/  MUFU.TANH R56, R56 ;  /* 0x0000003800387308 */ /* 0x000e220000002400 */
[----:B------:R-:W-:Y:S01]  /*5880*/  ISETP.GT.AND P4, PT, R36, 0x40, PT ;  /* 0x000000402400780c */ /* 0x000fe20003f84270 */
[----:B------:R-:W-:Y:S01]  /*5890*/  UMOV UR11, 0x40000040 ;  /* 0x40000040000b7882 */ /* 0x000fe20000000000 */
[----:B------:R-:W-:Y:S01]  /*58a0*/  FSEL R47, R32, -INF , P5 ;  /* 0xff800000202f7808 */ /* 0x000fe20002800000 */
[--C-:B------:R-:W-:Y:S01]  /*58b0*/  FFMA.FTZ R32, R79, R24, -R60.reuse ;  /* 0x000000184f207223 */ /* 0x100fe2000001083c */
[----:B------:R-:W-:Y:S01]  /*58c0*/  FMNMX.FTZ R26, R81, R26, !PT ;  /* 0x0000001a511a7209 */ /* 0x000fe20007810000 */
[-CC-:B------:R-:W-:Y:S01]  /*58d0*/  FFMA.FTZ R71, R153, R24.reuse, -R60.reuse ;  /* 0x0000001899477223 */ /* 0x180fe2000001083c */
[----:B------:R-:W-:Y:S01]  /*58e0*/  ISETP.GT.AND P5, PT, R36, 0x41, PT ;  /* 0x000000412400780c */ /* 0x000fe20003fa4270 */
[----:B------:R-:W1:Y:S01]  /*58f0*/  MUFU.TANH R58, R58 ;  /* 0x0000003a003a7308 */ /* 0x000e620000002400 */
[----:B------:R-:W-:Y:S01]  /*5900*/  FSEL R85, R34, -INF , P4 ;  /* 0xff80000022557808 */ /* 0x000fe20002000000 */
[----:B------:R-:W-:Y:S01]  /*5910*/  FFMA.FTZ R34, R141, R24, -R60 ;  /* 0x000000188d227223 */ /* 0x000fe2000001083c */
[----:B------:R-:W-:Y:S01]  /*5920*/  FMNMX.FTZ R26, R47, R26, !PT ;  /* 0x0000001a2f1a7209 */ /* 0x000fe20007810000 */
[----:B------:R-:W-:Y:S01]  /*5930*/  UMOV UR7, UR5 ;  /* 0x0000000500077c82 */ /* 0x000fe20008000000 */
[----:B------:R-:W-:-:S02]  /*5940*/  ISETP.GT.AND P4, PT, R36, 0x48, PT ;  /* 0x000000482400780c */ /* 0x000fc40003f84270 */
[----:B------:R-:W-:Y:S01]  /*5950*/  FSEL R35, R35, -INF , P5 ;  /* 0xff80000023237808 */ /* 0x000fe20002800000 */
[----:B------:R-:W2:Y:S01]  /*5960*/  MUFU.TANH R62, R62 ;  /* 0x0000003e003e7308 */ /* 0x000ea20000002400 */
[----:B------:R-:W-:Y:S02]  /*5970*/  FMNMX.FTZ R26, R85, R26, !PT ;  /* 0x0000001a551a7209 */ /* 0x000fe40007810000 */
[----:B------:R-:W-:Y:S02]  /*5980*/  ISETP.GT.AND P5, PT, R36, 0x49, PT ;  /* 0x000000492400780c */ /* 0x000fe40003fa4270 */
[----:B------:R-:W-:Y:S01]  /*5990*/  FSEL R49, R18, -INF , P4 ;  /* 0xff80000012317808 */ /* 0x000fe20002000000 */
[----:B------:R-:W-:Y:S01]  /*59a0*/  FFMA.FTZ R18, R51, R24, -R60 ;  /* 0x0000001833127223 */ /* 0x000fe2000001083c */
[----:B------:R-:W-:Y:S01]  /*59b0*/  FMNMX.FTZ R26, R35, R26, !PT ;  /* 0x0000001a231a7209 */ /* 0x000fe20007810000 */
[----:B------:R-:W2:Y:S01]  /*59c0*/  MUFU.TANH R64, R64 ;  /* 0x0000004000407308 */ /* 0x000ea20000002400 */
[----:B------:R-:W-:-:S02]  /*59d0*/  ISETP.GT.AND P4, PT, R36, 0x50, PT ;  /* 0x000000502400780c */ /* 0x000fc40003f84270 */
[----:B------:R-:W-:Y:S02]  /*59e0*/  FSEL R51, R38, -INF , P5 ;  /* 0xff80000026337808 */ /* 0x000fe40002800000 */
[----:B------:R-:W-:Y:S02]  /*59f0*/  FMNMX.FTZ R26, R49, R26, !PT ;  /* 0x0000001a311a7209 */ /* 0x000fe40007810000 */
[----:B------:R-:W-:Y:S01]  /*5a00*/  ISETP.GT.AND P5, PT, R36, 0x51, PT ;  /* 0x000000512400780c */ /* 0x000fe20003fa4270 */
[----:B------:R0:W-:Y:S01]  /*5a10*/  MUFU.EX2 R14, R66 ;  /* 0x00000042000e7308 */ /* 0x0001e20000000800 */
[----:B------:R-:W-:Y:S01]  /*5a20*/  FSEL R133, R40, -INF , P4 ;  /* 0xff80000028857808 */ /* 0x000fe20002000000 */
[----:B------:R-:W-:Y:S01]  /*5a30*/  FFMA.FTZ R40, R151, R24, -R60 ;  /* 0x0000001897287223 */ /* 0x000fe2000001083c */
[----:B------:R-:W-:Y:S02]  /*5a40*/  FMNMX.FTZ R26, R51, R26, !PT ;  /* 0x0000001a331a7209 */ /* 0x000fe40007810000 */
[----:B------:R-:W-:-:S02]  /*5a50*/  ISETP.GT.AND P4, PT, R36, 0x58, PT ;  /* 0x000000582400780c */ /* 0x000fc40003f84270 */
[----:B------:R-:W-:Y:S01]  /*5a60*/  FSEL R42, R42, -INF , P5 ;  /* 0xff8000002a2a7808 */ /* 0x000fe20002800000 */
[----:B------:R-:W-:Y:S01]  /*5a70*/  MUFU.EX2 R12, R68 ;  /* 0x00000044000c7308 */ /* 0x000fe20000000800 */
[----:B------:R-:W-:Y:S01]  /*5a80*/  FMNMX.FTZ R53, R133, R26, !PT ;  /* 0x0000001a85357209 */ /* 0x000fe20007810000 */
[-CC-:B------:R-:W-:Y:S01]  /*5a90*/  FFMA.FTZ R26, R57, R24.reuse, -R60.reuse ;  /* 0x00000018391a7223 */ /* 0x180fe2000001083c */
[----:B------:R-:W-:Y:S01]  /*5aa0*/  ISETP.GT.AND P5, PT, R36, 0x59, PT ;  /* 0x000000592400780c */ /* 0x000fe20003fa4270 */
[----:B------:R-:W-:Y:S01]  /*5ab0*/  FFMA.FTZ R57, R143, R24, -R60 ;  /* 0x000000188f397223 */ /* 0x000fe2000001083c */
[----:B----4-:R-:W-:Y:S02]  /*5ac0*/  FSEL R44, R44, -INF , P4 ;  /* 0xff8000002c2c7808 */ /* 0x010fe40002000000 */
[----:B------:R-:W-:Y:S01]  /*5ad0*/  FMNMX.FTZ R53, R42, R53, !PT ;  /* 0x000000352a357209 */ /* 0x000fe20007810000 */
[----:B------:R-:W4:Y:S01]  /*5ae0*/  MUFU.EX2 R17, R17 ;  /* 0x0000001100117308 */ /* 0x000f220000000800 */
[----:B------:R-:W-:-:S02]  /*5af0*/  ISETP.GT.AND P4, PT, R36, 0x60, PT ;  /* 0x000000602400780c */ /* 0x000fc40003f84270 */
[----:B---3--:R-:W-:Y:S02]  /*5b00*/  FSEL R46, R46, -INF , P5 ;  /* 0xff8000002e2e7808 */ /* 0x008fe40002800000 */
[----:B------:R-:W-:Y:S02]  /*5b10*/  FMNMX.FTZ R53, R44, R53, !PT ;  /* 0x000000352c357209 */ /* 0x000fe40007810000 */
[----:B------:R-:W-:Y:S01]  /*5b20*/  ISETP.GT.AND P5, PT, R36, 0x61, PT ;  /* 0x000000612400780c */ /* 0x000fe20003fa4270 */
[----:B------:R-:W3:Y:S01]  /*5b30*/  MUFU.EX2 R25, R25 ;  /* 0x0000001900197308 */ /* 0x000ee20000000800 */
[----:B-----5:R-:W-:Y:S02]  /*5b40*/  FSEL R48, R48, -INF , P4 ;  /* 0xff80000030307808 */ /* 0x020fe40002000000 */
[----:B------:R-:W-:Y:S02]  /*5b50*/  FMNMX.FTZ R53, R46, R53, !PT ;  /* 0x000000352e357209 */ /* 0x000fe40007810000 */
[----:B------:R-:W-:-:S02]  /*5b60*/  ISETP.GT.AND P4, PT, R36, 0x68, PT ;  /* 0x000000682400780c */ /* 0x000fc40003f84270 */
[----:B------:R-:W-:Y:S01]  /*5b70*/  FSEL R50, R50, -INF , P5 ;  /* 0xff80000032327808 */ /* 0x000fe20002800000 */
[----:B------:R-:W-:Y:S01]  /*5b80*/  MUFU.EX2 R27, R27 ;  /* 0x0000001b001b7308 */ /* 0x000fe20000000800 */
[----:B------:R-:W-:Y:S02]  /*5b90*/  FMNMX.FTZ R53, R48, R53, !PT ;  /* 0x0000003530357209 */ /* 0x000fe40007810000 */
[----:B------:R-:W-:Y:S02]  /*5ba0*/  ISETP.GT.AND P5, PT, R36, 0x69, PT ;  /* 0x000000692400780c */ /* 0x000fe40003fa4270 */
[----:B------:R-:W-:Y:S02]  /*5bb0*/  FSEL R52, R52, -INF , P4 ;  /* 0xff80000034347808 */ /* 0x000fe40002000000 */
[----:B------:R-:W-:Y:S01]  /*5bc0*/  FMNMX.FTZ R53, R50, R53, !PT ;  /* 0x0000003532357209 */ /* 0x000fe20007810000 */
[----:B------:R-:W-:Y:S02]  /*5bd0*/  WARPGROUP.DEPBAR.LE gsb0, 0x0 ;  /* 0x00008000000079c5 */ /* 0x000fe40000010000 */
[----:B------:R-:W-:Y:S01]  /*5be0*/  ISETP.GT.AND P4, PT, R36, 0x70, PT ;  /* 0x000000702400780c */ /* 0x000fe20003f84270 */
[----:B------:R-:W-:Y:S01]  /*5bf0*/  WARPGROUP.ARRIVE ;  /* 0x00000000000079c5 */ /* 0x000fe20000000000 */
[----:B0-----:R-:W-:Y:S01]  /*5c00*/  FSEL R66, R54, -INF , P5 ;  /* 0xff80000036427808 */ /* 0x001fe20002800000 */
[----:B------:R0:W-:Y:S01]  /*5c10*/  MUFU.EX2 R22, R28 ;  /* 0x0000001c00167308 */ /* 0x0001e20000000800 */
[----:B------:R-:W-:-:S02]  /*5c20*/  FMNMX.FTZ R53, R52, R53, !PT ;  /* 0x0000003534357209 */ /* 0x000fc40007810000 */
[----:B------:R-:W-:Y:S01]  /*5c30*/  ISETP.GT.AND P5, PT, R36, 0x71, PT ;  /* 0x000000712400780c */ /* 0x000fe20003fa4270 */
[----:B------:R-:W-:Y:S01]  /*5c40*/  HGMMA.64x64x16.F32.BF16 R88, R120, gdesc[UR8].tnspB, R88, gsb0 ;  /* 0x40e0000878587df0 */ /* 0x000fe20008001858 */
[----:B------:R-:W-:Y:S02]  /*5c50*/  FSEL R56, R56, -INF , P4 ;  /* 0xff80000038387808 */ /* 0x000fe40002000000 */
[----:B------:R-:W-:Y:S01]  /*5c60*/  FMNMX.FTZ R53, R66, R53, !PT ;  /* 0x0000003542357209 */ /* 0x000fe20007810000 */
[----:B------:R-:W5:Y:S01]  /*5c70*/  MUFU.EX2 R29, R29 ;  /* 0x0000001d001d7308 */ /* 0x000f620000000800 */
[----:B------:R-:W-:Y:S01]  /*5c80*/  ISETP.GT.AND P4, PT, R36, 0x78, PT ;  /* 0x000000782400780c */ /* 0x000fe20003f84270 */
[-CC-:B0-----:R-:W-:Y:S01]  /*5c90*/  FFMA.FTZ R28, R63, R24.reuse, -R60.reuse ;  /* 0x000000183f1c7223 */ /* 0x181fe2000001083c */
[----:B-1----:R-:W-:Y:S01]  /*5ca0*/  FSEL R68, R58, -INF , P5 ;  /* 0xff8000003a447808 */ /* 0x002fe20002800000 */
[-CC-:B------:R-:W-:Y:S01]  /*5cb0*/  FFMA.FTZ R63, R149, R24.reuse, -R60.reuse ;  /* 0x00000018953f7223 */ /* 0x180fe2000001083c */
[----:B------:R-:W-:Y:S01]  /*5cc0*/  FMNMX.FTZ R53, R56, R53, !PT ;  /* 0x0000003538357209 */ /* 0x000fe20007810000 */
[-CC-:B------:R-:W-:Y:S01]  /*5cd0*/  FFMA.FTZ R58, R61, R24.reuse, -R60.reuse ;  /* 0x000000183d3a7223 */ /* 0x180fe2000001083c */
[----:B------:R-:W-:Y:S01]  /*5ce0*/  ISETP.GT.AND P5, PT, R36, 0x79, PT ;  /* 0x000000792400780c */ /* 0x000fe20003fa4270 */
[----:B------:R-:W-:Y:S01]  /*5cf0*/  MUFU.EX2 R18, R18 ;  /* 0x0000001200127308 */ /* 0x000fe20000000800 */
[----:B--2---:R-:W-:Y:S01]  /*5d00*/  FSEL R62, R62, -INF , P4 ;  /* 0xff8000003e3e7808 */ /* 0x004fe20002000000 */
[----:B------:R-:W-:Y:S01]  /*5d10*/  FFMA.FTZ R36, R83, R24, -R60 ;  /* 0x0000001853247223 */ /* 0x000fe2000001083c */
[----:B------:R-:W-:-:S02]  /*5d20*/  FMNMX.FTZ R53, R68, R53, !PT ;  /* 0x0000003544357209 */ /* 0x000fc40007810000 */
[----:B------:R-:W-:Y:S02]  /*5d30*/  FSEL R64, R64, -INF , P5 ;  /* 0xff80000040407808 */ /* 0x000fe40002800000 */
[----:B------:R-:W-:Y:S01]  /*5d40*/  FMNMX.FTZ R53, R62, R53, !PT ;  /* 0x000000353e357209 */ /* 0x000fe20007810000 */
[----:B------:R-:W0:Y:S01]  /*5d50*/  MUFU.EX2 R31, R31 ;  /* 0x0000001f001f7308 */ /* 0x000e220000000800 */
[----:B------:R-:W-:Y:S02]  /*5d60*/  F2FP.BF16.F32.PACK_AB R149, R10, R33 ;  /* 0x000000210a95723e */ /* 0x000fe400000010ff */
[----:B------:R-:W-:Y:S02]  /*5d70*/  FMNMX.FTZ R38, R64, R53, !PT ;  /* 0x0000003540267209 */ /* 0x000fe40007810000 */
[----:B----4-:R-:W-:Y:S02]  /*5d80*/  F2FP.BF16.F32.PACK_AB R151, R17, R12 ;  /* 0x0000000c1197723e */ /* 0x010fe400000010ff */
[----:B---3--:R-:W-:Y:S01]  /*5d90*/  F2FP.BF16.F32.PACK_AB R145, R25, R14 ;  /* 0x0000000e1991723e */ /* 0x008fe200000010ff */
[----:B------:R-:W1:Y:S01]  /*5da0*/  SHFL.BFLY PT, R55, R38, 0x2, 0x1f ;  /* 0x0c401f0026377f89 */ /* 0x000e6200000e0000 */
[----:B------:R-:W-:Y:S01]  /*5db0*/  MUFU.EX2 R137, R137 ;  /* 0x0000008900897308 */ /* 0x000fe20000000800 */
[----:B-----5:R-:W-:-:S07]  /*5dc0*/  F2FP.BF16.F32.PACK_AB R141, R29, R22 ;  /* 0x000000161d8d723e */ /* 0x020fce00000010ff */
[----:B------:R-:W-:Y:S01]  /*5dd0*/  MUFU.EX2 R26, R26 ;  /* 0x0000001a001a7308 */ /* 0x000fe20000000800 */
[----:B0-----:R-:W-:-:S07]  /*5de0*/  F2FP.BF16.F32.PACK_AB R143, R31, R18 ;  /* 0x000000121f8f723e */ /* 0x001fce00000010ff */
[----:B------:R-:W-:Y:S01]  /*5df0*/  MUFU.EX2 R139, R139 ;  /* 0x0000008b008b7308 */ /* 0x000fe20000000800 */
[----:B-1----:R-:W-:-:S07]  /*5e00*/  FMNMX.FTZ R55, R38, R55, !PT ;  /* 0x0000003726377209 */ /* 0x002fce0007810000 */
[----:B------:R-:W-:Y:S01]  /*5e10*/  MUFU.EX2 R28, R28 ;  /* 0x0000001c001c7308 */ /* 0x000fe20000000800 */
[----:B------:R-:W-:Y:S01]  /*5e20*/  FFMA.FTZ R38, R147, R24, -R60 ;  /* 0x0000001893267223 */ /* 0x000fe2000001083c */
[----:B------:R-:W-:Y:S01]  /*5e30*/  F2FP.BF16.F32.PACK_AB R147, R27, R20 ;  /* 0x000000141b93723e */ /* 0x000fe200000010ff */
[----:B------:R-:W0:Y:S05]  /*5e40*/  SHFL.BFLY PT, R54, R55, 0x1, 0x1f ;  /* 0x0c201f0037367f89 */ /* 0x000e2a00000e0000 */
[----:B------:R-:W-:Y:S08]  /*5e50*/  MUFU.EX2 R30, R30 ;  /* 0x0000001e001e7308 */ /* 0x000ff00000000800 */
[----:B------:R1:W-:Y:S08]  /*5e60*/  MUFU.EX2 R53, R67 ;  /* 0x0000004300357308 */ /* 0x0003f00000000800 */
[----:B------:R-:W-:Y:S01]  /*5e70*/  MUFU.EX2 R135, R135 ;  /* 0x0000008700877308 */ /* 0x000fe20000000800 */
[----:B------:R-:W-:-:S02]  /*5e80*/  WARPGROUP.DEPBAR.LE gsb0, 0x0 ;  /* 0x00008000000079c5 */ /* 0x000fc40000010000 */
[--C-:B-1----:R-:W-:Y:S01]  /*5e90*/  FFMA.FTZ R67, R155, R24, -R60.reuse ;  /* 0x000000189b437223 */ /* 0x102fe2000001083c */
[----:B0-----:R-:W-:Y:S01]  /*5ea0*/  FMNMX.FTZ R55, R55, R54, !PT ;  /* 0x0000003637377209 */ /* 0x001fe20007810000 */
[-CC-:B------:R-:W-:Y:S01]  /*5eb0*/  FFMA.FTZ R54, R87, R24.reuse, -R60.reuse ;  /* 0x0000001857367223 */ /* 0x180fe2000001083c */
[-C--:B------:R-:W-:Y:S02]  /*5ec0*/  FFMA.FTZ R60, R157, R24.reuse, -R60 ;  /* 0x000000189d3c7223 */ /* 0x080fe4000001083c */
[C---:B------:R-:W-:Y:S01]  /*5ed0*/  FSETP.NEU.FTZ.AND P4, PT, R55.reuse, -INF , PT ;  /* 0xff8000003700780b */ /* 0x040fe20003f9d000 */
[----:B------:R-:W-:Y:S01]  /*5ee0*/  FMUL.FTZ R75, R55, R24 ;  /* 0x00000018374b7220 */ /* 0x000fe20000410000 */
[----:B------:R-:W-:Y:S04]  /*5ef0*/  MUFU.EX2 R32, R32 ;  /* 0x0000002000207308 */ /* 0x000fe80000000800 */
[----:B------:R-:W-:-:S04]  /*5f00*/  FSEL R75, R75, RZ, P4 ;  /* 0x000000ff4b4b7208 */ /* 0x000fc80002000000 */
[----:B------:R-:W-:Y:S01]  /*5f10*/  MUFU.EX2 R34, R34 ;  /* 0x0000002200227308 */ /* 0x000fe20000000800 */
[-CC-:B------:R-:W-:Y:S01]  /*5f20*/  FFMA.FTZ R148, R11, R24.reuse, -R75.reuse ;  /* 0x000000180b947223 */ /* 0x180fe2000001084b */
[-CC-:B------:R-:W-:Y:S01]  /*5f30*/  FFMA.FTZ R11, R37, R24.reuse, -R75.reuse ;  /* 0x00000018250b7223 */ /* 0x180fe2000001084b */
[-C--:B------:R-:W-:Y:S01]  /*5f40*/  FFMA.FTZ R37, R43, R24.reuse, -R75 ;  /* 0x000000182b257223 */ /* 0x080fe2000001084b */
[----:B------:R-:W-:Y:S01]  /*5f50*/  FADD.FTZ R43, -R70, R9 ;  /* 0x00000009462b7221 */ /* 0x000fe20000010100 */
[----:B------:R-:W-:Y:S01]  /*5f60*/  FSEL R9, R55, RZ, P4 ;  /* 0x000000ff37097208 */ /* 0x000fe20002000000 */
[-CC-:B------:R-:W-:Y:S01]  /*5f70*/  FFMA.FTZ R144, R19, R24.reuse, -R75.reuse ;  /* 0x0000001813907223 */ /* 0x180fe2000001084b */
[-CC-:B------:R-:W-:Y:S01]  /*5f80*/  FFMA.FTZ R13, R13, R24.reuse, -R75.reuse ;  /* 0x000000180d0d7223 */ /* 0x180fe2000001084b */
[-CC-:B------:R-:W-:Y:S01]  /*5f90*/  FFMA.FTZ R19, R39, R24.reuse, -R75.reuse ;  /* 0x0000001827137223 */ /* 0x180fe2000001084b */
[-CC-:B------:R-:W-:Y:S01]  /*5fa0*/  FFMA.FTZ R39, R45, R24.reuse, -R75.reuse ;  /* 0x000000182d277223 */ /* 0x180fe2000001084b */
[----:B------:R-:W-:Y:S01]  /*5fb0*/  FADD.FTZ R9, -R9, R8 ;  /* 0x0000000809097221 */ /* 0x000fe20000010100 */
[-C--:B------:R-:W-:Y:S01]  /*5fc0*/  FMUL.FTZ R45, R43, R24.reuse ;  /* 0x000000182b2d7220 */ /* 0x080fe20000410000 */
[----:B------:R-:W-:Y:S01]  /*5fd0*/  IMAD.U32 R43, RZ, RZ, UR4 ;  /* 0x00000004ff2b7e24 */ /* 0x000fe2000f8e00ff */
[----:B------:R-:W-:Y:S01]  /*5fe0*/  MUFU.EX2 R13, R13 ;  /* 0x0000000d000d7308 */ /* 0x000fe20000000800 */
[-C--:B------:R-:W-:Y:S01]  /*5ff0*/  FMUL.FTZ R70, R9, R24.reuse ;  /* 0x0000001809467220 */ /* 0x080fe20000410000 */
[-CC-:B------:R-:W-:Y:S01]  /*6000*/  FFMA.FTZ R150, R65, R24.reuse, -R75.reuse ;  /* 0x0000001841967223 */ /* 0x180fe2000001084b */
[----:B------:R-:W-:Y:S01]  /*6010*/  VIADD R9, R16, 0x9 ;  /* 0x0000000910097836 */ /* 0x000fe20000000000 */
[----:B------:R-:W-:Y:S01]  /*6020*/  @!P1 LEA R43, R43, UR39, 0x3 ;  /* 0x000000272b2b9c11 */ /* 0x000fe2000f8e18ff */
[-CC-:B------:R-:W-:Y:S01]  /*6030*/  FFMA.FTZ R15, R15, R24.reuse, -R75.reuse ;  /* 0x000000180f0f7223 */ /* 0x180fe2000001084b */
[-CC-:B------:R-:W-:Y:S01]  /*6040*/  FFMA.FTZ R146, R21, R24.reuse, -R75.reuse ;  /* 0x0000001815927223 */ /* 0x180fe2000001084b */
[-CC-:B------:R-:W-:Y:S01]  /*6050*/  FFMA.FTZ R21, R41, R24.reuse, -R75.reuse ;  /* 0x0000001829157223 */ /* 0x180fe2000001084b */
[----:B------:R-:W0:Y:S01]  /*6060*/  MUFU.EX2 R8, R45 ;  /* 0x0000002d00087308 */ /* 0x000e220000000800 */
[-CC-:B------:R-:W-:Y:S01]  /*6070*/  FFMA.FTZ R41, R47, R24.reuse, -R75.reuse ;  /* 0x000000182f297223 */ /* 0x180fe2000001084b */
[----:B------:R-:W-:Y:S01]  /*6080*/  @!P1 IADD3 R43, R43, 0x16840, RZ ;  /* 0x000168402b2b9810 */ /* 0x000fe20007ffe0ff */
[-CC-:B------:R-:W-:Y:S01]  /*6090*/  FFMA.FTZ R47, R35, R24.reuse, -R75.reuse ;  /* 0x00000018232f7223 */ /* 0x180fe2000001084b */
[----:B------:R-:W-:Y:S01]  /*60a0*/  SEL R35, R9, 0x9, !P3 ;  /* 0x0000000909237807 */ /* 0x000fe20005800000 */
[----:B------:R-:W-:Y:S01]  /*60b0*/  FFMA.FTZ R134, R49, R24, -R75 ;  /* 0x0000001831867223 */ /* 0x000fe2000001084b */
[----:B------:R-:W-:Y:S01]  /*60c0*/  @!P1 PRMT R43, RZ, 0x654, R43 ;  /* 0x00000654ff2b9816 */ /* 0x000fe2000000002b */
[----:B------:R-:W-:Y:S01]  /*60d0*/  IMAD.U32 R49, RZ, RZ, UR6 ;  /* 0x00000006ff317e24 */ /* 0x000fe2000f8e00ff */
[----:B------:R-:W1:Y:S01]  /*60e0*/  MUFU.EX2 R70, R70 ;  /* 0x0000004600467308 */ /* 0x000e620000000800 */
[----:B------:R2:W-:Y:S06]  /*60f0*/  BAR.ARV R35, 0x100 ;  /* 0x000400230000751d */ /* 0x0005ec0000002000 */
[----:B------:R1:W-:Y:S01]  /*6100*/  @!P1 SYNCS.ARRIVE.TRANS64.RED.A1T0 RZ, [R43+URZ], RZ ;  /* 0x000000ff2bff99a7 */ /* 0x0003e2000810043f */
[----:B------:R-:W3:Y:S01]  /*6110*/  MUFU.EX2 R148, R148 ;  /* 0x0000009400947308 */ /* 0x000ee20000000800 */
[----:B0-----:R-:W-:Y:S01]  /*6120*/  FFMA.FTZ R45, R8, R0, R33 ;  /* 0x00000000082d7223 */ /* 0x001fe20000010021 */
[----:B------:R-:W-:Y:S01]  /*6130*/  @!P1 LEA R0, R49, UR39, 0x3 ;  /* 0x0000002731009c11 */ /* 0x000fe2000f8e18ff */
[-CC-:B------:R-:W-:Y:S01]  /*6140*/  FFMA.FTZ R140, R69, R24.reuse, -R75.reuse ;  /* 0x00000018458c7223 */ /* 0x180fe2000001084b */
[-C--:B------:R-:W-:Y:S01]  /*6150*/  FFMA.FTZ R142, R73, R24.reuse, -R75 ;  /* 0x00000018498e7223 */ /* 0x080fe2000001084b */
[----:B------:R-:W-:Y:S01]  /*6160*/  FADD.FTZ R45, R10, R45 ;  /* 0x0000002d0a2d7221 */ /* 0x000fe20000010000 */
[-C--:B------:R-:W-:Y:S01]  /*6170*/  FFMA.FTZ R136, R77, R24.reuse, -R75 ;  /* 0x000000184d887223 */ /* 0x080fe2000001084b */
[----:B--2---:R-:W-:Y:S01]  /*6180*/  @!P1 VIADD R35, R0, 0x16860 ;  /* 0x0001686000239836 */ /* 0x004fe20000000000 */
[----:B------:R-:W0:Y:S01]  /*6190*/  MUFU.EX2 R150, R150 ;  /* 0x0000009600967308 */ /* 0x000e220000000800 */
[----:B-1----:R-:W-:Y:S01]  /*61a0*/  FFMA.FTZ R43, R70, R3, R13 ;  /* 0x00000003462b7223 */ /* 0x002fe2000001000d */
[----:B------:R-:W-:Y:S01]  /*61b0*/  FADD.FTZ R72, R12, R45 ;  /* 0x0000002d0c487221 */ /* 0x000fe20000010000 */
[-C--:B------:R-:W-:Y:S01]  /*61c0*/  FFMA.FTZ R138, R81, R24.reuse, -R75 ;  /* 0x00000018518a7223 */ /* 0x080fe2000001084b */
[----:B------:R-:W-:Y:S01]  /*61d0*/  @!P1 PRMT R45, RZ, 0x654, R35 ;  /* 0x00000654ff2d9816 */ /* 0x000fe20000000023 */
[-CC-:B------:R-:W-:Y:S01]  /*61e0*/  FFMA.FTZ R132, R85, R24.reuse, -R75.reuse ;  /* 0x0000001855847223 */ /* 0x180fe2000001084b */
[-CC-:B------:R-:W-:Y:S01]  /*61f0*/  FFMA.FTZ R3, R51, R24.reuse, -R75.reuse ;  /* 0x0000001833037223 */ /* 0x180fe2000001084b */
[-C--:B------:R-:W-:Y:S01]  /*6200*/  FFMA.FTZ R128, R133, R24.reuse, -R75 ;  /* 0x0000001885807223 */ /* 0x080fe2000001084b */
[----:B------:R-:W1:Y:S01]  /*6210*/  MUFU.EX2 R15, R15 ;  /* 0x0000000f000f7308 */ /* 0x000e620000000800 */
[C---:B---3--:R-:W-:Y:S01]  /*6220*/  FADD.FTZ R43, R148.reuse, R43 ;  /* 0x0000002b942b7221 */ /* 0x048fe20000010000 */
[----:B------:R2:W-:Y:S01]  /*6230*/  @!P1 SYNCS.ARRIVE.TRANS64.RED.A1T0 RZ, [R45+URZ], RZ ;  /* 0x000000ff2dff99a7 */ /* 0x0005e2000810043f */
[----:B------:R-:W-:Y:S01]  /*6240*/  F2FP.BF16.F32.PACK_AB R148, R148, R13 ;  /* 0x0000000d9494723e */ /* 0x000fe200000010ff */
[-CC-:B------:R-:W-:Y:S01]  /*6250*/  FFMA.FTZ R130, R44, R24.reuse, -R75.reuse ;  /* 0x000000182c827223 */ /* 0x180fe2000001084b */
[-CC-:B------:R-:W-:Y:S01]  /*6260*/  FFMA.FTZ R124, R48, R24.reuse, -R75.reuse ;  /* 0x00000018307c7223 */ /* 0x180fe2000001084b */
[-CC-:B------:R-:W-:Y:S01]  /*6270*/  FFMA.FTZ R50, R50, R24.reuse, -R75.reuse ;  /* 0x0000001832327223 */ /* 0x180fe2000001084b */
[-C--:B------:R-:W-:Y:S01]  /*6280*/  FFMA.FTZ R126, R52, R24.reuse, -R75 ;  /* 0x00000018347e7223 */ /* 0x080fe2000001084b */
[----:B------:R-:W3:Y:S01]  /*6290*/  MUFU.EX2 R144, R144 ;  /* 0x0000009000907308 */ /* 0x000ee20000000800 */
[----:B0-----:R-:W-:Y:S01]  /*62a0*/  FADD.FTZ R0, R150, R43 ;  /* 0x0000002b96007221 */ /* 0x001fe20000010000 */
[----:B------:R-:W-:Y:S01]  /*62b0*/  FADD.FTZ R43, R17, R72 ;  /* 0x00000048112b7221 */ /* 0x000fe20000010000 */
[-CC-:B------:R-:W-:Y:S01]  /*62c0*/  FFMA.FTZ R66, R66, R24.reuse, -R75.reuse ;  /* 0x0000001842427223 */ /* 0x180fe2000001084b */
[-CC-:B------:R-:W-:Y:S01]  /*62d0*/  FFMA.FTZ R56, R56, R24.reuse, -R75.reuse ;  /* 0x0000001838387223 */ /* 0x180fe2000001084b */
[-CC-:B------:R-:W-:Y:S01]  /*62e0*/  FFMA.FTZ R68, R68, R24.reuse, -R75.reuse ;  /* 0x0000001844447223 */ /* 0x180fe2000001084b */
[-CC-:B------:R-:W-:Y:S01]  /*62f0*/  FFMA.FTZ R62, R62, R24.reuse, -R75.reuse ;  /* 0x000000183e3e7223 */ /* 0x180fe2000001084b */
[----:B------:R-:W-:Y:S01]  /*6300*/  FFMA.FTZ R64, R64, R24, -R75 ;  /* 0x0000001840407223 */ /* 0x000fe2000001084b */
[----:B------:R-:W0:Y:S01]  /*6310*/  MUFU.EX2 R11, R11 ;  /* 0x0000000b000b7308 */ /* 0x000e220000000800 */
[C---:B-1----:R-:W-:Y:S01]  /*6320*/  FADD.FTZ R35, R15.reuse, R0 ;  /* 0x000000000f237221 */ /* 0x042fe20000010000 */
[----:B------:R-:W-:Y:S01]  /*6330*/  F2FP.BF16.F32.PACK_AB R150, R15, R150 ;  /* 0x000000960f96723e */ /* 0x000fe200000010ff */
[----:B------:R-:W-:Y:S01]  /*6340*/  UMOV UR6, UR4 ;  /* 0x0000000400067c82 */ /* 0x000fe20008000000 */
[----:B------:R-:W-:Y:S01]  /*6350*/  PLOP3.LUT P3, PT, PT, PT, UP1, 0x80, 0x0 ;  /* 0x000000000000781c */ /* 0x000fe20003f6f018 */
[-C--:B------:R-:W-:Y:S01]  /*6360*/  FMUL.FTZ R90, R90, R8.reuse ;  /* 0x000000085a5a7220 */ /* 0x080fe20000410000 */
[-C--:B------:R-:W-:Y:S01]  /*6370*/  FMUL.FTZ R91, R91, R8.reuse ;  /* 0x000000085b5b7220 */ /* 0x080fe20000410000 */
[----:B------:R-:W-:Y:S01]  /*6380*/  FMUL.FTZ R94, R94, R8 ;  /* 0x000000085e5e7220 */ /* 0x000fe20000410000 */
[----:B------:R-:W1:Y:S01]  /*6390*/  MUFU.EX2 R146, R146 ;  /* 0x0000009200927308 */ /* 0x000e620000000800 */
[----:B---3--:R-:W-:Y:S01]  /*63a0*/  FADD.FTZ R0, R144, R35 ;  /* 0x0000002390007221 */ /* 0x008fe20000010000 */
[----:B------:R-:W-:Y:S01]  /*63b0*/  FFMA.FTZ R35, R42, R24, -R75 ;  /* 0x000000182a237223 */ /* 0x000fe2000001084b */
[----:B------:R-:W-:Y:S01]  /*63c0*/  FADD.FTZ R42, R14, R43 ;  /* 0x0000002b0e2a7221 */ /* 0x000fe20000010000 */
[-C--:B------:R-:W-:Y:S01]  /*63d0*/  FMUL.FTZ R95, R95, R8.reuse ;  /* 0x000000085f5f7220 */ /* 0x080fe20000410000 */
[-C--:B------:R-:W-:Y:S01]  /*63e0*/  FMUL.FTZ R98, R98, R8.reuse ;  /* 0x0000000862627220 */ /* 0x080fe20000410000 */
[----:B------:R-:W-:Y:S01]  /*63f0*/  FMUL.FTZ R99, R99, R8 ;  /* 0x0000000863637220 */ /* 0x000fe20000410000 */
[----:B--2---:R-:W-:Y:S01]  /*6400*/  FADD.FTZ R45, R25, R42 ;  /* 0x0000002a192d7221 */ /* 0x004fe20000010000 */
[----:B------:R-:W2:Y:S01]  /*6410*/  MUFU.EX2 R19, R19 ;  /* 0x0000001300137308 */ /* 0x000ea20000000800 */
[C---:B0-----:R-:W-:Y:S01]  /*6420*/  FADD.FTZ R43, R11.reuse, R0 ;  /* 0x000000000b2b7221 */ /* 0x041fe20000010000 */
[----:B------:R-:W-:Y:S01]  /*6430*/  F2FP.BF16.F32.PACK_AB R144, R11, R144 ;  /* 0x000000900b90723e */ /* 0x000fe200000010ff */
[----:B------:R-:W-:Y:S01]  /*6440*/  FADD.FTZ R42, R20, R45 ;  /* 0x0000002d142a7221 */ /* 0x000fe20000010000 */
[-C--:B------:R-:W-:Y:S01]  /*6450*/  FMUL.FTZ R102, R102, R8.reuse ;  /* 0x0000000866667220 */ /* 0x080fe20000410000 */
[-C--:B------:R-:W-:Y:S01]  /*6460*/  FMUL.FTZ R103, R103, R8.reuse ;  /* 0x0000000867677220 */ /* 0x080fe20000410000 */
[-C--:B------:R-:W-:Y:S01]  /*6470*/  FMUL.FTZ R106, R106, R8.reuse ;  /* 0x000000086a6a7220 */ /* 0x080fe20000410000 */
[----:B------:R-:W-:Y:S01]  /*6480*/  FMUL.FTZ R107, R107, R8 ;  /* 0x000000086b6b7220 */ /* 0x000fe20000410000 */
[----:B------:R-:W0:Y:S01]  /*6490*/  MUFU.EX2 R140, R140 ;  /* 0x0000008c008c7308 */ /* 0x000e220000000800 */
[----:B-1----:R-:W-:Y:S01]  /*64a0*/  FADD.FTZ R0, R146, R43 ;  /* 0x0000002b92007221 */ /* 0x002fe20000010000 */
[----:B------:R-:W-:Y:S01]  /*64b0*/  FFMA.FTZ R43, R46, R24, -R75 ;  /* 0x000000182e2b7223 */ /* 0x000fe2000001084b */
[-C--:B------:R-:W-:Y:S01]  /*64c0*/  FMUL.FTZ R110, R110, R8.reuse ;  /* 0x000000086e6e7220 */ /* 0x080fe20000410000 */
[-C--:B------:R-:W-:Y:S01]  /*64d0*/  FMUL.FTZ R111, R111, R8.reuse ;  /* 0x000000086f6f7220 */ /* 0x080fe20000410000 */
[-C--:B------:R-:W-:Y:S01]  /*64e0*/  FMUL.FTZ R114, R114, R8.reuse ;  /* 0x0000000872727220 */ /* 0x080fe20000410000 */
[-C--:B------:R-:W-:Y:S01]  /*64f0*/  FMUL.FTZ R115, R115, R8.reuse ;  /* 0x0000000873737220 */ /* 0x080fe20000410000 */
[-C--:B------:R-:W-:Y:S01]  /*6500*/  FMUL.FTZ R118, R118, R8.reuse ;  /* 0x0000000876767220 */ /* 0x080fe20000410000 */
[----:B------:R-:W1:Y:S01]  /*6510*/  MUFU.EX2 R21, R21 ;  /* 0x0000001500157308 */ /* 0x000e620000000800 */
[----:B--2---:R-:W-:Y:S01]  /*6520*/  FADD.FTZ R45, R19, R0 ;  /* 0x00000000132d7221 */ /* 0x004fe20000010000 */
[----:B------:R-:W-:Y:S01]  /*6530*/  FMUL.FTZ R119, R119, R8 ;  /* 0x0000000877777220 */ /* 0x000fe20000410000 */
[----:B------:R-:W-:Y:S01]  /*6540*/  F2FP.BF16.F32.PACK_AB R146, R19, R146 ;  /* 0x000000921392723e */ /* 0x000fe200000010ff */
[----:B------:R-:W-:Y:S01]  /*6550*/  FMUL.FTZ R88, R88, R70 ;  /* 0x0000004658587220 */ /* 0x000fe20000410000 */
[----:B------:R-:W-:Y:S01]  /*6560*/  F2FP.BF16.F32.PACK_AB R133, R53, R30 ;  /* 0x0000001e3585723e */ /* 0x000fe200000010ff */
        /* <DEDUP_REMOVED lines=9> */
[----:B------:R-:W-:Y:S01]  /*6600*/  FMUL.FTZ R104, R104, R70 ;  /* 0x0000004668687220 */ /* 0x000fe20000410000 */
[----:B------:R-:W0:Y:S01]  /*6610*/  MUFU.EX2 R37, R37 ;  /* 0x0000002500257308 */ /* 0x000e220000000800 */
[C---:B-1----:R-:W-:Y:S01]  /*6620*/  FADD.FTZ R45, R21.reuse, R0 ;  /* 0x00000000152d7221 */ /* 0x042fe20000010000 */
[----:B------:R-:W-:Y:S01]  /*6630*/  F2FP.BF16.F32.PACK_AB R140, R21, R140 ;  /* 0x0000008c158c723e */ /* 0x000fe200000010ff */
[-C--:B------:R-:W-:Y:S01]  /*6640*/  FMUL.FTZ R105, R105, R70.reuse ;  /* 0x0000004669697220 */ /* 0x080fe20000410000 */
[-C--:B------:R-:W-:Y:S01]  /*6650*/  FMUL.FTZ R108, R108, R70.reuse ;  /* 0x000000466c6c7220 */ /* 0x080fe20000410000 */
[-C--:B------:R-:W-:Y:S01]  /*6660*/  FMUL.FTZ R109, R109, R70.reuse ;  /* 0x000000466d6d7220 */ /* 0x080fe20000410000 */
[-C--:B------:R-:W-:Y:S01]  /*6670*/  FMUL.FTZ R112, R112, R70.reuse ;  /* 0x0000004670707220 */ /* 0x080fe20000410000 */
[-C--:B------:R-:W-:Y:S01]  /*6680*/  FMUL.FTZ R113, R113, R70.reuse ;  /* 0x0000004671717220 */ /* 0x080fe20000410000 */
[----:B------:R1:W-:Y:S01]  /*6690*/  MUFU.EX2 R9, R47 ;  /* 0x0000002f00097308 */ /* 0x0003e20000000800 */
[----:B--2---:R-:W-:Y:S01]  /*66a0*/  FADD.FTZ R0, R142, R45 ;  /* 0x0000002d8e007221 */ /* 0x004fe20000010000 */
[-C--:B------:R-:W-:Y:S01]  /*66b0*/  FMUL.FTZ R116, R116, R70.reuse ;  /* 0x0000004674747220 */ /* 0x080fe20000410000 */
[----:B------:R-:W-:Y:S01]  /*66c0*/  FMUL.FTZ R117, R117, R70 ;  /* 0x0000004675757220 */ /* 0x000fe20000410000 */
[----:B------:R-:W-:-:S04]  /*66d0*/  IMAD.MOV.U32 R8, RZ, RZ, R55 ;  /* 0x000000ffff087224 */ /* 0x000fc800078e0037 */
[----:B------:R-:W2:Y:S01]  /*66e0*/  MUFU.EX2 R136, R136 ;  /* 0x0000008800887308 */ /* 0x000ea20000000800 */
[----:B-1----:R-:W-:Y:S01]  /*66f0*/  FADD.FTZ R47, R27, R42 ;  /* 0x0000002a1b2f7221 */ /* 0x002fe20000010000 */
[C---:B0-----:R-:W-:Y:S01]  /*6700*/  FADD.FTZ R45, R37.reuse, R0 ;  /* 0x00000000252d7221 */ /* 0x041fe20000010000 */
[----:B------:R-:W-:Y:S02]  /*6710*/  F2FP.BF16.F32.PACK_AB R142, R37, R142 ;  /* 0x0000008e258e723e */ /* 0x000fe400000010ff */
[----:B------:R-:W-:-:S03]  /*6720*/  FADD.FTZ R42, R22, R47 ;  /* 0x0000002f162a7221 */ /* 0x000fc60000010000 */
[----:B------:R-:W0:Y:S01]  /*6730*/  MUFU.EX2 R39, R39 ;  /* 0x0000002700277308 */ /* 0x000e220000000800 */
[----:B------:R-:W-:-:S04]  /*6740*/  FADD.FTZ R47, R29, R42 ;  /* 0x0000002a1d2f7221 */ /* 0x000fc80000010000 */
[----:B------:R-:W-:-:S03]  /*6750*/  FADD.FTZ R42, R18, R47 ;  /* 0x0000002f122a7221 */ /* 0x000fc60000010000 */
[----:B------:R-:W1:Y:S01]  /*6760*/  MUFU.EX2 R138, R138 ;  /* 0x0000008a008a7308 */ /* 0x000e620000000800 */
[----:B------:R-:W-:Y:S01]  /*6770*/  FADD.FTZ R42, R31, R42 ;  /* 0x0000002a1f2a7221 */ /* 0x000fe20000010000 */
[----:B--2---:R-:W-:-:S03]  /*6780*/  FADD.FTZ R0, R136, R45 ;  /* 0x0000002d88007221 */ /* 0x004fc60000010000 */
[----:B------:R-:W-:Y:S01]  /*6790*/  FADD.FTZ R33, R137, R42 ;  /* 0x0000002a89217221 */ /* 0x000fe20000010000 */
[C---:B------:R-:W-:Y:S02]  /*67a0*/  F2FP.BF16.F32.PACK_AB R137, R26.reuse, R137 ;  /* 0x000000891a89723e */ /* 0x040fe400000010ff */
[----:B------:R-:W2:Y:S01]  /*67b0*/  MUFU.EX2 R41, R41 ;  /* 0x0000002900297308 */ /* 0x000ea20000000800 */
[C---:B0-----:R-:W-:Y:S01]  /*67c0*/  FADD.FTZ R45, R39.reuse, R0 ;  /* 0x00000000272d7221 */ /* 0x041fe20000010000 */
[----:B------:R-:W-:Y:S01]  /*67d0*/  FADD.FTZ R0, R26, R33 ;  /* 0x000000211a007221 */ /* 0x000fe20000010000 */
[----:B------:R-:W-:-:S03]  /*67e0*/  F2FP.BF16.F32.PACK_AB R136, R39, R136 ;  /* 0x000000882788723e */ /* 0x000fc600000010ff */
[----:B------:R-:W-:Y:S01]  /*67f0*/  FADD.FTZ R13, R139, R0 ;  /* 0x000000008b0d7221 */ /* 0x000fe20000010000 */
[----:B------:R-:W-:Y:S01]  /*6800*/  F2FP.BF16.F32.PACK_AB R139, R28, R139 ;  /* 0x0000008b1c8b723e */ /* 0x000fe200000010ff */
[----:B------:R-:W0:Y:S01]  /*6810*/  MUFU.EX2 R132, R132 ;  /* 0x0000008400847308 */ /* 0x000e220000000800 */
[----:B-1----:R-:W-:Y:S01]  /*6820*/  FADD.FTZ R10, R138, R45 ;  /* 0x0000002d8a0a7221 */ /* 0x002fe20000010000 */
[----:B------:R-:W-:-:S06]  /*6830*/  FADD.FTZ R13, R28, R13 ;  /* 0x0000000d1c0d7221 */ /* 0x000fcc0000010000 */
[----:B------:R-:W1:Y:S01]  /*6840*/  MUFU.EX2 R134, R134 ;  /* 0x0000008600867308 */ /* 0x000e620000000800 */
[C---:B--2---:R-:W-:Y:S01]  /*6850*/  FADD.FTZ R15, R41.reuse, R10 ;  /* 0x0000000a290f7221 */ /* 0x044fe20000010000 */
[----:B------:R-:W-:Y:S01]  /*6860*/  FADD.FTZ R10, R30, R13 ;  /* 0x0000000d1e0a7221 */ /* 0x000fe20000010000 */
[----:B------:R-:W-:-:S03]  /*6870*/  F2FP.BF16.F32.PACK_AB R138, R41, R138 ;  /* 0x0000008a298a723e */ /* 0x000fc600000010ff */
[----:B------:R-:W-:Y:S02]  /*6880*/  FADD.FTZ R10, R53, R10 ;  /* 0x0000000a350a7221 */ /* 0x000fe40000010000 */
[----:B------:R-:W2:Y:S01]  /*6890*/  MUFU.EX2 R3, R3 ;  /* 0x0000000300037308 */ /* 0x000ea20000000800 */
[----:B0-----:R-:W-:Y:S01]  /*68a0*/  FADD.FTZ R0, R132, R15 ;  /* 0x0000000f84007221 */ /* 0x001fe20000010000 */
[----:B------:R-:W-:-:S03]  /*68b0*/  F2FP.BF16.F32.PACK_AB R132, R9, R132 ;  /* 0x000000840984723e */ /* 0x000fc600000010ff */
[----:B------:R-:W-:-:S03]  /*68c0*/  FADD.FTZ R11, R9, R0 ;  /* 0x00000000090b7221 */ /* 0x000fc60000010000 */
[----:B------:R-:W0:Y:S01]  /*68d0*/  MUFU.EX2 R128, R128 ;  /* 0x0000008000807308 */ /* 0x000e220000000800 */
[----:B-1----:R-:W-:Y:S01]  /*68e0*/  FADD.FTZ R0, R134, R11 ;  /* 0x0000000b86007221 */ /* 0x002fe20000010000 */
[----:B------:R-:W-:Y:S01]  /*68f0*/  FADD.FTZ R11, R135, R10 ;  /* 0x0000000a870b7221 */ /* 0x000fe20000010000 */
[----:B------:R-:W-:-:S03]  /*6900*/  F2FP.BF16.F32.PACK_AB R135, R32, R135 ;  /* 0x000000872087723e */ /* 0x000fc600000010ff */
[----:B------:R-:W-:Y:S02]  /*6910*/  FADD.FTZ R11, R32, R11 ;  /* 0x0000000b200b7221 */ /* 0x000fe40000010000 */
[----:B------:R-:W1:Y:S01]  /*6920*/  MUFU.EX2 R57, R57 ;  /* 0x0000003900397308 */ /* 0x000e620000000800 */
[C---:B--2---:R-:W-:Y:S01]  /*6930*/  FADD.FTZ R13, R3.reuse, R0 ;  /* 0x00000000030d7221 */ /* 0x044fe20000010000 */
[----:B------:R-:W-:Y:S01]  /*6940*/  FADD.FTZ R10, R34, R11 ;  /* 0x0000000b220a7221 */ /* 0x000fe20000010000 */
[----:B------:R-:W-:-:S05]  /*6950*/  F2FP.BF16.F32.PACK_AB R134, R3, R134 ;  /* 0x000000860386723e */ /* 0x000fca00000010ff */
        /* <DEDUP_REMOVED lines=54> */
[----:B------:R-:W-:Y:S02]  /*6cc0*/  IMAD.MOV.U32 R9, RZ, RZ, R23 ;  /* 0x000000ffff097224 */ /* 0x000fe400078e0017 */
[C---:B-1----:R-:W-:Y:S01]  /*6cd0*/  FADD.FTZ R3, R64.reuse, R3 ;  /* 0x0000000340037221 */ /* 0x042fe20000010000 */
[----:B------:R-:W-:Y:S01]  /*6ce0*/  F2FP.BF16.F32.PACK_AB R122, R64, R62 ;  /* 0x0000003e407a723e */ /* 0x000fe200000010ff */
[----:B------:R-:W-:Y:S06]  /*6cf0*/  @P3 BRA `(.L_x_1871) ;  /* 0xffffffd000883947 */ /* 0x000fec000383ffff */
.L_x_1862:
[----:B------:R-:W-:-:S06]  /*6d00*/  UISETP.GE.AND UP0, UPT, UR26, UR38, UPT ;  /* 0x000000261a00728c */ /* 0x000fcc000bf06270 */
[----:B------:R-:W-:-:S13]  /*6d10*/  PLOP3.LUT P2, PT, PT, PT, UP0, 0x80, 0x0 ;  /* 0x000000000000781c */ /* 0x000fda0003f4f008 */
[----:B------:R-:W-:Y:S05]  /*6d20*/  @!P2 BRA `(.L_x_1872) ;  /* 0x000000240034a947 */ /* 0x000fea0003800000 */
[----:B------:R-:W-:Y:S01]  /*6d30*/  ISETP.GE.U32.AND P2, PT, R2, 0x180, PT ;  /* 0x000001800200780c */ /* 0x000fe20003f46070 */
[----:B------:R-:W-:Y:S01]  /*6d40*/  IMAD.MOV.U32 R4, RZ, RZ, R23 ;  /* 0x000000ffff047224 */ /* 0x000fe200078e0017 */
[C---:B------:R-:W-:Y:S01]  /*6d50*/  IADD3 R8, R16.reuse, 0x9, RZ ;  /* 0x0000000910087810 */ /* 0x040fe20007ffe0ff */
[----:B------:R-:W-:Y:S01]  /*6d60*/  IMAD.MOV.U32 R5, RZ, RZ, R55 ;  /* 0x000000ffff057224 */ /* 0x000fe200078e0037 */
[----:B------:R-:W-:Y:S01]  /*6d70*/  UMOV UR7, UR5 ;  /* 0x0000000500077c82 */ /* 0x000fe20008000000 */
[----:B------:R-:W-:Y:S01]  /*6d80*/  VIADD R16, R16, 0x8 ;  /* 0x0000000810107836 */ /* 0x000fe20000000000 */
[----:B------:R-:W-:Y:S01]  /*6d90*/  SEL R8, R8, 0x9, !P2 ;  /* 0x0000000908087807 */ /* 0x000fe20005000000 */
[----:B------:R-:W-:Y:S01]  /*6da0*/  UMOV UR6, UR4 ;  /* 0x0000000400067c82 */ /* 0x000fe20008000000 */
[----:B------:R-:W-:-:S05]  /*6db0*/  ULDC UR25, c[0x0][0x9d8] ;  /* 0x0002760000197ab9 */ /* 0x000fca0000000800 */
.L_x_1881:
        /* <DEDUP_REMOVED lines=9> */
.L_x_1874:
[----:B------:R-:W-:Y:S01]  /*6e50*/  ULEA UR10, UR4, UR39, 0x3 ;  /* 0x00000027040a7291 */ /* 0x000fe2000f8e183f */
[----:B------:R-:W-:-:S05]  /*6e60*/  IMAD.U32 R9, RZ, RZ, UR5 ;  /* 0x00000005ff097e24 */ /* 0x000fca000f8e00ff */
[----:B------:R-:W-:-:S04]  /*6e70*/  SHF.L.U32 R9, R9, 0x1f, RZ ;  /* 0x0000001f09097819 */ /* 0x000fc800000006ff */
[----:B------:R0:W1:Y:S01]  /*6e80*/  SYNCS.PHASECHK.TRANS64.TRYWAIT P2, [UR10+0x16830], R9 ;  /* 0x01683009ff0075a7 */ /* 0x000062000804014a */
[----:B------:R-:W-:Y:S05]  /*6e90*/  @!P0 BRA `(.L_x_1875) ;  /* 0x0000000000048947 */ /* 0x000fea0003800000 */
[----:B------:R-:W-:Y:S01]  /*6ea0*/  BPT.TRAP 0x1 ;  /* 0x000000040000795c */ /* 0x000fe20000300000 */
.L_x_1875:
[----:B-1----:R-:W-:Y:S05]  /*6eb0*/  @P2 BRA `(.L_x_1873) ;  /* 0x0000000000082947 */ /* 0x002fea0003800000 */
[----:B------:R-:W1:Y:S02]  /*6ec0*/  SYNCS.PHASECHK.TRANS64.TRYWAIT P2, [UR10+0x16830], R9 ;  /* 0x01683009ff0075a7 */ /* 0x000e64000804014a */
[----:B-1----:R-:W-:Y:S05]  /*6ed0*/  @!P2 BRA `(.L_x_1876) ;  /* 0x00000074002ca947 */ /* 0x002fea0003800000 */
.L_x_1873:
        /* <DEDUP_REMOVED lines=26> */
.L_x_1878:
[----:B------:R-:W-:Y:S01]  /*7080*/  ULEA UR10, UR6, UR39, 0x3 ;  /* 0x00000027060a7291 */ /* 0x000fe2000f8e183f */
[----:B01----:R-:W-:-:S05]  /*7090*/  IMAD.U32 R9, RZ, RZ, UR7 ;  /* 0x00000007ff097e24 */ /* 0x003fca000f8e00ff */
[----:B------:R-:W-:-:S04]  /*70a0*/  SHF.L.U32 R9, R9, 0x1f, RZ ;  /* 0x0000001f09097819 */ /* 0x000fc800000006ff */
[----:B------:R0:W1:Y:S01]  /*70b0*/  SYNCS.PHASECHK.TRANS64.TRYWAIT P2, [UR10+0x16850], R9 ;  /* 0x01685009ff0075a7 */ /* 0x000062000804014a */
[----:B------:R-:W-:Y:S05]  /*70c0*/  @!P0 BRA `(.L_x_1879) ;  /* 0x0000000000048947 */ /* 0x000fea0003800000 */
[----:B------:R-:W-:Y:S01]  /*70d0*/  BPT.TRAP 0x1 ;  /* 0x000000040000795c */ /* 0x000fe20000300000 */
.L_x_1879:
[----:B-1----:R-:W-:Y:S05]  /*70e0*/  @P2 BRA `(.L_x_1877) ;  /* 0x0000000000082947 */ /* 0x002fea0003800000 */
[----:B------:R-:W1:Y:S02]  /*70f0*/  SYNCS.PHASECHK.TRANS64.TRYWAIT P2, [UR10+0x16850], R9 ;  /* 0x01685009ff0075a7 */ /* 0x000e64000804014a */
[----:B-1----:R-:W-:Y:S05]  /*7100*/  @!P2 BRA `(.L_x_1880) ;  /* 0x0000007000b8a947 */ /* 0x002fea0003800000 */
.L_x_1877:
[----:B------:R-:W-:Y:S01]  /*7110*/  UIADD3 UR7, UR39, 0x400, URZ ;  /* 0x0000040027077890 */ /* 0x000fe2000fffe03f */
[----:B------:R-:W-:Y:S01]  /*7120*/  WARPGROUP.ARRIVE ;  /* 0x00000000000079c5 */ /* 0x000fe20000000000 */
[----:B------:R-:W-:Y:S01]  /*7130*/  UMOV UR11, 0x40000040 ;  /* 0x40000040000b7882 */ /* 0x000fe20000000000 */
[----:B------:R-:W-:Y:S01]  /*7140*/  UMOV UR15, 0x40000040 ;  /* 0x40000040000f7882 */ /* 0x000fe20000000000 */
[----:B------:R-:W-:Y:S01]  /*7150*/  USHF.R.U32.HI UR7, URZ, 0x4, UR7 ;  /* 0x000000043f077899 */ /* 0x000fe20008011607 */
[----:B-1----:R-:W-:Y:S01]  /*7160*/  FMUL.FTZ R10, R24, UR25 ;  /* 0x00000019180a7c20 */ /* 0x002fe20008410000 */
[----:B------:R-:W-:Y:S01]  /*7170*/  FMUL.FTZ R11, R25, UR25 ;  /* 0x00000019190b7c20 */ /* 0x000fe20008410000 */
[----:B------:R-:W-:Y:S01]  /*7180*/  FMUL.FTZ R13, R28, UR25 ;  /* 0x000000191c0d7c20 */ /* 0x000fe20008410000 */
[----:B------:R-:W-:Y:S01]  /*7190*/  ULOP3.LUT UR7, UR7, 0x3fff, URZ, 0xc0, !UPT ;  /* 0x00003fff07077892 */ /* 0x000fe2000f8ec03f */
[----:B------:R-:W-:Y:S01]  /*71a0*/  FMUL.FTZ R15, R29, UR25 ;  /* 0x000000191d0f7c20 */ /* 0x000fe20008410000 */
[----:B------:R-:W-:Y:S01]  /*71b0*/  FMUL.FTZ R18, R32, UR25 ;  /* 0x0000001920127c20 */ /* 0x000fe20008410000 */
[----:B------:R-:W1:Y:S01]  /*71c0*/  MUFU.TANH R10, R10 ;  /* 0x0000000a000a7308 */ /* 0x000e620000002400 */
[----:B------:R-:W-:Y:S01]  /*71d0*/  ULEA UR10, UR6, UR7, 0xa ;  /* 0x00000007060a7291 */ /* 0x000fe2000f8e503f */
[----:B------:R-:W-:Y:S01]  /*71e0*/  FMUL.FTZ R19, R33, UR25 ;  /* 0x0000001921137c20 */ /* 0x000fe20008410000 */
[----:B------:R-:W-:Y:S01]  /*71f0*/  FMUL.FTZ R23, R36, UR25 ;  /* 0x0000001924177c20 */ /* 0x000fe20008410000 */
[----:B------:R-:W-:Y:S01]  /*7200*/  FMUL.FTZ R12, R27, UR25 ;  /* 0x000000191b0c7c20 */ /* 0x000fe20008410000 */
[----:B------:R-:W-:Y:S01]  /*7210*/  UIADD3 UR14, UR10, 0x80, URZ ;  /* 0x000000800a0e7890 */ /* 0x000fe2000fffe03f */
[----:B------:R-:W-:Y:S01]  /*7220*/  FMUL.FTZ R27, R37, UR25 ;  /* 0x00000019251b7c20 */ /* 0x000fe20008410000 */
[----:B------:R-:W-:Y:S01]  /*7230*/  FMUL.FTZ R17, R31, UR25 ;  /* 0x000000191f117c20 */ /* 0x000fe20008410000 */
[----:B------:R-:W2:Y:S01]  /*7240*/  MUFU.TANH R11, R11 ;  /* 0x0000000b000b7308 */ /* 0x000ea20000002400 */
[----:B------:R-:W-:Y:S01]  /*7250*/  FMUL.FTZ R31, R40, UR25 ;  /* 0x00000019281f7c20 */ /* 0x000fe20008410000 */
[----:B------:R-:W-:Y:S01]  /*7260*/  HGMMA.64x64x16.F32.BF16 R88, R148, gdesc[UR8].tnspB, R88, gsb0 ;  /* 0x40e0000894587df0 */ /* 0x000fe20008001858 */
[----:B------:R-:W-:Y:S01]  /*7270*/  FMUL.FTZ R22, R55, UR25 ;  /* 0x0000001937167c20 */ /* 0x000fe20008410000 */
[----:B------:R-:W-:Y:S01]  /*7280*/  FMUL.FTZ R33, R41, UR25 ;  /* 0x0000001929217c20 */ /* 0x000fe20008410000 */
[----:B------:R-:W-:Y:S01]  /*7290*/  FMUL.FTZ R29, R39, UR25 ;  /* 0x00000019271d7c20 */ /* 0x000fe20008410000 */
[----:B------:R-:W-:Y:S01]  /*72a0*/  FMUL.FTZ R39, R44, UR25 ;  /* 0x000000192c277c20 */ /* 0x000fe20008410000 */
[----:B------:R-:W-:Y:S01]  /*72b0*/  FMUL.FTZ R37, R43, UR25 ;  /* 0x000000192b257c20 */ /* 0x000fe20008410000 */
[----:B------:R-:W3:Y:S01]  /*72c0*/  MUFU.TANH R13, R13 ;  /* 0x0000000d000d7308 */ /* 0x000ee20000002400 */
        /* <DEDUP_REMOVED lines=9> */
[----:B0-----:R-:W-:Y:S01]  /*7360*/  FMUL.FTZ R9, R26, UR25 ;  /* 0x000000191a097c20 */ /* 0x001fe20008410000 */
[----:B------:R-:W-:Y:S01]  /*7370*/  FMUL.FTZ R26, R56, UR25 ;  /* 0x00000019381a7c20 */ /* 0x000fe20008410000 */
[----:B------:R-:W-:Y:S01]  /*7380*/  FMUL.FTZ R57, R57, UR25 ;  /* 0x0000001939397c20 */ /* 0x000fe20008410000 */
[----:B------:R-:W-:Y:S01]  /*7390*/  FMUL.FTZ R14, R30, UR25 ;  /* 0x000000191e0e7c20 */ /* 0x000fe20008410000 */
[----:B------:R-:W-:Y:S01]  /*73a0*/  FMUL.FTZ R30, R60, UR25 ;  /* 0x000000193c1e7c20 */ /* 0x000fe20008410000 */
[----:B------:R-:W-:Y:S01]  /*73b0*/  FMUL.FTZ R61, R61, UR25 ;  /* 0x000000193d3d7c20 */ /* 0x000fe20008410000 */
[----:B------:R-:W0:Y:S01]  /*73c0*/  MUFU.TANH R18, R18 ;  /* 0x0000001200127308 */ /* 0x000e220000002400 */
[----:B---3--:R-:W-:Y:S01]  /*73d0*/  FMNMX.FTZ R24, R13, R24, !PT ;  /* 0x000000180d187209 */ /* 0x008fe20007810000 */
[----:B------:R-:W-:Y:S01]  /*73e0*/  FMUL.FTZ R20, R34, UR25 ;  /* 0x0000001922147c20 */ /* 0x000fe20008410000 */
[----:B------:R-:W-:Y:S01]  /*73f0*/  FMUL.FTZ R34, R64, UR25 ;  /* 0x0000001940227c20 */ /* 0x000fe20008410000 */
[----:B------:R-:W-:Y:S01]  /*7400*/  FMUL.FTZ R65, R65, UR25 ;  /* 0x0000001941417c20 */ /* 0x000fe20008410000 */
[----:B------:R-:W-:Y:S01]  /*7410*/  FMUL.FTZ R36, R68, UR25 ;  /* 0x0000001944247c20 */ /* 0x000fe20008410000 */
[----:B------:R-:W-:Y:S01]  /*7420*/  FMUL.FTZ R69, R69, UR25 ;  /* 0x0000001945457c20 */ /* 0x000fe20008410000 */
[----:B------:R-:W-:Y:S01]  /*7430*/  FMUL.FTZ R73, R73, UR25 ;  /* 0x0000001949497c20 */ /* 0x000fe20008410000 */
[----:B------:R-:W2:Y:S01]  /*7440*/  MUFU.TANH R19, R19 ;  /* 0x0000001300137308 */ /* 0x000ea20000002400 */
        /* <DEDUP_REMOVED lines=34> */
[----:B------:R-:W-:Y:S01]  /*7670*/  UMOV UR11, 0x40000040 ;  /* 0x40000040000b7882 */ /* 0x000fe20000000000 */
[----:B------:R-:W-:-:S02]  /*7680*/  UISETP.GT.AND UP0, UPT, UR26, UR38, UPT ;  /* 0x000000261a00728c */ /* 0x000fc4000bf04270 */
[----:B------:R-:W-:Y:S02]  /*7690*/  UIADD3 UR26, UR26, -0x1, URZ ;  /* 0xffffffff1a1a7890 */ /* 0x000fe4000fffe03f */
[----:B------:R-:W0:Y:S01]  /*76a0*/  MUFU.TANH R39, R39 ;  /* 0x0000002700277308 */ /* 0x000e220000002400 */
[----:B--2---:R-:W-:Y:S01]  /*76b0*/  FMNMX.FTZ R24, R31, R24, !PT ;  /* 0x000000181f187209 */ /* 0x004fe20007810000 */
[----:B------:R-:W-:Y:S01]  /*76c0*/  UMOV UR7, UR5 ;  /* 0x0000000500077c82 */ /* 0x000fe20008000000 */
[----:B------:R-:W-:Y:S01]  /*76d0*/  PLOP3.LUT P2, PT, PT, PT, UP0, 0x80, 0x0 ;  /* 0x000000000000781c */ /* 0x000fe20003f4f008 */
[----:B------:R-:W-:Y:S02]  /*76e0*/  WARPGROUP.DEPBAR.LE gsb0, 0x0 ;  /* 0x00008000000079c5 */ /* 0x000fe40000010000 */
[----:B------:R-:W-:Y:S02]  /*76f0*/  WARPGROUP.ARRIVE ;  /* 0x00000000000079c5 */ /* 0x000fe40000000000 */
[----:B------:R-:W2:Y:S01]  /*7700*/  MUFU.TANH R43, R43 ;  /* 0x0000002b002b7308 */ /* 0x000ea20000002400 */
[----:B-1----:R-:W-:Y:S01]  /*7710*/  FMNMX.FTZ R24, R33, R24, !PT ;  /* 0x0000001821187209 */ /* 0x002fe20007810000 */
[----:B------:R-:W-:Y:S01]  /*7720*/  FMUL.FTZ R149, R72, UR25 ;  /* 0x0000001948957c20 */ /* 0x000fe20008410000 */
[----:B------:R-:W-:Y:S01]  /*7730*/  FMUL.FTZ R151, R76, UR25 ;  /* 0x000000194c977c20 */ /* 0x000fe20008410000 */
[----:B------:R-:W-:Y:S01]  /*7740*/  HGMMA.64x64x16.F32.BF16 R88, R144, gdesc[UR12].tnspB, R88, gsb0 ;  /* 0x40e0000c90587df0 */ /* 0x000fe20008001858 */
[----:B------:R-:W-:Y:S01]  /*7750*/  UIADD3 UR14, UR10, 0x100, URZ ;  /* 0x000001000a0e7890 */ /* 0x000fe2000fffe03f */
[----:B0-----:R-:W-:Y:S01]  /*7760*/  FMNMX.FTZ R24, R39, R24, !PT ;  /* 0x0000001827187209 */ /* 0x001fe20007810000 */
        /* <DEDUP_REMOVED lines=53> */
[----:B------:R-:W-:Y:S01]  /*7ac0*/  UIADD3 UR14, UR10, 0x200, URZ ;  /* 0x000002000a0e7890 */ /* 0x000fe2000fffe03f */
[----:B-1----:R-:W-:Y:S01]  /*7ad0*/  FMNMX.FTZ R24, R85, R24, !PT ;  /* 0x0000001855187209 */ /* 0x002fe20007810000 */
        /* <DEDUP_REMOVED lines=14> */
[C---:B--2---:R-:W-:Y:S01]  /*7bc0*/  FMUL.FTZ R50, R55.reuse, R24 ;  /* 0x0000001837327220 */ /* 0x044fe20000410000 */
[----:B------:R-:W-:-:S03]  /*7bd0*/  FADD.FTZ R5, -R55, R5 ;  /* 0x0000000537057221 */ /* 0x000fc60000010100 */
[--C-:B------:R-:W-:Y:S01]  /*7be0*/  FFMA.FTZ R150, R13, R24, -R50.reuse ;  /* 0x000000180d967223 */ /* 0x100fe20000010832 */
[----:B------:R-:W-:Y:S01]  /*7bf0*/  FMNMX.FTZ R13, R9, R4, !PT ;  /* 0x00000004090d7209 */ /* 0x000fe20007810000 */
[-C--:B------:R-:W-:Y:S01]  /*7c00*/  FMUL.FTZ R44, R5, R24.reuse ;  /* 0x00000018052c7220 */ /* 0x080fe20000410000 */
[-CC-:B------:R-:W-:Y:S01]  /*7c10*/  FFMA.FTZ R5, R10, R24.reuse, -R50.reuse ;  /* 0x000000180a057223 */ /* 0x180fe20000010832 */
[-CC-:B------:R-:W-:Y:S01]  /*7c20*/  FFMA.FTZ R148, R11, R24.reuse, -R50.reuse ;  /* 0x000000180b947223 */ /* 0x180fe20000010832 */
[----:B-1----:R-:W-:Y:S01]  /*7c30*/  FMNMX.FTZ R13, R12, R13, !PT ;  /* 0x0000000d0c0d7209 */ /* 0x002fe20007810000 */
[-CC-:B------:R-:W-:Y:S01]  /*7c40*/  FFMA.FTZ R11, R15, R24.reuse, -R50.reuse ;  /* 0x000000180f0b7223 */ /* 0x180fe20000010832 */
[----:B------:R-:W1:Y:S01]  /*7c50*/  MUFU.TANH R37, R37 ;  /* 0x0000002500257308 */ /* 0x000e620000002400 */
[-CC-:B------:R-:W-:Y:S01]  /*7c60*/  FFMA.FTZ R146, R23, R24.reuse, -R50.reuse ;  /* 0x0000001817927223 */ /* 0x180fe20000010832 */
[----:B------:R-:W-:Y:S02]  /*7c70*/  WARPGROUP.DEPBAR.LE gsb0, 0x0 ;  /* 0x00008000000079c5 */ /* 0x000fe40000010000 */
[----:B------:R-:W-:Y:S01]  /*7c80*/  WARPGROUP.ARRIVE ;  /* 0x00000000000079c5 */ /* 0x000fe20000000000 */
[----:B---3--:R-:W-:Y:S01]  /*7c90*/  FMNMX.FTZ R10, R14, R13, !PT ;  /* 0x0000000d0e0a7209 */ /* 0x008fe20007810000 */
[-CC-:B------:R-:W-:Y:S01]  /*7ca0*/  FFMA.FTZ R144, R18, R24.reuse, -R50.reuse ;  /* 0x0000001812907223 */ /* 0x180fe20000010832 */
[--C-:B------:R-:W-:Y:S01]  /*7cb0*/  FFMA.FTZ R18, R19, R24, -R50.reuse ;  /* 0x0000001813127223 */ /* 0x100fe20000010832 */
[----:B------:R-:W2:Y:S01]  /*7cc0*/  MUFU.TANH R41, R41 ;  /* 0x0000002900297308 */ /* 0x000ea20000002400 */
[----:B----4-:R-:W-:Y:S01]  /*7cd0*/  FMNMX.FTZ R15, R17, R10, !PT ;  /* 0x0000000a110f7209 */ /* 0x010fe20007810000 */
[----:B------:R-:W-:Y:S01]  /*7ce0*/  HGMMA.64x64x16.F32.BF16 R88, R132, gdesc[UR12].tnspB, R88, gsb0 ;  /* 0x40e0000c84587df0 */ /* 0x000fe20008001858 */
[----:B------:R-:W-:Y:S01]  /*7cf0*/  UIADD3 UR14, UR10, 0x280, URZ ;  /* 0x000002800a0e7890 */ /* 0x000fe2000fffe03f */
[-CC-:B------:R-:W-:Y:S01]  /*7d00*/  FFMA.FTZ R19, R27, R24.reuse, -R50.reuse ;  /* 0x000000181b137223 */ /* 0x180fe20000010832 */
[----:B------:R-:W-:Y:S01]  /*7d10*/  UMOV UR15, 0x40000040 ;  /* 0x40000040000f7882 */ /* 0x000fe20000000000 */
[----:B-----5:R-:W-:Y:S01]  /*7d20*/  FMNMX.FTZ R10, R20, R15, !PT ;  /* 0x0000000f140a7209 */ /* 0x020fe20007810000 */
        /* <DEDUP_REMOVED lines=15> */
[----:B0-----:R-:W-:Y:S01]  /*7e20*/  FMNMX.FTZ R10, R35, R10, !PT ;  /* 0x0000000a230a7209 */ /* 0x001fe20007810000 */
[-CC-:B------:R-:W-:Y:S01]  /*7e30*/  FFMA.FTZ R47, R65, R24.reuse, -R50.reuse ;  /* 0x00000018412f7223 */ /* 0x180fe20000010832 */
[----:B------:R-:W0:Y:S01]  /*7e40*/  MUFU.TANH R51, R51 ;  /* 0x0000003300337308 */ /* 0x000e220000002400 */
[--C-:B------:R-:W-:Y:S01]  /*7e50*/  FFMA.FTZ R53, R69, R24, -R50.reuse ;  /* 0x0000001845357223 */ /* 0x100fe20000010832 */
[----:B-1----:R-:W-:Y:S01]  /*7e60*/  FMNMX.FTZ R10, R37, R10, !PT ;  /* 0x0000000a250a7209 */ /* 0x002fe20007810000 */
[-CC-:B------:R-:W-:Y:S01]  /*7e70*/  FFMA.FTZ R31, R153, R24.reuse, -R50.reuse ;  /* 0x00000018991f7223 */ /* 0x180fe20000010832 */
[-CC-:B------:R-:W-:Y:S01]  /*7e80*/  FFMA.FTZ R138, R155, R24.reuse, -R50.reuse ;  /* 0x000000189b8a7223 */ /* 0x180fe20000010832 */
[--C-:B------:R-:W-:Y:S01]  /*7e90*/  FFMA.FTZ R61, R77, R24, -R50.reuse ;  /* 0x000000184d3d7223 */ /* 0x100fe20000010832 */
[----:B--2---:R-:W-:Y:S01]  /*7ea0*/  FMNMX.FTZ R10, R41, R10, !PT ;  /* 0x0000000a290a7209 */ /* 0x004fe20007810000 */
[-CC-:B------:R-:W-:Y:S01]  /*7eb0*/  FFMA.FTZ R65, R81, R24.reuse, -R50.reuse ;  /* 0x0000001851417223 */ /* 0x180fe20000010832 */
[----:B------:R-:W1:Y:S01]  /*7ec0*/  MUFU.TANH R157, R157 ;  /* 0x0000009d009d7308 */ /* 0x000e620000002400 */
[----:B------:R-:W-:Y:S01]  /*7ed0*/  FFMA.FTZ R69, R85, R24, -R50 ;  /* 0x0000001855457223 */ /* 0x000fe20000010832 */
[----:B---3--:R-:W-:-:S04]  /*7ee0*/  FMNMX.FTZ R10, R45, R10, !PT ;  /* 0x0000000a2d0a7209 */ /* 0x008fc80007810000 */
[----:B----4-:R-:W-:Y:S02]  /*7ef0*/  FMNMX.FTZ R10, R49, R10, !PT ;  /* 0x0000000a310a7209 */ /* 0x010fe40007810000 */
[----:B------:R-:W2:Y:S02]  /*7f00*/  MUFU.TANH R22, R22 ;  /* 0x0000001600167308 */ /* 0x000ea40000002400 */
[----:B0-----:R-:W-:-:S06]  /*7f10*/  FMNMX.FTZ R10, R51, R10, !PT ;  /* 0x0000000a330a7209 */ /* 0x001fcc0007810000 */
        /* <DEDUP_REMOVED lines=12> */
[-CC-:B------:R-:W-:Y:S01]  /*7fe0*/  FFMA.FTZ R134, R30, R24.reuse, -R50.reuse ;  /* 0x000000181e867223 */ /* 0x180fe20000010832 */
[-CC-:B------:R-:W-:Y:S01]  /*7ff0*/  FFMA.FTZ R132, R26, R24.reuse, -R50.reuse ;  /* 0x000000181a847223 */ /* 0x180fe20000010832 */
[----:B------:R-:W-:Y:S01]  /*8000*/  FFMA.FTZ R26, R149, R24, -R50 ;  /* 0x00000018951a7223 */ /* 0x000fe20000010832 */
[----:B------:R-:W-:Y:S01]  /*8010*/  HGMMA.64x64x16.F32.BF16 R88, R128, gdesc[UR12].tnspB, R88, gsb0 ;  /* 0x40e0000c80587df0 */ /* 0x000fe20008001858 */
[----:B------:R-:W-:Y:S01]  /*8020*/  UIADD3 UR14, UR10, 0x300, URZ ;  /* 0x000003000a0e7890 */ /* 0x000fe2000fffe03f */
[----:B0-----:R-:W-:Y:S01]  /*8030*/  FMNMX.FTZ R10, R63, R10, !PT ;  /* 0x0000000a3f0a7209 */ /* 0x001fe20007810000 */
[----:B------:R-:W0:Y:S01]  /*8040*/  MUFU.TANH R67, R67 ;  /* 0x0000004300437308 */ /* 0x000e220000002400 */
[----:B------:R-:W-:Y:S01]  /*8050*/  UMOV UR15, 0x40000040 ;  /* 0x40000040000f7882 */ /* 0x000fe20000000000 */
[----:B------:R-:W-:-:S06]  /*8060*/  UIADD3 UR10, UR10, 0x380, URZ ;  /* 0x000003800a0a7890 */ /* 0x000fcc000fffe03f */
        /* <DEDUP_REMOVED lines=22> */
[----:B------:R-:W-:Y:S06]  /*81d0*/  HGMMA.64x64x16.F32.BF16 R88, R124, gdesc[UR12].tnspB, R88, gsb0 ;  /* 0x40e0000c7c587df0 */ /* 0x000fec0008001858 */
[----:B------:R1:W-:Y:S01]  /*81e0*/  MUFU.EX2 R13, R18 ;  /* 0x00000012000d7308 */ /* 0x0003e20000000800 */
[----:B0-----:R-:W-:-:S07]  /*81f0*/  FMNMX.FTZ R10, R141, R10, !PT ;  /* 0x0000000a8d0a7209 */ /* 0x001fce0007810000 */
[----:B------:R-:W-:Y:S01]  /*8200*/  MUFU.EX2 R44, R44 ;  /* 0x0000002c002c7308 */ /* 0x000fe20000000800 */
[----:B--2---:R-:W-:Y:S01]  /*8210*/  FMNMX.FTZ R23, R87, R10, !PT ;  /* 0x0000000a57177209 */ /* 0x004fe20007810000 */
[-CC-:B-1----:R-:W-:Y:S01]  /*8220*/  FFMA.FTZ R18, R36, R24.reuse, -R50.reuse ;  /* 0x0000001824127223 */ /* 0x182fe20000010832 */
[-CC-:B------:R-:W-:Y:S01]  /*8230*/  FFMA.FTZ R10, R34, R24.reuse, -R50.reuse ;  /* 0x00000018220a7223 */ /* 0x180fe20000010832 */
[--C-:B------:R-:W-:Y:S02]  /*8240*/  FFMA.FTZ R34, R38, R24, -R50.reuse ;  /* 0x0000001826227223 */ /* 0x100fe40000010832 */
[----:B------:R-:W0:Y:S02]  /*8250*/  SHFL.BFLY PT, R30, R23, 0x2, 0x1f ;  /* 0x0c401f00171e7f89 */ /* 0x000e2400000e0000 */
[----:B------:R-:W1:Y:S08]  /*8260*/  MUFU.EX2 R5, R5 ;  /* 0x0000000500057308 */ /* 0x000e700000000800 */
[----:B------:R-:W2:Y:S08]  /*8270*/  MUFU.EX2 R148, R148 ;  /* 0x0000009400947308 */ /* 0x000eb00000000800 */
[----:B------:R-:W3:Y:S01]  /*8280*/  MUFU.EX2 R150, R150 ;  /* 0x0000009600967308 */ /* 0x000ee20000000800 */
[----:B-1----:R-:W-:Y:S01]  /*8290*/  FFMA.FTZ R3, R44, R3, R5 ;  /* 0x000000032c037223 */ /* 0x002fe20000010005 */
[----:B0-----:R-:W-:Y:S01]  /*82a0*/  FMNMX.FTZ R36, R23, R30, !PT ;  /* 0x0000001e17247209 */ /* 0x001fe20007810000 */
[----:B------:R-:W-:-:S05]  /*82b0*/  FFMA.FTZ R30, R151, R24, -R50 ;  /* 0x00000018971e7223 */ /* 0x000fca0000010832 */
[----:B------:R-:W0:Y:S01]  /*82c0*/  MUFU.EX2 R11, R11 ;  /* 0x0000000b000b7308 */ /* 0x000e220000000800 */
[C---:B--2---:R-:W-:Y:S01]  /*82d0*/  FADD.FTZ R3, R148.reuse, R3 ;  /* 0x0000000394037221 */ /* 0x044fe20000010000 */
[----:B------:R-:W-:Y:S01]  /*82e0*/  F2FP.BF16.F32.PACK_AB R148, R148, R5 ;  /* 0x000000059494723e */ /* 0x000fe200000010ff */
[----:B------:R-:W1:Y:S05]  /*82f0*/  SHFL.BFLY PT, R23, R36, 0x1, 0x1f ;  /* 0x0c201f0024177f89 */ /* 0x000e6a00000e0000 */
[----:B------:R-:W-:Y:S01]  /*8300*/  MUFU.EX2 R144, R144 ;  /* 0x0000009000907308 */ /* 0x000fe20000000800 */
[----:B---3--:R-:W-:-:S07]  /*8310*/  FADD.FTZ R54, R150, R3 ;  /* 0x0000000396367221 */ /* 0x008fce0000010000 */
[----:B------:R-:W-:Y:S01]  /*8320*/  MUFU.EX2 R146, R146 ;  /* 0x0000009200927308 */ /* 0x000fe20000000800 */
[----:B0-----:R-:W-:-:S07]  /*8330*/  F2FP.BF16.F32.PACK_AB R150, R11, R150 ;  /* 0x000000960b96723e */ /* 0x001fce00000010ff */
[----:B------:R-:W-:Y:S01]  /*8340*/  MUFU.EX2 R19, R19 ;  /* 0x0000001300137308 */ /* 0x000fe20000000800 */
[----:B-1----:R-:W-:-:S05]  /*8350*/  FMNMX.FTZ R23, R36, R23, !PT ;  /* 0x0000001724177209 */ /* 0x002fca0007810000 */
[CC--:B------:R-:W-:Y:S01]  /*8360*/  FMUL.FTZ R38, R23.reuse, R24.reuse ;  /* 0x0000001817267220 */ /* 0x0c0fe20000410000 */
[----:B------:R-:W-:Y:S02]  /*8370*/  WARPGROUP.DEPBAR.LE gsb0, 0x0 ;  /* 0x00008000000079c5 */ /* 0x000fe40000010000 */
[----:B------:R-:W-:Y:S01]  /*8380*/  WARPGROUP.ARRIVE ;  /* 0x00000000000079c5 */ /* 0x000fe20000000000 */
[----:B------:R-:W-:Y:S01]  /*8390*/  FADD.FTZ R73, -R23, R4 ;  /* 0x0000000417497221 */ /* 0x000fe20000010100 */
[-CC-:B------:R-:W-:Y:S01]  /*83a0*/  FFMA.FTZ R149, R12, R24.reuse, -R38.reuse ;  /* 0x000000180c957223 */ /* 0x180fe20000010826 */
[-CC-:B------:R-:W-:Y:S01]  /*83b0*/  FFMA.FTZ R12, R17, R24.reuse, -R38.reuse ;  /* 0x00000018110c7223 */ /* 0x180fe20000010826 */
[-CC-:B------:R-:W-:Y:S01]  /*83c0*/  FFMA.FTZ R17, R25, R24.reuse, -R38.reuse ;  /* 0x0000001819117223 */ /* 0x180fe20000010826 */
[-C--:B------:R-:W-:Y:S01]  /*83d0*/  FMUL.FTZ R73, R73, R24.reuse ;  /* 0x0000001849497220 */ /* 0x080fe20000410000 */
[----:B------:R-:W-:Y:S01]  /*83e0*/  HGMMA.64x64x16.F32.BF16 R88, R120, gdesc[UR8].tnspB, R88, gsb0 ;  /* 0x40e0000878587df0 */ /* 0x000fe20008001858 */
[----:B------:R-:W-:Y:S01]  /*83f0*/  FFMA.FTZ R4, R9, R24, -R38 ;  /* 0x0000001809047223 */ /* 0x000fe20000010826 */
[----:B------:R-:W-:-:S02]  /*8400*/  IMAD.U32 R25, RZ, RZ, UR4 ;  /* 0x00000004ff197e24 */ /* 0x000fc4000f8e00ff */
[-CC-:B------:R-:W-:Y:S01]  /*8410*/  FFMA.FTZ R151, R14, R24.reuse, -R38.reuse ;  /* 0x000000180e977223 */ /* 0x180fe20000010826 */
[----:B------:R-:W-:Y:S01]  /*8420*/  MUFU.EX2 R149, R149 ;  /* 0x0000009500957308 */ /* 0x000fe20000000800 */
[-CC-:B------:R-:W-:Y:S01]  /*8430*/  FFMA.FTZ R9, R20, R24.reuse, -R38.reuse ;  /* 0x0000001814097223 */ /* 0x180fe20000010826 */
[-CC-:B------:R-:W-:Y:S01]  /*8440*/  FFMA.FTZ R14, R21, R24.reuse, -R38.reuse ;  /* 0x00000018150e7223 */ /* 0x180fe20000010826 */
[----:B------:R-:W-:Y:S01]  /*8450*/  @!P1 LEA R25, R25, UR39, 0x3 ;  /* 0x0000002719199c11 */ /* 0x000fe2000f8e18ff */
[-CC-:B------:R-:W-:Y:S01]  /*8460*/  FFMA.FTZ R135, R32, R24.reuse, -R38.reuse ;  /* 0x0000001820877223 */ /* 0x180fe20000010826 */
[-CC-:B------:R-:W-:Y:S01]  /*8470*/  FFMA.FTZ R20, R29, R24.reuse, -R38.reuse ;  /* 0x000000181d147223 */ /* 0x180fe20000010826 */
[-CC-:B------:R-:W-:Y:S01]  /*8480*/  FFMA.FTZ R21, R35, R24.reuse, -R38.reuse ;  /* 0x0000001823157223 */ /* 0x180fe20000010826 */
[----:B------:R-:W-:Y:S01]  /*8490*/  @!P1 IADD3 R25, R25, 0x16840, RZ ;  /* 0x0001684019199810 */ /* 0x000fe20007ffe0ff */
[----:B------:R-:W-:Y:S01]  /*84a0*/  MUFU.EX2 R73, R73 ;  /* 0x0000004900497308 */ /* 0x000fe20000000800 */
[-CC-:B------:R-:W-:Y:S01]  /*84b0*/  FFMA.FTZ R143, R41, R24.reuse, -R38.reuse ;  /* 0x00000018298f7223 */ /* 0x180fe20000010826 */
[-CC-:B------:R-:W-:Y:S01]  /*84c0*/  FFMA.FTZ R50, R45, R24.reuse, -R38.reuse ;  /* 0x000000182d327223 */ /* 0x180fe20000010826 */
[----:B------:R-:W-:Y:S01]  /*84d0*/  @!P1 PRMT R25, RZ, 0x654, R25 ;  /* 0x00000654ff199816 */ /* 0x000fe20000000019 */
        /* <DEDUP_REMOVED lines=12> */
[----:B------:R-:W1:Y:S01]  /*85a0*/  MUFU.EX2 R151, R151 ;  /* 0x0000009700977308 */ /* 0x000e620000000800 */
[-CC-:B------:R-:W-:Y:S01]  /*85b0*/  FFMA.FTZ R46, R46, R24.reuse, -R38.reuse ;  /* 0x000000182e2e7223 */ /* 0x180fe20000010826 */
[-CC-:B------:R-:W-:Y:S01]  /*85c0*/  FFMA.FTZ R79, R79, R24.reuse, -R38.reuse ;  /* 0x000000184f4f7223 */ /* 0x180fe20000010826 */
[-CC-:B------:R-:W-:Y:S01]  /*85d0*/  FFMA.FTZ R48, R48, R24.reuse, -R38.reuse ;  /* 0x0000001830307223 */ /* 0x180fe20000010826 */
[----:B------:R-:W-:-:S04]  /*85e0*/  FFMA.FTZ R83, R83, R24, -R38 ;  /* 0x0000001853537223 */ /* 0x000fc80000010826 */
[----:B------:R-:W2:Y:S01]  /*85f0*/  MUFU.EX2 R12, R12 ;  /* 0x0000000c000c7308 */ /* 0x000ea20000000800 */
[----:B0-----:R-:W-:-:S04]  /*8600*/  FFMA.FTZ R0, R73, R0, R4 ;  /* 0x0000000049007223 */ /* 0x001fc80000010004 */
[----:B------:R-:W-:Y:S01]  /*8610*/  FADD.FTZ R32, R149, R0 ;  /* 0x0000000095207221 */ /* 0x000fe20000010000 */
[----:B------:R-:W-:Y:S01]  /*8620*/  FFMA.FTZ R0, R63, R24, -R38 ;  /* 0x000000183f007223 */ /* 0x000fe20000010826 */
[----:B------:R-:W-:Y:S01]  /*8630*/  F2FP.BF16.F32.PACK_AB R149, R149, R4 ;  /* 0x000000049595723e */ /* 0x000fe200000010ff */
[----:B------:R-:W0:Y:S01]  /*8640*/  MUFU.EX2 R9, R9 ;  /* 0x0000000900097308 */ /* 0x000e220000000800 */
[----:B-1----:R-:W-:-:S07]  /*8650*/  FADD.FTZ R3, R151, R32 ;  /* 0x0000002097037221 */ /* 0x002fce0000010000 */
[----:B------:R-:W1:Y:S01]  /*8660*/  MUFU.EX2 R14, R14 ;  /* 0x0000000e000e7308 */ /* 0x000e620000000800 */
[C---:B--2---:R-:W-:Y:S01]  /*8670*/  FADD.FTZ R32, R12.reuse, R3 ;  /* 0x000000030c207221 */ /* 0x044fe20000010000 */
[----:B------:R-:W-:-:S06]  /*8680*/  F2FP.BF16.F32.PACK_AB R151, R12, R151 ;  /* 0x000000970c97723e */ /* 0x000fcc00000010ff */
[----:B------:R-:W-:Y:S01]  /*8690*/  MUFU.EX2 R17, R17 ;  /* 0x0000001100117308 */ /* 0x000fe20000000800 */
[----:B0-----:R-:W-:Y:S01]  /*86a0*/  FADD.FTZ R3, R9, R32 ;  /* 0x0000002009037221 */ /* 0x001fe20000010000 */
[----:B------:R-:W-:-:S06]  /*86b0*/  FFMA.FTZ R32, R67, R24, -R38 ;  /* 0x0000001843207223 */ /* 0x000fcc0000010826 */
[----:B------:R-:W0:Y:S01]  /*86c0*/  MUFU.EX2 R20, R20 ;  /* 0x0000001400147308 */ /* 0x000e220000000800 */
[----:B-1----:R-:W-:-:S07]  /*86d0*/  F2FP.BF16.F32.PACK_AB R145, R14, R9 ;  /* 0x000000090e91723e */ /* 0x002fce00000010ff */
[----:B------:R1:W-:Y:S01]  /*86e0*/  MUFU.EX2 R36, R40 ;  /* 0x0000002800247308 */ /* 0x0003e20000000800 */
[----:B------:R-:W-:Y:S02]  /*86f0*/  WARPGROUP.DEPBAR.LE gsb0, 0x0 ;  /* 0x00008000000079c5 */ /* 0x000fe40000010000 */
[----:B------:R2:W-:Y:S06]  /*8700*/  BAR.ARV R8, 0x100 ;  /* 0x000400080000751d */ /* 0x0005ec0000002000 */
[----:B------:R3:W-:Y:S01]  /*8710*/  @!P1 SYNCS.ARRIVE.TRANS64.RED.A1T0 RZ, [R25+URZ], RZ ;  /* 0x000000ff19ff99a7 */ /* 0x0007e2000810043f */
[----:B-1----:R-:W-:Y:S01]  /*8720*/  FFMA.FTZ R40, R37, R24, -R38 ;  /* 0x0000001825287223 */ /* 0x002fe20000010826 */
[----:B------:R-:W1:Y:S01]  /*8730*/  MUFU.EX2 R140, R140 ;  /* 0x0000008c008c7308 */ /* 0x000e620000000800 */
[----:B0-----:R-:W-:Y:S01]  /*8740*/  F2FP.BF16.F32.PACK_AB R147, R20, R17 ;  /* 0x000000111493723e */ /* 0x001fe200000010ff */
[-C--:B------:R-:W-:Y:S01]  /*8750*/  FMUL.FTZ R88, R88, R44.reuse ;  /* 0x0000002c58587220 */ /* 0x080fe20000410000 */
[-C--:B------:R-:W-:Y:S01]  /*8760*/  FMUL.FTZ R89, R89, R44.reuse ;  /* 0x0000002c59597220 */ /* 0x080fe20000410000 */
[-C--:B------:R-:W-:Y:S01]  /*8770*/  FMUL.FTZ R92, R92, R44.reuse ;  /* 0x0000002c5c5c7220 */ /* 0x080fe20000410000 */
[-C--:B------:R-:W-:Y:S01]  /*8780*/  FMUL.FTZ R93, R93, R44.reuse ;  /* 0x0000002c5d5d7220 */ /* 0x080fe20000410000 */
[----:B---3--:R-:W-:Y:S01]  /*8790*/  IMAD.U32 R25, RZ, RZ, UR6 ;  /* 0x00000006ff197e24 */ /* 0x008fe2000f8e00ff */
[----:B------:R-:W-:Y:S01]  /*87a0*/  UMOV UR6, UR4 ;  /* 0x0000000400067c82 */ /* 0x000fe20008000000 */
[----:B------:R-:W0:Y:S01]  /*87b0*/  MUFU.EX2 R21, R21 ;  /* 0x0000001500157308 */ /* 0x000e220000000800 */
[-C--:B------:R-:W-:Y:S01]  /*87c0*/  FMUL.FTZ R96, R96, R44.reuse ;  /* 0x0000002c60607220 */ /* 0x080fe20000410000 */
[-C--:B------:R-:W-:Y:S01]  /*87d0*/  FMUL.FTZ R97, R97, R44.reuse ;  /* 0x0000002c61617220 */ /* 0x080fe20000410000 */
[----:B------:R-:W-:Y:S01]  /*87e0*/  @!P1 LEA R25, R25, UR39, 0x3 ;  /* 0x0000002719199c11 */ /* 0x000fe2000f8e18ff */
[-C--:B------:R-:W-:Y:S01]  /*87f0*/  FMUL.FTZ R100, R100, R44.reuse ;  /* 0x0000002c64647220 */ /* 0x080fe20000410000 */
[-C--:B------:R-:W-:Y:S01]  /*8800*/  FMUL.FTZ R101, R101, R44.reuse ;  /* 0x0000002c65657220 */ /* 0x080fe20000410000 */
[-C--:B------:R-:W-:Y:S01]  /*8810*/  FMUL.FTZ R104, R104, R44.reuse ;  /* 0x0000002c68687220 */ /* 0x080fe20000410000 */
[-C--:B------:R-:W-:Y:S01]  /*8820*/  FMUL.FTZ R105, R105, R44.reuse ;  /* 0x0000002c69697220 */ /* 0x080fe20000410000 */
[----:B------:R-:W-:Y:S01]  /*8830*/  @!P1 VIADD R25, R25, 0x16860 ;  /* 0x0001686019199836 */ /* 0x000fe20000000000 */
[----:B------:R-:W3:Y:S01]  /*8840*/  MUFU.EX2 R27, R27 ;  /* 0x0000001b001b7308 */ /* 0x000ee20000000800 */
[-C--:B------:R-:W-:Y:S01]  /*8850*/  FMUL.FTZ R108, R108, R44.reuse ;  /* 0x0000002c6c6c7220 */ /* 0x080fe20000410000 */
[-C--:B------:R-:W-:Y:S01]  /*8860*/  FMUL.FTZ R109, R109, R44.reuse ;  /* 0x0000002c6d6d7220 */ /* 0x080fe20000410000 */
[-C--:B------:R-:W-:Y:S01]  /*8870*/  FMUL.FTZ R112, R112, R44.reuse ;  /* 0x0000002c70707220 */ /* 0x080fe20000410000 */
[----:B------:R-:W-:Y:S01]  /*8880*/  @!P1 PRMT R29, RZ, 0x654, R25 ;  /* 0x00000654ff1d9816 */ /* 0x000fe20000000019 */
[----:B------:R-:W-:Y:S01]  /*8890*/  FADD.FTZ R25, R11, R54 ;  /* 0x000000360b197221 */ /* 0x000fe20000010000 */
[-C--:B------:R-:W-:Y:S01]  /*88a0*/  FMUL.FTZ R113, R113, R44.reuse ;  /* 0x0000002c71717220 */ /* 0x080fe20000410000 */
[----:B------:R-:W-:Y:S01]  /*88b0*/  FMUL.FTZ R116, R116, R44 ;  /* 0x0000002c74747220 */ /* 0x000fe20000410000 */
[----:B------:R-:W4:Y:S01]  /*88c0*/  MUFU.EX2 R40, R40 ;  /* 0x0000002800287308 */ /* 0x000f220000000800 */
[----:B------:R-:W-:Y:S01]  /*88d0*/  FADD.FTZ R54, R144, R25 ;  /* 0x0000001990367221 */ /* 0x000fe20000010000 */
[----:B------:R5:W-:Y:S01]  /*88e0*/  @!P1 SYNCS.ARRIVE.TRANS64.RED.A1T0 RZ, [R29+URZ], RZ ;  /* 0x000000ff1dff99a7 */ /* 0x000be2000810043f */
[----:B------:R-:W-:Y:S01]  /*88f0*/  F2FP.BF16.F32.PACK_AB R144, R13, R144 ;  /* 0x000000900d90723e */ /* 0x000fe200000010ff */
[----:B------:R-:W-:Y:S01]  /*8900*/  FMUL.FTZ R117, R117, R44 ;  /* 0x0000002c75757220 */ /* 0x000fe20000410000 */
[----:B------:R-:W-:Y:S01]  /*8910*/  FADD.FTZ R25, R13, R54 ;  /* 0x000000360d197221 */ /* 0x000fe20000010000 */
[----:B------:R-:W-:Y:S01]  /*8920*/  FADD.FTZ R54, R14, R3 ;  /* 0x000000030e367221 */ /* 0x000fe20000010000 */
[-C--:B------:R-:W-:Y:S01]  /*8930*/  FMUL.FTZ R90, R90, R73.reuse ;  /* 0x000000495a5a7220 */ /* 0x080fe20000410000 */
[----:B------:R-:W2:Y:S01]  /*8940*/  MUFU.EX2 R142, R142 ;  /* 0x0000008e008e7308 */ /* 0x000ea20000000800 */
[----:B------:R-:W-:Y:S01]  /*8950*/  FADD.FTZ R56, R146, R25 ;  /* 0x0000001992387221 */ /* 0x000fe20000010000 */
[----:B------:R-:W-:Y:S01]  /*8960*/  FADD.FTZ R3, R17, R54 ;  /* 0x0000003611037221 */ /* 0x000fe20000010000 */
[----:B------:R-:W-:Y:S01]  /*8970*/  F2FP.BF16.F32.PACK_AB R146, R19, R146 ;  /* 0x000000921392723e */ /* 0x000fe200000010ff */
[-C--:B------:R-:W-:Y:S01]  /*8980*/  FMUL.FTZ R91, R91, R73.reuse ;  /* 0x000000495b5b7220 */ /* 0x080fe20000410000 */
[----:B------:R-:W-:Y:S01]  /*8990*/  FADD.FTZ R25, R19, R56 ;  /* 0x0000003813197221 */ /* 0x000fe20000010000 */
[----:B------:R-:W-:Y:S01]  /*89a0*/  FADD.FTZ R42, R20, R3 ;  /* 0x00000003142a7221 */ /* 0x000fe20000010000 */
[-C--:B------:R-:W-:Y:S01]  /*89b0*/  FMUL.FTZ R94, R94, R73.reuse ;  /* 0x000000495e5e7220 */ /* 0x080fe20000410000 */
[----:B------:R-:W5:Y:S01]  /*89c0*/  MUFU.EX2 R143, R143 ;  /* 0x0000008f008f7308 */ /* 0x000f620000000800 */
[----:B-1----:R-:W-:Y:S01]  /*89d0*/  FADD.FTZ R54, R140, R25 ;  /* 0x000000198c367221 */ /* 0x002fe20000010000 */
[----:B0-----:R-:W-:Y:S01]  /*89e0*/  FADD.FTZ R3, R21, R42 ;  /* 0x0000002a15037221 */ /* 0x001fe20000010000 */
[----:B---3--:R-:W-:Y:S01]  /*89f0*/  F2FP.BF16.F32.PACK_AB R140, R27, R140 ;  /* 0x0000008c1b8c723e */ /* 0x008fe200000010ff */
[----:B------:R-:W-:Y:S01]  /*8a00*/  FMUL.FTZ R95, R95, R73 ;  /* 0x000000495f5f7220 */ /* 0x000fe20000410000 */
[----:B------:R-:W-:Y:S01]  /*8a10*/  FADD.FTZ R25, R27, R54 ;  /* 0x000000361b197221 */ /* 0x000fe20000010000 */
[----:B----4-:R-:W-:Y:S01]  /*8a20*/  FADD.FTZ R42, R40, R3 ;  /* 0x00000003282a7221 */ /* 0x010fe20000010000 */
[-CC-:B------:R-:W-:Y:S01]  /*8a30*/  FFMA.FTZ R3, R141, R24.reuse, -R38.reuse ;  /* 0x000000188d037223 */ /* 0x180fe20000010826 */
[----:B------:R-:W0:Y:S01]  /*8a40*/  MUFU.EX2 R15, R15 ;  /* 0x0000000f000f7308 */ /* 0x000e220000000800 */
[----:B--2---:R-:W-:Y:S01]  /*8a50*/  FADD.FTZ R54, R142, R25 ;  /* 0x000000198e367221 */ /* 0x004fe20000010000 */
[----:B------:R-:W-:Y:S01]  /*8a60*/  FFMA.FTZ R38, R87, R24, -R38 ;  /* 0x0000001857267223 */ /* 0x000fe20000010826 */
[----:B------:R-:W-:Y:S01]  /*8a70*/  F2FP.BF16.F32.PACK_AB R141, R40, R21 ;  /* 0x00000015288d723e */ /* 0x000fe200000010ff */
[-C--:B------:R-:W-:Y:S01]  /*8a80*/  FMUL.FTZ R98, R98, R73.reuse ;  /* 0x0000004962627220 */ /* 0x080fe20000410000 */
[-C--:B------:R-:W-:Y:S01]  /*8a90*/  FMUL.FTZ R99, R99, R73.reuse ;  /* 0x0000004963637220 */ /* 0x080fe20000410000 */
[-C--:B------:R-:W-:Y:S01]  /*8aa0*/  FMUL.FTZ R102, R102, R73.reuse ;  /* 0x0000004966667220 */ /* 0x080fe20000410000 */
[-C--:B------:R-:W-:Y:S01]  /*8ab0*/  FMUL.FTZ R103, R103, R73.reuse ;  /* 0x0000004967677220 */ /* 0x080fe20000410000 */
[----:B------:R-:W1:Y:S01]  /*8ac0*/  MUFU.EX2 R50, R50 ;  /* 0x0000003200327308 */ /* 0x000e620000000800 */
[----:B-----5:R-:W-:Y:S01]  /*8ad0*/  FADD.FTZ R25, R143, R42 ;  /* 0x0000002a8f197221 */ /* 0x020fe20000010000 */
[-C--:B------:R-:W-:Y:S01]  /*8ae0*/  FMUL.FTZ R106, R106, R73.reuse ;  /* 0x000000496a6a7220 */ /* 0x080fe20000410000 */
[-C--:B------:R-:W-:Y:S01]  /*8af0*/  FMUL.FTZ R107, R107, R73.reuse ;  /* 0x000000496b6b7220 */ /* 0x080fe20000410000 */
[-C--:B------:R-:W-:Y:S01]  /*8b00*/  FMUL.FTZ R110, R110, R73.reuse ;  /* 0x000000496e6e7220 */ /* 0x080fe20000410000 */
[-C--:B------:R-:W-:Y:S01]  /*8b10*/  FMUL.FTZ R111, R111, R73.reuse ;  /* 0x000000496f6f7220 */ /* 0x080fe20000410000 */
[-C--:B------:R-:W-:Y:S01]  /*8b20*/  FMUL.FTZ R114, R114, R73.reuse ;  /* 0x0000004972727220 */ /* 0x080fe20000410000 */
[-C--:B------:R-:W-:Y:S01]  /*8b30*/  FMUL.FTZ R115, R115, R73.reuse ;  /* 0x0000004973737220 */ /* 0x080fe20000410000 */
[----:B------:R-:W2:Y:S01]  /*8b40*/  MUFU.EX2 R136, R136 ;  /* 0x0000008800887308 */ /* 0x000ea20000000800 */
[C---:B0-----:R-:W-:Y:S01]  /*8b50*/  FADD.FTZ R29, R15.reuse, R54 ;  /* 0x000000360f1d7221 */ /* 0x041fe20000010000 */
[----:B------:R-:W-:Y:S01]  /*8b60*/  F2FP.BF16.F32.PACK_AB R142, R15, R142 ;  /* 0x0000008e0f8e723e */ /* 0x000fe200000010ff */
[-C--:B------:R-:W-:Y:S01]  /*8b70*/  FMUL.FTZ R118, R118, R73.reuse ;  /* 0x0000004976767220 */ /* 0x080fe20000410000 */
[----:B------:R-:W-:-:S04]  /*8b80*/  FMUL.FTZ R119, R119, R73 ;  /* 0x0000004977777220 */ /* 0x000fc80000410000 */
        /* <DEDUP_REMOVED lines=84> */
[----:B-1----:R-:W-:Y:S01]  /*90d0*/  FADD.FTZ R0, R34, R5 ;  /* 0x0000000522007221 */ /* 0x002fe20000010000 */
[----:B------:R-:W-:-:S06]  /*90e0*/  IMAD.MOV.U32 R5, RZ, RZ, R55 ;  /* 0x000000ffff057224 */ /* 0x000fcc00078e0037 */
        /* <DEDUP_REMOVED lines=15> */
[----:B------:R-:W-:Y:S01]  /*91e0*/  IMAD.MOV.U32 R4, RZ, RZ, R23 ;  /* 0x000000ffff047224 */ /* 0x000fe200078e0017 */
[----:B------:R-:W-:Y:S06]  /*91f0*/  @P2 BRA `(.L_x_1881) ;  /* 0xffffffd800f02947 */ /* 0x000fec000383ffff */
.L_x_1872:
[----:B------:R-:W-:Y:S06]  /*9200*/  BAR.ARV 0x8, 0x200 ;  /* 0x0208000000007b1d */ /* 0x000fec0000002000 */
[----:B------:R-:W-:Y:S05]  /*9210*/  @!P0 BRA `(.L_x_1882) ;  /* 0x0000000000048947 */ /* 0x000fea0003800000 */
[----:B------:R-:W-:Y:S01]  /*9220*/  BPT.TRAP 0x1 ;  /* 0x000000040000795c */ /* 0x000fe20000300000 */
.L_x_1882:
[----:B------:R-:W-:Y:S01]  /*9230*/  ULEA UR7, UR4, UR39, 0x3 ;  /* 0x0000002704077291 */ /* 0x000fe2000f8e183f */
[----:B------:R-:W-:-:S05]  /*9240*/  IMAD.U32 R4, RZ, RZ, UR5 ;  /* 0x00000005ff047e24 */ /* 0x000fca000f8e00ff */
[----:B------:R-:W-:-:S04]  /*9250*/  SHF.L.U32 R4, R4, 0x1f, RZ ;  /* 0x0000001f04047819 */ /* 0x000fc800000006ff */
[----:B------:R0:W1:Y:S01]  /*9260*/  SYNCS.PHASECHK.TRANS64.TRYWAIT P2, [UR7+0x16850], R4 ;  /* 0x01685004ff0075a7 */ /* 0x0000620008040147 */
[----:B------:R-:W-:Y:S05]  /*9270*/  @!P0 BRA `(.L_x_1883) ;  /* 0x0000000000048947 */ /* 0x000fea0003800000 */
[----:B------:R-:W-:Y:S01]  /*9280*/  BPT.TRAP 0x1 ;  /* 0x000000040000795c */ /* 0x000fe20000300000 */
.L_x_1883:
[----:B-1----:R-:W-:Y:S05]  /*9290*/  @P2 BRA `(.L_x_1884) ;  /* 0x0000000000082947 */ /* 0x002fea0003800000 */
[----:B------:R-:W1:Y:S02]  /*92a0*/  SYNCS.PHASECHK.TRANS64.TRYWAIT P0, [UR7+0x16850], R4 ;  /* 0x01685004ff0075a7 */ /* 0x000e640008000147 */
[----:B-1----:R-:W-:Y:S05]  /*92b0*/  @!P0 BRA `(.L_x_1885) ;  /* 0x0000005000648947 */ /* 0x002fea0003800000 */
.L_x_1884:
        /* <DEDUP_REMOVED lines=8> */
[----:B------:R-:W-:-:S03]  /*9340*/  @!P1 VIADD R9, R9, 0x16860 ;  /* 0x0001686009099836 */ /* 0x000fc60000000000 */
[----:B------:R-:W-:Y:S02]  /*9350*/  ULEA UR4, UR4, UR39, 0xa ;  /* 0x0000002704047291 */ /* 0x000fe4000f8e503f */
        /* <DEDUP_REMOVED lines=8> */
[----:B------:R-:W-:Y:S02]  /*93e0*/  IMAD.MOV.U32 R3, RZ, RZ, -0x800000 ;  /* 0xff800000ff037424 */ /* 0x000fe400078e00ff */
[----:B-1----:R-:W-:Y:S01]  /*93f0*/  FADD.FTZ R6, R5, R0 ;  /* 0x0000000005067221 */ /* 0x002fe20000010000 */
[----:B------:R-:W-:Y:S01]  /*9400*/  IMAD.MOV.U32 R0, RZ, RZ, -0x800000 ;  /* 0xff800000ff007424 */ /* 0x000fe200078e00ff */
[----:B------:R-:W0:Y:S04]  /*9410*/  SHFL.BFLY PT, R5, R4, 0x1, 0x1f ;  /* 0x0c201f0004057f89 */ /* 0x000e2800000e0000 */
[----:B------:R-:W1:Y:S01]  /*9420*/  SHFL.BFLY PT, R7, R6, 0x1, 0x1f ;  /* 0x0c201f0006077f89 */ /* 0x000e6200000e0000 */
[----:B0-----:R-:W-:Y:S01]  /*9430*/  FADD.FTZ R10, R4, R5 ;  /* 0x00000005040a7221 */ /* 0x001fe20000010000 */
[----:B------:R-:W-:Y:S01]  /*9440*/  MOV R5, RZ ;  /* 0x000000ff00057202 */ /* 0x000fe20000000f00 */
[----:B-1----:R-:W-:-:S03]  /*9450*/  FADD.FTZ R11, R6, R7 ;  /* 0x00000007060b7221 */ /* 0x002fc60000010000 */
[----:B------:R-:W-:Y:S01]  /*9460*/  FSETP.NE.FTZ.AND P0, PT, R10, RZ, PT ;  /* 0x000000ff0a00720b */ /* 0x000fe20003f15000 */
[----:B------:R-:W-:Y:S01]  /*9470*/  IMAD.MOV.U32 R6, RZ, RZ, RZ ;  /* 0x000000ffff067224 */ /* 0x000fe200078e00ff */
[----:B------:R-:W-:-:S11]  /*9480*/  FSETP.NE.FTZ.AND P2, PT, R11, RZ, PT ;  /* 0x000000ff0b00720b */ /* 0x000fd60003f55000 */
[----:B------:R-:W0:Y:S01]  /*9490*/  @P0 MUFU.LG2 R7, R10 ;  /* 0x0000000a00070308 */ /* 0x000e220000000c00 */
[C---:B------:R-:W-:Y:S01]  /*94a0*/  @P0 FMUL.FTZ R4, R24.reuse, 0.69314718246459960938 ;  /* 0x3f31721818040820 */ /* 0x040fe20000410000 */
[----:B------:R-:W-:-:S06]  /*94b0*/  @P2 FMUL.FTZ R13, R24, 0.69314718246459960938 ;  /* 0x3f317218180d2820 */ /* 0x000fcc0000410000 */
        /* <DEDUP_REMOVED lines=80> */
.L_x_1855:
[----:B------:R-:W-:Y:S05]  /*99c0*/  @P0 BRA `(.L_x_1886) ;  /* 0x0000000c00c80947 */ /* 0x000fea0003800000 */
[----:B------:R-:W-:Y:S01]  /*99d0*/  IADD3 R2, R2, -0x80, RZ ;  /* 0xffffff8002027810 */ /* 0x000fe20007ffe0ff */
[----:B------:R-:W0:Y:S01]  /*99e0*/  LDC R17, c[0x0][0xbe8] ;  /* 0x0002fa00ff117b82 */ /* 0x000e220000000800 */
[----:B------:R-:W1:Y:S01]  /*99f0*/  S2R R19, SR_CTAID.X ;  /* 0x0000000000137919 */ /* 0x000e620000002500 */
[----:B------:R-:W-:Y:S01]  /*9a00*/  USHF.R.S32.HI UR7, URZ, 0x1f, UR36 ;  /* 0x0000001f3f077899 */ /* 0x000fe20008011424 */
[----:B------:R-:W-:Y:S01]  /*9a10*/  SHF.R.S32.HI R5, RZ, 0x1f, R2 ;  /* 0x0000001fff057819 */ /* 0x000fe20000011402 */
[----:B------:R-:W-:Y:S01]  /*9a20*/  ULDC.64 UR8, c[0x0][0xbd0] ;  /* 0x0002f40000087ab9 */ /* 0x000fe20000000a00 */
[----:B------:R-:W-:Y:S01]  /*9a30*/  IMAD R16, RZ, RZ, -UR36 ;  /* 0x80000024ff107e24 */ /* 0x000fe2000f8e02ff */
[----:B------:R-:W-:Y:S01]  /*9a40*/  UIMAD UR6, UR7, UR8, URZ ;  /* 0x00000008070672a4 */ /* 0x000fe2000f8e023f */
[CC--:B------:R-:W-:Y:S01]  /*9a50*/  LEA.HI R4, R5.reuse, R2.reuse, RZ, 0x7 ;  /* 0x0000000205047211 */ /* 0x0c0fe200078f38ff */
[----:B------:R-:W2:Y:S01]  /*9a60*/  S2UR UR12, SR_CTAID.Z ;  /* 0x00000000000c79c3 */ /* 0x000ea20000002700 */
[----:B------:R-:W-:Y:S01]  /*9a70*/  LEA.HI R8, R5, R2, RZ, 0x2 ;  /* 0x0000000205087211 */ /* 0x000fe200078f10ff */
[----:B------:R-:W-:Y:S01]  /*9a80*/  UIMAD.WIDE.U32 UR4, UR36, UR8, URZ ;  /* 0x00000008240472a5 */ /* 0x000fe2000f8e003f */
[----:B------:R-:W-:Y:S01]  /*9a90*/  LOP3.LUT R7, R4, 0xffffff80, RZ, 0xc0, !PT ;  /* 0xffffff8004077812 */ /* 0x000fe200078ec0ff */
[----:B------:R-:W-:Y:S01]  /*9aa0*/  UIMAD UR6, UR36, UR9, UR6 ;  /* 0x00000009240672a4 */ /* 0x000fe2000f8e0206 */
[----:B------:R-:W-:Y:S01]  /*9ab0*/  SHF.R.S32.HI R4, RZ, 0x7, R4 ;  /* 0x00000007ff047819 */ /* 0x000fe20000011404 */
[----:B------:R-:W-:Y:S01]  /*9ac0*/  BSSY B0, `(.L_x_1887) ;  /* 0x00000ae000007945 */ /* 0x000fe20003800000 */
[----:B------:R-:W-:Y:S01]  /*9ad0*/  LOP3.LUT R13, R8, 0xfffffffc, RZ, 0xc0, !PT ;  /* 0xfffffffc080d7812 */ /* 0x000fe200078ec0ff */
[----:B------:R-:W-:Y:S01]  /*9ae0*/  IMAD.IADD R22, R2, 0x1, -R7 ;  /* 0x0000000102167824 */ /* 0x000fe200078e0a07 */
[----:B------:R-:W3:Y:S01]  /*9af0*/  S2UR UR11, SR_CTAID.Y ;  /* 0x00000000000b79c3 */ /* 0x000ee20000002600 */
[----:B------:R-:W-:Y:S01]  /*9b00*/  IMAD.HI R5, R4, 0x55555556, RZ ;  /* 0x5555555604057827 */ /* 0x000fe200078e02ff */
[----:B------:R-:W-:-:S02]  /*9b10*/  UIADD3 UR6, UR5, UR6, URZ ;  /* 0x0000000605067290 */ /* 0x000fc4000fffe03f */
[----:B------:R-:W-:Y:S01]  /*9b20*/  SHF.R.S32.HI R9, RZ, 0x1f, R22 ;  /* 0x0000001fff097819 */ /* 0x000fe20000011416 */
[----:B------:R-:W-:Y:S01]  /*9b30*/  IMAD.IADD R13, R2, 0x1, -R13 ;  /* 0x00000001020d7824 */ /* 0x000fe200078e0a0d */
[----:B------:R-:W-:Y:S01]  /*9b40*/  LEA.HI R5, R5, R5, RZ, 0x1 ;  /* 0x0000000505057211 */ /* 0x000fe200078f08ff */
[----:B------:R-:W-:Y:S01]  /*9b50*/  ULDC.64 UR8, c[0x0][0xb38] ;  /* 0x0002ce0000087ab9 */ /* 0x000fe20000000a00 */
[-C--:B------:R-:W-:Y:S01]  /*9b60*/  LEA.HI R23, R9, R22.reuse, RZ, 0x2 ;  /* 0x0000001609177211 */ /* 0x080fe200078f10ff */
[----:B------:R-:W3:Y:S01]  /*9b70*/  LDC R21, c[0x0][0xc50] ;  /* 0x00031400ff157b82 */ /* 0x000ee20000000800 */
[----:B0-----:R-:W-:Y:S01]  /*9b80*/  ISETP.NE.AND P0, PT, R17, 0x1, PT ;  /* 0x000000011100780c */ /* 0x001fe20003f05270 */
[----:B------:R-:W-:Y:S01]  /*9b90*/  UIMAD UR7, UR7, UR8, URZ ;  /* 0x00000008070772a4 */ /* 0x000fe2000f8e023f */
[--C-:B------:R-:W-:Y:S02]  /*9ba0*/  SHF.R.S32.HI R6, RZ, 0x2, R23.reuse ;  /* 0x00000002ff067819 */ /* 0x100fe40000011417 */
[----:B------:R-:W-:Y:S01]  /*9bb0*/  SHF.R.S32.HI R7, RZ, 0x1f, R23 ;  /* 0x0000001fff077819 */ /* 0x000fe20000011417 */
[----:B--2---:R-:W-:Y:S01]  /*9bc0*/  USHF.R.S32.HI UR10, URZ, 0x1f, UR12 ;  /* 0x0000001f3f0a7899 */ /* 0x004fe2000801140c */
[----:B------:R-:W-:Y:S01]  /*9bd0*/  LEA.HI R9, R9, R22, RZ, 0x5 ;  /* 0x0000001609097211 */ /* 0x000fe200078f28ff */
[----:B------:R-:W0:Y:S01]  /*9be0*/  LDC.64 R14, c[0x0][0xb40] ;  /* 0x0002d000ff0e7b82 */ /* 0x000e220000000a00 */
[----:B------:R-:W-:-:S02]  /*9bf0*/  LEA.HI R7, R7, R6, RZ, 0x3 ;  /* 0x0000000607077211 */ /* 0x000fc400078f18ff */
[----:B------:R-:W-:Y:S02]  /*9c00*/  SHF.R.S32.HI R9, RZ, 0x5, R9 ;  /* 0x00000005ff097819 */ /* 0x000fe40000011409 */
[----:B------:R-:W-:Y:S01]  /*9c10*/  LOP3.LUT R11, R7, 0xfffffff8, RZ, 0xc0, !PT ;  /* 0xfffffff8070b7812 */ /* 0x000fe200078ec0ff */
[----:B------:R-:W-:Y:S01]  /*9c20*/  IMAD R7, R5, -0x3, R4 ;  /* 0xfffffffd05077824 */ /* 0x000fe200078e0204 */
[----:B------:R-:W-:Y:S01]  /*9c30*/  LEA.HI R4, R13, R13, RZ, 0x1 ;  /* 0x0000000d0d047211 */ /* 0x000fe200078f08ff */
[----:B------:R-:W2:Y:S01]  /*9c40*/  @P0 LDC R27, c[0x0][0xbec] ;  /* 0x0002fb00ff1b0b82 */ /* 0x000ea20000000800 */
[----:B------:R-:W-:Y:S01]  /*9c50*/  IMAD.U32 R5, RZ, RZ, UR5 ;  /* 0x00000005ff057e24 */ /* 0x000fe2000f8e00ff */
[----:B------:R-:W-:Y:S01]  /*9c60*/  LOP3.LUT R23, R23, 0x7ffffffc, RZ, 0xc0, !PT ;  /* 0x7ffffffc17177812 */ /* 0x000fe200078ec0ff */
[----:B------:R-:W-:Y:S01]  /*9c70*/  IMAD.IADD R2, R6, 0x1, -R11 ;  /* 0x0000000106027824 */ /* 0x000fe200078e0a0b */
[----:B------:R-:W-:Y:S01]  /*9c80*/  LOP3.LUT R4, R4, 0x1ffffffe, RZ, 0xc0, !PT ;  /* 0x1ffffffe04047812 */ /* 0x000fe200078ec0ff */
[----:B------:R-:W-:Y:S01]  /*9c90*/  IMAD.U32 R5, RZ, RZ, UR6 ;  /* 0x00000006ff057e24 */ /* 0x000fe2000f8e00ff */
[----:B------:R-:W-:Y:S01]  /*9ca0*/  UIMAD UR6, UR36, UR9, UR7 ;  /* 0x00000009240672a4 */ /* 0x000fe2000f8e0207 */
[----:B------:R-:W-:Y:S01]  /*9cb0*/  IMAD R2, R9, 0x10, R2 ;  /* 0x0000001009027824 */ /* 0x000fe200078e0202 */
[----:B------:R-:W4:Y:S01]  /*9cc0*/  LDC.64 R10, c[0x0][0xbd8] ;  /* 0x0002f600ff0a7b82 */ /* 0x000f220000000a00 */
[----:B------:R-:W-:Y:S01]  /*9cd0*/  IMAD.IADD R25, R13, 0x1, -R4 ;  /* 0x000000010d197824 */ /* 0x000fe200078e0a04 */
[----:B------:R-:W-:Y:S01]  /*9ce0*/  MOV R4, UR4 ;  /* 0x0000000400047c02 */ /* 0x000fe20008000f00 */
[----:B------:R-:W-:Y:S01]  /*9cf0*/  IMAD R2, R7, 0x40, R2 ;  /* 0x0000004007027824 */ /* 0x000fe200078e0202 */
[----:B------:R-:W-:Y:S01]  /*9d00*/  UIMAD.WIDE.U32 UR4, UR36, UR8, URZ ;  /* 0x00000008240472a5 */ /* 0x000fe2000f8e003f */
[----:B---3--:R-:W-:-:S02]  /*9d10*/  IMAD R21, R21, R16, UR11 ;  /* 0x0000000b15157e24 */ /* 0x008fc4000f8e0210 */
[--C-:B------:R-:W-:Y:S01]  /*9d20*/  IMAD R6, R25, 0x8, R2.reuse ;  /* 0x0000000819067824 */ /* 0x100fe200078e0202 */
[----:B------:R-:W3:Y:S01]  /*9d30*/  @P0 LDC R9, c[0x0][0xbec] ;  /* 0x0002fb00ff090b82 */ /* 0x000ee20000000800 */
[----:B------:R-:W-:Y:S02]  /*9d40*/  UIADD3 UR6, UR5, UR6, URZ ;  /* 0x0000000605067290 */ /* 0x000fe4000fffe03f */
[----:B------:R-:W-:Y:S01]  /*9d50*/  MOV R7, UR5 ;  /* 0x0000000500077c02 */ /* 0x000fe20008000f00 */
[----:B0-----:R-:W-:Y:S01]  /*9d60*/  IMAD R12, R14, UR10, RZ ;  /* 0x0000000a0e0c7c24 */ /* 0x001fe2000f8e02ff */
[----:B------:R-:W-:Y:S01]  /*9d70*/  ULDC.64 UR8, c[0x0][0xb28] ;  /* 0x0002ca0000087ab9 */ /* 0x000fe20000000a00 */
[----:B-1----:R-:W-:Y:S02]  /*9d80*/  IMAD R2, R19, 0xc0, R2 ;  /* 0x000000c013027824 */ /* 0x002fe400078e0202 */
[----:B------:R-:W-:Y:S01]  /*9d90*/  IMAD.U32 R7, RZ, RZ, UR6 ;  /* 0x00000006ff077e24 */ /* 0x000fe2000f8e00ff */
[----:B------:R-:W0:Y:S01]  /*9da0*/  @P0 LDC R13, c[0x0][0xbf0] ;  /* 0x0002fc00ff0d0b82 */ /* 0x000e220000000800 */
[----:B------:R-:W-:Y:S01]  /*9db0*/  ULDC.64 UR6, c[0x0][0xb48] ;  /* 0x0002d20000067ab9 */ /* 0x000fe20000000a00 */
[----:B------:R-:W-:-:S02]  /*9dc0*/  VIADD R16, R2, 0x8 ;  /* 0x0000000802107836 */ /* 0x000fc40000000000 */
[----:B----4-:R-:W-:-:S04]  /*9dd0*/  IMAD R8, R10, UR10, RZ ;  /* 0x0000000a0a087c24 */ /* 0x010fc8000f8e02ff */
[----:B------:R-:W1:Y:S01]  /*9de0*/  @P0 LDC R18, c[0x0][0xbf0] ;  /* 0x0002fc00ff120b82 */ /* 0x000e620000000800 */
[----:B------:R-:W-:-:S04]  /*9df0*/  IMAD.WIDE.U32 R4, R10, UR12, R4 ;  /* 0x0000000c0a047c25 */ /* 0x000fc8000f8e0004 */
[----:B------:R-:W-:Y:S02]  /*9e00*/  IMAD R11, R11, UR12, R8 ;  /* 0x0000000c0b0b7c24 */ /* 0x000fe4000f8e0208 */
[----:B------:R-:W-:Y:S02]  /*9e10*/  IMAD R8, R19, 0xc0, R6 ;  /* 0x000000c013087824 */ /* 0x000fe400078e0206 */
[----:B------:R-:W-:Y:S01]  /*9e20*/  IMAD.U32 R6, RZ, RZ, UR4 ;  /* 0x00000004ff067e24 */ /* 0x000fe2000f8e00ff */
[----:B------:R-:W-:Y:S01]  /*9e30*/  ULDC.64 UR4, c[0x0][0xbe0] ;  /* 0x0002f80000047ab9 */ /* 0x000fe20000000a00 */
[----:B---3--:R-:W-:-:S04]  /*9e40*/  @P0 IMAD.HI.U32 R10, R8, R9, RZ ;  /* 0x00000009080a0227 */ /* 0x008fc800078e00ff */
[----:B------:R-:W-:Y:S01]  /*9e50*/  IMAD.MOV.U32 R9, RZ, RZ, R8 ;  /* 0x000000ffff097224 */ /* 0x000fe200078e0008 */
[----:B0-----:R-:W-:Y:S01]  /*9e60*/  @P0 SHF.R.U32.HI R9, RZ, R13, R10 ;  /* 0x0000000dff090219 */ /* 0x001fe2000001160a */
[----:B------:R-:W-:Y:S01]  /*9e70*/  IMAD R13, R15, UR12, R12 ;  /* 0x0000000c0f0d7c24 */ /* 0x000fe2000f8e020c */
[----:B------:R-:W-:Y:S01]  /*9e80*/  SHF.R.S32.HI R12, RZ, 0x1f, R21 ;  /* 0x0000001fff0c7819 */ /* 0x000fe20000011415 */
[----:B------:R-:W-:-:S04]  /*9e90*/  IMAD.WIDE.U32 R6, R14, UR12, R6 ;  /* 0x0000000c0e067c25 */ /* 0x000fc8000f8e0006 */
[----:B------:R-:W-:Y:S01]  /*9ea0*/  IMAD.IADD R5, R5, 0x1, R11 ;  /* 0x0000000105057824 */ /* 0x000fe200078e020b */
[----:B------:R-:W-:Y:S01]  /*9eb0*/  IADD3 R7, R7, R13, RZ ;  /* 0x0000000d07077210 */ /* 0x000fe20007ffe0ff */
[----:B--2---:R-:W-:-:S04]  /*9ec0*/  @P0 IMAD.HI.U32 R27, R8, R27, RZ ;  /* 0x0000001b081b0227 */ /* 0x004fc800078e00ff */
[----:B------:R-:W-:Y:S02]  /*9ed0*/  IMAD R13, R12, UR6, RZ ;  /* 0x000000060c0d7c24 */ /* 0x000fe4000f8e02ff */
[----:B------:R-:W-:-:S04]  /*9ee0*/  IMAD.WIDE.U32 R4, R21, UR4, R4 ;  /* 0x0000000415047c25 */ /* 0x000fc8000f8e0004 */
[----:B------:R-:W-:Y:S01]  /*9ef0*/  IMAD.MOV.U32 R11, RZ, RZ, R8 ;  /* 0x000000ffff0b7224 */ /* 0x000fe200078e0008 */
[----:B-1----:R-:W-:Y:S01]  /*9f00*/  @P0 SHF.R.U32.HI R11, RZ, R18, R27 ;  /* 0x00000012ff0b0219 */ /* 0x002fe2000001161b */
[----:B------:R-:W-:Y:S01]  /*9f10*/  IMAD R10, R12, UR4, RZ ;  /* 0x000000040c0a7c24 */ /* 0x000fe2000f8e02ff */
[----:B------:R-:W-:Y:S01]  /*9f20*/  BAR.SYNC.DEFER_BLOCKING 0x1, 0x180 ;  /* 0x0046000000007b1d */ /* 0x000fe20000010000 */
[C---:B------:R-:W-:Y:S01]  /*9f30*/  IMAD R15, R21.reuse, UR7, R13 ;  /* 0x00000007150f7c24 */ /* 0x040fe2000f8e020d */
[--C-:B------:R-:W-:Y:S01]  /*9f40*/  SHF.R.S32.HI R13, RZ, 0x1f, R9.reuse ;  /* 0x0000001fff0d7819 */ /* 0x100fe20000011409 */
[----:B------:R-:W-:Y:S01]  /*9f50*/  IMAD R12, R21, UR5, R10 ;  /* 0x00000005150c7c24 */ /* 0x000fe2000f8e020a */
[----:B------:R-:W-:Y:S01]  /*9f60*/  IADD3 R4, P0, R9, R4, RZ ;  /* 0x0000000409047210 */ /* 0x000fe20007f1e0ff */
[----:B------:R-:W-:Y:S01]  /*9f70*/  IMAD.MOV R9, RZ, RZ, -R9 ;  /* 0x000000ffff097224 */ /* 0x000fe200078e0a09 */
        /* <DEDUP_REMOVED lines=28> */
[----:B------:R-:W-:Y:S01]  /*a140*/  IADD3 R5, R7, R15, RZ ;  /* 0x0000000f07057210 */ /* 0x000fe20007ffe0ff */
[----:B------:R-:W-:Y:S01]  /*a150*/  IMAD R17, R17, UR6, RZ ;  /* 0x0000000611117c24 */ /* 0x000fe2000f8e02ff */
[----:B------:R-:W-:Y:S01]  /*a160*/  LEA R18, P1, R6, UR8, 0x2 ;  /* 0x0000000806127c11 */ /* 0x000fe2000f8210ff */
[----:B0-----:R-:W-:Y:S01]  /*a170*/  ULEA UR4, UR5, UR4, 0x18 ;  /* 0x0000000405047291 */ /* 0x001fe2000f8ec03f */
        /* <DEDUP_REMOVED lines=23> */
[C---:B------:R-:W-:Y:S01]  /*a2f0*/  VIADD R4, R19.reuse, 0x10 ;  /* 0x0000001013047836 */ /* 0x040fe20000000000 */
[C---:B------:R-:W-:Y:S01]  /*a300*/  IADD3 R5, R19.reuse, 0x18, RZ ;  /* 0x0000001813057810 */ /* 0x040fe20007ffe0ff */
[C---:B------:R-:W-:Y:S02]  /*a310*/  VIADD R6, R19.reuse, 0x20 ;  /* 0x0000002013067836 */ /* 0x040fe40000000000 */
[C---:B------:R-:W-:Y:S01]  /*a320*/  VIADD R7, R19.reuse, 0x28 ;  /* 0x0000002813077836 */ /* 0x040fe20000000000 */
[----:B------:R-:W-:Y:S01]  /*a330*/  ISETP.GE.AND P1, PT, R4, UR4, PT ;  /* 0x0000000404007c0c */ /* 0x000fe2000bf26270 */
[----:B------:R-:W-:Y:S01]  /*a340*/  VIADD R9, R19, 0x30 ;  /* 0x0000003013097836 */ /* 0x000fe20000000000 */
[----:B------:R-:W-:Y:S01]  /*a350*/  ISETP.GE.AND P2, PT, R5, UR4, PT ;  /* 0x0000000405007c0c */ /* 0x000fe2000bf46270 */
[----:B------:R-:W-:Y:S01]  /*a360*/  VIADD R11, R19, 0x38 ;  /* 0x00000038130b7836 */ /* 0x000fe20000000000 */
[----:B------:R-:W-:-:S02]  /*a370*/  ISETP.GE.AND P3, PT, R6, UR4, PT ;  /* 0x0000000406007c0c */ /* 0x000fc4000bf66270 */
[----:B------:R-:W-:Y:S01]  /*a380*/  ISETP.GE.AND P4, PT, R7, UR4, PT ;  /* 0x0000000407007c0c */ /* 0x000fe2000bf86270 */
[----:B---34-:R-:W-:Y:S01]  /*a390*/  @!P0 IMAD.WIDE R2, R19, 0x4, R14 ;  /* 0x0000000413028825 */ /* 0x018fe200078e020e */
[----:B------:R-:W-:Y:S02]  /*a3a0*/  ISETP.GE.AND P5, PT, R9, UR4, PT ;  /* 0x0000000409007c0c */ /* 0x000fe4000bfa6270 */
[----:B------:R-:W-:Y:S02]  /*a3b0*/  ISETP.GE.AND P6, PT, R11, UR4, PT ;  /* 0x000000040b007c0c */ /* 0x000fe4000bfc6270 */
[----:B------:R0:W-:Y:S01]  /*a3c0*/  @!P0 ST.E.64 desc[UR46][R2.64], R88 ;  /* 0x0000005802008985 */ /* 0x0001e2000c101b2e */
[----:B------:R-:W-:Y:S02]  /*a3d0*/  ISETP.GE.AND P0, PT, R0, UR4, PT ;  /* 0x0000000400007c0c */ /* 0x000fe4000bf06270 */
[----:B------:R-:W-:Y:S02]  /*a3e0*/  @!P1 LEA.HI R4, R4, R4, RZ, 0x1 ;  /* 0x0000000404049211 */ /* 0x000fe400078f08ff */
[----:B------:R-:W-:-:S02]  /*a3f0*/  @!P3 LEA.HI R6, R6, R6, RZ, 0x1 ;  /* 0x000000060606b211 */ /* 0x000fc400078f08ff */
[----:B------:R-:W-:Y:S02]  /*a400*/  @!P4 LEA.HI R8, R7, R7, RZ, 0x1 ;  /* 0x000000070708c211 */ /* 0x000fe400078f08ff */
[----:B------:R-:W-:Y:S02]  /*a410*/  @!P5 LEA.HI R10, R9, R9, RZ, 0x1 ;  /* 0x00000009090ad211 */ /* 0x000fe400078f08ff */
[----:B------:R-:W-:Y:S02]  /*a420*/  @!P6 LEA.HI R12, R11, R11, RZ, 0x1 ;  /* 0x0000000b0b0ce211 */ /* 0x000fe400078f08ff */
[----:B------:R-:W-:Y:S02]  /*a430*/  @!P3 LOP3.LUT R9, R6, 0xfffffffe, RZ, 0xc0, !PT ;  /* 0xfffffffe0609b812 */ /* 0x000fe400078ec0ff */
[----:B------:R-:W-:Y:S02]  /*a440*/  @!P0 LEA.HI R0, R0, R0, RZ, 0x1 ;  /* 0x0000000000008211 */ /* 0x000fe400078f08ff */
[----:B0-----:R-:W-:-:S02]  /*a450*/  @!P2 LEA.HI R2, R5, R5, RZ, 0x1 ;  /* 0x000000050502a211 */ /* 0x001fc400078f08ff */
[----:B------:R-:W-:Y:S02]  /*a460*/  @!P0 LOP3.LUT R3, R0, 0xfffffffe, RZ, 0xc0, !PT ;  /* 0xfffffffe00038812 */ /* 0x000fe400078ec0ff */
[----:B------:R-:W-:Y:S02]  /*a470*/  @!P1 LOP3.LUT R5, R4, 0xfffffffe, RZ, 0xc0, !PT ;  /* 0xfffffffe04059812 */ /* 0x000fe400078ec0ff */
[----:B------:R-:W-:Y:S01]  /*a480*/  @!P2 LOP3.LUT R7, R2, 0xfffffffe, RZ, 0xc0, !PT ;  /* 0xfffffffe0207a812 */ /* 0x000fe200078ec0ff */
[--C-:B------:R-:W-:Y:S01]  /*a490*/  @!P0 IMAD.WIDE R2, R3, 0x4, R14.reuse ;  /* 0x0000000403028825 */ /* 0x100fe200078e020e */
[----:B------:R-:W-:Y:S02]  /*a4a0*/  @!P4 LOP3.LUT R11, R8, 0xfffffffe, RZ, 0xc0, !PT ;  /* 0xfffffffe080bc812 */ /* 0x000fe400078ec0ff */
[----:B------:R-:W-:Y:S01]  /*a4b0*/  @!P5 LOP3.LUT R13, R10, 0xfffffffe, RZ, 0xc0, !PT ;  /* 0xfffffffe0a0dd812 */ /* 0x000fe200078ec0ff */
[--C-:B------:R-:W-:Y:S01]  /*a4c0*/  @!P1 IMAD.WIDE R4, R5, 0x4, R14.reuse ;  /* 0x0000000405049825 */ /* 0x100fe200078e020e */
[----:B------:R-:W-:Y:S01]  /*a4d0*/  @!P6 LOP3.LUT R21, R12, 0xfffffffe, RZ, 0xc0, !PT ;  /* 0xfffffffe0c15e812 */ /* 0x000fe200078ec0ff */
        /* <DEDUP_REMOVED lines=8> */
[----:B------:R0:W-:Y:S02]  /*a560*/  @!P4 ST.E.64 desc[UR46][R10.64], R108 ;  /* 0x0000006c0a00c985 */ /* 0x0001e4000c101b2e */
[----:B------:R-:W-:Y:S02]  /*a570*/  @!P6 IMAD.WIDE R14, R21, 0x4, R14 ;  /* 0x00000004150ee825 */ /* 0x000fe400078e020e */
[----:B------:R0:W-:Y:S04]  /*a580*/  @!P5 ST.E.64 desc[UR46][R12.64], R112 ;  /* 0x000000700c00d985 */ /* 0x0001e8000c101b2e */
[----:B------:R0:W-:Y:S02]  /*a590*/  @!P6 ST.E.64 desc[UR46][R14.64], R116 ;  /* 0x000000740e00e985 */ /* 0x0001e4000c101b2e */
.L_x_1888:
[----:B------:R-:W-:Y:S05]  /*a5a0*/  BSYNC B0 ;  /* 0x0000000000007941 */ /* 0x000fea0003800000 */
.L_x_1887:
[----:B------:R-:W-:Y:S01]  /*a5b0*/  ISETP.GE.AND P0, PT, R16, R17, PT ;  /* 0x000000111000720c */ /* 0x000fe20003f06270 */
[----:B0-----:R0:W1:Y:S04]  /*a5c0*/  SHFL.IDX PT, R13, R20, 0x1, 0x1c1f ;  /* 0x003c1f00140d7f89 */ /* 0x00106800000e0000 */
[----:B------:R0:W0:Y:S08]  /*a5d0*/  SHFL.IDX PT, R12, R18, 0x1, 0x1c1f ;  /* 0x003c1f00120c7f89 */ /* 0x00003000000e0000 */
[----:B------:R-:W-:Y:S05]  /*a5e0*/  @P0 BRA `(.L_x_1853) ;  /* 0x0000003c00000947 */ /* 0x000fea0003800000 */
[C---:B--2---:R-:W-:Y:S01]  /*a5f0*/  VIADD R0, R19.reuse, 0x8 ;  /* 0x0000000813007836 */ /* 0x044fe20000000000 */
[----:B------:R-:W-:Y:S01]  /*a600*/  ULDC UR4, c[0x0][0xac8] ;  /* 0x0002b20000047ab9 */ /* 0x000fe20000000800 */
[C---:B------:R-:W-:Y:S01]  /*a610*/  IADD3 R6, R19.reuse, 0x10, RZ ;  /* 0x0000001013067810 */ /* 0x040fe20007ffe0ff */
[C---:B------:R-:W-:Y:S01]  /*a620*/  VIADD R7, R19.reuse, 0x18 ;  /* 0x0000001813077836 */ /* 0x040fe20000000000 */
[C---:B------:R-:W-:Y:S01]  /*a630*/  ISETP.GE.AND P0, PT, R19.reuse, UR4, PT ;  /* 0x0000000413007c0c */ /* 0x040fe2000bf06270 */
[C---:B------:R-:W-:Y:S01]  /*a640*/  VIADD R8, R19.reuse, 0x20 ;  /* 0x0000002013087836 */ /* 0x040fe20000000000 */
[----:B------:R-:W-:Y:S01]  /*a650*/  ISETP.GE.AND P1, PT, R0, UR4, PT ;  /* 0x0000000400007c0c */ /* 0x000fe2000bf26270 */
[C---:B------:R-:W-:Y:S01]  /*a660*/  VIADD R9, R19.reuse, 0x28 ;  /* 0x0000002813097836 */ /* 0x040fe20000000000 */
[----:B------:R-:W-:Y:S01]  /*a670*/  ISETP.GE.AND P2, PT, R6, UR4, PT ;  /* 0x0000000406007c0c */ /* 0x000fe2000bf46270 */
[----:B------:R-:W-:Y:S01]  /*a680*/  VIADD R11, R19, 0x30 ;  /* 0x00000030130b7836 */ /* 0x000fe20000000000 */
[----:B------:R-:W-:-:S02]  /*a690*/  ISETP.GE.AND P3, PT, R7, UR4, PT ;  /* 0x0000000407007c0c */ /* 0x000fc4000bf66270 */
[----:B------:R-:W-:Y:S02]  /*a6a0*/  ISETP.GE.AND P4, PT, R8, UR4, PT ;  /* 0x0000000408007c0c */ /* 0x000fe4000bf86270 */
        /* <DEDUP_REMOVED lines=36> */
.L_x_1886:
[----:B------:R-:W-:-:S04]  /*a8f0*/  IADD3 R0, R2, -0x80, RZ ;  /* 0xffffff8002007810 */ /* 0x000fc80007ffe0ff */
        /* <DEDUP_REMOVED lines=32> */
[----:B--2---:R-:W-:Y:S01]  /*ab00*/  @P0 IMAD.HI.U32 R4, R0, R7, RZ ;  /* 0x0000000700040227 */ /* 0x004fe200078e00ff */
[----:B------:R-:W-:-:S03]  /*ab10*/  IADD3 R7, RZ, -UR36, RZ ;  /* 0x80000024ff077c10 */ /* 0x000fc6000fffe0ff */
        /* <DEDUP_REMOVED lines=24> */
.L_x_1851:
        /* <DEDUP_REMOVED lines=18> */
.L_x_1889:
[----:B------:R-:W-:Y:S01]  /*adc0*/  ULDC UR40, c[0x0][0xc50] ;  /* 0x0003140000287ab9 */ /* 0x000fe20000000800 */
[----:B------:R-:W-:Y:S01]  /*add0*/  UMOV UR36, UR6 ;  /* 0x0000000600247c82 */ /* 0x000fe20008000000 */
[----:B------:R-:W-:-:S11]  /*ade0*/  UISETP.NE.AND UP0, UPT, UR40, 0x1, UPT ;  /* 0x000000012800788c */ /* 0x000fd6000bf05270 */
[----:B------:R-:W-:Y:S01]  /*adf0*/  @UP0 ULDC UR4, c[0x0][0xc54] ;  /* 0x0003150000040ab9 */ /* 0x000fe20000000800 */
[----:B------:R-:W-:Y:S01]  /*ae00*/  @UP0 ULDC UR7, c[0x0][0xc58] ;  /* 0x0003160000070ab9 */ /* 0x000fe20000000800 */
[----:B------:R-:W-:-:S04]  /*ae10*/  UIMAD.WIDE.U32 UR4, UR6, UR4, URZ ;  /* 0x00000004060472a5 */ /* 0x000fc8000f8e003f */
[----:B------:R-:W-:-:S12]  /*ae20*/  @UP0 USHF.R.U32.HI UR36, URZ, UR7, UR5 ;  /* 0x000000073f240299 */ /* 0x000fd80008011605 */
.L_x_1890:
[----:B------:R-:W-:Y:S01]  /*ae30*/  ISETP.GE.AND P0, PT, R22, RZ, PT ;  /* 0x000000ff1600720c */ /* 0x000fe20003f06270 */
[----:B------:R-:W-:Y:S01]  /*ae40*/  UIADD3 UR4, -UR36, URZ, URZ ;  /* 0x0000003f24047290 */ /* 0x000fe2000fffe13f */
[----:B------:R-:W-:Y:S01]  /*ae50*/  MOV R3, 0x1 ;  /* 0x0000000100037802 */ /* 0x000fe20000000f00 */
[----:B------:R-:W-:Y:S02]  /*ae60*/  IMAD.MOV.U32 R0, RZ, RZ, RZ ;  /* 0x000000ffff007224 */ /* 0x000fe400078e00ff */
[----:B------:R-:W-:Y:S01]  /*ae70*/  UIMAD UR40, UR40, UR4, UR6 ;  /* 0x00000004282872a4 */ /* 0x000fe2000f8e0206 */
[----:B------:R-:W-:-:S07]  /*ae80*/  IMAD.MOV.U32 R4, RZ, RZ, 0x1 ;  /* 0x00000001ff047424 */ /* 0x000fce00078e00ff */
[----:B------:R-:W-:Y:S05]  /*ae90*/  @!P0 BRA `(.L_x_1891) ;  /* 0x0000003000208947 */ /* 0x000fea0003800000 */
[----:B------:R-:W0:Y:S01]  /*aea0*/  S2UR UR4, SR_CTAID.X ;  /* 0x00000000000479c3 */ /* 0x000e220000002500 */
[----:B------:R-:W-:Y:S01]  /*aeb0*/  ULDC UR5, c[0x0][0x448] ;  /* 0x0001120000057ab9 */ /* 0x000fe20000000800 */
[----:B------:R-:W-:Y:S01]  /*aec0*/  ULDC.64 UR6, c[0x0][0x418] ;  /* 0x0001060000067ab9 */ /* 0x000fe20000000a00 */
[----:B------:R-:W-:Y:S02]  /*aed0*/  UISETP.NE.AND UP1, UPT, UR5, 0x1, UPT ;  /* 0x000000010500788c */ /* 0x000fe4000bf25270 */
[----:B------:R-:W-:Y:S01]  /*aee0*/  UISETP.NE.U32.AND UP0, UPT, UR6, URZ, UPT ;  /* 0x0000003f0600728c */ /* 0x000fe2000bf05070 */
[----:B------:R-:W-:Y:S01]  /*aef0*/  UMOV UR8, 0xc0 ;  /* 0x000000c000087882 */ /* 0x000fe20000000000 */
[----:B------:R-:W-:Y:S02]  /*af00*/  ULDC UR5, c[0x0][0x288] ;  /* 0x0000a20000057ab9 */ /* 0x000fe40000000800 */
[----:B------:R-:W-:Y:S01]  /*af10*/  UISETP.NE.AND.EX UP0, UPT, UR7, URZ, UPT, UP0 ;  /* 0x0000003f0700728c */ /* 0x000fe2000bf05300 */
[----:B------:R-:W-:Y:S01]  /*af20*/  ULDC UR6, c[0x0][0x424] ;  /* 0x0001090000067ab9 */ /* 0x000fe20000000800 */
[----:B------:R-:W-:-:S02]  /*af30*/  UIADD3 UR10, -UR5, 0x80, URZ ;  /* 0x00000080050a7890 */ /* 0x000fc4000fffe13f */
[----:B------:R-:W-:Y:S01]  /*af40*/  USEL UR7, UR6, 0x1, UP0 ;  /* 0x0000000106077887 */ /* 0x000fe20008000000 */
[----:B------:R-:W-:Y:S01]  /*af50*/  ULDC UR9, c[0x0][0x2f0] ;  /* 0x0000bc0000097ab9 */ /* 0x000fe20000000800 */
[----:B------:R-:W-:Y:S02]  /*af60*/  UMOV UR43, URZ ;  /* 0x0000003f002b7c82 */ /* 0x000fe40008000000 */
[----:B------:R-:W-:Y:S02]  /*af70*/  UIMAD UR10, UR7, UR9, UR10 ;  /* 0x00000009070a72a4 */ /* 0x000fe4000f8e020a */
[----:B------:R-:W-:Y:S02]  /*af80*/  UIMAD UR7, UR7, UR9, 0x7f ;  /* 0x0000007f070774a4 */ /* 0x000fe4000f8e0209 */
[----:B------:R-:W-:Y:S02]  /*af90*/  USHF.R.U32.HI UR9, URZ, 0x10, UR40 ;  /* 0x000000103f097899 */ /* 0x000fe40008011628 */
[----:B0-----:R-:W-:-:S02]  /*afa0*/  UIMAD UR8, UR4, UR8, 0xbf ;  /* 0x000000bf040874a4 */ /* 0x001fc4000f8e0208 */
[----:B------:R-:W-:Y:S01]  /*afb0*/  ULOP3.LUT UR40, UR40, 0xffff, URZ, 0xc0, !UPT ;  /* 0x0000ffff28287892 */ /* 0x000fe2000f8ec03f */
[----:B------:R-:W-:Y:S02]  /*afc0*/  @UP1 ULDC UR4, c[0x0][0x44c] ;  /* 0x0001130000041ab9 */ /* 0x000fe40000000800 */
[----:B------:R-:W-:Y:S02]  /*afd0*/  UIMAD.WIDE.U32 UR4, UR8, UR4, URZ ;  /* 0x00000004080472a5 */ /* 0x000fe4000f8e003f */
[----:B------:R-:W-:Y:S01]  /*afe0*/  UMOV UR6, UR8 ;  /* 0x0000000800067c82 */ /* 0x000fe20008000000 */
[----:B------:R-:W-:Y:S02]  /*aff0*/  @UP1 ULDC UR8, c[0x0][0x450] ;  /* 0x0001140000081ab9 */ /* 0x000fe40000000800 */
[----:B------:R-:W-:Y:S02]  /*b000*/  @UP1 USHF.R.U32.HI UR6, URZ, UR8, UR5 ;  /* 0x000000083f061299 */ /* 0x000fe40008011605 */
[----:B------:R-:W-:-:S02]  /*b010*/  USHF.R.S32.HI UR5, URZ, 0x1f, UR7 ;  /* 0x0000001f3f057899 */ /* 0x000fc40008011407 */
[----:B------:R-:W-:Y:S02]  /*b020*/  UIADD3 UR6, UR10, UR6, URZ ;  /* 0x000000060a067290 */ /* 0x000fe4000fffe03f */
[----:B------:R-:W-:Y:S02]  /*b030*/  ULEA.HI UR5, UR5, UR7, URZ, 0x7 ;  /* 0x0000000705057291 */ /* 0x000fe4000f8f383f */
[----:B------:R-:W-:Y:S02]  /*b040*/  USHF.R.S32.HI UR4, URZ, 0x1f, UR6 ;  /* 0x0000001f3f047899 */ /* 0x000fe40008011406 */
[----:B------:R-:W-:Y:S02]  /*b050*/  USHF.R.S32.HI UR5, URZ, 0x7, UR5 ;  /* 0x000000073f057899 */ /* 0x000fe40008011405 */
[----:B------:R-:W-:-:S04]  /*b060*/  ULEA.HI UR4, UR4, UR6, URZ, 0x7 ;  /* 0x0000000604047291 */ /* 0x000fc8000f8f383f */
        /* <DEDUP_REMOVED lines=12> */
[----:B------:R-:W-:Y:S01]  /*b130*/  MOV R6, UR6 ;  /* 0x0000000600067c02 */ /* 0x000fe20008000f00 */
[----:B------:R-:W-:Y:S01]  /*b140*/  ULOP3.LUT UR6, UR6, UR9, URZ, 0x3c, !UPT ;  /* 0x0000000906067292 */ /* 0x000fe2000f8e3c3f */
[----:B------:R-:W-:Y:S02]  /*b150*/  R2UR UR10, R0 ;  /* 0x00000000000a72ca */ /* 0x000fe400000e0000 */
[----:B------:R-:W-:Y:S02]  /*b160*/  IABS R6, R6 ;  /* 0x0000000600067213 */ /* 0x000fe40000000000 */
[----:B------:R-:W-:-:S03]  /*b170*/  IABS R7, R5 ;  /* 0x0000000500077213 */ /* 0x000fc60000000000 */
        /* <DEDUP_REMOVED lines=24> */
.L_x_1892:
[----:B------:R-:W-:Y:S01]  /*b300*/  UIMAD UR39, UR40, UR43, URZ ;  /* 0x0000002b282772a4 */ /* 0x000fe2000f8e023f */
[----:B------:R-:W-:Y:S02]  /*b310*/  IMAD.U32 R19, RZ, RZ, UR41 ;  /* 0x00000029ff137e24 */ /* 0x000fe4000f8e00ff */
[----:B------:R-:W-:-:S03]  /*b320*/  IMAD.MOV.U32 R4, RZ, RZ, 0x1 ;  /* 0x00000001ff047424 */ /* 0x000fc600078e00ff */
[----:B------:R-:W-:-:S05]  /*b330*/  IMAD.U32 R0, RZ, RZ, UR39 ;  /* 0x00000027ff007e24 */ /* 0x000fca000f8e00ff */
[----:B------:R-:W-:Y:S02]  /*b340*/  VIADDMNMX R19, R0, UR43, R19, PT ;  /* 0x0000002b00137c46 */ /* 0x000fe4000b800113 */
[----:B------:R-:W-:Y:S02]  /*b350*/  MOV R0, RZ ;  /* 0x000000ff00007202 */ /* 0x000fe40000000f00 */
        /* <DEDUP_REMOVED lines=18> */
[----:B------:R-:W-:Y:S01]  /*b480*/  MOV R13, RZ ;  /* 0x000000ff000d7202 */ /* 0x000fe20000000f00 */
[----:B------:R-:W-:-:S02]  /*b490*/  IMAD.U32 R10, RZ, RZ, UR4 ;  /* 0x00000004ff0a7e24 */ /* 0x000fc4000f8e00ff */
[----:B------:R-:W-:Y:S02]  /*b4a0*/  IMAD.U32 R11, RZ, RZ, UR5 ;  /* 0x00000005ff0b7e24 */ /* 0x000fe4000f8e00ff */
[----:B------:R-:W-:Y:S02]  /*b4b0*/  IMAD.MOV.U32 R8, RZ, RZ, 0x70 ;  /* 0x00000070ff087424 */ /* 0x000fe400078e00ff */
[----:B------:R-:W-:-:S07]  /*b4c0*/  IMAD.MOV.U32 R12, RZ, RZ, 0x1 ;  /* 0x00000001ff0c7424 */ /* 0x000fce00078e00ff */
[----:B------:R-:W-:-:S07]  /*b4d0*/  LEPC R20, `(.L_x_1893) ;  /* 0x000000001014794e */ /* 0x000fce0000000000 */
[----:B0-----:R-:W-:Y:S05]  /*b4e0*/  CALL.ABS.NOINC R14 ;  /* 0x000000000e007343 */ /* 0x001fea0003c00000 */
.L_x_1893:
        /* <DEDUP_REMOVED lines=20> */
.L_x_1895:
[----:B------:R0:W1:Y:S01]  /*b630*/  LDC.64 R14, c[0x4][R18] ;  /* 0x01000000120e7b82 */ /* 0x0000620000000a00 */
[----:B------:R-:W-:Y:S01]  /*b640*/  ULDC.64 UR4, c[0x4][0xa8] ;  /* 0x01002a0000047ab9 */ /* 0x000fe20000000a00 */
[----:B------:R-:W-:Y:S01]  /*b650*/  ULDC.64 UR6, c[0x4][0xb0] ;  /* 0x01002c0000067ab9 */ /* 0x000fe20000000a00 */
[----:B------:R-:W-:Y:S01]  /*b660*/  MOV R4, UR4 ;  /* 0x0000000400047c02 */ /* 0x000fe20008000f00 */
        /* <DEDUP_REMOVED lines=11> */
.L_x_1894:
        /* <DEDUP_REMOVED lines=9> */
[----:B------:R-:W-:Y:S02]  /*b7b0*/  IADD3 R25, R19, -0x1, RZ ;  /* 0xffffffff13197810 */ /* 0x000fe40007ffe0ff */
[----:B0-----:R-:W-:-:S04]  /*b7c0*/  ISETP.NE.U32.AND P0, PT, R4, RZ, PT ;  /* 0x000000ff0400720c */ /* 0x001fc80003f05070 */
[----:B------:R-:W-:-:S04]  /*b7d0*/  ISETP.NE.AND.EX P1, PT, R5, RZ, PT, P0 ;  /* 0x000000ff0500720c */ /* 0x000fc80003f25300 */
[----:B------:R-:W-:Y:S02]  /*b7e0*/  P2R R26, PR, RZ, 0x2 ;  /* 0x00000002ff1a7803 */ /* 0x000fe40000000000 */
[----:B--2---:R-:W-:Y:S02]  /*b7f0*/  SHF.R.S32.HI R23, RZ, 0x1f, R18 ;  /* 0x0000001fff177819 */ /* 0x004fe40000011412 */
[----:B------:R-:W-:Y:S01]  /*b800*/  SEL R24, R18, RZ, !P1 ;  /* 0x000000ff12187207 */ /* 0x000fe20004800000 */
[----:B------:R-:W-:Y:S06]  /*b810*/  BRA.DIV UR4, `(.L_x_1896) ;  /* 0x0000002e04247947 */ /* 0x000fec000b800000 */
[----:B------:R0:W1:Y:S02]  /*b820*/  SHFL.IDX PT, R14, R16, RZ, 0x1f ;  /* 0x00001fff100e7589 */ /* 0x00006400000e0000 */
.L_x_1964:
[----:B-1----:R-:W-:Y:S02]  /*b830*/  ISETP.NE.AND P0, PT, R14, RZ, PT ;  /* 0x000000ff0e00720c */ /* 0x002fe40003f05270 */
[----:B------:R-:W-:-:S04]  /*b840*/  PLOP3.LUT P2, PT, PT, PT, PT, 0x8, 0x0 ;  /* 0x000000000000781c */ /* 0x000fc80003f4e170 */
[----:B------:R-:W-:-:S07]  /*b850*/  P2R R27, PR, RZ, 0x4 ;  /* 0x00000004ff1b7803 */ /* 0x000fce0000000000 */
[----:B------:R-:W-:Y:S05]  /*b860*/  @P0 BRA `(.L_x_1897) ;  /* 0x0000000000cc0947 */ /* 0x000fea0003800000 */
[----:B------:R-:W-:-:S03]  /*b870*/  UMOV UR4, 0xffffffff ;  /* 0xffffffff00047882 */ /* 0x000fc60000000000 */
[----:B------:R-:W-:Y:S05]  /*b880*/  BRA.DIV UR4, `(.L_x_1898) ;  /* 0x0000002e04287947 */ /* 0x000fea000b800000 */
[----:B------:R-:W-:-:S13]  /*b890*/  ELECT P6, URZ, PT ;  /* 0x00000000003f782f */ /* 0x000fda00038c0000 */
.L_x_1967:
        /* <DEDUP_REMOVED lines=16> */
[----:B------:R-:W-:-:S03]  /*b9a0*/  IMAD.WIDE.U32 R6, R18, UR4, R6 ;  /* 0x0000000412067c25 */ /* 0x000fc6000f8e0006 */
[----:B------:R-:W-:Y:S02]  /*b9b0*/  LEA R4, P0, R6, R4, 0x2 ;  /* 0x0000000406047211 */ /* 0x000fe400078010ff */
[----:B------:R-:W-:-:S04]  /*b9c0*/  IADD3 R7, R7, R9, RZ ;  /* 0x0000000907077210 */ /* 0x000fc80007ffe0ff */
[----:B------:R-:W-:-:S05]  /*b9d0*/  LEA.HI.X R5, R6, R5, R7, 0x2, P0 ;  /* 0x0000000506057211 */ /* 0x000fca00000f1407 */
[----:B------:R1:W5:Y:S01]  /*b9e0*/  LDG.E R24, desc[UR46][R4.64] ;  /* 0x0000002e04187981 */ /* 0x000362000c1e1900 */
[----:B------:R-:W-:-:S04]  /*b9f0*/  IMAD.MOV R3, RZ, RZ, -R3 ;  /* 0x000000ffff037224 */ /* 0x000fc800078e0a03 */
[----:B------:R-:W-:-:S07]  /*ba00*/  IMAD R25, R8, R3, R25 ;  /* 0x0000000308197224 */ /* 0x000fce00078e0219 */
.L_x_1899:
[----:B------:R-:W2:Y:S01]  /*ba10*/  SYNCS.PHASECHK.TRANS64.TRYWAIT P0, [UR38+0x16840], R0 ;  /* 0x01684000ff0075a7 */ /* 0x000ea20008000166 */
[----:B------:R-:W-:Y:S01]  /*ba20*/  ISETP.NE.AND P1, PT, R17, RZ, PT ;  /* 0x000000ff1100720c */ /* 0x000fe20003f25270 */
[----:B--2---:R-:W-:-:S12]  /*ba30*/  @!P0 BRA `(.L_x_1900) ;  /* 0x0000002800dc8947 */ /* 0x004fd80003800000 */
.L_x_1968:
[----:B------:R-:W-:Y:S05]  /*ba40*/  @P1 BRA `(.L_x_1901) ;  /* 0x0000000000141947 */ /* 0x000fea0003800000 */
[----:B------:R-:W-:Y:S01]  /*ba50*/  LOP3.LUT P0, RZ, R2, 0x1f, RZ, 0xc0, !PT ;  /* 0x0000001f02ff7812 */ /* 0x000fe2000780c0ff */
[----:B--2---:R-:W-:-:S04]  /*ba60*/  IMAD.MOV.U32 R0, RZ, RZ, 0x4000 ;  /* 0x00004000ff007424 */ /* 0x004fc800078e00ff */
[----:B------:R3:W-:Y:S08]  /*ba70*/  SYNCS.ARRIVE.TRANS64 RZ, [UR38+0x16830], R0 ;  /* 0x01683000ffff79a7 */ /* 0x0007f00008000026 */
[----:B---3--:R-:W-:Y:S05]  /*ba80*/  @!P0 BRA `(.L_x_1901) ;  /* 0x0000000000048947 */ /* 0x008fea0003800000 */
[----:B------:R-:W-:Y:S01]  /*ba90*/  BPT.TRAP 0x1 ;  /* 0x000000040000795c */ /* 0x000fe20000300000 */
.L_x_1901:
        /* <DEDUP_REMOVED lines=11> */
[----:B------:R-:W-:Y:S01]  /*bb50*/  USHF.L.U32 UR11, UR11, 0x7, URZ ;  /* 0x000000070b0b7899 */ /* 0x000fe2000800063f */
[----:B------:R-:W-:Y:S01]  /*bb60*/  UMOV UR10, URZ ;  /* 0x0000003f000a7c82 */ /* 0x000fe20008000000 */
[----:B------:R-:W-:-:S07]  /*bb70*/  UMOV UR12, UR36 ;  /* 0x00000024000c7c82 */ /* 0x000fce0008000000 */
[----:B------:R3:W-:Y:S02]  /*bb80*/  UTMALDG.4D [UR8], [UR4], desc[UR6] ;  /* 0x00000608040075b4 */ /* 0x0007e40008019000 */
[----:B---3--:R-:W-:Y:S01]  /*bb90*/  NOP ;  /* 0x0000000000007918 */ /* 0x008fe20000000000 */
.L_x_1897:
        /* <DEDUP_REMOVED lines=16> */
[----:B-1----:R-:W-:Y:S01]  /*bca0*/  IMAD.U32 R4, RZ, RZ, UR4 ;  /* 0x00000004ff047e24 */ /* 0x002fe2000f8e00ff */
[----:B------:R-:W-:Y:S01]  /*bcb0*/  MOV R6, UR6 ;  /* 0x0000000600067c02 */ /* 0x000fe20008000f00 */
[----:B------:R-:W-:Y:S01]  /*bcc0*/  IMAD.U32 R5, RZ, RZ, UR5 ;  /* 0x00000005ff057e24 */ /* 0x000fe2000f8e00ff */
[----:B------:R-:W1:Y:S01]  /*bcd0*/  LDC.64 R14, c[0x4][R14] ;  /* 0x010000000e0e7b82 */ /* 0x000e620000000a00 */
[----:B------:R-:W-:Y:S01]  /*bce0*/  ULDC.64 UR4, c[0x4][0x20] ;  /* 0x0100080000047ab9 */ /* 0x000fe20000000a00 */
[----:B------:R-:W-:Y:S01]  /*bcf0*/  IMAD.U32 R7, RZ, RZ, UR7 ;  /* 0x00000007ff077e24 */ /* 0x000fe2000f8e00ff */
[----:B------:R-:W-:Y:S01]  /*bd00*/  MOV R12, 0x1 ;  /* 0x00000001000c7802 */ /* 0x000fe20000000f00 */
[----:B------:R-:W-:-:S02]  /*bd10*/  IMAD.U32 R10, RZ, RZ, UR4 ;  /* 0x00000004ff0a7e24 */ /* 0x000fc4000f8e00ff */
[----:B------:R-:W-:Y:S02]  /*bd20*/  IMAD.U32 R11, RZ, RZ, UR5 ;  /* 0x00000005ff0b7e24 */ /* 0x000fe4000f8e00ff */
[----:B------:R-:W-:Y:S02]  /*bd30*/  IMAD.MOV.U32 R8, RZ, RZ, 0x70 ;  /* 0x00000070ff087424 */ /* 0x000fe400078e00ff */
[----:B------:R-:W-:-:S07]  /*bd40*/  IMAD.MOV.U32 R13, RZ, RZ, RZ ;  /* 0x000000ffff0d7224 */ /* 0x000fce00078e00ff */
[----:B------:R-:W-:-:S07]  /*bd50*/  LEPC R20, `(.L_x_1902) ;  /* 0x000000001014794e */ /* 0x000fce0000000000 */
[----:B012---:R-:W-:Y:S05]  /*bd60*/  CALL.ABS.NOINC R14 ;  /* 0x000000000e007343 */ /* 0x007fea0003c00000 */
.L_x_1902:
[----:B--2---:R-:W2:Y:S01]  /*bd70*/  LDC R0, c[0x0][0x448] ;  /* 0x00011200ff007b82 */ /* 0x004ea20000000800 */
[----:B------:R-:W3:Y:S01]  /*bd80*/  S2R R9, SR_CTAID.X ;  /* 0x0000000000097919 */ /* 0x000ee20000002500 */
[----:B------:R-:W-:Y:S01]  /*bd90*/  IMAD.SHL.U32 R3, R2, 0x10, RZ ;  /* 0x0000001002037824 */ /* 0x000fe200078e00ff */
[----:B------:R-:W-:Y:S01]  /*bda0*/  SHF.R.U32.HI R12, RZ, 0x3, R17 ;  /* 0x00000003ff0c7819 */ /* 0x000fe20000011611 */
[----:B------:R-:W-:Y:S01]  /*bdb0*/  UMOV UR44, UR48 ;  /* 0x00000030002c7c82 */ /* 0x000fe20008000000 */
[----:B------:R-:W-:Y:S01]  /*bdc0*/  ULDC.64 UR4, c[0x0][0x2d0] ;  /* 0x0000b40000047ab9 */ /* 0x000fe20000000a00 */
[----:B------:R-:W-:Y:S01]  /*bdd0*/  ULDC.64 UR6, c[0x0][0x2c8] ;  /* 0x0000b20000067ab9 */ /* 0x000fe20000000a00 */
[----:B-1----:R-:W-:Y:S01]  /*bde0*/  LOP3.LUT R4, R12, 0x70, R3, 0xf8, !PT ;  /* 0x000000700c047812 */ /* 0x002fe200078ef803 */
[----:B------:R-:W-:Y:S01]  /*bdf0*/  IMAD.SHL.U32 R20, R2, 0x8, RZ ;  /* 0x0000000802147824 */ /* 0x000fe200078e00ff */
[----:B--2---:R-:W-:-:S03]  /*be00*/  ISETP.NE.AND P0, PT, R0, 0x1, PT ;  /* 0x000000010000780c */ /* 0x004fc60003f05270 */
[----:B---3--:R-:W-:Y:S02]  /*be10*/  IMAD R13, R9, 0xc0, R4 ;  /* 0x000000c0090d7824 */ /* 0x008fe400078e0204 */
[----:B------:R-:W1:Y:S02]  /*be20*/  LDC.64 R4, c[0x0][0x2e0] ;  /* 0x0000b800ff047b82 */ /* 0x000e640000000a00 */
[----:B------:R-:W-:Y:S02]  /*be30*/  VIADD R11, R13, 0x80 ;  /* 0x000000800d0b7836 */ /* 0x000fe40000000000 */
[----:B------:R-:W-:-:S04]  /*be40*/  IMAD.MOV.U32 R15, RZ, RZ, R13 ;  /* 0x000000ffff0f7224 */ /* 0x000fc800078e000d */
[----:B------:R-:W2:Y:S08]  /*be50*/  @P0 LDC R6, c[0x0][0x44c] ;  /* 0x00011300ff060b82 */ /* 0x000eb00000000800 */
[----:B------:R-:W3:Y:S08]  /*be60*/  @P0 LDC R8, c[0x0][0x450] ;  /* 0x00011400ff080b82 */ /* 0x000ef00000000800 */
[----:B------:R-:W4:Y:S01]  /*be70*/  @P0 LDC R10, c[0x0][0x44c] ;  /* 0x00011300ff0a0b82 */ /* 0x000f220000000800 */
[----:B-1----:R-:W-:-:S04]  /*be80*/  IMAD R29, R29, R4, RZ ;  /* 0x000000041d1d7224 */ /* 0x002fc800078e02ff */
[C---:B------:R-:W-:Y:S02]  /*be90*/  IMAD R29, R22.reuse, R5, R29 ;  /* 0x00000005161d7224 */ /* 0x040fe400078e021d */
[----:B------:R-:W-:Y:S01]  /*bea0*/  IMAD.WIDE.U32 R4, R22, R4, UR44 ;  /* 0x0000002c16047e25 */ /* 0x000fe2000f8e0004 */
[----:B------:R-:W1:Y:S03]  /*beb0*/  @P0 LDC R7, c[0x0][0x450] ;  /* 0x00011400ff070b82 */ /* 0x000e660000000800 */
[----:B--2---:R-:W-:-:S04]  /*bec0*/  @P0 IMAD.HI.U32 R3, R13, R6, RZ ;  /* 0x000000060d030227 */ /* 0x004fc800078e00ff */
[----:B------:R-:W-:Y:S01]  /*bed0*/  IMAD.IADD R5, R5, 0x1, R29 ;  /* 0x0000000105057824 */ /* 0x000fe200078e021d */
[----:B---3--:R-:W-:Y:S02]  /*bee0*/  @P0 SHF.R.U32.HI R15, RZ, R8, R3 ;  /* 0x00000008ff0f0219 */ /* 0x008fe40000011603 */
[----:B------:R-:W-:-:S03]  /*bef0*/  MOV R3, R11 ;  /* 0x0000000b00037202 */ /* 0x000fc60000000f00 */
[----:B------:R-:W-:Y:S02]  /*bf00*/  IMAD.MOV R8, RZ, RZ, -R15 ;  /* 0x000000ffff087224 */ /* 0x000fe400078e0a0f */
[----:B----4-:R-:W-:-:S04]  /*bf10*/  @P0 IMAD.HI.U32 R6, R11, R10, RZ ;  /* 0x0000000a0b060227 */ /* 0x010fc800078e00ff */
[----:B------:R-:W-:Y:S01]  /*bf20*/  IMAD R13, R0, R8, R13 ;  /* 0x00000008000d7224 */ /* 0x000fe200078e020d */
[----:B-1----:R-:W-:Y:S02]  /*bf30*/  @P0 SHF.R.U32.HI R3, RZ, R7, R6 ;  /* 0x00000007ff030219 */ /* 0x002fe40000011606 */
[----:B------:R-:W-:Y:S02]  /*bf40*/  SHF.R.S32.HI R6, RZ, 0x1f, R15 ;  /* 0x0000001fff067819 */ /* 0x000fe4000001140f */
[--C-:B------:R-:W-:Y:S01]  /*bf50*/  SHF.R.S32.HI R10, RZ, 0x1f, R3.reuse ;  /* 0x0000001fff0a7819 */ /* 0x100fe20000011403 */
[----:B------:R-:W-:Y:S02]  /*bf60*/  IMAD.MOV R8, RZ, RZ, -R3 ;  /* 0x000000ffff087224 */ /* 0x000fe400078e0a03 */
[----:B------:R-:W-:Y:S02]  /*bf70*/  IMAD R6, R6, UR4, RZ ;  /* 0x0000000406067c24 */ /* 0x000fe4000f8e02ff */
[----:B------:R-:W-:Y:S01]  /*bf80*/  IMAD R11, R0, R8, R11 ;  /* 0x00000008000b7224 */ /* 0x000fe200078e020b */
[----:B------:R-:W-:Y:S01]  /*bf90*/  SHF.R.S32.HI R8, RZ, 0x1f, R13 ;  /* 0x0000001fff087819 */ /* 0x000fe2000001140d */
[----:B------:R-:W-:-:S02]  /*bfa0*/  IMAD R10, R10, UR4, RZ ;  /* 0x000000040a0a7c24 */ /* 0x000fc4000f8e02ff */
[C---:B------:R-:W-:Y:S02]  /*bfb0*/  IMAD R21, R15.reuse, UR5, R6 ;  /* 0x000000050f157c24 */ /* 0x040fe4000f8e0206 */
[----:B------:R-:W-:Y:S02]  /*bfc0*/  IMAD R8, R8, UR6, RZ ;  /* 0x0000000608087c24 */ /* 0x000fe4000f8e02ff */
[----:B------:R-:W-:-:S04]  /*bfd0*/  IMAD.WIDE.U32 R6, R15, UR4, R4 ;  /* 0x000000040f067c25 */ /* 0x000fc8000f8e0004 */
[----:B------:R-:W-:-:S04]  /*bfe0*/  IMAD.WIDE.U32 R4, R3, UR4, R4 ;  /* 0x0000000403047c25 */ /* 0x000fc8000f8e0004 */
[----:B------:R-:W-:Y:S01]  /*bff0*/  IMAD R15, R3, UR5, R10 ;  /* 0x00000005030f7c24 */ /* 0x000fe2000f8e020a */
[----:B------:R-:W-:Y:S01]  /*c000*/  ULDC.64 UR4, c[0x0][0x280] ;  /* 0x0000a00000047ab9 */ /* 0x000fe20000000a00 */
[----:B------:R-:W-:Y:S01]  /*c010*/  IMAD R3, R13, UR7, R8 ;  /* 0x000000070d037c24 */ /* 0x000fe2000f8e0208 */
[----:B------:R-:W-:Y:S01]  /*c020*/  SHF.R.S32.HI R8, RZ, 0x1f, R11 ;  /* 0x0000001fff087819 */ /* 0x000fe2000001140b */
[----:B------:R-:W-:Y:S01]  /*c030*/  IMAD.IADD R7, R7, 0x1, R21 ;  /* 0x0000000107077824 */ /* 0x000fe200078e0215 */
[----:B------:R-:W-:Y:S01]  /*c040*/  IADD3 R5, R5, R15, RZ ;  /* 0x0000000f05057210 */ /* 0x000fe20007ffe0ff */
[----:B------:R-:W-:Y:S02]  /*c050*/  IMAD.SHL.U32 R10, R17, 0x8, RZ ;  /* 0x00000008110a7824 */ /* 0x000fe400078e00ff */
[----:B------:R-:W-:-:S04]  /*c060*/  IMAD.WIDE.U32 R6, R13, UR6, R6 ;  /* 0x000000060d067c25 */ /* 0x000fc8000f8e0006 */
[----:B------:R-:W-:Y:S02]  /*c070*/  IMAD R8, R8, UR6, RZ ;  /* 0x0000000608087c24 */ /* 0x000fe4000f8e02ff */
[----:B------:R-:W-:Y:S02]  /*c080*/  IMAD.IADD R3, R7, 0x1, R3 ;  /* 0x0000000107037824 */ /* 0x000fe400078e0203 */
[C---:B------:R-:W-:Y:S01]  /*c090*/  IMAD R13, R11.reuse, UR7, R8 ;  /* 0x000000070b0d7c24 */ /* 0x040fe2000f8e0208 */
[----:B------:R-:W-:Y:S01]  /*c0a0*/  LEA R8, P0, R6, UR4, 0x1 ;  /* 0x0000000406087c11 */ /* 0x000fe2000f8008ff */
[----:B------:R-:W-:-:S03]  /*c0b0*/  IMAD.WIDE.U32 R4, R11, UR6, R4 ;  /* 0x000000060b047c25 */ /* 0x000fc6000f8e0004 */
[----:B------:R-:W-:Y:S01]  /*c0c0*/  LEA.HI.X R7, R6, UR5, R3, 0x1, P0 ;  /* 0x0000000506077c11 */ /* 0x000fe200080f0c03 */
[----:B------:R-:W-:Y:S01]  /*c0d0*/  IMAD.IADD R3, R5, 0x1, R13 ;  /* 0x0000000105037824 */ /* 0x000fe200078e020d */
[----:B------:R-:W-:Y:S01]  /*c0e0*/  LEA R6, P0, R4, UR4, 0x1 ;  /* 0x0000000404067c11 */ /* 0x000fe2000f8008ff */
[----:B------:R-:W-:Y:S01]  /*c0f0*/  ULDC UR4, c[0x0][0x2b8] ;  /* 0x0000ae0000047ab9 */ /* 0x000fe20000000800 */
[C---:B------:R-:W-:Y:S02]  /*c100*/  LOP3.LUT R5, R20.reuse, 0x1f8, RZ, 0xc0, !PT ;  /* 0x000001f814057812 */ /* 0x040fe400078ec0ff */
[----:B------:R-:W-:Y:S02]  /*c110*/  LOP3.LUT R20, R20, 0x38, RZ, 0xc0, !PT ;  /* 0x0000003814147812 */ /* 0x000fe400078ec0ff */
[----:B------:R-:W-:Y:S02]  /*c120*/  LEA.HI.X R3, R4, UR5, R3, 0x1, P0 ;  /* 0x0000000504037c11 */ /* 0x000fe400080f0c03 */
[----:B------:R-:W-:Y:S01]  /*c130*/  ISETP.GE.AND P0, PT, R20, UR4, PT ;  /* 0x0000000414007c0c */ /* 0x000fe2000bf06270 */
[----:B------:R-:W-:Y:S01]  /*c140*/  UMOV UR4, 0xffffffff ;  /* 0xffffffff00047882 */ /* 0x000fe20000000000 */
[----:B------:R-:W-:-:S04]  /*c150*/  LOP3.LUT R5, R5, 0x38, R2, 0x78, !PT ;  /* 0x0000003805057812 */ /* 0x000fc800078e7802 */
[----:B------:R-:W-:Y:S01]  /*c160*/  LOP3.LUT R10, R5, 0x200, R10, 0xf8, !PT ;  /* 0x00000200050a7812 */ /* 0x000fe200078ef80a */
[----:B------:R-:W-:Y:S06]  /*c170*/  BRA.DIV UR4, `(.L_x_1903) ;  /* 0x0000002604247947 */ /* 0x000fec000b800000 */
[----:B------:R-:W1:Y:S01]  /*c180*/  SHFL.IDX PT, R14, R8, RZ, 0x181f ;  /* 0x00181fff080e7589 */ /* 0x000e6200000e0000 */
[----:B------:R-:W-:Y:S01]  /*c190*/  ULDC UR4, c[0x0][0x288] ;  /* 0x0000a20000047ab9 */ /* 0x000fe20000000800 */
[----:B------:R-:W-:Y:S02]  /*c1a0*/  IMAD R9, R9, 0xc0, R12 ;  /* 0x000000c009097824 */ /* 0x000fe400078e020c */
        /* <DEDUP_REMOVED lines=8> */
[----:B-1----:R-:W-:-:S04]  /*c230*/  @!P1 LEA R14, P2, R20, R14, 0x1 ;  /* 0x0000000e140e9211 */ /* 0x002fc800078408ff */
[----:B--2---:R-:W-:Y:S01]  /*c240*/  @!P1 IADD3.X R5, RZ, R4, RZ, P2, !PT ;  /* 0x00000004ff059210 */ /* 0x004fe200017fe4ff */
[----:B------:R-:W-:Y:S02]  /*c250*/  @!P1 IMAD.MOV.U32 R4, RZ, RZ, R14 ;  /* 0x000000ffff049224 */ /* 0x000fe400078e000e */
[----:B------:R-:W1:Y:S04]  /*c260*/  SHFL.IDX PT, R14, R8, 0x1, 0x181f ;  /* 0x00381f00080e7f89 */ /* 0x000e6800000e0000 */
[----:B------:R2:W-:Y:S01]  /*c270*/  @!P1 LDGSTS.E.BYPASS.LTC128B.128 [R29+0x8400], desc[UR46][R4.64], !P0 ;  /* 0x08400000041d9fae */ /* 0x0005e2000c101d6e */
[----:B------:R-:W-:Y:S01]  /*c280*/  ISETP.GE.AND P1, PT, R11, R0, PT ;  /* 0x000000000b00720c */ /* 0x000fe20003f26270 */
[----:B------:R-:W-:-:S05]  /*c290*/  VIADD R11, R9, 0x20 ;  /* 0x00000020090b7836 */ /* 0x000fca0000000000 */
[----:B------:R-:W-:Y:S01]  /*c2a0*/  ISETP.GE.AND P2, PT, R11, R0, PT ;  /* 0x000000000b00720c */ /* 0x000fe20003f46270 */
[----:B------:R-:W-:-:S06]  /*c2b0*/  VIADD R11, R9, 0x30 ;  /* 0x00000030090b7836 */ /* 0x000fcc0000000000 */
[----:B--2---:R-:W-:Y:S02]  /*c2c0*/  @!P1 LEA R29, R10, UR38, 0x1 ;  /* 0x000000260a1d9c11 */ /* 0x004fe4000f8e08ff */
[C---:B-1----:R-:W-:Y:S02]  /*c2d0*/  @!P1 LEA R4, P3, R20.reuse, R14, 0x1 ;  /* 0x0000000e14049211 */ /* 0x042fe400078608ff */
[----:B------:R-:W1:Y:S03]  /*c2e0*/  SHFL.IDX PT, R14, R8, 0x3, 0x181f ;  /* 0x00781f00080e7f89 */ /* 0x000e6600000e0000 */
[----:B------:R-:W-:Y:S02]  /*c2f0*/  @!P1 IMAD.X R5, RZ, RZ, R22, P3 ;  /* 0x000000ffff059224 */ /* 0x000fe400018e0616 */
[----:B------:R-:W2:Y:S04]  /*c300*/  SHFL.IDX PT, R22, R7, 0x3, 0x181f ;  /* 0x00781f0007167f89 */ /* 0x000ea800000e0000 */
[----:B------:R3:W-:Y:S02]  /*c310*/  @!P1 LDGSTS.E.BYPASS.LTC128B.128 [R29+0x8c00], desc[UR46][R4.64], !P0 ;  /* 0x08c00000041d9fae */ /* 0x0007e4000c101d6e */
[----:B---3--:R-:W-:-:S02]  /*c320*/  @!P2 LEA R4, P1, R20, R28, 0x1 ;  /* 0x0000001c1404a211 */ /* 0x008fc400078208ff */
[----:B------:R-:W3:Y:S01]  /*c330*/  SHFL.IDX PT, R29, R8, 0x4, 0x181f ;  /* 0x00981f00081d7f89 */ /* 0x000ee200000e0000 */
[----:B------:R-:W-:Y:S02]  /*c340*/  @!P2 LEA R28, R10, UR38, 0x1 ;  /* 0x000000260a1cac11 */ /* 0x000fe4000f8e08ff */
[----:B------:R-:W-:Y:S02]  /*c350*/  @!P2 IADD3.X R5, RZ, R21, RZ, P1, !PT ;  /* 0x00000015ff05a210 */ /* 0x000fe40000ffe4ff */
[----:B------:R-:W-:Y:S01]  /*c360*/  ISETP.GE.AND P1, PT, R11, R0, PT ;  /* 0x000000000b00720c */ /* 0x000fe20003f26270 */
[----:B------:R-:W4:Y:S01]  /*c370*/  SHFL.IDX PT, R21, R7, 0x4, 0x181f ;  /* 0x00981f0007157f89 */ /* 0x000f2200000e0000 */
[----:B------:R-:W-:-:S03]  /*c380*/  VIADD R11, R9, 0x40 ;  /* 0x00000040090b7836 */ /* 0x000fc60000000000 */
[----:B------:R1:W-:Y:S02]  /*c390*/  @!P2 LDGSTS.E.BYPASS.LTC128B.128 [R28+0x9400], desc[UR46][R4.64], !P0 ;  /* 0x09400000041cafae */ /* 0x0003e4000c101d6e */
[----:B------:R-:W-:Y:S02]  /*c3a0*/  ISETP.GE.AND P2, PT, R11, R0, PT ;  /* 0x000000000b00720c */ /* 0x000fe40003f46270 */
[----:B------:R-:W-:-:S04]  /*c3b0*/  IADD3 R11, R9, 0x50, RZ ;  /* 0x00000050090b7810 */ /* 0x000fc80007ffe0ff */
[----:B-1----:R-:W-:Y:S02]  /*c3c0*/  @!P1 LEA R4, P3, R20, R14, 0x1 ;  /* 0x0000000e14049211 */ /* 0x002fe400078608ff */
[----:B------:R-:W-:Y:S01]  /*c3d0*/  @!P1 LEA R28, R10, UR38, 0x1 ;  /* 0x000000260a1c9c11 */ /* 0x000fe2000f8e08ff */
[----:B------:R-:W1:Y:S02]  /*c3e0*/  SHFL.IDX PT, R14, R8, 0x5, 0x181f ;  /* 0x00b81f00080e7f89 */ /* 0x000e6400000e0000 */
[----:B--2---:R-:W-:Y:S02]  /*c3f0*/  @!P1 IMAD.X R5, RZ, RZ, R22, P3 ;  /* 0x000000ffff059224 */ /* 0x004fe400018e0616 */
[----:B------:R-:W2:Y:S04]  /*c400*/  SHFL.IDX PT, R22, R7, 0x5, 0x181f ;  /* 0x00b81f0007167f89 */ /* 0x000ea800000e0000 */
[----:B------:R3:W-:Y:S02]  /*c410*/  @!P1 LDGSTS.E.BYPASS.LTC128B.128 [R28+0x9c00], desc[UR46][R4.64], !P0 ;  /* 0x09c00000041c9fae */ /* 0x0007e4000c101d6e */
[----:B---3--:R-:W-:-:S02]  /*c420*/  @!P2 LEA R4, P1, R20, R29, 0x1 ;  /* 0x0000001d1404a211 */ /* 0x008fc400078208ff */
[----:B------:R-:W3:Y:S03]  /*c430*/  SHFL.IDX PT, R29, R8, 0x6, 0x181f ;  /* 0x00d81f00081d7f89 */ /* 0x000ee600000e0000 */
[----:B----4-:R-:W-:Y:S01]  /*c440*/  @!P2 IMAD.X R5, RZ, RZ, R21, P1 ;  /* 0x000000ffff05a224 */ /* 0x010fe200008e0615 */
[----:B------:R-:W-:Y:S02]  /*c450*/  @!P2 LEA R21, R10, UR38, 0x1 ;  /* 0x000000260a15ac11 */ /* 0x000fe4000f8e08ff */
[-C--:B------:R-:W-:Y:S01]  /*c460*/  ISETP.GE.AND P1, PT, R11, R0.reuse, PT ;  /* 0x000000000b00720c */ /* 0x080fe20003f26270 */
[----:B------:R-:W-:Y:S02]  /*c470*/  VIADD R11, R9, 0x60 ;  /* 0x00000060090b7836 */ /* 0x000fe40000000000 */
[----:B------:R4:W-:Y:S03]  /*c480*/  @!P2 LDGSTS.E.BYPASS.LTC128B.128 [R21+0xa400], desc[UR46][R4.64], !P0 ;  /* 0x0a4000000415afae */ /* 0x0009e6000c101d6e */
[----:B------:R-:W-:Y:S01]  /*c490*/  ISETP.GE.AND P2, PT, R11, R0, PT ;  /* 0x000000000b00720c */ /* 0x000fe20003f46270 */
[----:B------:R-:W-:Y:S01]  /*c4a0*/  VIADD R11, R9, 0x70 ;  /* 0x00000070090b7836 */ /* 0x000fe20000000000 */
[----:B----4-:R-:W4:Y:S05]  /*c4b0*/  SHFL.IDX PT, R21, R7, 0x6, 0x181f ;  /* 0x00d81f0007157f89 */ /* 0x010f2a00000e0000 */
[----:B-1----:R-:W-:-:S02]  /*c4c0*/  @!P1 LEA R4, P3, R20, R14, 0x1 ;  /* 0x0000000e14049211 */ /* 0x002fc400078608ff */
[----:B------:R-:W1:Y:S04]  /*c4d0*/  SHFL.IDX PT, R14, R8, 0x7, 0x181f ;  /* 0x00f81f00080e7f89 */ /* 0x000e6800000e0000 */
[C---:B------:R-:W-:Y:S01]  /*c4e0*/  @!P2 LEA R28, R10.reuse, UR38, 0x1 ;  /* 0x000000260a1cac11 */ /* 0x040fe2000f8e08ff */
[----:B--2---:R-:W-:Y:S01]  /*c4f0*/  @!P1 IMAD.X R5, RZ, RZ, R22, P3 ;  /* 0x000000ffff059224 */ /* 0x004fe200018e0616 */
[----:B------:R-:W-:Y:S01]  /*c500*/  @!P1 LEA R22, R10, UR38, 0x1 ;  /* 0x000000260a169c11 */ /* 0x000fe2000f8e08ff */
[----:B------:R-:W2:Y:S04]  /*c510*/  SHFL.IDX PT, R7, R7, 0x7, 0x181f ;  /* 0x00f81f0007077f89 */ /* 0x000ea800000e0000 */
[----:B------:R3:W-:Y:S04]  /*c520*/  @!P1 LDGSTS.E.BYPASS.LTC128B.128 [R22+0xac00], desc[UR46][R4.64], !P0 ;  /* 0x0ac0000004169fae */ /* 0x0007e8000c101d6e */
[----:B------:R-:W-:Y:S01]  /*c530*/  SHFL.IDX PT, R8, R3, 0x1, 0x181f ;  /* 0x00381f0003087f89 */ /* 0x000fe200000e0000 */
[----:B---3--:R-:W-:-:S03]  /*c540*/  @!P2 LEA R4, P1, R20, R29, 0x1 ;  /* 0x0000001d1404a211 */ /* 0x008fc600078208ff */
[----:B------:R-:W3:Y:S02]  /*c550*/  SHFL.IDX PT, R29, R6, RZ, 0x181f ;  /* 0x00181fff061d7589 */ /* 0x000ee400000e0000 */
[----:B----4-:R-:W-:Y:S01]  /*c560*/  @!P2 IMAD.X R5, RZ, RZ, R21, P1 ;  /* 0x000000ffff05a224 */ /* 0x010fe200008e0615 */
[----:B------:R-:W-:Y:S01]  /*c570*/  ISETP.GE.AND P1, PT, R11, R0, PT ;  /* 0x000000000b00720c */ /* 0x000fe20003f26270 */
[----:B------:R-:W4:Y:S01]  /*c580*/  SHFL.IDX PT, R21, R3, RZ, 0x181f ;  /* 0x00181fff03157589 */ /* 0x000f2200000e0000 */
[----:B------:R-:W-:-:S03]  /*c590*/  IADD3 R11, R9, 0x80, RZ ;  /* 0x00000080090b7810 */ /* 0x000fc60007ffe0ff */
[----:B------:R1:W-:Y:S01]  /*c5a0*/  @!P2 LDGSTS.E.BYPASS.LTC128B.128 [R28+0xb400], desc[UR46][R4.64], !P0 ;  /* 0x0b400000041cafae */ /* 0x0003e2000c101d6e */
[----:B------:R-:W-:Y:S01]  /*c5b0*/  ISETP.GE.AND P2, PT, R11, R0, PT ;  /* 0x000000000b00720c */ /* 0x000fe20003f46270 */
[----:B------:R-:W-:-:S06]  /*c5c0*/  VIADD R11, R9, 0xa0 ;  /* 0x000000a0090b7836 */ /* 0x000fcc0000000000 */
[----:B------:R-:W-:Y:S02]  /*c5d0*/  @!P1 LEA R22, R10, UR38, 0x1 ;  /* 0x000000260a169c11 */ /* 0x000fe4000f8e08ff */
[----:B-1----:R-:W-:Y:S02]  /*c5e0*/  @!P1 LEA R4, P3, R20, R14, 0x1 ;  /* 0x0000000e14049211 */ /* 0x002fe400078608ff */
[----:B------:R-:W1:Y:S03]  /*c5f0*/  SHFL.IDX PT, R14, R6, 0x1, 0x181f ;  /* 0x00381f00060e7f89 */ /* 0x000e6600000e0000 */
[----:B--2---:R-:W-:Y:S02]  /*c600*/  @!P1 IMAD.X R5, RZ, RZ, R7, P3 ;  /* 0x000000ffff059224 */ /* 0x004fe400018e0607 */
[----:B------:R-:W-:-:S03]  /*c610*/  VIADD R7, R9, 0x90 ;  /* 0x0000009009077836 */ /* 0x000fc60000000000 */
[----:B------:R3:W-:Y:S02]  /*c620*/  @!P1 LDGSTS.E.BYPASS.LTC128B.128 [R22+0xbc00], desc[UR46][R4.64], !P0 ;  /* 0x0bc0000004169fae */ /* 0x0007e4000c101d6e */
[----:B---3--:R-:W-:Y:S02]  /*c630*/  @!P2 LEA R4, P1, R20, R29, 0x1 ;  /* 0x0000001d1404a211 */ /* 0x008fe400078208ff */
[----:B------:R-:W-:-:S03]  /*c640*/  @!P2 LEA R29, R10, UR38, 0x1 ;  /* 0x000000260a1dac11 */ /* 0x000fc6000f8e08ff */
[----:B----4-:R-:W-:Y:S01]  /*c650*/  @!P2 IMAD.X R5, RZ, RZ, R21, P1 ;  /* 0x000000ffff05a224 */ /* 0x010fe200008e0615 */
[-C--:B------:R-:W-:Y:S01]  /*c660*/  ISETP.GE.AND P1, PT, R7, R0.reuse, PT ;  /* 0x000000000700720c */ /* 0x080fe20003f26270 */
[----:B------:R-:W2:Y:S04]  /*c670*/  SHFL.IDX PT, R21, R6, 0x2, 0x181f ;  /* 0x00581f0006157f89 */ /* 0x000ea800000e0000 */
[----:B------:R-:W3:Y:S04]  /*c680*/  SHFL.IDX PT, R7, R3, 0x2, 0x181f ;  /* 0x00581f0003077f89 */ /* 0x000ee800000e0000 */
[----:B------:R1:W-:Y:S01]  /*c690*/  @!P2 LDGSTS.E.BYPASS.LTC128B.128 [R29+0xc400], desc[UR46][R4.64], !P0 ;  /* 0x0c400000041dafae */ /* 0x0003e2000c101d6e */
[----:B------:R-:W-:-:S03]  /*c6a0*/  ISETP.GE.AND P2, PT, R11, R0, PT ;  /* 0x000000000b00720c */ /* 0x000fc60003f46270 */
[----:B------:R-:W4:Y:S01]  /*c6b0*/  SHFL.IDX PT, R3, R3, 0x3, 0x181f ;  /* 0x00781f0003037f89 */ /* 0x000f2200000e0000 */
[----:B-1----:R-:W-:Y:S02]  /*c6c0*/  @!P1 LEA R4, P3, R20, R14, 0x1 ;  /* 0x0000000e14049211 */ /* 0x002fe400078608ff */
[----:B------:R-:W-:Y:S01]  /*c6d0*/  @!P1 LEA R29, R10, UR38, 0x1 ;  /* 0x000000260a1d9c11 */ /* 0x000fe2000f8e08ff */
[----:B------:R1:W0:Y:S01]  /*c6e0*/  SHFL.IDX PT, R14, R6, 0x3, 0x181f ;  /* 0x00781f00060e7f89 */ /* 0x00022200000e0000 */
[----:B------:R-:W-:-:S05]  /*c6f0*/  @!P1 IADD3.X R5, RZ, R8, RZ, P3, !PT ;  /* 0x00000008ff059210 */ /* 0x000fca0001ffe4ff */
[----:B------:R2:W-:Y:S02]  /*c700*/  @!P1 LDGSTS.E.BYPASS.LTC128B.128 [R29+0xcc00], desc[UR46][R4.64], !P0 ;  /* 0x0cc00000041d9fae */ /* 0x0005e4000c101d6e */
[----:B--2---:R-:W-:-:S05]  /*c710*/  @!P2 LEA R4, P1, R20, R21, 0x1 ;  /* 0x000000151404a211 */ /* 0x004fca00078208ff */
[----:B---3--:R-:W-:Y:S01]  /*c720*/  @!P2 IMAD.X R5, RZ, RZ, R7, P1 ;  /* 0x000000ffff05a224 */ /* 0x008fe200008e0607 */
[----:B------:R-:W-:-:S05]  /*c730*/  @!P2 LEA R7, R10, UR38, 0x1 ;  /* 0x000000260a07ac11 */ /* 0x000fca000f8e08ff */
[----:B0---4-:R1:W-:Y:S02]  /*c740*/  @!P2 LDGSTS.E.BYPASS.LTC128B.128 [R7+0xd400], desc[UR46][R4.64], !P0 ;  /* 0x0d4000000407afae */ /* 0x0113e4000c101d6e */
.L_x_1993:
[----:B------:R-:W-:-:S05]  /*c750*/  VIADD R9, R9, 0xb0 ;  /* 0x000000b009097836 */ /* 0x000fca0000000000 */
[----:B------:R-:W-:Y:S01]  /*c760*/  ISETP.GE.AND P1, PT, R9, R0, PT ;  /* 0x000000000900720c */ /* 0x000fe20003f26270 */
[----:B------:R-:W-:-:S05]  /*c770*/  IMAD.MOV.U32 R0, RZ, RZ, 0x1 ;  /* 0x00000001ff007424 */ /* 0x000fca00078e00ff */
[----:B------:R-:W-:-:S07]  /*c780*/  SHF.L.U32 R0, R0, 0x1f, RZ ;  /* 0x0000001f00007819 */ /* 0x000fce00000006ff */
[----:B------:R-:W-:-:S05]  /*c790*/  @!P1 LEA R20, P2, R20, R14, 0x1 ;  /* 0x0000000e14149211 */ /* 0x000fca00078408ff */
[----:B------:R-:W-:Y:S01]  /*c7a0*/  @!P1 IMAD.X R21, RZ, RZ, R3, P2 ;  /* 0x000000ffff159224 */ /* 0x000fe200010e0603 */
[----:B------:R-:W-:-:S05]  /*c7b0*/  @!P1 LEA R3, R10, UR38, 0x1 ;  /* 0x000000260a039c11 */ /* 0x000fca000f8e08ff */
        /* <DEDUP_REMOVED lines=9> */
[----:B0-----:R-:W-:-:S04]  /*c850*/  IADD3 R3, R19, -0x2, RZ ;  /* 0xfffffffe13037810 */ /* 0x001fc80007ffe0ff */
[----:B------:R-:W-:Y:S01]  /*c860*/  ISETP.GE.AND P1, PT, R3, UR39, PT ;  /* 0x0000002703007c0c */ /* 0x000fe2000bf26270 */
[----:B------:R-:W0:Y:S02]  /*c870*/  SYNCS.PHASECHK.TRANS64.TRYWAIT P0, [UR38+0x16820], R0 ;  /* 0x01682000ff0075a7 */ /* 0x000e240008000166 */
[----:B0-----:R-:W-:Y:S10]  /*c880*/  @!P0 BRA `(.L_x_1904) ;  /* 0x0000002800f88947 */ /* 0x001ff40003800000 */
.L_x_1994:
[----:B------:R-:W-:Y:S02]  /*c890*/  IMAD.MOV.U32 R12, RZ, RZ, 0x1 ;  /* 0x00000001ff0c7424 */ /* 0x000fe400078e00ff */
[----:B0-----:R-:W-:Y:S01]  /*c8a0*/  IMAD.MOV.U32 R0, RZ, RZ, RZ ;  /* 0x000000ffff007224 */ /* 0x001fe200078e00ff */
[----:B------:R-:W-:Y:S06]  /*c8b0*/  @!P1 BRA `(.L_x_1905) ;  /* 0x0000001000e09947 */ /* 0x000fec0003800000 */
[----:B------:R-:W-:Y:S01]  /*c8c0*/  UIADD3 UR4, UR40, 0x1, URZ ;  /* 0x0000000128047890 */ /* 0x000fe2000fffe03f */
[----:B-1----:R-:W-:Y:S01]  /*c8d0*/  LOP3.LUT R4, RZ, UR39, RZ, 0x33, !PT ;  /* 0x00000027ff047c12 */ /* 0x002fe2000f8e33ff */
[----:B------:R-:W-:Y:S01]  /*c8e0*/  IMAD.MOV.U32 R6, RZ, RZ, R24 ;  /* 0x000000ffff067224 */ /* 0x000fe200078e0018 */
[----:B------:R-:W-:Y:S01]  /*c8f0*/  LOP3.LUT R8, R2, 0x1f, RZ, 0xc0, !PT ;  /* 0x0000001f02087812 */ /* 0x000fe200078ec0ff */
[----:B------:R-:W-:Y:S01]  /*c900*/  UIMAD UR4, UR4, UR43, URZ ;  /* 0x0000002b040472a4 */ /* 0x000fe2000f8e023f */
[----:B------:R-:W-:-:S03]  /*c910*/  MOV R12, 0x1 ;  /* 0x00000001000c7802 */ /* 0x000fc60000000f00 */
[----:B------:R-:W-:-:S04]  /*c920*/  UISETP.LT.AND UP0, UPT, UR41, UR4, UPT ;  /* 0x000000042900728c */ /* 0x000fc8000bf01270 */
[----:B------:R-:W-:-:S06]  /*c930*/  USEL UR4, UR41, UR4, UP0 ;  /* 0x0000000429047287 */ /* 0x000fcc0008000000 */
[----:B------:R-:W-:-:S05]  /*c940*/  IMAD R5, RZ, RZ, -UR4 ;  /* 0x80000004ff057e24 */ /* 0x000fca000f8e02ff */
[----:B------:R-:W-:-:S04]  /*c950*/  VIADDMNMX R4, R5, 0x1, R4, !PT ;  /* 0x0000000105047846 */ /* 0x000fc80007800104 */
[----:B------:R-:W-:Y:S02]  /*c960*/  R2UR UR5, R4 ;  /* 0x00000000040572ca */ /* 0x000fe400000e0000 */
[----:B------:R-:W-:-:S11]  /*c970*/  LOP3.LUT R4, RZ, UR4, RZ, 0x33, !PT ;  /* 0x00000004ff047c12 */ /* 0x000fd6000f8e33ff */
[----:B------:R-:W-:Y:S02]  /*c980*/  UIADD3 UR6, UR5, -0x2, URZ ;  /* 0xfffffffe05067890 */ /* 0x000fe4000fffe03f */
[----:B------:R-:W-:-:S04]  /*c990*/  UIADD3 UR4, UR4, UR5, URZ ;  /* 0x0000000504047290 */ /* 0x000fc8000fffe03f */
[----:B------:R-:W-:Y:S02]  /*c9a0*/  ISETP.NE.AND P0, PT, R4, UR6, PT ;  /* 0x0000000604007c0c */ /* 0x000fe4000bf05270 */
[----:B------:R-:W-:-:S05]  /*c9b0*/  IMAD.U32 R9, RZ, RZ, UR4 ;  /* 0x00000004ff097e24 */ /* 0x000fca000f8e00ff */
[----:B------:R-:W-:-:S06]  /*c9c0*/  LOP3.LUT R9, R9, 0x1, RZ, 0xc0, !PT ;  /* 0x0000000109097812 */ /* 0x000fcc00078ec0ff */
[----:B------:R-:W-:Y:S05]  /*c9d0*/  @!P0 BRA `(.L_x_1906) ;  /* 0x0000000c001c8947 */ /* 0x000fea0003800000 */
[----:B------:R-:W-:Y:S01]  /*c9e0*/  R2UR UR5, R9 ;  /* 0x00000000090572ca */ /* 0x000fe200000e0000 */
[----:B------:R-:W-:Y:S01]  /*c9f0*/  BSSY B0, `(.L_x_1906) ;  /* 0x00000c5000007945 */ /* 0x000fe20003800000 */
[----:B------:R-:W-:Y:S02]  /*ca00*/  IMAD.MOV.U32 R10, RZ, RZ, 0x1 ;  /* 0x00000001ff0a7424 */ /* 0x000fe400078e00ff */
[----:B------:R-:W-:-:S09]  /*ca10*/  IMAD.MOV.U32 R6, RZ, RZ, R24 ;  /* 0x000000ffff067224 */ /* 0x000fd200078e0018 */
[----:B------:R-:W-:-:S06]  /*ca20*/  UIADD3 UR4, UR4, -UR5, URZ ;  /* 0x8000000504047290 */ /* 0x000fcc000fffe03f */
[----:B------:R-:W-:-:S07]  /*ca30*/  IMAD.U32 R11, RZ, RZ, UR4 ;  /* 0x00000004ff0b7e24 */ /* 0x000fce000f8e00ff */
.L_x_1933:
[----:B------:R-:W-:Y:S01]  /*ca40*/  ISETP.NE.AND P0, PT, R27, RZ, PT ;  /* 0x000000ff1b00720c */ /* 0x000fe20003f05270 */
[----:B------:R-:W-:Y:S01]  /*ca50*/  BSSY B1, `(.L_x_1907) ;  /* 0x000005c000017945 */ /* 0x000fe20003800000 */
[----:B------:R-:W-:-:S04]  /*ca60*/  IADD3 R11, R11, -0x2, RZ ;  /* 0xfffffffe0b0b7810 */ /* 0x000fc80007ffe0ff */
[----:B------:R-:W-:-:S07]  /*ca70*/  ISETP.NE.AND P1, PT, R11, RZ, PT ;  /* 0x000000ff0b00720c */ /* 0x000fce0003f25270 */
[----:B------:R-:W-:Y:S06]  /*ca80*/  @!P0 BRA `(.L_x_1908) ;  /* 0x0000000400608947 */ /* 0x000fec0003800000 */
[----:B------:R-:W-:Y:S01]  /*ca90*/  ISETP.NE.AND P0, PT, R26, RZ, PT ;  /* 0x000000ff1a00720c */ /* 0x000fe20003f05270 */
[----:B------:R-:W-:Y:S01]  /*caa0*/  IMAD.MOV.U32 R14, RZ, RZ, R3 ;  /* 0x000000ffff0e7224 */ /* 0x000fe200078e0003 */
        /* <DEDUP_REMOVED lines=21> */
.L_x_1909:
[----:B------:R-:W1:Y:S01]  /*cc00*/  SYNCS.PHASECHK.TRANS64.TRYWAIT P0, [UR38+0x16848], R12 ;  /* 0x0168480cff0075a7 */ /* 0x000e620008000166 */
[----:B------:R-:W-:Y:S01]  /*cc10*/  BSSY B2, `(.L_x_1910) ;  /* 0x0000003000027945 */ /* 0x000fe20003800000 */
[----:B------:R-:W-:-:S03]  /*cc20*/  ISETP.NE.AND P2, PT, R17, RZ, PT ;  /* 0x000000ff1100720c */ /* 0x000fc60003f45270 */
[----:B-1----:R-:W-:Y:S10]  /*cc30*/  @!P0 BRA `(.L_x_1911) ;  /* 0x0000002800248947 */ /* 0x002ff40003800000 */
.L_x_1995:
[----:B------:R-:W-:Y:S05]  /*cc40*/  BSYNC B2 ;  /* 0x0000000000027941 */ /* 0x000fea0003800000 */
.L_x_1910:
[----:B------:R-:W-:Y:S04]  /*cc50*/  BSSY B2, `(.L_x_1912) ;  /* 0x0000007000027945 */ /* 0x000fe80003800000 */
[----:B------:R-:W-:Y:S05]  /*cc60*/  @P2 BRA `(.L_x_1913) ;  /* 0x0000000000142947 */ /* 0x000fea0003800000 */
[----:B------:R-:W-:Y:S01]  /*cc70*/  ISETP.NE.AND P0, PT, R8, RZ, PT ;  /* 0x000000ff0800720c */ /* 0x000fe20003f05270 */
[----:B0-----:R-:W-:-:S04]  /*cc80*/  IMAD.MOV.U32 R4, RZ, RZ, 0x4000 ;  /* 0x00004000ff047424 */ /* 0x001fc800078e00ff */
[----:B------:R1:W-:Y:S08]  /*cc90*/  SYNCS.ARRIVE.TRANS64 RZ, [UR38+0x16838], R4 ;  /* 0x01683804ffff79a7 */ /* 0x0003f00008000026 */
[----:B-1----:R-:W-:Y:S05]  /*cca0*/  @!P0 BRA `(.L_x_1913) ;  /* 0x0000000000048947 */ /* 0x002fea0003800000 */
[----:B------:R-:W-:Y:S01]  /*ccb0*/  BPT.TRAP 0x1 ;  /* 0x000000040000795c */ /* 0x000fe20000300000 */
.L_x_1913:
[----:B------:R-:W-:Y:S05]  /*ccc0*/  BSYNC B2 ;  /* 0x0000000000027941 */ /* 0x000fea0003800000 */
.L_x_1912:
        /* <DEDUP_REMOVED lines=11> */
.L_x_1914:
        /* <DEDUP_REMOVED lines=10> */
.L_x_1996:
[----:B------:R-:W-:Y:S05]  /*ce20*/  BSYNC B2 ;  /* 0x0000000000027941 */ /* 0x000fea0003800000 */
.L_x_1915:
[----:B------:R-:W-:Y:S01]  /*ce30*/  BSSY B2, `(.L_x_1917) ;  /* 0x0000009000027945 */ /* 0x000fe20003800000 */
[----:B------:R-:W-:Y:S01]  /*ce40*/  IMAD.MOV.U32 R4, RZ, RZ, 0x0 ;  /* 0x00000000ff047424 */ /* 0x000fe200078e00ff */
[----:B0-----:R-:W-:Y:S02]  /*ce50*/  MOV R5, 0x14f00000 ;  /* 0x14f0000000057802 */ /* 0x001fe40000000f00 */
[----:B------:R-:W-:Y:S05]  /*ce60*/  @P2 BRA `(.L_x_1918) ;  /* 0x0000000000142947 */ /* 0x000fea0003800000 */
[----:B------:R-:W-:Y:S01]  /*ce70*/  ISETP.NE.AND P0, PT, R8, RZ, PT ;  /* 0x000000ff0800720c */ /* 0x000fe20003f05270 */
[----:B------:R-:W-:-:S04]  /*ce80*/  IMAD.MOV.U32 R12, RZ, RZ, 0x4000 ;  /* 0x00004000ff0c7424 */ /* 0x000fc800078e00ff */
[----:B------:R0:W-:Y:S08]  /*ce90*/  SYNCS.ARRIVE.TRANS64 RZ, [UR38+0x16850], R12 ;  /* 0x0168500cffff79a7 */ /* 0x0001f00008000026 */
[----:B0-----:R-:W-:Y:S05]  /*cea0*/  @!P0 BRA `(.L_x_1918) ;  /* 0x0000000000048947 */ /* 0x001fea0003800000 */
[----:B------:R-:W-:Y:S01]  /*ceb0*/  BPT.TRAP 0x1 ;  /* 0x000000040000795c */ /* 0x000fe20000300000 */
.L_x_1918:
[----:B------:R-:W-:Y:S05]  /*cec0*/  BSYNC B2 ;  /* 0x0000000000027941 */ /* 0x000fea0003800000 */
.L_x_1917:
        /* <DEDUP_REMOVED lines=10> */
.L_x_1919:
        /* <DEDUP_REMOVED lines=10> */
.L_x_1908:
[----:B------:R-:W-:Y:S05]  /*d010*/  BSYNC B1 ;  /* 0x0000000000017941 */ /* 0x000fea0003800000 */
.L_x_1907:
[----:B------:R-:W-:Y:S01]  /*d020*/  ISETP.NE.AND P0, PT, R27, RZ, PT ;  /* 0x000000ff1b00720c */ /* 0x000fe20003f05270 */
[----:B------:R-:W-:Y:S01]  /*d030*/  BSSY B1, `(.L_x_1920) ;  /* 0x000005d000017945 */ /* 0x000fe20003800000 */
[----:B------:R-:W-:-:S11]  /*d040*/  LOP3.LUT R12, R10, 0x1, RZ, 0x3c, !PT ;  /* 0x000000010a0c7812 */ /* 0x000fd600078e3cff */
        /* <DEDUP_REMOVED lines=24> */
.L_x_1922:
[----:B------:R-:W1:Y:S01]  /*d1d0*/  SYNCS.PHASECHK.TRANS64.TRYWAIT P0, [UR38+0x16840], R14 ;  /* 0x0168400eff0075a7 */ /* 0x000e620008000166 */
[----:B------:R-:W-:Y:S01]  /*d1e0*/  BSSY B2, `(.L_x_1923) ;  /* 0x0000003000027945 */ /* 0x000fe20003800000 */
[----:B------:R-:W-:-:S03]  /*d1f0*/  ISETP.NE.AND P2, PT, R17, RZ, PT ;  /* 0x000000ff1100720c */ /* 0x000fc60003f45270 */
[----:B-1----:R-:W-:Y:S10]  /*d200*/  @!P0 BRA `(.L_x_1924) ;  /* 0x0000002000e08947 */ /* 0x002ff40003800000 */
.L_x_1997:
[----:B------:R-:W-:Y:S05]  /*d210*/  BSYNC B2 ;  /* 0x0000000000027941 */ /* 0x000fea0003800000 */
.L_x_1923:
[----:B------:R-:W-:Y:S04]  /*d220*/  BSSY B2, `(.L_x_1925) ;  /* 0x0000007000027945 */ /* 0x000fe80003800000 */
[----:B------:R-:W-:Y:S05]  /*d230*/  @P2 BRA `(.L_x_1926) ;  /* 0x0000000000142947 */ /* 0x000fea0003800000 */
[----:B------:R-:W-:Y:S02]  /*d240*/  ISETP.NE.AND P0, PT, R8, RZ, PT ;  /* 0x000000ff0800720c */ /* 0x000fe40003f05270 */
[----:B0-----:R-:W-:-:S04]  /*d250*/  MOV R4, 0x4000 ;  /* 0x0000400000047802 */ /* 0x001fc80000000f00 */
[----:B------:R1:W-:Y:S07]  /*d260*/  SYNCS.ARRIVE.TRANS64 RZ, [UR38+0x16830], R4 ;  /* 0x01683004ffff79a7 */ /* 0x0003ee0008000026 */
[----:B------:R-:W-:Y:S05]  /*d270*/  @!P0 BRA `(.L_x_1926) ;  /* 0x0000000000048947 */ /* 0x000fea0003800000 */
[----:B------:R-:W-:Y:S01]  /*d280*/  BPT.TRAP 0x1 ;  /* 0x000000040000795c */ /* 0x000fe20000300000 */
.L_x_1926:
[----:B------:R-:W-:Y:S05]  /*d290*/  BSYNC B2 ;  /* 0x0000000000027941 */ /* 0x000fea0003800000 */
.L_x_1925:
[----:B------:R-:W-:Y:S01]  /*d2a0*/  IMAD.MOV.U32 R7, RZ, RZ, RZ ;  /* 0x000000ffff077224 */ /* 0x000fe200078e00ff */
[----:B------:R-:W-:Y:S01]  /*d2b0*/  ULDC.64 UR4, c[0x0][0x198] ;  /* 0x0000660000047ab9 */ /* 0x000fe20000000a00 */
[----:B------:R-:W-:Y:S01]  /*d2c0*/  PLOP3.LUT P0, PT, PT, PT, PT, 0x80, 0x0 ;  /* 0x000000000000781c */ /* 0x000fe20003f0f070 */
[----:B------:R-:W-:Y:S01]  /*d2d0*/  UIADD3 UR4, UP0, UR4, 0x370, URZ ;  /* 0x0000037004047890 */ /* 0x000fe2000ff1e03f */
[----:B01----:R-:W-:Y:S01]  /*d2e0*/  IMAD.SHL.U32 R4, R13, 0x80, RZ ;  /* 0x000000800d047824 */ /* 0x003fe200078e00ff */
[----:B------:R-:W-:Y:S01]  /*d2f0*/  R2UR UR10, R7 ;  /* 0x00000000070a72ca */ /* 0x000fe200000e0000 */
[----:B------:R-:W-:Y:S02]  /*d300*/  UIADD3 UR8, UR38, 0xe400, URZ ;  /* 0x0000e40026087890 */ /* 0x000fe4000fffe03f */
[----:B------:R-:W-:Y:S02]  /*d310*/  UIADD3 UR9, UR38, 0x16830, URZ ;  /* 0x0001683026097890 */ /* 0x000fe4000fffe03f */
[----:B------:R-:W-:Y:S01]  /*d320*/  UIADD3.X UR5, URZ, UR5, URZ, UP0, !UPT ;  /* 0x000000053f057290 */ /* 0x000fe200087fe43f */
[----:B------:R-:W-:Y:S01]  /*d330*/  UMOV UR6, 0x0 ;  /* 0x0000000000067882 */ /* 0x000fe20000000000 */
[----:B------:R-:W-:-:S10]  /*d340*/  UMOV UR7, 0x14f00000 ;  /* 0x14f0000000077882 */ /* 0x000fd40000000000 */
.L_x_1927:
        /* <DEDUP_REMOVED lines=12> */
.L_x_1998:
[----:B------:R-:W-:Y:S05]  /*d410*/  BSYNC B2 ;  /* 0x0000000000027941 */ /* 0x000fea0003800000 */
.L_x_1928:
[----:B------:R-:W-:Y:S01]  /*d420*/  BSSY B2, `(.L_x_1930) ;  /* 0x0000009000027945 */ /* 0x000fe20003800000 */
[----:B0-----:R-:W-:Y:S02]  /*d430*/  IMAD.MOV.U32 R4, RZ, RZ, 0x0 ;  /* 0x00000000ff047424 */ /* 0x001fe400078e00ff */
[----:B------:R-:W-:Y:S01]  /*d440*/  IMAD.MOV.U32 R5, RZ, RZ, 0x14f00000 ;  /* 0x14f00000ff057424 */ /* 0x000fe200078e00ff */
[----:B------:R-:W-:Y:S06]  /*d450*/  @P2 BRA `(.L_x_1931) ;  /* 0x0000000000142947 */ /* 0x000fec0003800000 */
[----:B------:R-:W-:Y:S02]  /*d460*/  ISETP.NE.AND P0, PT, R8, RZ, PT ;  /* 0x000000ff0800720c */ /* 0x000fe40003f05270 */
[----:B------:R-:W-:-:S04]  /*d470*/  MOV R10, 0x4000 ;  /* 0x00004000000a7802 */ /* 0x000fc80000000f00 */
[----:B------:R0:W-:Y:S07]  /*d480*/  SYNCS.ARRIVE.TRANS64 RZ, [UR38+0x16858], R10 ;  /* 0x0168580affff79a7 */ /* 0x0001ee0008000026 */
[----:B------:R-:W-:Y:S05]  /*d490*/  @!P0 BRA `(.L_x_1931) ;  /* 0x0000000000048947 */ /* 0x000fea0003800000 */
[----:B------:R-:W-:Y:S01]  /*d4a0*/  BPT.TRAP 0x1 ;  /* 0x000000040000795c */ /* 0x000fe20000300000 */
.L_x_1931:
[----:B------:R-:W-:Y:S05]  /*d4b0*/  BSYNC B2 ;  /* 0x0000000000027941 */ /* 0x000fea0003800000 */
.L_x_1930:
        /* <DEDUP_REMOVED lines=10> */
.L_x_1932:
        /* <DEDUP_REMOVED lines=10> */
.L_x_1921:
[----:B------:R-:W-:Y:S05]  /*d600*/  BSYNC B1 ;  /* 0x0000000000017941 */ /* 0x000fea0003800000 */
.L_x_1920:
[----:B------:R-:W-:Y:S01]  /*d610*/  VIADD R3, R3, 0xfffffffe ;  /* 0xfffffffe03037836 */ /* 0x000fe20000000000 */
[----:B0-----:R-:W-:Y:S01]  /*d620*/  MOV R10, R12 ;  /* 0x0000000c000a7202 */ /* 0x001fe20000000f00 */
[----:B------:R-:W-:Y:S06]  /*d630*/  @P1 BRA `(.L_x_1933) ;  /* 0xfffffff400001947 */ /* 0x000fec000383ffff */
[----:B------:R-:W-:Y:S05]  /*d640*/  BSYNC B0 ;  /* 0x0000000000007941 */ /* 0x000fea0003800000 */
.L_x_1906:
        /* <DEDUP_REMOVED lines=28> */
.L_x_1935:
[----:B------:R-:W1:Y:S01]  /*d810*/  SYNCS.PHASECHK.TRANS64.TRYWAIT P0, [UR38+0x16848], R9 ;  /* 0x01684809ff0075a7 */ /* 0x000e620008000166 */
[----:B------:R-:W-:Y:S01]  /*d820*/  BSSY B1, `(.L_x_1936) ;  /* 0x0000003000017945 */ /* 0x000fe20003800000 */
[----:B------:R-:W-:-:S03]  /*d830*/  ISETP.NE.AND P1, PT, R17, RZ, PT ;  /* 0x000000ff1100720c */ /* 0x000fc60003f25270 */
[----:B-1----:R-:W-:Y:S10]  /*d840*/  @!P0 BRA `(.L_x_1937) ;  /* 0x0000001c00808947 */ /* 0x002ff40003800000 */
.L_x_1999:
[----:B------:R-:W-:Y:S05]  /*d850*/  BSYNC B1 ;  /* 0x0000000000017941 */ /* 0x000fea0003800000 */
.L_x_1936:
[----:B------:R-:W-:Y:S04]  /*d860*/  BSSY B1, `(.L_x_1938) ;  /* 0x0000007000017945 */ /* 0x000fe80003800000 */
[----:B------:R-:W-:Y:S05]  /*d870*/  @P1 BRA `(.L_x_1939) ;  /* 0x0000000000141947 */ /* 0x000fea0003800000 */
[----:B------:R-:W-:Y:S01]  /*d880*/  ISETP.NE.AND P0, PT, R8, RZ, PT ;  /* 0x000000ff0800720c */ /* 0x000fe20003f05270 */
[----:B0-----:R-:W-:-:S04]  /*d890*/  IMAD.MOV.U32 R4, RZ, RZ, 0x4000 ;  /* 0x00004000ff047424 */ /* 0x001fc800078e00ff */
[----:B------:R1:W-:Y:S08]  /*d8a0*/  SYNCS.ARRIVE.TRANS64 RZ, [UR38+0x16838], R4 ;  /* 0x01683804ffff79a7 */ /* 0x0003f00008000026 */
[----:B-1----:R-:W-:Y:S05]  /*d8b0*/  @!P0 BRA `(.L_x_1939) ;  /* 0x0000000000048947 */ /* 0x002fea0003800000 */
[----:B------:R-:W-:Y:S01]  /*d8c0*/  BPT.TRAP 0x1 ;  /* 0x000000040000795c */ /* 0x000fe20000300000 */
.L_x_1939:
[----:B------:R-:W-:Y:S05]  /*d8d0*/  BSYNC B1 ;  /* 0x0000000000017941 */ /* 0x000fea0003800000 */
.L_x_1938:
        /* <DEDUP_REMOVED lines=11> */
.L_x_1940:
        /* <DEDUP_REMOVED lines=11> */
.L_x_2000:
[----:B------:R-:W-:Y:S05]  /*da40*/  BSYNC B1 ;  /* 0x0000000000017941 */ /* 0x000fea0003800000 */
.L_x_1941:
[----:B------:R-:W-:Y:S01]  /*da50*/  BSSY B1, `(.L_x_1943) ;  /* 0x0000009000017945 */ /* 0x000fe20003800000 */
[----:B0-----:R-:W-:Y:S01]  /*da60*/  IMAD.MOV.U32 R4, RZ, RZ, 0x0 ;  /* 0x00000000ff047424 */ /* 0x001fe200078e00ff */
[----:B------:R-:W-:Y:S02]  /*da70*/  MOV R5, 0x14f00000 ;  /* 0x14f0000000057802 */ /* 0x000fe40000000f00 */
[----:B------:R-:W-:Y:S05]  /*da80*/  @P1 BRA `(.L_x_1944) ;  /* 0x0000000000141947 */ /* 0x000fea0003800000 */
[----:B------:R-:W-:Y:S01]  /*da90*/  ISETP.NE.AND P0, PT, R8, RZ, PT ;  /* 0x000000ff0800720c */ /* 0x000fe20003f05270 */
[----:B------:R-:W-:-:S04]  /*daa0*/  IMAD.MOV.U32 R9, RZ, RZ, 0x4000 ;  /* 0x00004000ff097424 */ /* 0x000fc800078e00ff */
[----:B------:R0:W-:Y:S08]  /*dab0*/  SYNCS.ARRIVE.TRANS64 RZ, [UR38+0x16850], R9 ;  /* 0x01685009ffff79a7 */ /* 0x0001f00008000026 */
[----:B0-----:R-:W-:Y:S05]  /*dac0*/  @!P0 BRA `(.L_x_1944) ;  /* 0x0000000000048947 */ /* 0x001fea0003800000 */
[----:B------:R-:W-:Y:S01]  /*dad0*/  BPT.TRAP 0x1 ;  /* 0x000000040000795c */ /* 0x000fe20000300000 */
.L_x_1944:
[----:B------:R-:W-:Y:S05]  /*dae0*/  BSYNC B1 ;  /* 0x0000000000017941 */ /* 0x000fea0003800000 */
.L_x_1943:
        /* <DEDUP_REMOVED lines=10> */
.L_x_1945:
        /* <DEDUP_REMOVED lines=10> */
.L_x_1934:
[----:B------:R-:W-:Y:S05]  /*dc30*/  BSYNC B0 ;  /* 0x0000000000007941 */ /* 0x000fea0003800000 */
.L_x_1905:
[----:B------:R-:W-:Y:S01]  /*dc40*/  ISETP.NE.AND P0, PT, R27, RZ, PT ;  /* 0x000000ff1b00720c */ /* 0x000fe20003f05270 */
[----:B------:R-:W-:-:S12]  /*dc50*/  BSSY B0, `(.L_x_1946) ;  /* 0x0000026000007945 */ /* 0x000fd80003800000 */
[----:B------:R-:W-:Y:S05]  /*dc60*/  @!P0 BRA `(.L_x_1947) ;  /* 0x0000000000908947 */ /* 0x000fea0003800000 */
[----:B-1----:R-:W-:Y:S01]  /*dc70*/  LEA R4, R0, UR38, 0x3 ;  /* 0x0000002600047c11 */ /* 0x002fe2000f8e18ff */
[----:B------:R-:W-:Y:S01]  /*dc80*/  BSSY B1, `(.L_x_1948) ;  /* 0x0000005000017945 */ /* 0x000fe20003800000 */
[----:B------:R-:W-:Y:S02]  /*dc90*/  SHF.L.U32 R3, R12, 0x1f, RZ ;  /* 0x0000001f0c037819 */ /* 0x000fe400000006ff */
[----:B------:R-:W-:Y:S02]  /*dca0*/  ISETP.NE.AND P1, PT, R17, RZ, PT ;  /* 0x000000ff1100720c */ /* 0x000fe40003f25270 */
[----:B------:R-:W0:Y:S02]  /*dcb0*/  SYNCS.PHASECHK.TRANS64.TRYWAIT P0, [R4+URZ+0x16860], R3 ;  /* 0x01686003040075a7 */ /* 0x000e24000800017f */
[----:B0-----:R-:W-:Y:S09]  /*dcc0*/  @!P0 BRA `(.L_x_1949) ;  /* 0x0000001800908947 */ /* 0x001ff20003800000 */
.L_x_2001:
[----:B------:R-:W-:Y:S05]  /*dcd0*/  BSYNC B1 ;  /* 0x0000000000017941 */ /* 0x000fea0003800000 */
.L_x_1948:
[----:B------:R-:W-:Y:S04]  /*dce0*/  BSSY B1, `(.L_x_1950) ;  /* 0x0000007000017945 */ /* 0x000fe80003800000 */
[----:B------:R-:W-:Y:S05]  /*dcf0*/  @P1 BRA `(.L_x_1951) ;  /* 0x0000000000141947 */ /* 0x000fea0003800000 */
[----:B------:R-:W-:Y:S02]  /*dd00*/  LOP3.LUT P0, RZ, R2, 0x1f, RZ, 0xc0, !PT ;  /* 0x0000001f02ff7812 */ /* 0x000fe4000780c0ff */
[----:B0-----:R-:W-:-:S04]  /*dd10*/  MOV R3, 0x4000 ;  /* 0x0000400000037802 */ /* 0x001fc80000000f00 */
[----:B------:R1:W-:Y:S07]  /*dd20*/  SYNCS.ARRIVE.TRANS64 RZ, [R4+URZ+0x16850], R3 ;  /* 0x0168500304ff79a7 */ /* 0x0003ee000800003f */
[----:B------:R-:W-:Y:S05]  /*dd30*/  @!P0 BRA `(.L_x_1951) ;  /* 0x0000000000048947 */ /* 0x000fea0003800000 */
[----:B------:R-:W-:Y:S01]  /*dd40*/  BPT.TRAP 0x1 ;  /* 0x000000040000795c */ /* 0x000fe20000300000 */
.L_x_1951:
[----:B------:R-:W-:Y:S05]  /*dd50*/  BSYNC B1 ;  /* 0x0000000000017941 */ /* 0x000fea0003800000 */
.L_x_1950:
        /* <DEDUP_REMOVED lines=13> */
.L_x_1952:
        /* <DEDUP_REMOVED lines=8> */
.L_x_1947:
[----:B------:R-:W-:Y:S05]  /*deb0*/  BSYNC B0 ;  /* 0x0000000000007941 */ /* 0x000fea0003800000 */
.L_x_1946:
[----:B------:R-:W-:Y:S02]  /*dec0*/  VIADD R0, R0, 0x1 ;  /* 0x0000000100007836 */ /* 0x000fe40000000000 */
[----:B01----:R-:W-:-:S03]  /*ded0*/  IMAD.MOV.U32 R4, RZ, RZ, RZ ;  /* 0x000000ffff047224 */ /* 0x003fc600078e00ff */
[----:B------:R-:W-:-:S04]  /*dee0*/  ISETP.NE.AND P0, PT, R0, 0x2, PT ;  /* 0x000000020000780c */ /* 0x000fc80003f05270 */
[----:B------:R-:W-:Y:S02]  /*def0*/  SEL R3, RZ, 0x1, P0 ;  /* 0x00000001ff037807 */ /* 0x000fe40000000000 */
[----:B------:R-:W-:Y:S02]  /*df00*/  SEL R0, R0, RZ, P0 ;  /* 0x000000ff00007207 */ /* 0x000fe40000000000 */
[----:B------:R-:W-:-:S07]  /*df10*/  LOP3.LUT R3, R12, R3, RZ, 0x3c, !PT ;  /* 0x000000030c037212 */ /* 0x000fce00078e3cff */
.L_x_1891:
[----:B------:R-:W0:Y:S01]  /*df20*/  S2R R5, SR_CgaCtaId ;  /* 0x0000000000057919 */ /* 0x000e220000008800 */
[----:B------:R-:W-:Y:S02]  /*df30*/  MOV R2, 0x400 ;  /* 0x0000040000027802 */ /* 0x000fe40000000f00 */
[----:B------:R-:W-:Y:S02]  /*df40*/  SHF.L.U32 R4, R4, 0x1f, RZ ;  /* 0x0000001f04047819 */ /* 0x000fe400000006ff */
[----:B0-----:R-:W-:-:S04]  /*df50*/  LEA R7, R5, R2, 0x18 ;  /* 0x0000000205077211 */ /* 0x001fc800078ec0ff */
[----:B------:R-:W0:Y:S02]  /*df60*/  SYNCS.PHASECHK.TRANS64.TRYWAIT P0, [R7+URZ+0x16820], R4 ;  /* 0x01682004070075a7 */ /* 0x000e24000800017f */
[----:B0-----:R-:W-:Y:S05]  /*df70*/  @!P0 BRA `(.L_x_1953) ;  /* 0x0000001400f88947 */ /* 0x001fea0003800000 */
.L_x_2002:
[----:B------:R-:W-:-:S03]  /*df80*/  UMOV UR4, 0xffffffff ;  /* 0xffffffff00047882 */ /* 0x000fc60000000000 */
[----:B------:R-:W-:Y:S05]  /*df90*/  BRA.DIV UR4, `(.L_x_1954) ;  /* 0x0000001a04047947 */ /* 0x000fea000b800000 */
[----:B------:R1:W2:Y:S02]  /*dfa0*/  SHFL.IDX PT, R14, R16, RZ, 0x1f ;  /* 0x00001fff100e7589 */ /* 0x0002a400000e0000 */
.L_x_2005:
[----:B--2---:R-:W-:-:S13]  /*dfb0*/  ISETP.NE.AND P0, PT, R14, RZ, PT ;  /* 0x000000ff0e00720c */ /* 0x004fda0003f05270 */
[----:B------:R-:W-:Y:S05]  /*dfc0*/  @P0 BRA `(.L_x_1853) ;  /* 0x0000000000880947 */ /* 0x000fea0003800000 */
[----:B------:R-:W-:-:S03]  /*dfd0*/  UMOV UR4, 0xffffffff ;  /* 0xffffffff00047882 */ /* 0x000fc60000000000 */
[----:B------:R-:W-:Y:S05]  /*dfe0*/  BRA.DIV UR4, `(.L_x_1955) ;  /* 0x0000001a04187947 */ /* 0x000fea000b800000 */
[----:B------:R-:W-:-:S13]  /*dff0*/  ELECT P6, URZ, PT ;  /* 0x00000000003f782f */ /* 0x000fda00038c0000 */
.L_x_2008:
[----:B------:R-:W-:Y:S05]  /*e000*/  @!P6 BRA `(.L_x_1853) ;  /* 0x000000000078e947 */ /* 0x000fea0003800000 */
[----:B------:R-:W-:-:S06]  /*e010*/  ULOP3.LUT UR4, UR42, 0x2, URZ, 0xfc, !UPT ;  /* 0x000000022a047892 */ /* 0x000fcc000f8efc3f */
[----:B------:R-:W-:-:S05]  /*e020*/  IMAD.U32 R2, RZ, RZ, UR4 ;  /* 0x00000004ff027e24 */ /* 0x000fca000f8e00ff */
[----:B------:R-:W-:-:S13]  /*e030*/  ISETP.NE.AND P2, PT, R2, 0x3, PT ;  /* 0x000000030200780c */ /* 0x000fda0003f45270 */
[----:B------:R-:W-:Y:S05]  /*e040*/  @!P2 BRA `(.L_x_1956) ;  /* 0x000000000004a947 */ /* 0x000fea0003800000 */
[----:B------:R-:W-:Y:S01]  /*e050*/  BPT.TRAP 0x1 ;  /* 0x000000040000795c */ /* 0x000fe20000300000 */
.L_x_1956:
[----:B------:R-:W-:Y:S01]  /*e060*/  IADD3 R9, R7, 0x16840, RZ ;  /* 0x0001684007097810 */ /* 0x000fe20007ffe0ff */
[----:B------:R-:W-:Y:S01]  /*e070*/  VIADD R2, R0, 0x1 ;  /* 0x0000000100027836 */ /* 0x000fe20000000000 */
[----:B------:R-:W-:-:S03]  /*e080*/  SHF.L.U32 R5, R3, 0x1f, RZ ;  /* 0x0000001f03057819 */ /* 0x000fc600000006ff */
[----:B------:R-:W-:Y:S01]  /*e090*/  IMAD R6, R0, 0x8, R9 ;  /* 0x0000000800067824 */ /* 0x000fe200078e0209 */
[----:B------:R-:W-:-:S03]  /*e0a0*/  ISETP.NE.AND P1, PT, R2, 0x2, PT ;  /* 0x000000020200780c */ /* 0x000fc60003f25270 */
[----:B------:R-:W2:Y:S01]  /*e0b0*/  SYNCS.PHASECHK.TRANS64.TRYWAIT P0, [R6+URZ], R5 ;  /* 0x00000005060075a7 */ /* 0x000ea2000800017f */
[----:B0-----:R-:W-:Y:S02]  /*e0c0*/  SEL R4, RZ, 0x1, P1 ;  /* 0x00000001ff047807 */ /* 0x001fe40000800000 */
[----:B------:R-:W-:Y:S02]  /*e0d0*/  SEL R8, R2, RZ, P1 ;  /* 0x000000ff02087207 */ /* 0x000fe40000800000 */
[----:B------:R-:W-:-:S03]  /*e0e0*/  LOP3.LUT R2, R3, R4, RZ, 0x3c, !PT ;  /* 0x0000000403027212 */ /* 0x000fc600078e3cff */
[----:B------:R-:W-:Y:S01]  /*e0f0*/  IMAD R3, R8, 0x8, R9 ;  /* 0x0000000808037824 */ /* 0x000fe200078e0209 */
[----:B------:R-:W-:Y:S01]  /*e100*/  SHF.L.U32 R2, R2, 0x1f, RZ ;  /* 0x0000001f02027819 */ /* 0x000fe200000006ff */
[----:B--2---:R-:W-:Y:S06]  /*e110*/  @!P0 BRA `(.L_x_1957) ;  /* 0x0000001400ec8947 */ /* 0x004fec0003800000 */
.L_x_2009:
[----:B------:R-:W2:Y:S02]  /*e120*/  SYNCS.PHASECHK.TRANS64.TRYWAIT P0, [R3+URZ], R2 ;  /* 0x00000002030075a7 */ /* 0x000ea4000800017f */
[----:B--2---:R-:W-:Y:S05]  /*e130*/  @!P0 BRA `(.L_x_1958) ;  /* 0x0000001400f88947 */ /* 0x004fea0003800000 */
.L_x_2010:
[----:B------:R-:W-:Y:S05]  /*e140*/  @!P2 BRA `(.L_x_1959) ;  /* 0x000000000004a947 */ /* 0x000fea0003800000 */
[----:B------:R-:W-:Y:S01]  /*e150*/  BPT.TRAP 0x1 ;  /* 0x000000040000795c */ /* 0x000fe20000300000 */
.L_x_1959:
[----:B--2---:R-:W-:-:S05]  /*e160*/  VIADD R3, R7, 0x16860 ;  /* 0x0001686007037836 */ /* 0x004fca0000000000 */
[----:B------:R-:W-:-:S04]  /*e170*/  LEA R0, R0, R3, 0x3 ;  /* 0x0000000300007211 */ /* 0x000fc800078e18ff */
[----:B------:R-:W2:Y:S02]  /*e180*/  SYNCS.PHASECHK.TRANS64.TRYWAIT P0, [R0+URZ], R5 ;  /* 0x00000005000075a7 */ /* 0x000ea4000800017f */
[----:B--2---:R-:W-:Y:S05]  /*e190*/  @!P0 BRA `(.L_x_1960) ;  /* 0x0000001400f48947 */ /* 0x004fea0003800000 */
.L_x_2011:
[----:B------:R-:W-:-:S07]  /*e1a0*/  IMAD R3, R8, 0x8, R3 ;  /* 0x0000000808037824 */ /* 0x000fce00078e0203 */
.L_x_1961:
[----:B---3--:R3:W4:Y:S02]  /*e1b0*/  SYNCS.PHASECHK.TRANS64.TRYWAIT P0, [R3+URZ], R2 ;  /* 0x00000002030075a7 */ /* 0x008724000800017f */
[----:B----4-:R-:W-:Y:S05]  /*e1c0*/  @!P0 NANOSLEEP.SYNCS 0x989680 ;  /* 0x009896800000895d */ /* 0x010fea0003900000 */
[----:B------:R-:W4:Y:S02]  /*e1d0*/  @!P0 SYNCS.PHASECHK.TRANS64 P0, [R3+URZ], R2 ;  /* 0x00000002030085a7 */ /* 0x000f24000800007f */
[----:B----4-:R-:W-:Y:S05]  /*e1e0*/  @!P0 BRA `(.L_x_1961) ;  /* 0xfffffffc00f08947 */ /* 0x010fea000383ffff */
.L_x_1853:
[----:B------:R-:W-:Y:S05]  /*e1f0*/  BSYNC B6 ;  /* 0x0000000000067941 */ /* 0x000fea0003800000 */
.L_x_1850:
[----:B------:R-:W-:Y:S05]  /*e200*/  EXIT ;  /* 0x000000000000794d */ /* 0x000fea0003800000 */
.L_x_1857:
[----:B0-----:R-:W-:-:S04]  /*e210*/  IMAD.U32 R3, RZ, RZ, UR39 ;  /* 0x00000027ff037e24 */ /* 0x001fc8000f8e00ff */
[----:B------:R0:W1:Y:S03]  /*e220*/  SYNCS.PHASECHK.TRANS64.TRYWAIT P0, [R3+URZ+0x16800], R0 ;  /* 0x01680000030075a7 */ /* 0x000066000800017f */
[----:B-1----:R-:W-:Y:S05]  /*e230*/  @!P0 NANOSLEEP.SYNCS 0x989680 ;  /* 0x009896800000895d */ /* 0x002fea0003900000 */
[----:B------:R-:W1:Y:S02]  /*e240*/  @!P0 SYNCS.PHASECHK.TRANS64 P0, [R3+URZ+0x16800], R0 ;  /* 0x01680000030085a7 */ /* 0x000e64000800007f */
[----:B-1----:R-:W-:Y:S05]  /*e250*/  @!P0 BRA `(.L_x_1857) ;  /* 0xfffffffc00ec8947 */ /* 0x002fea000383ffff */
[----:B------:R-:W-:Y:S05]  /*e260*/  BRA `(.L_x_1962) ;  /* 0xffffff3000347947 */ /* 0x000fea000383ffff */
.L_x_1861:
[----:B-1----:R-:W-:-:S04]  /*e270*/  IMAD.U32 R3, RZ, RZ, UR39 ;  /* 0x00000027ff037e24 */ /* 0x002fc8000f8e00ff */
[----:B------:R1:W2:Y:S03]  /*e280*/  SYNCS.PHASECHK.TRANS64.TRYWAIT P2, [R3+URZ+0x16830], R0 ;  /* 0x01683000030075a7 */ /* 0x0002a6000804017f */
[----:B--2---:R-:W-:Y:S05]  /*e290*/  @!P2 NANOSLEEP.SYNCS 0x989680 ;  /* 0x009896800000a95d */ /* 0x004fea0003900000 */
[----:B------:R-:W2:Y:S02]  /*e2a0*/  @!P2 SYNCS.PHASECHK.TRANS64 P2, [R3+URZ+0x16830], R0 ;  /* 0x016830000300a5a7 */ /* 0x000ea4000804007f */
[----:B--2---:R-:W-:Y:S05]  /*e2b0*/  @!P2 BRA `(.L_x_1861) ;  /* 0xfffffffc00eca947 */ /* 0x004fea000383ffff */
[----:B------:R-:W-:Y:S05]  /*e2c0*/  BRA `(.L_x_1860) ;  /* 0xffffff3000547947 */ /* 0x000fea000383ffff */
.L_x_1866:
[----:B-1----:R-:W-:-:S04]  /*e2d0*/  IMAD.U32 R11, RZ, RZ, UR10 ;  /* 0x0000000aff0b7e24 */ /* 0x002fc8000f8e00ff */
[----:B------:R1:W2:Y:S03]  /*e2e0*/  SYNCS.PHASECHK.TRANS64.TRYWAIT P3, [R11+URZ+0x16830], R10 ;  /* 0x0168300a0b0075a7 */ /* 0x0002a6000806017f */
[----:B--2---:R-:W-:Y:S05]  /*e2f0*/  @!P3 NANOSLEEP.SYNCS 0x989680 ;  /* 0x009896800000b95d */ /* 0x004fea0003900000 */
[----:B------:R-:W2:Y:S02]  /*e300*/  @!P3 SYNCS.PHASECHK.TRANS64 P3, [R11+URZ+0x16830], R10 ;  /* 0x0168300a0b00b5a7 */ /* 0x000ea4000806007f */
[----:B--2---:R-:W-:Y:S05]  /*e310*/  @!P3 BRA `(.L_x_1866) ;  /* 0xfffffffc00ecb947 */ /* 0x004fea000383ffff */
[----:B------:R-:W-:Y:S05]  /*e320*/  BRA `(.L_x_1863) ;  /* 0xffffff5c00447947 */ /* 0x000fea000383ffff */
.L_x_1870:
[----:B-1----:R-:W-:-:S04]  /*e330*/  MOV R11, UR10 ;  /* 0x0000000a000b7c02 */ /* 0x002fc80008000f00 */
[----:B------:R1:W2:Y:S03]  /*e340*/  SYNCS.PHASECHK.TRANS64.TRYWAIT P3, [R11+URZ+0x16850], R10 ;  /* 0x0168500a0b0075a7 */ /* 0x0002a6000806017f */
[----:B--2---:R-:W-:Y:S05]  /*e350*/  @!P3 NANOSLEEP.SYNCS 0x989680 ;  /* 0x009896800000b95d */ /* 0x004fea0003900000 */
[----:B------:R-:W2:Y:S02]  /*e360*/  @!P3 SYNCS.PHASECHK.TRANS64 P3, [R11+URZ+0x16850], R10 ;  /* 0x0168500a0b00b5a7 */ /* 0x000ea4000806007f */
[----:B--2---:R-:W-:Y:S05]  /*e370*/  @!P3 BRA `(.L_x_1870) ;  /* 0xfffffffc00ecb947 */ /* 0x004fea000383ffff */
[----:B------:R-:W-:Y:S05]  /*e380*/  BRA `(.L_x_1867) ;  /* 0xffffff5c00bc7947 */ /* 0x000fea000383ffff */
.L_x_1876:
[----:B-1----:R-:W-:-:S04]  /*e390*/  IMAD.U32 R10, RZ, RZ, UR10 ;  /* 0x0000000aff0a7e24 */ /* 0x002fc8000f8e00ff */
[----:B------:R1:W2:Y:S03]  /*e3a0*/  SYNCS.PHASECHK.TRANS64.TRYWAIT P2, [R10+URZ+0x16830], R9 ;  /* 0x016830090a0075a7 */ /* 0x0002a6000804017f */
[----:B--2---:R-:W-:Y:S05]  /*e3b0*/  @!P2 NANOSLEEP.SYNCS 0x989680 ;  /* 0x009896800000a95d */ /* 0x004fea0003900000 */
[----:B------:R-:W2:Y:S02]  /*e3c0*/  @!P2 SYNCS.PHASECHK.TRANS64 P2, [R10+URZ+0x16830], R9 ;  /* 0x016830090a00a5a7 */ /* 0x000ea4000804007f */
[----:B--2---:R-:W-:Y:S05]  /*e3d0*/  @!P2 BRA `(.L_x_1876) ;  /* 0xfffffffc00eca947 */ /* 0x004fea000383ffff */
[----:B------:R-:W-:Y:S05]  /*e3e0*/  BRA `(.L_x_1873) ;  /* 0xffffff8800bc7947 */ /* 0x000fea000383ffff */
.L_x_1880:
[----:B-1----:R-:W-:-:S04]  /*e3f0*/  IMAD.U32 R10, RZ, RZ, UR10 ;  /* 0x0000000aff0a7e24 */ /* 0x002fc8000f8e00ff */
[----:B------:R1:W2:Y:S03]  /*e400*/  SYNCS.PHASECHK.TRANS64.TRYWAIT P2, [R10+URZ+0x16850], R9 ;  /* 0x016850090a0075a7 */ /* 0x0002a6000804017f */
[----:B--2---:R-:W-:Y:S05]  /*e410*/  @!P2 NANOSLEEP.SYNCS 0x989680 ;  /* 0x009896800000a95d */ /* 0x004fea0003900000 */
[----:B------:R-:W2:Y:S02]  /*e420*/  @!P2 SYNCS.PHASECHK.TRANS64 P2, [R10+URZ+0x16850], R9 ;  /* 0x016850090a00a5a7 */ /* 0x000ea4000804007f */
[----:B--2---:R-:W-:Y:S05]  /*e430*/  @!P2 BRA `(.L_x_1880) ;  /* 0xfffffffc00eca947 */ /* 0x004fea000383ffff */
[----:B------:R-:W-:Y:S05]  /*e440*/  BRA `(.L_x_1877) ;  /* 0xffffff8c00307947 */ /* 0x000fea000383ffff */
.L_x_1885:
[----:B-1----:R-:W-:-:S04]  /*e450*/  IMAD.U32 R5, RZ, RZ, UR7 ;  /* 0x00000007ff057e24 */ /* 0x002fc8000f8e00ff */
[----:B------:R1:W2:Y:S03]  /*e460*/  SYNCS.PHASECHK.TRANS64.TRYWAIT P0, [R5+URZ+0x16850], R4 ;  /* 0x01685004050075a7 */ /* 0x0002a6000800017f */
[----:B--2---:R-:W-:Y:S05]  /*e470*/  @!P0 NANOSLEEP.SYNCS 0x989680 ;  /* 0x009896800000895d */ /* 0x004fea0003900000 */
[----:B------:R-:W2:Y:S02]  /*e480*/  @!P0 SYNCS.PHASECHK.TRANS64 P0, [R5+URZ+0x16850], R4 ;  /* 0x01685004050085a7 */ /* 0x000ea4000800007f */
[----:B--2---:R-:W-:Y:S05]  /*e490*/  @!P0 BRA `(.L_x_1885) ;  /* 0xfffffffc00ec8947 */ /* 0x004fea000383ffff */
[----:B------:R-:W-:Y:S05]  /*e4a0*/  BRA `(.L_x_1884) ;  /* 0xffffffac00847947 */ /* 0x000fea000383ffff */
.L_x_1896:
[----:B------:R-:W-:Y:S01]  /*e4b0*/  IMAD.MOV.U32 R13, RZ, RZ, R16 ;  /* 0x000000ffff0d7224 */ /* 0x000fe200078e0010 */
[----:B------:R-:W-:Y:S01]  /*e4c0*/  MOV R12, RZ ;  /* 0x000000ff000c7202 */ /* 0x000fe20000000f00 */
[----:B------:R-:W-:Y:S02]  /*e4d0*/  IMAD.MOV.U32 R11, RZ, RZ, 0x1f ;  /* 0x0000001fff0b7424 */ /* 0x000fe400078e00ff */
[----:B------:R-:W-:-:S07]  /*e4e0*/  IMAD.MOV.U32 R15, RZ, RZ, -0x1 ;  /* 0xffffffffff0f7424 */ /* 0x000fce00078e00ff */
[----:B------:R-:W-:Y:S05]  /*e4f0*/  WARPSYNC.COLLECTIVE R15, `(.L_x_1963) ;  /* 0x000000000f087348 */ /* 0x000fea0003c00000 */
[----:B------:R0:W1:Y:S02]  /*e500*/  SHFL.IDX P6, R14, R13, R12, R11 ;  /* 0x0000000c0d0e7389 */ /* 0x00006400000c000b */
[----:B01----:R-:W-:Y:S01]  /*e510*/  ENDCOLLECTIVE ;  /* 0x000000000000791b */ /* 0x003fe20003800000 */
.L_x_1963:
[----:B------:R-:W-:Y:S05]  /*e520*/  BRA `(.L_x_1964) ;  /* 0xffffffd000c07947 */ /* 0x000fea000383ffff */
.L_x_1898:
[----:B------:R-:W-:Y:S01]  /*e530*/  BSSY B0, `(.L_x_1965) ;  /* 0x0000006000007945 */ /* 0x000fe20003800000 */
[----:B------:R-:W-:-:S07]  /*e540*/  IMAD.MOV.U32 R15, RZ, RZ, -0x1 ;  /* 0xffffffffff0f7424 */ /* 0x000fce00078e00ff */
[----:B0-----:R-:W-:Y:S05]  /*e550*/  WARPSYNC.COLLECTIVE R15, `(.L_x_1966) ;  /* 0x000000000f0c7348 */ /* 0x001fea0003c00000 */
[----:B------:R-:W-:Y:S02]  /*e560*/  ELECT P6, UR62, PT ;  /* 0x00000000003e782f */ /* 0x000fe400038c0000 */
[----:B------:R-:W-:Y:S01]  /*e570*/  MOV R14, UR62 ;  /* 0x0000003e000e7c02 */ /* 0x000fe20008000f00 */
[----:B0-----:R-:W-:Y:S10]  /*e580*/  ENDCOLLECTIVE ;  /* 0x000000000000791b */ /* 0x001ff40003800000 */
.L_x_1966:
[----:B------:R-:W-:Y:S05]  /*e590*/  BSYNC B0 ;  /* 0x0000000000007941 */ /* 0x000fea0003800000 */
.L_x_1965:
[----:B------:R-:W-:Y:S05]  /*e5a0*/  BRA `(.L_x_1967) ;  /* 0xffffffd000bc7947 */ /* 0x000fea000383ffff */
.L_x_1900:
[----:B--2---:R-:W-:-:S04]  /*e5b0*/  IMAD.U32 R3, RZ, RZ, UR38 ;  /* 0x00000026ff037e24 */ /* 0x004fc8000f8e00ff */
[----:B------:R2:W3:Y:S03]  /*e5c0*/  SYNCS.PHASECHK.TRANS64.TRYWAIT P0, [R3+URZ+0x16840], R0 ;  /* 0x01684000030075a7 */ /* 0x0004e6000800017f */
[----:B---3--:R-:W-:Y:S05]  /*e5d0*/  @!P0 NANOSLEEP.SYNCS 0x989680 ;  /* 0x009896800000895d */ /* 0x008fea0003900000 */
[----:B------:R-:W3:Y:S02]  /*e5e0*/  @!P0 SYNCS.PHASECHK.TRANS64 P0, [R3+URZ+0x16840], R0 ;  /* 0x01684000030085a7 */ /* 0x000ee4000800007f */
[----:B---3--:R-:W-:Y:S05]  /*e5f0*/  @!P0 BRA `(.L_x_1900) ;  /* 0xfffffffc00ec8947 */ /* 0x008fea000383ffff */
[----:B------:R-:W-:Y:S05]  /*e600*/  BRA `(.L_x_1968) ;  /* 0xffffffd4000c7947 */ /* 0x000fea000383ffff */
.L_x_1903:
[----:B------:R-:W-:Y:S01]  /*e610*/  IMAD R9, R9, 0xc0, R12 ;  /* 0x000000c009097824 */ /* 0x000fe200078e020c */
[----:B------:R-:W-:Y:S01]  /*e620*/  MOV R13, R7 ;  /* 0x00000007000d7202 */ /* 0x000fe20000000f00 */
[----:B------:R-:W-:Y:S02]  /*e630*/  IMAD.MOV.U32 R12, RZ, RZ, RZ ;  /* 0x000000ffff0c7224 */ /* 0x000fe400078e00ff */
[----:B------:R-:W-:Y:S02]  /*e640*/  IMAD.MOV.U32 R11, RZ, RZ, 0x181f ;  /* 0x0000181fff0b7424 */ /* 0x000fe400078e00ff */
[----:B------:R-:W-:Y:S02]  /*e650*/  IMAD.MOV.U32 R15, RZ, RZ, -0x1 ;  /* 0xffffffffff0f7424 */ /* 0x000fe400078e00ff */
[----:B------:R-:W-:-:S07]  /*e660*/  VIADD R21, R9, 0x10 ;  /* 0x0000001009157836 */ /* 0x000fce0000000000 */
[----:B0-----:R-:W-:Y:S05]  /*e670*/  WARPSYNC.COLLECTIVE R15, `(.L_x_1969) ;  /* 0x000000000f087348 */ /* 0x001fea0003c00000 */
[----:B------:R1:W2:Y:S02]  /*e680*/  SHFL.IDX P6, R14, R13, R12, R11 ;  /* 0x0000000c0d0e7389 */ /* 0x0002a400000c000b */
[----:B012---:R-:W-:Y:S01]  /*e690*/  ENDCOLLECTIVE ;  /* 0x000000000000791b */ /* 0x007fe20003800000 */
.L_x_1969:
[----:B------:R-:W-:Y:S01]  /*e6a0*/  MOV R13, R8 ;  /* 0x00000008000d7202 */ /* 0x000fe20000000f00 */
[----:B------:R-:W-:-:S07]  /*e6b0*/  IMAD.MOV.U32 R4, RZ, RZ, R14 ;  /* 0x000000ffff047224 */ /* 0x000fce00078e000e */
[----:B------:R-:W-:Y:S05]  /*e6c0*/  WARPSYNC.COLLECTIVE R15, `(.L_x_1970) ;  /* 0x000000000f087348 */ /* 0x000fea0003c00000 */
[----:B------:R0:W1:Y:S02]  /*e6d0*/  SHFL.IDX P6, R14, R13, R12, R11 ;  /* 0x0000000c0d0e7389 */ /* 0x00006400000c000b */
[----:B01----:R-:W-:Y:S01]  /*e6e0*/  ENDCOLLECTIVE ;  /* 0x000000000000791b */ /* 0x003fe20003800000 */
.L_x_1970:
[----:B------:R-:W-:Y:S02]  /*e6f0*/  ULDC UR4, c[0x0][0x288] ;  /* 0x0000a20000047ab9 */ /* 0x000fe40000000800 */
[----:B------:R-:W-:-:S05]  /*e700*/  IMAD R0, R0, UR4, RZ ;  /* 0x0000000400007c24 */ /* 0x000fca000f8e02ff */
[----:B------:R-:W-:Y:S01]  /*e710*/  ISETP.GE.AND P1, PT, R9, R0, PT ;  /* 0x000000000900720c */ /* 0x000fe20003f26270 */
[----:B------:R-:W-:Y:S01]  /*e720*/  IMAD.MOV.U32 R13, RZ, RZ, R7 ;  /* 0x000000ffff0d7224 */ /* 0x000fe200078e0007 */
[----:B------:R-:W-:-:S11]  /*e730*/  MOV R12, 0x1 ;  /* 0x00000001000c7802 */ /* 0x000fd60000000f00 */
[----:B------:R-:W-:Y:S02]  /*e740*/  @!P1 LEA R29, R10, UR38, 0x1 ;  /* 0x000000260a1d9c11 */ /* 0x000fe4000f8e08ff */
[----:B------:R-:W-:-:S05]  /*e750*/  @!P1 LEA R14, P2, R20, R14, 0x1 ;  /* 0x0000000e140e9211 */ /* 0x000fca00078408ff */
[----:B------:R-:W-:Y:S02]  /*e760*/  @!P1 IMAD.X R5, RZ, RZ, R4, P2 ;  /* 0x000000ffff059224 */ /* 0x000fe400010e0604 */
[----:B------:R-:W-:-:S07]  /*e770*/  @!P1 IMAD.MOV.U32 R4, RZ, RZ, R14 ;  /* 0x000000ffff049224 */ /* 0x000fce00078e000e */
[----:B------:R-:W-:Y:S05]  /*e780*/  WARPSYNC.COLLECTIVE R15, `(.L_x_1971) ;  /* 0x000000000f087348 */ /* 0x000fea0003c00000 */
[----:B------:R0:W1:Y:S02]  /*e790*/  SHFL.IDX P6, R14, R13, R12, R11 ;  /* 0x0000000c0d0e7389 */ /* 0x00006400000c000b */
[----:B01----:R-:W-:Y:S01]  /*e7a0*/  ENDCOLLECTIVE ;  /* 0x000000000000791b */ /* 0x003fe20003800000 */
.L_x_1971:
[----:B------:R-:W-:Y:S01]  /*e7b0*/  @!PT LDS RZ, [RZ] ;  /* 0x00000000fffff984 */ /* 0x000fe20000000800 */
[----:B------:R-:W-:Y:S01]  /*e7c0*/  @!PT LDS RZ, [RZ] ;  /* 0x00000000fffff984 */ /* 0x000fe20000000800 */
[----:B------:R-:W-:Y:S01]  /*e7d0*/  @!PT LDS RZ, [RZ] ;  /* 0x00000000fffff984 */ /* 0x000fe20000000800 */
[----:B------:R0:W-:Y:S01]  /*e7e0*/  @!P1 LDGSTS.E.BYPASS.LTC128B.128 [R29+0x8400], desc[UR46][R4.64], !P0 ;  /* 0x08400000041d9fae */ /* 0x0001e2000c101d6e */
[----:B------:R-:W-:Y:S01]  /*e7f0*/  ISETP.GE.AND P1, PT, R21, R0, PT ;  /* 0x000000001500720c */ /* 0x000fe20003f26270 */
[----:B------:R-:W-:-:S05]  /*e800*/  VIADD R21, R9, 0x20 ;  /* 0x0000002009157836 */ /* 0x000fca0000000000 */
[----:B------:R-:W-:Y:S01]  /*e810*/  ISETP.GE.AND P2, PT, R21, R0, PT ;  /* 0x000000001500720c */ /* 0x000fe20003f46270 */
[----:B------:R-:W-:-:S06]  /*e820*/  IMAD.MOV.U32 R13, RZ, RZ, R8 ;  /* 0x000000ffff0d7224 */ /* 0x000fcc00078e0008 */
[----:B0-----:R-:W-:Y:S01]  /*e830*/  @!P1 LEA R29, R10, UR38, 0x1 ;  /* 0x000000260a1d9c11 */ /* 0x001fe2000f8e08ff */
[----:B------:R-:W-:-:S07]  /*e840*/  IMAD.MOV.U32 R22, RZ, RZ, R14 ;  /* 0x000000ffff167224 */ /* 0x000fce00078e000e */
[----:B------:R-:W-:Y:S05]  /*e850*/  WARPSYNC.COLLECTIVE R15, `(.L_x_1972) ;  /* 0x000000000f087348 */ /* 0x000fea0003c00000 */
[----:B------:R0:W1:Y:S02]  /*e860*/  SHFL.IDX P6, R14, R13, R12, R11 ;  /* 0x0000000c0d0e7389 */ /* 0x00006400000c000b */
[----:B01----:R-:W-:Y:S01]  /*e870*/  ENDCOLLECTIVE ;  /* 0x000000000000791b */ /* 0x003fe20003800000 */
.L_x_1972:
[----:B------:R-:W-:Y:S01]  /*e880*/  MOV R13, R7 ;  /* 0x00000007000d7202 */ /* 0x000fe20000000f00 */
[----:B------:R-:W-:Y:S01]  /*e890*/  IMAD.MOV.U32 R12, RZ, RZ, 0x2 ;  /* 0x00000002ff0c7424 */ /* 0x000fe200078e00ff */
[----:B------:R-:W-:-:S13]  /*e8a0*/  @!P1 LEA R4, P3, R20, R14, 0x1 ;  /* 0x0000000e14049211 */ /* 0x000fda00078608ff */
[----:B------:R-:W-:Y:S05]  /*e8b0*/  WARPSYNC.COLLECTIVE R15, `(.L_x_1973) ;  /* 0x000000000f087348 */ /* 0x000fea0003c00000 */
[----:B------:R0:W1:Y:S02]  /*e8c0*/  SHFL.IDX P6, R14, R13, R12, R11 ;  /* 0x0000000c0d0e7389 */ /* 0x00006400000c000b */
[----:B01----:R-:W-:Y:S01]  /*e8d0*/  ENDCOLLECTIVE ;  /* 0x000000000000791b */ /* 0x003fe20003800000 */
.L_x_1973:
        /* <DEDUP_REMOVED lines=10> */
.L_x_1974:
[----:B------:R-:W-:Y:S02]  /*e980*/  IMAD.MOV.U32 R13, RZ, RZ, R7 ;  /* 0x000000ffff0d7224 */ /* 0x000fe400078e0007 */
[----:B------:R-:W-:Y:S02]  /*e990*/  IMAD.MOV.U32 R12, RZ, RZ, 0x3 ;  /* 0x00000003ff0c7424 */ /* 0x000fe400078e00ff */
[----:B------:R-:W-:-:S07]  /*e9a0*/  IMAD.MOV.U32 R28, RZ, RZ, R14 ;  /* 0x000000ffff1c7224 */ /* 0x000fce00078e000e */
[----:B------:R-:W-:Y:S05]  /*e9b0*/  WARPSYNC.COLLECTIVE R15, `(.L_x_1975) ;  /* 0x000000000f087348 */ /* 0x000fea0003c00000 */
[----:B------:R0:W1:Y:S02]  /*e9c0*/  SHFL.IDX P6, R14, R13, R12, R11 ;  /* 0x0000000c0d0e7389 */ /* 0x00006400000c000b */
[----:B01----:R-:W-:Y:S01]  /*e9d0*/  ENDCOLLECTIVE ;  /* 0x000000000000791b */ /* 0x003fe20003800000 */
.L_x_1975:
[----:B------:R-:W-:Y:S02]  /*e9e0*/  @!P2 LEA R4, P1, R20, R28, 0x1 ;  /* 0x0000001c1404a211 */ /* 0x000fe400078208ff */
[----:B------:R-:W-:Y:S02]  /*e9f0*/  @!P2 LEA R28, R10, UR38, 0x1 ;  /* 0x000000260a1cac11 */ /* 0x000fe4000f8e08ff */
[----:B------:R-:W-:Y:S01]  /*ea00*/  @!P2 IADD3.X R5, RZ, R21, RZ, P1, !PT ;  /* 0x00000015ff05a210 */ /* 0x000fe20000ffe4ff */
[----:B------:R-:W-:-:S04]  /*ea10*/  VIADD R21, R9, 0x30 ;  /* 0x0000003009157836 */ /* 0x000fc80000000000 */
[----:B------:R-:W-:Y:S01]  /*ea20*/  @!PT LDS RZ, [RZ] ;  /* 0x00000000fffff984 */ /* 0x000fe20000000800 */
[----:B------:R-:W-:Y:S01]  /*ea30*/  @!PT LDS RZ, [RZ] ;  /* 0x00000000fffff984 */ /* 0x000fe20000000800 */
[----:B------:R-:W-:Y:S01]  /*ea40*/  @!PT LDS RZ, [RZ] ;  /* 0x00000000fffff984 */ /* 0x000fe20000000800 */
[----:B------:R0:W-:Y:S01]  /*ea50*/  @!P2 LDGSTS.E.BYPASS.LTC128B.128 [R28+0x9400], desc[UR46][R4.64], !P0 ;  /* 0x09400000041cafae */ /* 0x0001e2000c101d6e */
[----:B------:R-:W-:Y:S01]  /*ea60*/  ISETP.GE.AND P1, PT, R21, R0, PT ;  /* 0x000000001500720c */ /* 0x000fe20003f26270 */
[----:B------:R-:W-:Y:S01]  /*ea70*/  VIADD R21, R9, 0x40 ;  /* 0x0000004009157836 */ /* 0x000fe20000000000 */
[----:B------:R-:W-:-:S04]  /*ea80*/  MOV R13, R8 ;  /* 0x00000008000d7202 */ /* 0x000fc80000000f00 */
[----:B------:R-:W-:Y:S01]  /*ea90*/  ISETP.GE.AND P2, PT, R21, R0, PT ;  /* 0x000000001500720c */ /* 0x000fe20003f46270 */
[----:B------:R-:W-:-:S12]  /*eaa0*/  IMAD.MOV.U32 R22, RZ, RZ, R14 ;  /* 0x000000ffff167224 */ /* 0x000fd800078e000e */
[----:B0-----:R-:W-:Y:S05]  /*eab0*/  WARPSYNC.COLLECTIVE R15, `(.L_x_1976) ;  /* 0x000000000f087348 */ /* 0x001fea0003c00000 */
[----:B------:R1:W2:Y:S02]  /*eac0*/  SHFL.IDX P6, R14, R13, R12, R11 ;  /* 0x0000000c0d0e7389 */ /* 0x0002a400000c000b */
[----:B012---:R-:W-:Y:S01]  /*ead0*/  ENDCOLLECTIVE ;  /* 0x000000000000791b */ /* 0x007fe20003800000 */
.L_x_1976:
[----:B------:R-:W-:Y:S01]  /*eae0*/  @!P1 LEA R28, R10, UR38, 0x1 ;  /* 0x000000260a1c9c11 */ /* 0x000fe2000f8e08ff */
[----:B------:R-:W-:Y:S02]  /*eaf0*/  IMAD.MOV.U32 R13, RZ, RZ, R7 ;  /* 0x000000ffff0d7224 */ /* 0x000fe400078e0007 */
[----:B------:R-:W-:Y:S01]  /*eb00*/  IMAD.MOV.U32 R12, RZ, RZ, 0x4 ;  /* 0x00000004ff0c7424 */ /* 0x000fe200078e00ff */
[----:B------:R-:W-:-:S13]  /*eb10*/  @!P1 LEA R4, P3, R20, R14, 0x1 ;  /* 0x0000000e14049211 */ /* 0x000fda00078608ff */
[----:B------:R-:W-:Y:S05]  /*eb20*/  WARPSYNC.COLLECTIVE R15, `(.L_x_1977) ;  /* 0x000000000f087348 */ /* 0x000fea0003c00000 */
[----:B------:R0:W1:Y:S02]  /*eb30*/  SHFL.IDX P6, R14, R13, R12, R11 ;  /* 0x0000000c0d0e7389 */ /* 0x00006400000c000b */
[----:B01----:R-:W-:Y:S01]  /*eb40*/  ENDCOLLECTIVE ;  /* 0x000000000000791b */ /* 0x003fe20003800000 */
.L_x_1977:
[----:B------:R-:W-:-:S05]  /*eb50*/  @!P1 IMAD.X R5, RZ, RZ, R22, P3 ;  /* 0x000000ffff059224 */ /* 0x000fca00018e0616 */
        /* <DEDUP_REMOVED lines=9> */
.L_x_1978:
[----:B------:R-:W-:Y:S01]  /*ebf0*/  MOV R13, R7 ;  /* 0x00000007000d7202 */ /* 0x000fe20000000f00 */
[----:B------:R-:W-:Y:S02]  /*ec00*/  IMAD.MOV.U32 R12, RZ, RZ, 0x5 ;  /* 0x00000005ff0c7424 */ /* 0x000fe400078e00ff */
[----:B------:R-:W-:-:S07]  /*ec10*/  IMAD.MOV.U32 R29, RZ, RZ, R14 ;  /* 0x000000ffff1d7224 */ /* 0x000fce00078e000e */
[----:B------:R-:W-:Y:S05]  /*ec20*/  WARPSYNC.COLLECTIVE R15, `(.L_x_1979) ;  /* 0x000000000f087348 */ /* 0x000fea0003c00000 */
[----:B------:R0:W1:Y:S02]  /*ec30*/  SHFL.IDX P6, R14, R13, R12, R11 ;  /* 0x0000000c0d0e7389 */ /* 0x00006400000c000b */
[----:B01----:R-:W-:Y:S01]  /*ec40*/  ENDCOLLECTIVE ;  /* 0x000000000000791b */ /* 0x003fe20003800000 */
.L_x_1979:
[----:B------:R-:W-:Y:S01]  /*ec50*/  @!P2 LEA R4, P1, R20, R29, 0x1 ;  /* 0x0000001d1404a211 */ /* 0x000fe200078208ff */
[----:B------:R-:W-:-:S04]  /*ec60*/  VIADD R29, R9, 0x50 ;  /* 0x00000050091d7836 */ /* 0x000fc80000000000 */
[----:B------:R-:W-:Y:S01]  /*ec70*/  @!P2 IMAD.X R5, RZ, RZ, R21, P1 ;  /* 0x000000ffff05a224 */ /* 0x000fe200008e0615 */
[----:B------:R-:W-:Y:S02]  /*ec80*/  ISETP.GE.AND P1, PT, R29, R0, PT ;  /* 0x000000001d00720c */ /* 0x000fe40003f26270 */
[----:B------:R-:W-:Y:S01]  /*ec90*/  @!P2 LEA R21, R10, UR38, 0x1 ;  /* 0x000000260a15ac11 */ /* 0x000fe2000f8e08ff */
        /* <DEDUP_REMOVED lines=9> */
.L_x_1980:
[----:B------:R-:W-:-:S04]  /*ed30*/  IADD3 R21, R9, 0x60, RZ ;  /* 0x0000006009157810 */ /* 0x000fc80007ffe0ff */
[----:B------:R-:W-:Y:S01]  /*ed40*/  ISETP.GE.AND P2, PT, R21, R0, PT ;  /* 0x000000001500720c */ /* 0x000fe20003f46270 */
[----:B------:R-:W-:Y:S02]  /*ed50*/  IMAD.MOV.U32 R13, RZ, RZ, R7 ;  /* 0x000000ffff0d7224 */ /* 0x000fe400078e0007 */
[----:B------:R-:W-:-:S10]  /*ed60*/  IMAD.MOV.U32 R12, RZ, RZ, 0x6 ;  /* 0x00000006ff0c7424 */ /* 0x000fd400078e00ff */
[----:B------:R-:W-:Y:S02]  /*ed70*/  @!P2 LEA R28, R10, UR38, 0x1 ;  /* 0x000000260a1cac11 */ /* 0x000fe4000f8e08ff */
[----:B------:R-:W-:-:S13]  /*ed80*/  @!P1 LEA R4, P3, R20, R14, 0x1 ;  /* 0x0000000e14049211 */ /* 0x000fda00078608ff */
[----:B------:R-:W-:Y:S05]  /*ed90*/  WARPSYNC.COLLECTIVE R15, `(.L_x_1981) ;  /* 0x000000000f087348 */ /* 0x000fea0003c00000 */
[----:B------:R0:W1:Y:S02]  /*eda0*/  SHFL.IDX P6, R14, R13, R12, R11 ;  /* 0x0000000c0d0e7389 */ /* 0x00006400000c000b */
[----:B01----:R-:W-:Y:S01]  /*edb0*/  ENDCOLLECTIVE ;  /* 0x000000000000791b */ /* 0x003fe20003800000 */
.L_x_1981:
[----:B------:R-:W-:Y:S01]  /*edc0*/  @!P1 IMAD.X R5, RZ, RZ, R22, P3 ;  /* 0x000000ffff059224 */ /* 0x000fe200018e0616 */
[----:B------:R-:W-:-:S05]  /*edd0*/  @!P1 LEA R22, R10, UR38, 0x1 ;  /* 0x000000260a169c11 */ /* 0x000fca000f8e08ff */
        /* <DEDUP_REMOVED lines=9> */
.L_x_1982:
[----:B------:R-:W-:Y:S02]  /*ee70*/  IMAD.MOV.U32 R13, RZ, RZ, R7 ;  /* 0x000000ffff0d7224 */ /* 0x000fe400078e0007 */
[----:B------:R-:W-:Y:S01]  /*ee80*/  IMAD.MOV.U32 R12, RZ, RZ, 0x7 ;  /* 0x00000007ff0c7424 */ /* 0x000fe200078e00ff */
[----:B------:R-:W-:-:S07]  /*ee90*/  MOV R29, R14 ;  /* 0x0000000e001d7202 */ /* 0x000fce0000000f00 */
[----:B------:R-:W-:Y:S05]  /*eea0*/  WARPSYNC.COLLECTIVE R15, `(.L_x_1983) ;  /* 0x000000000f087348 */ /* 0x000fea0003c00000 */
[----:B------:R0:W1:Y:S02]  /*eeb0*/  SHFL.IDX P6, R14, R13, R12, R11 ;  /* 0x0000000c0d0e7389 */ /* 0x00006400000c000b */
[----:B01----:R-:W-:Y:S01]  /*eec0*/  ENDCOLLECTIVE ;  /* 0x000000000000791b */ /* 0x003fe20003800000 */
.L_x_1983:
[----:B------:R-:W-:-:S05]  /*eed0*/  @!P2 LEA R4, P1, R20, R29, 0x1 ;  /* 0x0000001d1404a211 */ /* 0x000fca00078208ff */
[----:B------:R-:W-:-:S05]  /*eee0*/  @!P2 IMAD.X R5, RZ, RZ, R21, P1 ;  /* 0x000000ffff05a224 */ /* 0x000fca00008e0615 */
[----:B------:R-:W-:Y:S01]  /*eef0*/  @!PT LDS RZ, [RZ] ;  /* 0x00000000fffff984 */ /* 0x000fe20000000800 */
[----:B------:R-:W-:Y:S01]  /*ef00*/  @!PT LDS RZ, [RZ] ;  /* 0x00000000fffff984 */ /* 0x000fe20000000800 */
[----:B------:R-:W-:Y:S01]  /*ef10*/  @!PT LDS RZ, [RZ] ;  /* 0x00000000fffff984 */ /* 0x000fe20000000800 */
[----:B------:R0:W-:Y:S01]  /*ef20*/  @!P2 LDGSTS.E.BYPASS.LTC128B.128 [R28+0xb400], desc[UR46][R4.64], !P0 ;  /* 0x0b400000041cafae */ /* 0x0001e2000c101d6e */
[----:B------:R-:W-:Y:S01]  /*ef30*/  MOV R13, R8 ;  /* 0x00000008000d7202 */ /* 0x000fe20000000f00 */
[----:B------:R-:W-:-:S07]  /*ef40*/  IMAD.MOV.U32 R7, RZ, RZ, R14 ;  /* 0x000000ffff077224 */ /* 0x000fce00078e000e */
[----:B0-----:R-:W-:Y:S05]  /*ef50*/  WARPSYNC.COLLECTIVE R15, `(.L_x_1984) ;  /* 0x000000000f087348 */ /* 0x001fea0003c00000 */
[----:B------:R1:W2:Y:S02]  /*ef60*/  SHFL.IDX P6, R14, R13, R12, R11 ;  /* 0x0000000c0d0e7389 */ /* 0x0002a400000c000b */
[----:B012---:R-:W-:Y:S01]  /*ef70*/  ENDCOLLECTIVE ;  /* 0x000000000000791b */ /* 0x007fe20003800000 */
.L_x_1984:
[----:B------:R-:W-:-:S05]  /*ef80*/  VIADD R5, R9, 0x70 ;  /* 0x0000007009057836 */ /* 0x000fca0000000000 */
[----:B------:R-:W-:Y:S01]  /*ef90*/  ISETP.GE.AND P1, PT, R5, R0, PT ;  /* 0x000000000500720c */ /* 0x000fe20003f26270 */
[----:B------:R-:W-:Y:S01]  /*efa0*/  IMAD.MOV.U32 R13, RZ, RZ, R3 ;  /* 0x000000ffff0d7224 */ /* 0x000fe200078e0003 */
[----:B------:R-:W-:-:S11]  /*efb0*/  MOV R12, RZ ;  /* 0x000000ff000c7202 */ /* 0x000fd60000000f00 */
[----:B------:R-:W-:Y:S02]  /*efc0*/  @!P1 LEA R22, R10, UR38, 0x1 ;  /* 0x000000260a169c11 */ /* 0x000fe4000f8e08ff */
[----:B------:R-:W-:-:S13]  /*efd0*/  @!P1 LEA R4, P3, R20, R14, 0x1 ;  /* 0x0000000e14049211 */ /* 0x000fda00078608ff */
[----:B------:R-:W-:Y:S05]  /*efe0*/  WARPSYNC.COLLECTIVE R15, `(.L_x_1985) ;  /* 0x000000000f087348 */ /* 0x000fea0003c00000 */
[----:B------:R0:W1:Y:S02]  /*eff0*/  SHFL.IDX P6, R14, R13, R12, R11 ;  /* 0x0000000c0d0e7389 */ /* 0x00006400000c000b */
[----:B01----:R-:W-:Y:S01]  /*f000*/  ENDCOLLECTIVE ;  /* 0x000000000000791b */ /* 0x003fe20003800000 */
.L_x_1985:
[----:B------:R-:W-:Y:S02]  /*f010*/  @!P1 IMAD.X R5, RZ, RZ, R7, P3 ;  /* 0x000000ffff059224 */ /* 0x000fe400018e0607 */
[----:B------:R-:W-:-:S03]  /*f020*/  VIADD R7, R9, 0x80 ;  /* 0x0000008009077836 */ /* 0x000fc60000000000 */
[----:B------:R-:W-:Y:S01]  /*f030*/  @!PT LDS RZ, [RZ] ;  /* 0x00000000fffff984 */ /* 0x000fe20000000800 */
[----:B------:R-:W-:Y:S01]  /*f040*/  @!PT LDS RZ, [RZ] ;  /* 0x00000000fffff984 */ /* 0x000fe20000000800 */
[----:B------:R-:W-:Y:S01]  /*f050*/  @!PT LDS RZ, [RZ] ;  /* 0x00000000fffff984 */ /* 0x000fe20000000800 */
[----:B------:R0:W-:Y:S02]  /*f060*/  @!P1 LDGSTS.E.BYPASS.LTC128B.128 [R22+0xbc00], desc[UR46][R4.64], !P0 ;  /* 0x0bc0000004169fae */ /* 0x0001e4000c101d6e */
[----:B------:R-:W-:Y:S02]  /*f070*/  ISETP.GE.AND P2, PT, R7, R0, PT ;  /* 0x000000000700720c */ /* 0x000fe40003f46270 */
[----:B------:R-:W-:Y:S01]  /*f080*/  IADD3 R7, R9, 0x90, RZ ;  /* 0x0000009009077810 */ /* 0x000fe20007ffe0ff */
[----:B------:R-:W-:Y:S02]  /*f090*/  IMAD.MOV.U32 R13, RZ, RZ, R6 ;  /* 0x000000ffff0d7224 */ /* 0x000fe400078e0006 */
[----:B------:R-:W-:-:S08]  /*f0a0*/  IMAD.MOV.U32 R21, RZ, RZ, R14 ;  /* 0x000000ffff157224 */ /* 0x000fd000078e000e */
[----:B0-----:R-:W-:Y:S05]  /*f0b0*/  WARPSYNC.COLLECTIVE R15, `(.L_x_1986) ;  /* 0x000000000f087348 */ /* 0x001fea0003c00000 */
[----:B------:R1:W2:Y:S02]  /*f0c0*/  SHFL.IDX P6, R14, R13, R12, R11 ;  /* 0x0000000c0d0e7389 */ /* 0x0002a400000c000b */
[----:B012---:R-:W-:Y:S01]  /*f0d0*/  ENDCOLLECTIVE ;  /* 0x000000000000791b */ /* 0x007fe20003800000 */
.L_x_1986:
[----:B------:R-:W-:Y:S02]  /*f0e0*/  IMAD.MOV.U32 R13, RZ, RZ, R3 ;  /* 0x000000ffff0d7224 */ /* 0x000fe400078e0003 */
[----:B------:R-:W-:Y:S02]  /*f0f0*/  IMAD.MOV.U32 R12, RZ, RZ, 0x1 ;  /* 0x00000001ff0c7424 */ /* 0x000fe400078e00ff */
[----:B------:R-:W-:-:S07]  /*f100*/  IMAD.MOV.U32 R29, RZ, RZ, R14 ;  /* 0x000000ffff1d7224 */ /* 0x000fce00078e000e */
[----:B------:R-:W-:Y:S05]  /*f110*/  WARPSYNC.COLLECTIVE R15, `(.L_x_1987) ;  /* 0x000000000f087348 */ /* 0x000fea0003c00000 */
[----:B------:R0:W1:Y:S02]  /*f120*/  SHFL.IDX P6, R14, R13, R12, R11 ;  /* 0x0000000c0d0e7389 */ /* 0x00006400000c000b */
[----:B01----:R-:W-:Y:S01]  /*f130*/  ENDCOLLECTIVE ;  /* 0x000000000000791b */ /* 0x003fe20003800000 */
.L_x_1987:
        /* <DEDUP_REMOVED lines=8> */
[----:B------:R-:W-:Y:S02]  /*f1c0*/  IMAD.MOV.U32 R13, RZ, RZ, R6 ;  /* 0x000000ffff0d7224 */ /* 0x000fe400078e0006 */
[----:B------:R-:W-:-:S06]  /*f1d0*/  IMAD.MOV.U32 R8, RZ, RZ, R14 ;  /* 0x000000ffff087224 */ /* 0x000fcc00078e000e */
[----:B0-----:R-:W-:-:S07]  /*f1e0*/  @!P1 LEA R29, R10, UR38, 0x1 ;  /* 0x000000260a1d9c11 */ /* 0x001fce000f8e08ff */
[----:B------:R-:W-:Y:S05]  /*f1f0*/  WARPSYNC.COLLECTIVE R15, `(.L_x_1988) ;  /* 0x000000000f087348 */ /* 0x000fea0003c00000 */
[----:B------:R0:W1:Y:S02]  /*f200*/  SHFL.IDX P6, R14, R13, R12, R11 ;  /* 0x0000000c0d0e7389 */ /* 0x00006400000c000b */
[----:B01----:R-:W-:Y:S01]  /*f210*/  ENDCOLLECTIVE ;  /* 0x000000000000791b */ /* 0x003fe20003800000 */
.L_x_1988:
[----:B------:R-:W-:Y:S02]  /*f220*/  IMAD.MOV.U32 R13, RZ, RZ, R3 ;  /* 0x000000ffff0d7224 */ /* 0x000fe400078e0003 */
[----:B------:R-:W-:Y:S01]  /*f230*/  IMAD.MOV.U32 R12, RZ, RZ, 0x2 ;  /* 0x00000002ff0c7424 */ /* 0x000fe200078e00ff */
[----:B------:R-:W-:-:S13]  /*f240*/  @!P1 LEA R4, P3, R20, R14, 0x1 ;  /* 0x0000000e14049211 */ /* 0x000fda00078608ff */
[----:B------:R-:W-:Y:S05]  /*f250*/  WARPSYNC.COLLECTIVE R15, `(.L_x_1989) ;  /* 0x000000000f087348 */ /* 0x000fea0003c00000 */
[----:B------:R0:W1:Y:S02]  /*f260*/  SHFL.IDX P6, R14, R13, R12, R11 ;  /* 0x0000000c0d0e7389 */ /* 0x00006400000c000b */
[----:B01----:R-:W-:Y:S01]  /*f270*/  ENDCOLLECTIVE ;  /* 0x000000000000791b */ /* 0x003fe20003800000 */
.L_x_1989:
[----:B------:R-:W-:-:S05]  /*f280*/  @!P1 IADD3.X R5, RZ, R8, RZ, P3, !PT ;  /* 0x00000008ff059210 */ /* 0x000fca0001ffe4ff */
[----:B------:R-:W-:Y:S01]  /*f290*/  @!PT LDS RZ, [RZ] ;  /* 0x00000000fffff984 */ /* 0x000fe20000000800 */
[----:B------:R-:W-:Y:S01]  /*f2a0*/  @!PT LDS RZ, [RZ] ;  /* 0x00000000fffff984 */ /* 0x000fe20000000800 */
[----:B------:R-:W-:Y:S01]  /*f2b0*/  @!PT LDS RZ, [RZ] ;  /* 0x00000000fffff984 */ /* 0x000fe20000000800 */
[----:B------:R0:W-:Y:S01]  /*f2c0*/  @!P1 LDGSTS.E.BYPASS.LTC128B.128 [R29+0xcc00], desc[UR46][R4.64], !P0 ;  /* 0x0cc00000041d9fae */ /* 0x0001e2000c101d6e */
[----:B------:R-:W-:Y:S02]  /*f2d0*/  IMAD.MOV.U32 R13, RZ, RZ, R6 ;  /* 0x000000ffff0d7224 */ /* 0x000fe400078e0006 */
[----:B0-----:R-:W-:Y:S02]  /*f2e0*/  VIADD R5, R9, 0xa0 ;  /* 0x000000a009057836 */ /* 0x001fe40000000000 */
[----:B------:R-:W-:-:S03]  /*f2f0*/  IMAD.MOV.U32 R7, RZ, RZ, R14 ;  /* 0x000000ffff077224 */ /* 0x000fc600078e000e */
[----:B------:R-:W-:-:S13]  /*f300*/  ISETP.GE.AND P2, PT, R5, R0, PT ;  /* 0x000000000500720c */ /* 0x000fda0003f46270 */
[----:B------:R-:W-:Y:S05]  /*f310*/  WARPSYNC.COLLECTIVE R15, `(.L_x_1990) ;  /* 0x000000000f087348 */ /* 0x000fea0003c00000 */
[----:B------:R0:W1:Y:S02]  /*f320*/  SHFL.IDX P6, R14, R13, R12, R11 ;  /* 0x0000000c0d0e7389 */ /* 0x00006400000c000b */
[----:B01----:R-:W-:Y:S01]  /*f330*/  ENDCOLLECTIVE ;  /* 0x000000000000791b */ /* 0x003fe20003800000 */
.L_x_1990:
[----:B------:R-:W-:Y:S02]  /*f340*/  IMAD.MOV.U32 R13, RZ, RZ, R3 ;  /* 0x000000ffff0d7224 */ /* 0x000fe400078e0003 */
[----:B------:R-:W-:Y:S01]  /*f350*/  IMAD.MOV.U32 R12, RZ, RZ, 0x3 ;  /* 0x00000003ff0c7424 */ /* 0x000fe200078e00ff */
[----:B------:R-:W-:-:S07]  /*f360*/  MOV R21, R14 ;  /* 0x0000000e00157202 */ /* 0x000fce0000000f00 */
[----:B------:R-:W-:Y:S05]  /*f370*/  WARPSYNC.COLLECTIVE R15, `(.L_x_1991) ;  /* 0x000000000f087348 */ /* 0x000fea0003c00000 */
[----:B------:R0:W1:Y:S02]  /*f380*/  SHFL.IDX P6, R14, R13, R12, R11 ;  /* 0x0000000c0d0e7389 */ /* 0x00006400000c000b */
[----:B01----:R-:W-:Y:S01]  /*f390*/  ENDCOLLECTIVE ;  /* 0x000000000000791b */ /* 0x003fe20003800000 */
.L_x_1991:
[----:B------:R-:W-:-:S05]  /*f3a0*/  @!P2 LEA R4, P1, R20, R21, 0x1 ;  /* 0x000000151404a211 */ /* 0x000fca00078208ff */
[----:B------:R-:W-:Y:S01]  /*f3b0*/  @!P2 IMAD.X R5, RZ, RZ, R7, P1 ;  /* 0x000000ffff05a224 */ /* 0x000fe200008e0607 */
        /* <DEDUP_REMOVED lines=10> */
.L_x_1992:
[----:B------:R-:W-:Y:S05]  /*f460*/  BRA `(.L_x_1993) ;  /* 0xffffffd000b87947 */ /* 0x000fea000383ffff */
.L_x_1904:
[----:B01----:R-:W-:-:S04]  /*f470*/  IMAD.U32 R5, RZ, RZ, UR38 ;  /* 0x00000026ff057e24 */ /* 0x003fc8000f8e00ff */
[----:B------:R0:W1:Y:S03]  /*f480*/  SYNCS.PHASECHK.TRANS64.TRYWAIT P0, [R5+URZ+0x16820], R0 ;  /* 0x01682000050075a7 */ /* 0x000066000800017f */
[----:B-1----:R-:W-:Y:S05]  /*f490*/  @!P0 NANOSLEEP.SYNCS 0x989680 ;  /* 0x009896800000895d */ /* 0x002fea0003900000 */
[----:B------:R-:W1:Y:S02]  /*f4a0*/  @!P0 SYNCS.PHASECHK.TRANS64 P0, [R5+URZ+0x16820], R0 ;  /* 0x01682000050085a7 */ /* 0x000e64000800007f */
[----:B-1----:R-:W-:Y:S05]  /*f4b0*/  @!P0 BRA `(.L_x_1904) ;  /* 0xfffffffc00ec8947 */ /* 0x002fea000383ffff */
[----:B------:R-:W-:Y:S05]  /*f4c0*/  BRA `(.L_x_1994) ;  /* 0xffffffd000f07947 */ /* 0x000fea000383ffff */
.L_x_1911:
[----:B0-----:R-:W-:-:S04]  /*f4d0*/  IMAD.U32 R5, RZ, RZ, UR38 ;  /* 0x00000026ff057e24 */ /* 0x001fc8000f8e00ff */
[----:B------:R0:W1:Y:S03]  /*f4e0*/  SYNCS.PHASECHK.TRANS64.TRYWAIT P0, [R5+URZ+0x16848], R12 ;  /* 0x0168480c050075a7 */ /* 0x000066000800017f */
[----:B-1----:R-:W-:Y:S05]  /*f4f0*/  @!P0 NANOSLEEP.SYNCS 0x989680 ;  /* 0x009896800000895d */ /* 0x002fea0003900000 */
[----:B------:R-:W1:Y:S02]  /*f500*/  @!P0 SYNCS.PHASECHK.TRANS64 P0, [R5+URZ+0x16848], R12 ;  /* 0x0168480c050085a7 */ /* 0x000e64000800007f */
[----:B-1----:R-:W-:Y:S05]  /*f510*/  @!P0 BRA `(.L_x_1911) ;  /* 0xfffffffc00ec8947 */ /* 0x002fea000383ffff */
[----:B------:R-:W-:Y:S05]  /*f520*/  BRA `(.L_x_1995) ;  /* 0xffffffd400c47947 */ /* 0x000fea000383ffff */
.L_x_1916:
[----:B0-----:R-:W-:-:S04]  /*f530*/  IMAD.U32 R5, RZ, RZ, UR38 ;  /* 0x00000026ff057e24 */ /* 0x001fc8000f8e00ff */
[----:B------:R0:W1:Y:S03]  /*f540*/  SYNCS.PHASECHK.TRANS64.TRYWAIT P0, [R5+URZ+0x16860], R12 ;  /* 0x0168600c050075a7 */ /* 0x000066000800017f */
[----:B-1----:R-:W-:Y:S05]  /*f550*/  @!P0 NANOSLEEP.SYNCS 0x989680 ;  /* 0x009896800000895d */ /* 0x002fea0003900000 */
[----:B------:R-:W1:Y:S02]  /*f560*/  @!P0 SYNCS.PHASECHK.TRANS64 P0, [R5+URZ+0x16860], R12 ;  /* 0x0168600c050085a7 */ /* 0x000e64000800007f */
[----:B-1----:R-:W-:Y:S05]  /*f570*/  @!P0 BRA `(.L_x_1916) ;  /* 0xfffffffc00ec8947 */ /* 0x002fea000383ffff */
[----:B------:R-:W-:Y:S05]  /*f580*/  BRA `(.L_x_1996) ;  /* 0xffffffd800247947 */ /* 0x000fea000383ffff */
.L_x_1924:
[----:B0-----:R-:W-:-:S04]  /*f590*/  MOV R5, UR38 ;  /* 0x0000002600057c02 */ /* 0x001fc80008000f00 */
[----:B------:R0:W1:Y:S03]  /*f5a0*/  SYNCS.PHASECHK.TRANS64.TRYWAIT P0, [R5+URZ+0x16840], R14 ;  /* 0x0168400e050075a7 */ /* 0x000066000800017f */
[----:B-1----:R-:W-:Y:S05]  /*f5b0*/  @!P0 NANOSLEEP.SYNCS 0x989680 ;  /* 0x009896800000895d */ /* 0x002fea0003900000 */
[----:B------:R-:W1:Y:S02]  /*f5c0*/  @!P0 SYNCS.PHASECHK.TRANS64 P0, [R5+URZ+0x16840], R14 ;  /* 0x0168400e050085a7 */ /* 0x000e64000800007f */
[----:B-1----:R-:W-:Y:S05]  /*f5d0*/  @!P0 BRA `(.L_x_1924) ;  /* 0xfffffffc00ec8947 */ /* 0x002fea000383ffff */
[----:B------:R-:W-:Y:S05]  /*f5e0*/  BRA `(.L_x_1997) ;  /* 0xffffffdc00087947 */ /* 0x000fea000383ffff */
.L_x_1929:
[----:B0-----:R-:W-:-:S04]  /*f5f0*/  IMAD.U32 R5, RZ, RZ, UR38 ;  /* 0x00000026ff057e24 */ /* 0x001fc8000f8e00ff */
[----:B------:R0:W1:Y:S03]  /*f600*/  SYNCS.PHASECHK.TRANS64.TRYWAIT P0, [R5+URZ+0x16868], R4 ;  /* 0x01686804050075a7 */ /* 0x000066000800017f */
[----:B-1----:R-:W-:Y:S05]  /*f610*/  @!P0 NANOSLEEP.SYNCS 0x989680 ;  /* 0x009896800000895d */ /* 0x002fea0003900000 */
[----:B------:R-:W1:Y:S02]  /*f620*/  @!P0 SYNCS.PHASECHK.TRANS64 P0, [R5+URZ+0x16868], R4 ;  /* 0x01686804050085a7 */ /* 0x000e64000800007f */
[----:B-1----:R-:W-:Y:S05]  /*f630*/  @!P0 BRA `(.L_x_1929) ;  /* 0xfffffffc00ec8947 */ /* 0x002fea000383ffff */
[----:B------:R-:W-:Y:S05]  /*f640*/  BRA `(.L_x_1998) ;  /* 0xffffffdc00707947 */ /* 0x000fea000383ffff */
.L_x_1937:
[----:B0-----:R-:W-:-:S04]  /*f650*/  IMAD.U32 R4, RZ, RZ, UR38 ;  /* 0x00000026ff047e24 */ /* 0x001fc8000f8e00ff */
[----:B------:R0:W1:Y:S03]  /*f660*/  SYNCS.PHASECHK.TRANS64.TRYWAIT P0, [R4+URZ+0x16848], R9 ;  /* 0x01684809040075a7 */ /* 0x000066000800017f */
[----:B-1----:R-:W-:Y:S05]  /*f670*/  @!P0 NANOSLEEP.SYNCS 0x989680 ;  /* 0x009896800000895d */ /* 0x002fea0003900000 */
[----:B------:R-:W1:Y:S02]  /*f680*/  @!P0 SYNCS.PHASECHK.TRANS64 P0, [R4+URZ+0x16848], R9 ;  /* 0x01684809040085a7 */ /* 0x000e64000800007f */
[----:B-1----:R-:W-:Y:S05]  /*f690*/  @!P0 BRA `(.L_x_1937) ;  /* 0xfffffffc00ec8947 */ /* 0x002fea000383ffff */
[----:B------:R-:W-:Y:S05]  /*f6a0*/  BRA `(.L_x_1999) ;  /* 0xffffffe000687947 */ /* 0x000fea000383ffff */
.L_x_1942:
[----:B0-----:R-:W-:-:S04]  /*f6b0*/  IMAD.U32 R4, RZ, RZ, UR38 ;  /* 0x00000026ff047e24 */ /* 0x001fc8000f8e00ff */
[----:B------:R0:W1:Y:S03]  /*f6c0*/  SYNCS.PHASECHK.TRANS64.TRYWAIT P0, [R4+URZ+0x16860], R9 ;  /* 0x01686009040075a7 */ /* 0x000066000800017f */
[----:B-1----:R-:W-:Y:S05]  /*f6d0*/  @!P0 NANOSLEEP.SYNCS 0x989680 ;  /* 0x009896800000895d */ /* 0x002fea0003900000 */
[----:B------:R-:W1:Y:S02]  /*f6e0*/  @!P0 SYNCS.PHASECHK.TRANS64 P0, [R4+URZ+0x16860], R9 ;  /* 0x01686009040085a7 */ /* 0x000e64000800007f */
[----:B-1----:R-:W-:Y:S05]  /*f6f0*/  @!P0 BRA `(.L_x_1942) ;  /* 0xfffffffc00ec8947 */ /* 0x002fea000383ffff */
[----:B------:R-:W-:Y:S05]  /*f700*/  BRA `(.L_x_2000) ;  /* 0xffffffe000cc7947 */ /* 0x000fea000383ffff */
.L_x_1949:
[----:B0-----:R0:W1:Y:S02]  /*f710*/  SYNCS.PHASECHK.TRANS64.TRYWAIT P0, [R4+URZ+0x16860], R3 ;  /* 0x01686003040075a7 */ /* 0x001064000800017f */
[----:B-1----:R-:W-:Y:S05]  /*f720*/  @!P0 NANOSLEEP.SYNCS 0x989680 ;  /* 0x009896800000895d */ /* 0x002fea0003900000 */
[----:B------:R-:W1:Y:S02]  /*f730*/  @!P0 SYNCS.PHASECHK.TRANS64 P0, [R4+URZ+0x16860], R3 ;  /* 0x01686003040085a7 */ /* 0x000e64000800007f */
[----:B-1----:R-:W-:Y:S05]  /*f740*/  @!P0 BRA `(.L_x_1949) ;  /* 0xfffffffc00f08947 */ /* 0x002fea000383ffff */
[----:B------:R-:W-:Y:S05]  /*f750*/  BRA `(.L_x_2001) ;  /* 0xffffffe4005c7947 */ /* 0x000fea000383ffff */
.L_x_1953:
[----:B0-----:R0:W1:Y:S02]  /*f760*/  SYNCS.PHASECHK.TRANS64.TRYWAIT P0, [R7+URZ+0x16820], R4 ;  /* 0x01682004070075a7 */ /* 0x001064000800017f */
[----:B-1----:R-:W-:Y:S05]  /*f770*/  @!P0 NANOSLEEP.SYNCS 0x989680 ;  /* 0x009896800000895d */ /* 0x002fea0003900000 */
[----:B------:R-:W1:Y:S02]  /*f780*/  @!P0 SYNCS.PHASECHK.TRANS64 P0, [R7+URZ+0x16820], R4 ;  /* 0x01682004070085a7 */ /* 0x000e64000800007f */
[----:B-1----:R-:W-:Y:S05]  /*f790*/  @!P0 BRA `(.L_x_1953) ;  /* 0xfffffffc00f08947 */ /* 0x002fea000383ffff */
[----:B------:R-:W-:Y:S05]  /*f7a0*/  BRA `(.L_x_2002) ;  /* 0xffffffe400f47947 */ /* 0x000fea000383ffff */
.L_x_1954:
[----:B------:R-:W-:Y:S01]  /*f7b0*/  BSSY B0, `(.L_x_2003) ;  /* 0x0000008000007945 */ /* 0x000fe20003800000 */
[----:B------:R-:W-:Y:S01]  /*f7c0*/  IMAD.MOV.U32 R13, RZ, RZ, R16 ;  /* 0x000000ffff0d7224 */ /* 0x000fe200078e0010 */
[----:B------:R-:W-:Y:S01]  /*f7d0*/  MOV R12, RZ ;  /* 0x000000ff000c7202 */ /* 0x000fe20000000f00 */
[----:B------:R-:W-:Y:S02]  /*f7e0*/  IMAD.MOV.U32 R11, RZ, RZ, 0x1f ;  /* 0x0000001fff0b7424 */ /* 0x000fe400078e00ff */
[----:B------:R-:W-:-:S07]  /*f7f0*/  IMAD.MOV.U32 R15, RZ, RZ, -0x1 ;  /* 0xffffffffff0f7424 */ /* 0x000fce00078e00ff */
[----:B0-----:R-:W-:Y:S05]  /*f800*/  WARPSYNC.COLLECTIVE R15, `(.L_x_2004) ;  /* 0x000000000f087348 */ /* 0x001fea0003c00000 */
[----:B------:R1:W2:Y:S02]  /*f810*/  SHFL.IDX P6, R14, R13, R12, R11 ;  /* 0x0000000c0d0e7389 */ /* 0x0002a400000c000b */
[----:B012---:R-:W-:Y:S01]  /*f820*/  ENDCOLLECTIVE ;  /* 0x000000000000791b */ /* 0x007fe20003800000 */
.L_x_2004:
[----:B------:R-:W-:Y:S05]  /*f830*/  BSYNC B0 ;  /* 0x0000000000007941 */ /* 0x000fea0003800000 */
.L_x_2003:
[----:B------:R-:W-:Y:S05]  /*f840*/  BRA `(.L_x_2005) ;  /* 0xffffffe400d87947 */ /* 0x000fea000383ffff */
.L_x_1955:
[----:B------:R-:W-:Y:S01]  /*f850*/  BSSY B0, `(.L_x_2006) ;  /* 0x0000006000007945 */ /* 0x000fe20003800000 */
[----:B------:R-:W-:-:S07]  /*f860*/  IMAD.MOV.U32 R15, RZ, RZ, -0x1 ;  /* 0xffffffffff0f7424 */ /* 0x000fce00078e00ff */
[----:B01----:R-:W-:Y:S05]  /*f870*/  WARPSYNC.COLLECTIVE R15, `(.L_x_2007) ;  /* 0x000000000f0c7348 */ /* 0x003fea0003c00000 */
[----:B------:R-:W-:Y:S02]  /*f880*/  ELECT P6, UR62, PT ;  /* 0x00000000003e782f */ /* 0x000fe400038c0000 */
[----:B------:R-:W-:Y:S01]  /*f890*/  MOV R14, UR62 ;  /* 0x0000003e000e7c02 */ /* 0x000fe20008000f00 */
[----:B01----:R-:W-:Y:S10]  /*f8a0*/  ENDCOLLECTIVE ;  /* 0x000000000000791b */ /* 0x003ff40003800000 */
.L_x_2007:
[----:B------:R-:W-:Y:S05]  /*f8b0*/  BSYNC B0 ;  /* 0x0000000000007941 */ /* 0x000fea0003800000 */
.L_x_2006:
[----:B------:R-:W-:Y:S05]  /*f8c0*/  BRA `(.L_x_2008) ;  /* 0xffffffe400cc7947 */ /* 0x000fea000383ffff */
.L_x_1957:
[----:B0-----:R0:W2:Y:S02]  /*f8d0*/  SYNCS.PHASECHK.TRANS64.TRYWAIT P0, [R6+URZ], R5 ;  /* 0x00000005060075a7 */ /* 0x0010a4000800017f */
[----:B--2---:R-:W-:Y:S05]  /*f8e0*/  @!P0 NANOSLEEP.SYNCS 0x989680 ;  /* 0x009896800000895d */ /* 0x004fea0003900000 */
[----:B------:R-:W2:Y:S02]  /*f8f0*/  @!P0 SYNCS.PHASECHK.TRANS64 P0, [R6+URZ], R5 ;  /* 0x00000005060085a7 */ /* 0x000ea4000800007f */
[----:B--2---:R-:W-:Y:S05]  /*f900*/  @!P0 BRA `(.L_x_1957) ;  /* 0xfffffffc00f08947 */ /* 0x004fea000383ffff */
[----:B------:R-:W-:Y:S05]  /*f910*/  BRA `(.L_x_2009) ;  /* 0xffffffe800007947 */ /* 0x000fea000383ffff */
.L_x_1958:
[----:B--2---:R2:W3:Y:S02]  /*f920*/  SYNCS.PHASECHK.TRANS64.TRYWAIT P0, [R3+URZ], R2 ;  /* 0x00000002030075a7 */ /* 0x0044e4000800017f */
[----:B---3--:R-:W-:Y:S05]  /*f930*/  @!P0 NANOSLEEP.SYNCS 0x989680 ;  /* 0x009896800000895d */ /* 0x008fea0003900000 */
[----:B------:R-:W3:Y:S02]  /*f940*/  @!P0 SYNCS.PHASECHK.TRANS64 P0, [R3+URZ], R2 ;  /* 0x00000002030085a7 */ /* 0x000ee4000800007f */
[----:B---3--:R-:W-:Y:S05]  /*f950*/  @!P0 BRA `(.L_x_1958) ;  /* 0xfffffffc00f08947 */ /* 0x008fea000383ffff */
[----:B------:R-:W-:Y:S05]  /*f960*/  BRA `(.L_x_2010) ;  /* 0xffffffe400f47947 */ /* 0x000fea000383ffff */
.L_x_1960:
[----:B--2---:R2:W3:Y:S02]  /*f970*/  SYNCS.PHASECHK.TRANS64.TRYWAIT P0, [R0+URZ], R5 ;  /* 0x00000005000075a7 */ /* 0x0044e4000800017f */
[----:B---3--:R-:W-:Y:S05]  /*f980*/  @!P0 NANOSLEEP.SYNCS 0x989680 ;  /* 0x009896800000895d */ /* 0x008fea0003900000 */
[----:B------:R-:W3:Y:S02]  /*f990*/  @!P0 SYNCS.PHASECHK.TRANS64 P0, [R0+URZ], R5 ;  /* 0x00000005000085a7 */ /* 0x000ee4000800007f */
[----:B---3--:R-:W-:Y:S05]  /*f9a0*/  @!P0 BRA `(.L_x_1960) ;  /* 0xfffffffc00f08947 */ /* 0x008fea000383ffff */
[----:B------:R-:W-:Y:S05]  /*f9b0*/  BRA `(.L_x_2011) ;  /* 0xffffffe400f87947 */ /* 0x000fea000383ffff */
.L_x_2012:
        /* <DEDUP_REMOVED lines=12> */
.L_x_2707:


//--------------------- .text._ZN7cutlass13device_kernelIN5flash11enable_sm90INS1_16FlashAttnFwdSm90INS1_25CollectiveMainloopFwdSm90ILi2EN4cute5tupleIJNS5_1CILi1EEES8_S8_EEENS6_IJNS7_ILi192EEENS7_ILi128EEENS7_ILi64EEEEEELi64ENS_10bfloat16_tEfNS_4arch4Sm90ELb1ELb0ELb1ELb1ELb0ELb0ELb0ELb1ELb1ELb1ELb1ELb0EEENS1_21CollectiveEpilogueFwdINS6_IJSA_SC_SB_EEES9_SE_SG_Li384ELb1ELb1ELb1ELb0EEENS1_36VarlenDynamicPersistentTileSchedulerILi192ELi128ELi384ELi128ELb1ELb1ELb1ELb1ELb1ELb1EEEEEEEEEvNT_6ParamsE --------------------------
	.section	.text._ZN7cutlass13device_kernelIN5flash11enable_sm90INS1_16FlashAttnFwdSm90INS1_25CollectiveMainloopFwdSm90ILi2EN4cute5tupleIJNS5_1CILi1EEES8_S8_EEENS6_IJNS7_ILi192EEENS7_ILi128EEENS7_ILi64EEEEEELi64ENS_10bfloat16_tEfNS_4arch4Sm90ELb1ELb0ELb1ELb1ELb0ELb0ELb0ELb1ELb1ELb1ELb1ELb0EEENS1_21CollectiveEpilogueFwdINS6_IJSA_SC_SB_EEES9_SE_SG_Li384ELb1ELb1ELb1ELb0EEENS1_36VarlenDynamicPersistentTileSchedulerILi192ELi128ELi384ELi128ELb1ELb1ELb1ELb1ELb1ELb1EEEEEEEEEvNT_6ParamsE,"ax",@progbits
	.align	128
.text._ZN7cutlass13device_kernelIN5flash11enable_sm90INS1_16FlashAttnFwdSm90INS1_25CollectiveMainloopFwdSm90ILi2EN4cute5tupleIJNS5_1CILi1EEES8_S8_EEENS6_IJNS7_ILi192EEENS7_ILi128EEENS7_ILi64EEEEEELi64ENS_10bfloat16_tEfNS_4arch4Sm90ELb1ELb0ELb1ELb1ELb0ELb0ELb0ELb1ELb1ELb1ELb1ELb0EEENS1_21CollectiveEpilogueFwdINS6_IJSA_SC_SB_EEES9_SE_SG_Li384ELb1ELb1ELb1ELb0EEENS1_36VarlenDynamicPersistentTileSchedulerILi192ELi128ELi384ELi128ELb1ELb1ELb1ELb1ELb1ELb1EEEEEEEEEvNT_6ParamsE:
        .type           _ZN7cutlass13device_kernelIN5flash11enable_sm90INS1_16FlashAttnFwdSm90INS1_25CollectiveMainloopFwdSm90ILi2EN4cute5tupleIJNS5_1CILi1EEES8_S8_EEENS6_IJNS7_ILi192EEENS7_ILi128EEENS7_ILi64EEEEEELi64ENS_10bfloat16_tEfNS_4arch4Sm90ELb1ELb0ELb1ELb1ELb0ELb0ELb0ELb1ELb1ELb1ELb1ELb0EEENS1_21CollectiveEpilogueFwdINS6_IJSA_SC_SB_EEES9_SE_SG_Li384ELb1ELb1ELb1ELb0EEENS1_36VarlenDynamicPersistentTileSchedulerILi192ELi128ELi384ELi128ELb1ELb1ELb1ELb1ELb1ELb1EEEEEEEEEvNT_6ParamsE,@function
        .size           _ZN7cutlass13device_kernelIN5flash11enable_sm90INS1_16FlashAttnFwdSm90INS1_25CollectiveMainloopFwdSm90ILi2EN4cute5tupleIJNS5_1CILi1EEES8_S8_EEENS6_IJNS7_ILi192EEENS7_ILi128EEENS7_ILi64EEEEEELi64ENS_10bfloat16_tEfNS_4arch4Sm90ELb1ELb0ELb1ELb1ELb0ELb0ELb0ELb1ELb1ELb1ELb1ELb0EEENS1_21CollectiveEpilogueFwdINS6_IJSA_SC_SB_EEES9_SE_SG_Li384ELb1ELb1ELb1ELb0EEENS1_36VarlenDynamicPersistentTileSchedulerILi192ELi128ELi384ELi128ELb1ELb1ELb1ELb1ELb1ELb1EEEEEEEEEvNT_6ParamsE,(.L_x_2708 - _ZN7cutlass13device_kernelIN5flash11enable_sm90INS1_16FlashAttnFwdSm90INS1_25CollectiveMainloopFwdSm90ILi2EN4cute5tupleIJNS5_1CILi1EEES8_S8_EEENS6_IJNS7_ILi192EEENS7_ILi128EEENS7_ILi64EEEEEELi64ENS_10bfloat16_tEfNS_4arch4Sm90ELb1ELb0ELb1ELb1ELb0ELb0ELb0ELb1ELb1ELb1ELb1ELb0EEENS1_21CollectiveEpilogueFwdINS6_IJSA_SC_SB_EEES9_SE_SG_Li384ELb1ELb1ELb1ELb0EEENS1_36VarlenDynamicPersistentTileSchedulerILi192ELi128ELi384ELi128ELb1ELb1ELb1ELb1ELb1ELb1EEEEEEEEEvNT_6ParamsE)
        .other          _ZN7cutlass13device_kernelIN5flash11enable_sm90INS1_16FlashAttnFwdSm90INS1_25CollectiveMainloopFwdSm90ILi2EN4cute5tupleIJNS5_1CILi1EEES8_S8_EEENS6_IJNS7_ILi192EEENS7_ILi128EEENS7_ILi64EEEEEELi64ENS_10bfloat16_tEfNS_4arch4Sm90ELb1ELb0ELb1ELb1ELb0ELb0ELb0ELb1ELb1ELb1ELb1ELb0EEENS1_21CollectiveEpilogueFwdINS6_IJSA_SC_SB_EEES9_SE_SG_Li384ELb1ELb1ELb1ELb0EEENS1_36VarlenDynamicPersistentTileSchedulerILi192ELi128ELi384ELi128ELb1ELb1ELb1ELb1ELb1ELb1EEEEEEEEEvNT_6ParamsE,@"STO_CUDA_ENTRY STV_DEFAULT"
_ZN7cutlass13device_kernelIN5flash11enable_sm90INS1_16FlashAttnFwdSm90INS1_25CollectiveMainloopFwdSm90ILi2EN4cute5tupleIJNS5_1CILi1EEES8_S8_EEENS6_IJNS7_ILi192EEENS7_ILi128EEENS7_ILi64EEEEEELi64ENS_10bfloat16_tEfNS_4arch4Sm90ELb1ELb0ELb1ELb1ELb0ELb0ELb0ELb1ELb1ELb1ELb1ELb0EEENS1_21CollectiveEpilogueFwdINS6_IJSA_SC_SB_EEES9_SE_SG_Li384ELb1ELb1ELb1ELb0EEENS1_36VarlenDynamicPersistentTileSchedulerILi192ELi128ELi384ELi128ELb1ELb1ELb1ELb1ELb1ELb1EEEEEEEEEvNT_6ParamsE:
        /* <DEDUP_REMOVED lines=17> */
.L_x_2014:
[----:B------:R-:W-:Y:S05]  /*0110*/  BSYNC B0 ;  /* 0x0000000000007941 */ /* 0x000fea0003800000 */
.L_x_2013:
        /* <DEDUP_REMOVED lines=40> */
.L_x_2015:
        /* <DEDUP_REMOVED lines=22> */
.L_x_2016:
        /* <DEDUP_REMOVED lines=18> */
.L_x_2017:
        /* <DEDUP_REMOVED lines=22> */
.L_x_2018:
        /* <DEDUP_REMOVED lines=22> */
.L_x_2019:
        /* <DEDUP_REMOVED lines=8> */
.L_x_2021:
        /* <DEDUP_REMOVED lines=18> */
[----:B------:R-:W2:Y:S01]  /*0a80*/  LDL R12, [R1+0x40] ;  /* 0x00004000010c7983 */ /* 0x000ea20000100800 */
[----:B------:R-:W-:-:S05]  /*0a90*/  VIADD R17, R2, 0xffffff80 ;  /* 0xffffff8002117836 */ /* 0x000fca0000000000 */
[----:B------:R-:W-:-:S04]  /*0aa0*/  SHF.R.S32.HI R0, RZ, 0x1f, R17 ;  /* 0x0000001fff007819 */ /* 0x000fc80000011411 */
[----:B------:R-:W-:-:S04]  /*0ab0*/  LEA.HI R2, R0, R17, RZ, 0x7 ;  /* 0x0000001100027211 */ /* 0x000fc800078f38ff */
[----:B------:R-:W-:-:S05]  /*0ac0*/  LOP3.LUT R3, R2, 0xffffff80, RZ, 0xc0, !PT ;  /* 0xffffff8002037812 */ /* 0x000fca00078ec0ff */
[----:B------:R-:W-:Y:S01]  /*0ad0*/  IMAD.IADD R16, R17, 0x1, -R3 ;  /* 0x0000000111107824 */ /* 0x000fe200078e0a03 */
[CC--:B------:R-:W-:Y:S02]  /*0ae0*/  LEA.HI R4, R0.reuse, R17.reuse, RZ, 0x5 ;  /* 0x0000001100047211 */ /* 0x0c0fe400078f28ff */
[----:B------:R-:W-:Y:S02]  /*0af0*/  LEA.HI R3, R0, R17, RZ, 0x4 ;  /* 0x0000001100037211 */ /* 0x000fe400078f20ff */
[----:B------:R-:W-:Y:S01]  /*0b00*/  SHF.R.S32.HI R6, RZ, 0x1f, R16 ;  /* 0x0000001fff067819 */ /* 0x000fe20000011410 */
[----:B------:R-:W-:Y:S01]  /*0b10*/  IMAD.SHL.U32 R5, R4, 0x20, RZ ;  /* 0x0000002004057824 */ /* 0x000fe200078e00ff */
[----:B------:R-:W-:Y:S02]  /*0b20*/  LOP3.LUT R4, R3, 0x3fffff0, RZ, 0xc0, !PT ;  /* 0x03fffff003047812 */ /* 0x000fe400078ec0ff */
[----:B------:R-:W-:Y:S02]  /*0b30*/  LEA.HI R7, R6, R16, RZ, 0x2 ;  /* 0x0000001006077211 */ /* 0x000fe400078f10ff */
[----:B------:R-:W-:-:S02]  /*0b40*/  LOP3.LUT R5, R5, 0xfffffc00, RZ, 0xc0, !PT ;  /* 0xfffffc0005057812 */ /* 0x000fc400078ec0ff */
[--C-:B------:R-:W-:Y:S02]  /*0b50*/  SHF.R.S32.HI R8, RZ, 0x2, R7.reuse ;  /* 0x00000002ff087819 */ /* 0x100fe40000011407 */
[----:B------:R-:W-:Y:S01]  /*0b60*/  SHF.R.S32.HI R9, RZ, 0x1f, R7 ;  /* 0x0000001fff097819 */ /* 0x000fe20000011407 */
[----:B------:R-:W-:Y:S01]  /*0b70*/  IMAD.IADD R4, R17, 0x1, -R4 ;  /* 0x0000000111047824 */ /* 0x000fe200078e0a04 */
[----:B------:R-:W-:Y:S02]  /*0b80*/  SHF.R.S32.HI R11, RZ, 0x7, R2 ;  /* 0x00000007ff0b7819 */ /* 0x000fe40000011402 */
[----:B------:R-:W-:Y:S02]  /*0b90*/  SHF.R.S32.HI R2, RZ, 0x4, R3 ;  /* 0x00000004ff027819 */ /* 0x000fe40000011403 */
[----:B------:R-:W-:Y:S01]  /*0ba0*/  LEA.HI R9, R9, R8, RZ, 0x3 ;  /* 0x0000000809097211 */ /* 0x000fe200078f18ff */
[----:B------:R-:W-:Y:S01]  /*0bb0*/  IMAD R4, R4, 0x40, R5 ;  /* 0x0000004004047824 */ /* 0x000fe200078e0205 */
[----:B------:R-:W-:Y:S01]  /*0bc0*/  LEA.HI R3, R3, R2, RZ, 0x1 ;  /* 0x0000000203037211 */ /* 0x000fe200078f08ff */
[----:B------:R-:W-:Y:S01]  /*0bd0*/  IMAD.HI R5, R11, 0x55555556, RZ ;  /* 0x555555560b057827 */ /* 0x000fe200078e02ff */
[----:B------:R-:W-:-:S02]  /*0be0*/  LOP3.LUT R9, R9, 0xfffffff8, RZ, 0xc0, !PT ;  /* 0xfffffff809097812 */ /* 0x000fc400078ec0ff */
[----:B------:R-:W-:Y:S02]  /*0bf0*/  LEA.HI R6, R6, R16, RZ, 0x5 ;  /* 0x0000001006067211 */ /* 0x000fe400078f28ff */
[----:B------:R-:W-:Y:S01]  /*0c00*/  LOP3.LUT R3, R3, 0x1ffffffe, RZ, 0xc0, !PT ;  /* 0x1ffffffe03037812 */ /* 0x000fe200078ec0ff */
[----:B------:R-:W-:Y:S01]  /*0c10*/  IMAD.IADD R9, R8, 0x1, -R9 ;  /* 0x0000000108097824 */ /* 0x000fe200078e0a09 */
[----:B------:R-:W-:Y:S02]  /*0c20*/  LEA.HI R5, R5, R5, RZ, 0x1 ;  /* 0x0000000505057211 */ /* 0x000fe400078f08ff */
[----:B------:R-:W-:Y:S01]  /*0c30*/  SHF.R.S32.HI R6, RZ, 0x5, R6 ;  /* 0x00000005ff067819 */ /* 0x000fe20000011406 */
[----:B------:R-:W-:Y:S01]  /*0c40*/  IMAD.IADD R3, R2, 0x1, -R3 ;  /* 0x0000000102037824 */ /* 0x000fe200078e0a03 */
[----:B------:R-:W-:Y:S01]  /*0c50*/  LEA.HI R10, R0, R17, RZ, 0x2 ;  /* 0x00000011000a7211 */ /* 0x000fe200078f10ff */
[----:B------:R-:W-:Y:S02]  /*0c60*/  IMAD R5, R5, -0x3, R11 ;  /* 0xfffffffd05057824 */ /* 0x000fe400078e020b */
[----:B------:R-:W-:-:S02]  /*0c70*/  IMAD R6, R6, 0x10, R9 ;  /* 0x0000001006067824 */ /* 0x000fc400078e0209 */
[----:B------:R-:W-:Y:S01]  /*0c80*/  IMAD R3, R3, 0x8, R4 ;  /* 0x0000000803037824 */ /* 0x000fe200078e0204 */
[----:B------:R-:W-:Y:S01]  /*0c90*/  LOP3.LUT R10, R10, 0xfffffffc, RZ, 0xc0, !PT ;  /* 0xfffffffc0a0a7812 */ /* 0x000fe200078ec0ff */
[----:B------:R-:W-:Y:S01]  /*0ca0*/  IMAD R2, R5, 0x40, R6 ;  /* 0x0000004005027824 */ /* 0x000fe200078e0206 */
[----:B------:R-:W-:Y:S02]  /*0cb0*/  LEA.HI R0, R0, R17, RZ, 0x3 ;  /* 0x0000001100007211 */ /* 0x000fe400078f18ff */
[----:B------:R0:W-:Y:S01]  /*0cc0*/  STL [R1+0x48], R3 ;  /* 0x0000480301007387 */ /* 0x0001e20000100800 */
[----:B------:R-:W-:Y:S01]  /*0cd0*/  IMAD.IADD R10, R17, 0x1, -R10 ;  /* 0x00000001110a7824 */ /* 0x000fe200078e0a0a */
[----:B------:R-:W-:Y:S02]  /*0ce0*/  LOP3.LUT R156, R0, 0xfffffff8, RZ, 0xc0, !PT ;  /* 0xfffffff8009c7812 */ /* 0x000fe400078ec0ff */
[----:B------:R1:W-:Y:S01]  /*0cf0*/  STL [R1+0x44], R2 ;  /* 0x0000440201007387 */ /* 0x0003e20000100800 */
[----:B------:R-:W-:-:S03]  /*0d00*/  LOP3.LUT R7, R7, 0x7ffffffc, RZ, 0xc0, !PT ;  /* 0x7ffffffc07077812 */ /* 0x000fc600078ec0ff */
[----:B------:R1:W-:Y:S01]  /*0d10*/  STL [R1+0x24], RZ ;  /* 0x000024ff01007387 */ /* 0x0003e20000100800 */
[----:B------:R-:W-:Y:S02]  /*0d20*/  IADD3 R156, R17, -R156, RZ ;  /* 0x8000009c119c7210 */ /* 0x000fe40007ffe0ff */
[----:B------:R-:W-:Y:S01]  /*0d30*/  LEA.HI R8, R10, R10, RZ, 0x1 ;  /* 0x0000000a0a087211 */ /* 0x000fe200078f08ff */
[----:B------:R-:W-:Y:S02]  /*0d40*/  IMAD.IADD R22, R16, 0x1, -R7 ;  /* 0x0000000110167824 */ /* 0x000fe400078e0a07 */
[----:B------:R-:W-:Y:S01]  /*0d50*/  IMAD.SHL.U32 R157, R156, 0x8, RZ ;  /* 0x000000089c9d7824 */ /* 0x000fe200078e00ff */
[----:B------:R-:W-:Y:S01]  /*0d60*/  LOP3.LUT R11, R8, 0x1ffffffe, RZ, 0xc0, !PT ;  /* 0x1ffffffe080b7812 */ /* 0x000fe200078ec0ff */
[----:B------:R-:W-:Y:S01]  /*0d70*/  IMAD.SHL.U32 R22, R22, 0x2, RZ ;  /* 0x0000000216167824 */ /* 0x000fe200078e00ff */
[----:B0-----:R-:W-:Y:S02]  /*0d80*/  SHF.R.S32.HI R3, RZ, 0x3, R0 ;  /* 0x00000003ff037819 */ /* 0x001fe40000011400 */
[----:B------:R-:W-:Y:S01]  /*0d90*/  SHF.R.S32.HI R0, RZ, 0x1f, R157 ;  /* 0x0000001fff007819 */ /* 0x000fe2000001149d */
[----:B------:R-:W-:-:S02]  /*0da0*/  IMAD.IADD R11, R10, 0x1, -R11 ;  /* 0x000000010a0b7824 */ /* 0x000fc400078e0a0b */
[C---:B------:R-:W-:Y:S02]  /*0db0*/  VIADD R10, R22.reuse, 0x10 ;  /* 0x00000010160a7836 */ /* 0x040fe40000000000 */
[C---:B------:R-:W-:Y:S02]  /*0dc0*/  VIADD R9, R22.reuse, 0x18 ;  /* 0x0000001816097836 */ /* 0x040fe40000000000 */
[C---:B------:R-:W-:Y:S02]  /*0dd0*/  VIADD R8, R22.reuse, 0x20 ;  /* 0x0000002016087836 */ /* 0x040fe40000000000 */
[C---:B------:R-:W-:Y:S02]  /*0de0*/  VIADD R4, R22.reuse, 0x28 ;  /* 0x0000002816047836 */ /* 0x040fe40000000000 */
[C---:B------:R-:W-:Y:S02]  /*0df0*/  VIADD R3, R22.reuse, 0x30 ;  /* 0x0000003016037836 */ /* 0x040fe40000000000 */
[----:B------:R-:W-:Y:S01]  /*0e00*/  VIADD R0, R22, 0x38 ;  /* 0x0000003816007836 */ /* 0x000fe20000000000 */
[----:B------:R-:W-:Y:S01]  /*0e10*/  SHF.R.S32.HI R10, RZ, 0x1f, R10 ;  /* 0x0000001fff0a7819 */ /* 0x000fe2000001140a */
[----:B------:R-:W-:Y:S01]  /*0e20*/  IMAD.MOV.U32 R5, RZ, RZ, R13 ;  /* 0x000000ffff057224 */ /* 0x000fe200078e000d */
[----:B------:R-:W-:Y:S01]  /*0e30*/  SHF.R.S32.HI R9, RZ, 0x1f, R9 ;  /* 0x0000001fff097819 */ /* 0x000fe20000011409 */
[----:B------:R-:W-:Y:S01]  /*0e40*/  IMAD.MOV.U32 R6, RZ, RZ, R14 ;  /* 0x000000ffff067224 */ /* 0x000fe200078e000e */
[----:B------:R-:W-:Y:S01]  /*0e50*/  SHF.R.S32.HI R8, RZ, 0x1f, R8 ;  /* 0x0000001fff087819 */ /* 0x000fe20000011408 */
[----:B------:R-:W-:Y:S01]  /*0e60*/  IMAD.MOV.U32 R7, RZ, RZ, R15 ;  /* 0x000000ffff077224 */ /* 0x000fe200078e000f */
[----:B------:R-:W-:Y:S01]  /*0e70*/  SHF.R.S32.HI R4, RZ, 0x1f, R4 ;  /* 0x0000001fff047819 */ /* 0x000fe20000011404 */
[----:B------:R-:W-:Y:S01]  /*0e80*/  IMAD R152, R11, 0x8, R2 ;  /* 0x000000080b987824 */ /* 0x000fe200078e0202 */
[----:B------:R-:W-:-:S02]  /*0e90*/  SHF.R.S32.HI R3, RZ, 0x1f, R3 ;  /* 0x0000001fff037819 */ /* 0x000fc40000011403 */
[----:B------:R-:W-:Y:S01]  /*0ea0*/  SHF.R.S32.HI R0, RZ, 0x1f, R0 ;  /* 0x0000001fff007819 */ /* 0x000fe20000011400 */
[----:B------:R-:W-:Y:S01]  /*0eb0*/  UMOV UR36, URZ ;  /* 0x0000003f00247c82 */ /* 0x000fe20008000000 */
[----:B------:R-:W-:Y:S01]  /*0ec0*/  UMOV UR37, URZ ;  /* 0x0000003f00257c82 */ /* 0x000fe20008000000 */
[----:B--2---:R-:W-:Y:S01]  /*0ed0*/  LOP3.LUT R19, R12, 0x1, RZ, 0xfc, !PT ;  /* 0x000000010c137812 */ /* 0x004fe200078efcff */
[----:B------:R-:W-:-:S05]  /*0ee0*/  VIADD R12, R22, 0x8 ;  /* 0x00000008160c7836 */ /* 0x000fca0000000000 */
[----:B-1----:R-:W-:-:S07]  /*0ef0*/  SHF.R.S32.HI R12, RZ, 0x1f, R12 ;  /* 0x0000001fff0c7819 */ /* 0x002fce000001140c */
.L_x_2067:
[----:B012---:R-:W0:Y:S01]  /*0f00*/  LDC.64 R2, c[0x0][0xc88] ;  /* 0x00032200ff027b82 */ /* 0x007e220000000a00 */
[----:B------:R-:W-:Y:S01]  /*0f10*/  ULDC.64 UR4, c[0x0][0xa28] ;  /* 0x00028a0000047ab9 */ /* 0x000fe20000000a00 */
[----:B------:R-:W-:-:S06]  /*0f20*/  ULDC.64 UR6, c[0x0][0xa18] ;  /* 0x0002860000067ab9 */ /* 0x000fcc0000000a00 */
[----:B------:R-:W1:Y:S08]  /*0f30*/  LDC R18, c[0x0][0x288] ;  /* 0x0000a200ff127b82 */ /* 0x000e700000000800 */
[----:B------:R-:W2:Y:S01]  /*0f40*/  LDC.64 R12, c[0x0][0x418] ;  /* 0x00010600ff0c7b82 */ /* 0x000ea20000000a00 */
[----:B0-----:R-:W-:-:S07]  /*0f50*/  IMAD.WIDE R2, R7, 0x4, R2 ;  /* 0x0000000407027825 */ /* 0x001fce00078e0202 */
[----:B-----5:R-:W0:Y:S01]  /*0f60*/  LDC R11, c[0x0][0x424] ;  /* 0x00010900ff0b7b82 */ /* 0x020e220000000800 */
[----:B---3--:R-:W3:Y:S01]  /*0f70*/  LDG.E R153, desc[UR40][R2.64] ;  /* 0x0000002802997981 */ /* 0x008ee2000c1e1900 */
[----:B------:R-:W-:Y:S01]  /*0f80*/  ISETP.NE.U32.AND P1, PT, RZ, UR4, PT ;  /* 0x00000004ff007c0c */ /* 0x000fe2000bf25070 */
[----:B------:R-:W-:Y:S01]  /*0f90*/  IMAD.MOV.U32 R10, RZ, RZ, RZ ;  /* 0x000000ffff0a7224 */ /* 0x000fe200078e00ff */
[----:B------:R-:W-:-:S04]  /*0fa0*/  ISETP.NE.U32.AND P0, PT, RZ, UR6, PT ;  /* 0x00000006ff007c0c */ /* 0x000fc8000bf05070 */
[----:B----4-:R-:W4:Y:S01]  /*0fb0*/  LDC R17, c[0x0][0x2f0] ;  /* 0x0000bc00ff117b82 */ /* 0x010f220000000800 */
[----:B------:R-:W-:Y:S02]  /*0fc0*/  ISETP.NE.AND.EX P1, PT, RZ, UR5, PT, P1 ;  /* 0x00000005ff007c0c */ /* 0x000fe4000bf25310 */
[----:B------:R-:W-:Y:S02]  /*0fd0*/  ISETP.NE.AND.EX P0, PT, RZ, UR7, PT, P0 ;  /* 0x00000007ff007c0c */ /* 0x000fe4000bf05300 */
[----:B---3--:R-:W-:-:S09]  /*0fe0*/  SHF.R.S32.HI R14, RZ, 0x1f, R153 ;  /* 0x0000001fff0e7819 */ /* 0x008fd20000011499 */
[C---:B------:R-:W-:Y:S01]  /*0ff0*/  @P1 LEA R8, P2, R153.reuse, UR4, 0x2 ;  /* 0x0000000499081c11 */ /* 0x040fe2000f8410ff */
[----:B------:R3:W-:Y:S03]  /*1000*/  STL [R1], R14 ;  /* 0x0000000e01007387 */ /* 0x0007e60000100800 */
[C-C-:B------:R-:W-:Y:S02]  /*1010*/  @P1 LEA.HI.X R9, R153.reuse, UR5, R14.reuse, 0x2, P2 ;  /* 0x0000000599091c11 */ /* 0x140fe400090f140e */
[C---:B------:R-:W-:Y:S02]  /*1020*/  @P0 LEA R2, P2, R153.reuse, UR6, 0x2 ;  /* 0x0000000699020c11 */ /* 0x040fe4000f8410ff */
[----:B------:R-:W-:Y:S01]  /*1030*/  LOP3.LUT R4, R6, 0xff000000, RZ, 0xc0, !PT ;  /* 0xff00000006047812 */ /* 0x000fe200078ec0ff */
[----:B------:R3:W5:Y:S01]  /*1040*/  @P1 LDG.E R10, desc[UR40][R8.64] ;  /* 0x00000028080a1981 */ /* 0x000762000c1e1900 */
[----:B------:R-:W-:Y:S01]  /*1050*/  @P0 LEA.HI.X R3, R153, UR7, R14, 0x2, P2 ;  /* 0x0000000799030c11 */ /* 0x000fe200090f140e */
[----:B------:R-:W-:-:S04]  /*1060*/  ULDC.64 UR6, c[0x0][0xa20] ;  /* 0x0002880000067ab9 */ /* 0x000fc80000000a00 */
[----:B-1----:R3:W5:Y:S01]  /*1070*/  @P0 LDG.E R18, desc[UR40][R2.64] ;  /* 0x0000002802120981 */ /* 0x002762000c1e1900 */
[----:B--2---:R-:W-:Y:S02]  /*1080*/  ISETP.NE.U32.AND P1, PT, R12, RZ, PT ;  /* 0x000000ff0c00720c */ /* 0x004fe40003f25070 */
[----:B------:R-:W-:Y:S02]  /*1090*/  ISETP.NE.U32.AND P2, PT, RZ, UR6, PT ;  /* 0x00000006ff007c0c */ /* 0x000fe4000bf45070 */
[----:B------:R-:W-:Y:S02]  /*10a0*/  LOP3.LUT R0, R6, 0xff0000, RZ, 0xc0, !PT ;  /* 0x00ff000006007812 */ /* 0x000fe400078ec0ff */
[----:B------:R-:W-:Y:S02]  /*10b0*/  SHF.R.U32.HI R7, RZ, 0x8, R4 ;  /* 0x00000008ff077819 */ /* 0x000fe40000011604 */
[----:B------:R-:W-:Y:S02]  /*10c0*/  ISETP.NE.AND.EX P1, PT, R13, RZ, PT, P1 ;  /* 0x000000ff0d00720c */ /* 0x000fe40003f25310 */
[----:B------:R-:W-:-:S02]  /*10d0*/  ISETP.NE.AND.EX P2, PT, RZ, UR7, PT, P2 ;  /* 0x00000007ff007c0c */ /* 0x000fc4000bf45320 */
[----:B------:R-:W-:Y:S02]  /*10e0*/  LEA.HI R155, R0, R7, RZ, 0x10 ;  /* 0x00000007009b7211 */ /* 0x000fe400078f80ff */
[----:B0-----:R-:W-:Y:S01]  /*10f0*/  SEL R0, R11, 0x1, P1 ;  /* 0x000000010b007807 */ /* 0x001fe20000800000 */
[----:B---34-:R-:W-:Y:S08]  /*1100*/  @P0 BRA `(.L_x_2022) ;  /* 0x0000000000240947 */ /* 0x018ff00003800000 */
        /* <DEDUP_REMOVED lines=9> */
.L_x_2022:
[----:B------:R-:W-:Y:S01]  /*11a0*/  IMAD R17, R0, R17, RZ ;  /* 0x0000001100117224 */ /* 0x000fe200078e02ff */
[----:B------:R-:W-:Y:S01]  /*11b0*/  LOP3.LUT R154, R6, 0xffff, RZ, 0xc0, !PT ;  /* 0x0000ffff069a7812 */ /* 0x000fe200078ec0ff */
[----:B------:R-:W-:Y:S06]  /*11c0*/  @!P2 BRA `(.L_x_2023) ;  /* 0x000000000010a947 */ /* 0x000fec0003800000 */
[----:B------:R-:W-:-:S04]  /*11d0*/  LEA R2, P0, R153, UR6, 0x2 ;  /* 0x0000000699027c11 */ /* 0x000fc8000f8010ff */
[----:B------:R-:W-:-:S05]  /*11e0*/  LEA.HI.X R3, R153, UR7, R14, 0x2, P0 ;  /* 0x0000000799037c11 */ /* 0x000fca00080f140e */
[----:B------:R0:W5:Y:S01]  /*11f0*/  LDG.E R17, desc[UR40][R2.64] ;  /* 0x0000002802117981 */ /* 0x000162000c1e1900 */
[----:B------:R-:W-:Y:S05]  /*1200*/  BRA `(.L_x_2024) ;  /* 0x0000000000247947 */ /* 0x000fea0003800000 */
.L_x_2023:
[----:B------:R-:W-:Y:S02]  /*1210*/  ULDC.64 UR4, c[0x0][0xa08] ;  /* 0x0002820000047ab9 */ /* 0x000fe40000000a00 */
[----:B------:R-:W-:-:S04]  /*1220*/  ISETP.NE.U32.AND P0, PT, RZ, UR4, PT ;  /* 0x00000004ff007c0c */ /* 0x000fc8000bf05070 */
[----:B------:R-:W-:-:S13]  /*1230*/  ISETP.NE.AND.EX P0, PT, RZ, UR5, PT, P0 ;  /* 0x00000005ff007c0c */ /* 0x000fda000bf05300 */
[----:B------:R-:W-:Y:S05]  /*1240*/  @!P0 BRA `(.L_x_2024) ;  /* 0x0000000000148947 */ /* 0x000fea0003800000 */
[----:B------:R-:W0:Y:S02]  /*1250*/  LDC.64 R2, c[0x0][0xa08] ;  /* 0x00028200ff027b82 */ /* 0x000e240000000a00 */
[----:B0-----:R-:W-:-:S05]  /*1260*/  IMAD.WIDE R2, R153, 0x4, R2 ;  /* 0x0000000499027825 */ /* 0x001fca00078e0202 */
[----:B------:R-:W2:Y:S04]  /*1270*/  LDG.E R17, desc[UR40][R2.64] ;  /* 0x0000002802117981 */ /* 0x000ea8000c1e1900 */
[----:B------:R-:W2:Y:S02]  /*1280*/  LDG.E R0, desc[UR40][R2.64+0x4] ;  /* 0x0000042802007981 */ /* 0x000ea4000c1e1900 */
[----:B--2---:R-:W-:-:S07]  /*1290*/  IMAD.IADD R17, R0, 0x1, -R17 ;  /* 0x0000000100117824 */ /* 0x004fce00078e0a11 */
.L_x_2024:
[----:B------:R-:W1:Y:S01]  /*12a0*/  LDC R0, c[0x0][0x448] ;  /* 0x00011200ff007b82 */ /* 0x000e620000000800 */
[----:B------:R-:W-:Y:S01]  /*12b0*/  IMAD R16, R5, 0xc0, RZ ;  /* 0x000000c005107824 */ /* 0x000fe200078e02ff */
[----:B------:R-:W-:Y:S01]  /*12c0*/  LOP3.LUT R11, R155, 0xff, RZ, 0xc0, !PT ;  /* 0x000000ff9b0b7812 */ /* 0x000fe200078ec0ff */
[----:B-----5:R-:W-:Y:S01]  /*12d0*/  IMAD.IADD R17, R17, 0x1, -R10 ;  /* 0x0000000111117824 */ /* 0x020fe200078e0a0a */
[----:B------:R-:W-:Y:S01]  /*12e0*/  SHF.R.U32.HI R155, RZ, 0x10, R155 ;  /* 0x00000010ff9b7819 */ /* 0x000fe2000001169b */
[----:B------:R-:W-:Y:S02]  /*12f0*/  IMAD.MOV.U32 R88, RZ, RZ, RZ ;  /* 0x000000ffff587224 */ /* 0x000fe400078e00ff */
[----:B------:R2:W-:Y:S01]  /*1300*/  STL [R1+0x1c], R11 ;  /* 0x00001c0b01007387 */ /* 0x0005e20000100800 */
[----:B-1----:R-:W-:Y:S02]  /*1310*/  ISETP.NE.AND P0, PT, R0, 0x1, PT ;  /* 0x000000010000780c */ /* 0x002fe40003f05270 */
[----:B------:R-:W-:-:S11]  /*1320*/  IADD3 R0, R16, 0xbf, RZ ;  /* 0x000000bf10007810 */ /* 0x000fd60007ffe0ff */
[----:B0-----:R-:W0:Y:S08]  /*1330*/  @P0 LDC R3, c[0x0][0x44c] ;  /* 0x00011300ff030b82 */ /* 0x001e300000000800 */
[----:B------:R-:W1:Y:S01]  /*1340*/  @P0 LDC R7, c[0x0][0x450] ;  /* 0x00011400ff070b82 */ /* 0x000e620000000800 */
[----:B0-----:R-:W-:Y:S01]  /*1350*/  @P0 IMAD.HI.U32 R2, R0, R3, RZ ;  /* 0x0000000300020227 */ /* 0x001fe200078e00ff */
[----:B------:R-:W-:-:S04]  /*1360*/  IADD3 R3, R17, 0x80, -R18 ;  /* 0x0000008011037810 */ /* 0x000fc80007ffe812 */
[----:B-1----:R-:W-:Y:S01]  /*1370*/  @P0 SHF.R.U32.HI R0, RZ, R7, R2 ;  /* 0x00000007ff000219 */ /* 0x002fe20000011602 */
[----:B------:R-:W-:-:S04]  /*1380*/  VIADD R2, R17, 0x7f ;  /* 0x0000007f11027836 */ /* 0x000fc80000000000 */
[----:B------:R-:W-:Y:S01]  /*1390*/  IMAD.IADD R0, R3, 0x1, R0 ;  /* 0x0000000103007824 */ /* 0x000fe200078e0200 */
[----:B------:R-:W-:-:S04]  /*13a0*/  SHF.R.S32.HI R3, RZ, 0x1f, R2 ;  /* 0x0000001fff037819 */ /* 0x000fc80000011402 */
[----:B------:R-:W-:Y:S02]  /*13b0*/  SHF.R.S32.HI R5, RZ, 0x1f, R0 ;  /* 0x0000001fff057819 */ /* 0x000fe40000011400 */
[----:B------:R-:W-:Y:S02]  /*13c0*/  LEA.HI R3, R3, R2, RZ, 0x7 ;  /* 0x0000000203037211 */ /* 0x000fe400078f38ff */
[----:B------:R-:W-:Y:S02]  /*13d0*/  LEA.HI R5, R5, R0, RZ, 0x7 ;  /* 0x0000000005057211 */ /* 0x000fe400078f38ff */
[----:B------:R-:W-:Y:S02]  /*13e0*/  SHF.R.S32.HI R3, RZ, 0x7, R3 ;  /* 0x00000007ff037819 */ /* 0x000fe40000011403 */
[----:B------:R-:W-:-:S04]  /*13f0*/  SHF.R.S32.HI R0, RZ, 0x7, R5 ;  /* 0x00000007ff007819 */ /* 0x000fc80000011405 */
[----:B------:R-:W-:-:S04]  /*1400*/  VIMNMX R6, R3, R0, PT ;  /* 0x0000000003067248 */ /* 0x000fc80003fe0100 */
[----:B------:R-:W-:-:S13]  /*1410*/  ISETP.GE.AND P0, PT, R6, 0x1, PT ;  /* 0x000000010600780c */ /* 0x000fda0003f06270 */
[----:B--2---:R-:W-:Y:S05]  /*1420*/  @!P0 BRA `(.L_x_2025) ;  /* 0x0000000000788947 */ /* 0x004fea0003800000 */
[----:B------:R-:W0:Y:S01]  /*1430*/  LDC R0, c[0x0][0x9f0] ;  /* 0x00027c00ff007b82 */ /* 0x000e220000000800 */
[----:B------:R-:W-:-:S04]  /*1440*/  ISETP.NE.AND P0, PT, R155, RZ, PT ;  /* 0x000000ff9b00720c */ /* 0x000fc80003f05270 */
[----:B0-----:R-:W-:-:S04]  /*1450*/  SEL R9, R155, R0, P0 ;  /* 0x000000009b097207 */ /* 0x001fc80000000000 */
[-C--:B------:R-:W-:Y:S02]  /*1460*/  IABS R5, R9.reuse ;  /* 0x0000000900057213 */ /* 0x080fe40000000000 */
        /* <DEDUP_REMOVED lines=26> */
.L_x_2025:
[-C--:B------:R-:W-:Y:S01]  /*1610*/  IMAD R23, R11, R88.reuse, RZ ;  /* 0x000000580b177224 */ /* 0x080fe200078e02ff */
[----:B------:R-:W-:Y:S01]  /*1620*/  PLOP3.LUT P0, PT, PT, PT, PT, 0x80, 0x0 ;  /* 0x000000000000781c */ /* 0x000fe20003f0f070 */
[----:B------:R-:W-:Y:S01]  /*1630*/  IMAD.MOV.U32 R0, RZ, RZ, RZ ;  /* 0x000000ffff007224 */ /* 0x000fe200078e00ff */
[----:B------:R-:W-:Y:S02]  /*1640*/  MOV R28, RZ ;  /* 0x000000ff001c7202 */ /* 0x000fe40000000f00 */
[----:B------:R-:W-:Y:S02]  /*1650*/  CS2R R118, SRZ ;  /* 0x0000000000767805 */ /* 0x000fe4000001ff00 */
[----:B------:R-:W-:Y:S02]  /*1660*/  VIADDMNMX R88, R23, R88, R6, PT ;  /* 0x0000005817587246 */ /* 0x000fe40003800106 */
[----:B------:R-:W-:Y:S02]  /*1670*/  CS2R R116, SRZ ;  /* 0x0000000000747805 */ /* 0x000fe4000001ff00 */
[----:B------:R-:W-:-:S02]  /*1680*/  CS2R R114, SRZ ;  /* 0x0000000000727805 */ /* 0x000fc4000001ff00 */
[----:B------:R-:W-:Y:S02]  /*1690*/  CS2R R112, SRZ ;  /* 0x0000000000707805 */ /* 0x000fe4000001ff00 */
[----:B------:R-:W-:Y:S02]  /*16a0*/  ISETP.GT.AND P1, PT, R88, R23, PT ;  /* 0x000000175800720c */ /* 0x000fe40003f24270 */
        /* <DEDUP_REMOVED lines=20> */
[----:B------:R-:W-:-:S05]  /*17f0*/  SHF.R.S32.HI R4, RZ, 0x7, R4 ;  /* 0x00000007ff047819 */ /* 0x000fca0000011404 */
        /* <DEDUP_REMOVED lines=28> */
.L_x_2027:
[----:B------:R-:W2:Y:S01]  /*19c0*/  LDL R2, [R1+0x24] ;  /* 0x0000240001027983 */ /* 0x000ea20000100800 */
[----:B------:R-:W-:Y:S02]  /*19d0*/  ISETP.NE.AND P0, PT, R19, 0x3, PT ;  /* 0x000000031300780c */ /* 0x000fe40003f05270 */
[----:B--2---:R-:W-:-:S04]  /*19e0*/  LEA.HI R0, R2, R2, RZ, 0x1 ;  /* 0x0000000202007211 */ /* 0x004fc800078f08ff */
[----:B------:R-:W-:-:S05]  /*19f0*/  LOP3.LUT R0, R0, 0xfffffffe, RZ, 0xc0, !PT ;  /* 0xfffffffe00007812 */ /* 0x000fca00078ec0ff */
[----:B------:R-:W-:-:S05]  /*1a00*/  IMAD.IADD R0, R2, 0x1, -R0 ;  /* 0x0000000102007824 */ /* 0x000fca00078e0a00 */
[----:B------:R-:W-:-:S04]  /*1a10*/  SHF.L.U32 R0, R0, 0x1f, RZ ;  /* 0x0000001f00007819 */ /* 0x000fc800000006ff */
[----:B------:R-:W0:Y:S02]  /*1a20*/  SYNCS.PHASECHK.TRANS64.TRYWAIT P1, [UR38+0x16800], R0 ;  /* 0x01680000ff0075a7 */ /* 0x000e240008020166 */
[----:B0-----:R-:W-:Y:S05]  /*1a30*/  @!P1 BRA `(.L_x_2028) ;  /* 0x0000010800809947 */ /* 0x001fea0003800000 */
.L_x_2182:
[----:B------:R-:W-:Y:S05]  /*1a40*/  @!P0 BRA `(.L_x_2029) ;  /* 0x0000000000048947 */ /* 0x000fea0003800000 */
[----:B------:R-:W-:Y:S01]  /*1a50*/  BPT.TRAP 0x1 ;  /* 0x000000040000795c */ /* 0x000fe20000300000 */
.L_x_2029:
[----:B0-----:R-:W-:Y:S02]  /*1a60*/  IMAD.U32 R0, RZ, RZ, UR37 ;  /* 0x00000025ff007e24 */ /* 0x001fe4000f8e00ff */
[----:B------:R-:W-:-:S03]  /*1a70*/  IMAD.U32 R3, RZ, RZ, UR36 ;  /* 0x00000024ff037e24 */ /* 0x000fc6000f8e00ff */
[----:B------:R-:W-:Y:S02]  /*1a80*/  LEA R0, R0, UR38, 0x3 ;  /* 0x0000002600007c11 */ /* 0x000fe4000f8e18ff */
[----:B------:R-:W-:-:S04]  /*1a90*/  SHF.L.U32 R3, R3, 0x1f, RZ ;  /* 0x0000001f03037819 */ /* 0x000fc800000006ff */
[----:B------:R0:W1:Y:S01]  /*1aa0*/  SYNCS.PHASECHK.TRANS64.TRYWAIT P2, [R0+URZ+0x16830], R3 ;  /* 0x01683003000075a7 */ /* 0x000062000804017f */
[----:B------:R-:W-:Y:S05]  /*1ab0*/  @!P0 BRA `(.L_x_2030) ;  /* 0x0000000000048947 */ /* 0x000fea0003800000 */
[----:B------:R-:W-:Y:S01]  /*1ac0*/  BPT.TRAP 0x1 ;  /* 0x000000040000795c */ /* 0x000fe20000300000 */
.L_x_2030:
[----:B------:R-:W2:Y:S02]  /*1ad0*/  S2R R2, SR_TID.X ;  /* 0x0000000000027919 */ /* 0x000ea40000002100 */
[----:B--2---:R-:W-:Y:S01]  /*1ae0*/  LOP3.LUT P1, RZ, R2, 0x7f, RZ, 0xc0, !PT ;  /* 0x0000007f02ff7812 */ /* 0x004fe2000782c0ff */
[----:B-1----:R-:W-:-:S12]  /*1af0*/  @P2 BRA `(.L_x_2031) ;  /* 0x0000000000082947 */ /* 0x002fd80003800000 */
[----:B------:R-:W1:Y:S02]  /*1b00*/  SYNCS.PHASECHK.TRANS64.TRYWAIT P2, [R0+URZ+0x16830], R3 ;  /* 0x01683003000075a7 */ /* 0x000e64000804017f */
[----:B-1----:R-:W-:Y:S05]  /*1b10*/  @!P2 BRA `(.L_x_2032) ;  /* 0x000001080060a947 */ /* 0x002fea0003800000 */
.L_x_2031:
[----:B------:R-:W-:Y:S05]  /*1b20*/  WARPSYNC.ALL ;  /* 0x0000000000007948 */ /* 0x000fea0003800000 */
[----:B------:R-:W-:Y:S01]  /*1b30*/  UIADD3 UR4, UR38, 0xe400, URZ ;  /* 0x0000e40026047890 */ /* 0x000fe2000fffe03f */
[----:B------:R-:W-:Y:S01]  /*1b40*/  WARPGROUP.ARRIVE ;  /* 0x00000000000079c5 */ /* 0x000fe20000000000 */
[----:B------:R-:W-:Y:S01]  /*1b50*/  ULOP3.LUT UR8, UR42, 0x10000, URZ, 0xfc, !UPT ;  /* 0x000100002a087892 */ /* 0x000fe2000f8efc3f */
[----:B------:R-:W2:Y:S01]  /*1b60*/  LDC R10, c[0x0][0x448] ;  /* 0x00011200ff0a7b82 */ /* 0x000ea20000000800 */
[----:B------:R-:W-:Y:S01]  /*1b70*/  USHF.R.U32.HI UR4, URZ, 0x4, UR4 ;  /* 0x000000043f047899 */ /* 0x000fe20008011604 */
[----:B01----:R-:W-:Y:S01]  /*1b80*/  @!P1 VIADD R0, R0, 0x16840 ;  /* 0x0001684000009836 */ /* 0x003fe20000000000 */
[----:B------:R-:W-:Y:S01]  /*1b90*/  UMOV UR9, 0x40000040 ;  /* 0x4000004000097882 */ /* 0x000fe20000000000 */
[----:B------:R-:W-:Y:S01]  /*1ba0*/  UMOV UR11, 0x40000040 ;  /* 0x40000040000b7882 */ /* 0x000fe20000000000 */
[----:B------:R-:W-:-:S02]  /*1bb0*/  ULOP3.LUT UR4, UR4, 0x3fff, URZ, 0xc0, !UPT ;  /* 0x00003fff04047892 */ /* 0x000fc4000f8ec03f */
[----:B------:R-:W-:Y:S01]  /*1bc0*/  UIADD3 UR12, UR8, 0x2, URZ ;  /* 0x00000002080c7890 */ /* 0x000fe2000fffe03f */
[----:B------:R-:W-:Y:S01]  /*1bd0*/  @!P1 PRMT R0, RZ, 0x654, R0 ;  /* 0x00000654ff009816 */ /* 0x000fe20000000000 */
[----:B------:R-:W-:Y:S01]  /*1be0*/  ULOP3.LUT UR20, UR4, 0x10000, URZ, 0xfc, !UPT ;  /* 0x0001000004147892 */ /* 0x000fe2000f8efc3f */
[----:B------:R-:W-:Y:S01]  /*1bf0*/  UMOV UR13, 0x40000040 ;  /* 0x40000040000d7882 */ /* 0x000fe20000000000 */
[----:B------:R-:W-:Y:S02]  /*1c00*/  UMOV UR15, 0x40000040 ;  /* 0x40000040000f7882 */ /* 0x000fe40000000000 */
[----:B------:R-:W-:Y:S02]  /*1c10*/  ULEA UR10, UR37, UR20, 0xa ;  /* 0x00000014250a7291 */ /* 0x000fe4000f8e503f */
[----:B------:R-:W-:Y:S02]  /*1c20*/  UIADD3 UR16, UR8, 0x4, URZ ;  /* 0x0000000408107890 */ /* 0x000fe4000fffe03f */
[----:B------:R-:W-:-:S02]  /*1c30*/  UIADD3 UR14, UR10, 0x2, URZ ;  /* 0x000000020a0e7890 */ /* 0x000fc4000fffe03f */
[----:B------:R-:W-:Y:S01]  /*1c40*/  UIADD3 UR18, UR10, 0x4, URZ ;  /* 0x000000040a127890 */ /* 0x000fe2000fffe03f */
[----:B------:R-:W-:Y:S02]  /*1c50*/  UMOV UR17, 0x40000040 ;  /* 0x4000004000117882 */ /* 0x000fe40000000000 */
[----:B------:R-:W-:Y:S01]  /*1c60*/  HGMMA.64x128x16.F32.BF16 R24, gdesc[UR8], RZ, !UPT, gsb0 ;  /* 0x01e00000081879f0 */ /* 0x000fe2000c0018ff */
[----:B------:R-:W-:Y:S01]  /*1c70*/  UMOV UR19, 0x40000040 ;  /* 0x4000004000137882 */ /* 0x000fe20000000000 */
[----:B------:R-:W-:Y:S01]  /*1c80*/  UIADD3 UR4, UR8, 0x6, URZ ;  /* 0x0000000608047890 */ /* 0x000fe2000fffe03f */
[----:B--2---:R-:W-:Y:S01]  /*1c90*/  ISETP.NE.AND P2, PT, R10, 0x1, PT ;  /* 0x000000010a00780c */ /* 0x004fe20003f45270 */
[----:B------:R-:W-:Y:S01]  /*1ca0*/  UIADD3 UR6, UR10, 0x6, URZ ;  /* 0x000000060a067890 */ /* 0x000fe2000fffe03f */
[----:B------:R-:W-:Y:S01]  /*1cb0*/  UMOV UR5, 0x40000040 ;  /* 0x4000004000057882 */ /* 0x000fe20000000000 */
[----:B------:R-:W-:-:S10]  /*1cc0*/  UMOV UR7, 0x40000040 ;  /* 0x4000004000077882 */ /* 0x000fd40000000000 */
[----:B------:R-:W0:Y:S01]  /*1cd0*/  @P2 LDC R10, c[0x0][0x44c] ;  /* 0x00011300ff0a2b82 */ /* 0x000e220000000800 */
        /* <DEDUP_REMOVED lines=8> */
[----:B------:R-:W-:Y:S01]  /*1d60*/  HGMMA.64x128x16.F32.BF16 R24, gdesc[UR4], R24, gsb0 ;  /* 0x01e00000041879f0 */ /* 0x000fe20008001818 */
[----:B------:R-:W-:Y:S01]  /*1d70*/  ULDC UR6, c[0x0][0x9d8] ;  /* 0x0002760000067ab9 */ /* 0x000fe20000000800 */
[----:B------:R-:W-:Y:S01]  /*1d80*/  ULDC UR7, c[0x0][0x988] ;  /* 0x0002620000077ab9 */ /* 0x000fe20000000800 */
[----:B------:R-:W-:Y:S02]  /*1d90*/  WARPGROUP.DEPBAR.LE gsb0, 0x0 ;  /* 0x00008000000079c5 */ /* 0x000fe40000010000 */
[----:B------:R-:W-:Y:S01]  /*1da0*/  FMUL.FTZ R27, R27, UR6 ;  /* 0x000000061b1b7c20 */ /* 0x000fe20008410000 */
[----:B------:R-:W-:Y:S01]  /*1db0*/  FMUL.FTZ R13, R37, UR6 ;  /* 0x00000006250d7c20 */ /* 0x000fe20008410000 */
[----:B------:R-:W-:Y:S02]  /*1dc0*/  IMAD.IADD R37, R152, 0x1, R16 ;  /* 0x0000000198257824 */ /* 0x000fe400078e0210 */
[----:B------:R-:W-:Y:S01]  /*1dd0*/  FMUL.FTZ R39, R39, UR6 ;  /* 0x0000000627277c20 */ /* 0x000fe20008410000 */
[----:B------:R1:W-:Y:S01]  /*1de0*/  MUFU.TANH R112, R27 ;  /* 0x0000001b00707308 */ /* 0x0003e20000002400 */
[----:B------:R-:W-:Y:S01]  /*1df0*/  FMUL.FTZ R26, R26, UR6 ;  /* 0x000000061a1a7c20 */ /* 0x000fe20008410000 */
[----:B0-----:R-:W-:-:S04]  /*1e00*/  @P2 IMAD.HI.U32 R10, R37, R10, RZ ;  /* 0x0000000a250a2227 */ /* 0x001fc800078e00ff */
[----:B------:R-:W-:Y:S01]  /*1e10*/  FMUL.FTZ R30, R30, UR6 ;  /* 0x000000061e1e7c20 */ /* 0x000fe20008410000 */
[----:B------:R-:W-:Y:S01]  /*1e20*/  FMUL.FTZ R31, R31, UR6 ;  /* 0x000000061f1f7c20 */ /* 0x000fe20008410000 */
[----:B------:R-:W-:Y:S01]  /*1e30*/  FMUL.FTZ R34, R34, UR6 ;  /* 0x0000000622227c20 */ /* 0x000fe20008410000 */
[----:B------:R-:W-:Y:S01]  /*1e40*/  FMUL.FTZ R35, R35, UR6 ;  /* 0x0000000623237c20 */ /* 0x000fe20008410000 */
[----:B------:R-:W-:Y:S01]  /*1e50*/  FMUL.FTZ R38, R38, UR6 ;  /* 0x0000000626267c20 */ /* 0x000fe20008410000 */
[----:B------:R0:W-:Y:S01]  /*1e60*/  MUFU.TANH R98, R39 ;  /* 0x0000002700627308 */ /* 0x0001e20000002400 */
[----:B-1----:R-:W1:Y:S01]  /*1e70*/  @P2 LDC R27, c[0x0][0x450] ;  /* 0x00011400ff1b2b82 */ /* 0x002e620000000800 */
[----:B------:R-:W-:Y:S01]  /*1e80*/  FMUL.FTZ R21, R29, UR6 ;  /* 0x000000061d157c20 */ /* 0x000fe20008410000 */
[----:B------:R-:W-:Y:S01]  /*1e90*/  FMUL.FTZ R42, R42, UR6 ;  /* 0x000000062a2a7c20 */ /* 0x000fe20008410000 */
[----:B------:R-:W-:Y:S01]  /*1ea0*/  FMUL.FTZ R94, R43, UR6 ;  /* 0x000000062b5e7c20 */ /* 0x000fe20008410000 */
[----:B------:R-:W-:Y:S01]  /*1eb0*/  FMUL.FTZ R92, R46, UR6 ;  /* 0x000000062e5c7c20 */ /* 0x000fe20008410000 */
[----:B------:R-:W-:Y:S01]  /*1ec0*/  FMUL.FTZ R90, R47, UR6 ;  /* 0x000000062f5a7c20 */ /* 0x000fe20008410000 */
[----:B------:R-:W-:Y:S01]  /*1ed0*/  FMUL.FTZ R89, R24, UR6 ;  /* 0x0000000618597c20 */ /* 0x000fe20008410000 */
[----:B------:R2:W3:Y:S01]  /*1ee0*/  MUFU.TANH R114, R26 ;  /* 0x0000001a00727308 */ /* 0x0004e20000002400 */
[----:B0-----:R-:W-:-:S02]  /*1ef0*/  IMAD.MOV.U32 R39, RZ, RZ, -0x80 ;  /* 0xffffff80ff277424 */ /* 0x001fc400078e00ff */
[----:B------:R-:W-:Y:S01]  /*1f00*/  FMUL.FTZ R24, R28, UR6 ;  /* 0x000000061c187c20 */ /* 0x000fe20008410000 */
[----:B------:R-:W-:Y:S01]  /*1f10*/  FMUL.FTZ R28, R51, UR6 ;  /* 0x00000006331c7c20 */ /* 0x000fe20008410000 */
[----:B------:R-:W-:Y:S01]  /*1f20*/  FMUL.FTZ R8, R56, UR6 ;  /* 0x0000000638087c20 */ /* 0x000fe20008410000 */
[----:B------:R-:W-:Y:S02]  /*1f30*/  IMAD R39, R88, R39, 0x80 ;  /* 0x0000008058277424 */ /* 0x000fe400078e0227 */
[----:B------:R-:W-:Y:S01]  /*1f40*/  FMUL.FTZ R56, R55, UR6 ;  /* 0x0000000637387c20 */ /* 0x000fe20008410000 */
[----:B------:R-:W-:Y:S01]  /*1f50*/  FMUL.FTZ R58, R58, UR6 ;  /* 0x000000063a3a7c20 */ /* 0x000fe20008410000 */
[----:B------:R-:W0:Y:S01]  /*1f60*/  MUFU.TANH R30, R30 ;  /* 0x0000001e001e7308 */ /* 0x000e220000002400 */
[----:B--2---:R-:W-:Y:S01]  /*1f70*/  FMUL.FTZ R26, R50, UR6 ;  /* 0x00000006321a7c20 */ /* 0x004fe20008410000 */
[--C-:B------:R-:W-:Y:S01]  /*1f80*/  IADD3 R108, -R22, 0x1, R39.reuse ;  /* 0x00000001166c7810 */ /* 0x100fe20007ffe127 */
[----:B------:R-:W-:Y:S01]  /*1f90*/  FMUL.FTZ R70, R70, UR6 ;  /* 0x0000000646467c20 */ /* 0x000fe20008410000 */
[----:B------:R-:W-:Y:S01]  /*1fa0*/  IADD3 R39, -R22, R17, R39 ;  /* 0x0000001116277210 */ /* 0x000fe20007ffe127 */
[----:B------:R-:W-:Y:S01]  /*1fb0*/  FMUL.FTZ R5, R52, UR6 ;  /* 0x0000000634057c20 */ /* 0x000fe20008410000 */
[----:B------:R-:W-:Y:S01]  /*1fc0*/  IADD3 R108, -R18, R108, R17 ;  /* 0x0000006c126c7210 */ /* 0x000fe20007ffe111 */
[----:B------:R-:W-:Y:S01]  /*1fd0*/  FMUL.FTZ R52, R59, UR6 ;  /* 0x000000063b347c20 */ /* 0x000fe20008410000 */
[----:B------:R-:W2:Y:S01]  /*1fe0*/  MUFU.TANH R31, R31 ;  /* 0x0000001f001f7308 */ /* 0x000ea20000002400 */
[----:B-1----:R-:W-:Y:S01]  /*1ff0*/  @P2 SHF.R.U32.HI R37, RZ, R27, R10 ;  /* 0x0000001bff252219 */ /* 0x002fe2000001160a */
[----:B------:R-:W-:Y:S01]  /*2000*/  FMUL.FTZ R27, R54, UR6 ;  /* 0x00000006361b7c20 */ /* 0x000fe20008410000 */
[----:B------:R-:W-:Y:S01]  /*2010*/  FMUL.FTZ R66, R66, UR6 ;  /* 0x0000000642427c20 */ /* 0x000fe20008410000 */
[----:B------:R-:W-:Y:S01]  /*2020*/  FMUL.FTZ R54, R62, UR6 ;  /* 0x000000063e367c20 */ /* 0x000fe20008410000 */
[----:B------:R-:W-:Y:S01]  /*2030*/  FMUL.FTZ R63, R63, UR6 ;  /* 0x000000063f3f7c20 */ /* 0x000fe20008410000 */
[----:B------:R-:W1:Y:S01]  /*2040*/  SHFL.IDX PT, R10, R37, 0x1, 0x1c1f ;  /* 0x003c1f00250a7f89 */ /* 0x000e6200000e0000 */
[----:B------:R-:W-:Y:S01]  /*2050*/  FMUL.FTZ R4, R48, UR6 ;  /* 0x0000000630047c20 */ /* 0x000fe20008410000 */
[----:B------:R-:W4:Y:S01]  /*2060*/  MUFU.TANH R34, R34 ;  /* 0x0000002200227308 */ /* 0x000f220000002400 */
[----:B------:R-:W-:Y:S01]  /*2070*/  FMUL.FTZ R67, R67, UR6 ;  /* 0x0000000643437c20 */ /* 0x000fe20008410000 */
[----:B------:R-:W-:Y:S01]  /*2080*/  FMUL.FTZ R2, R44, UR6 ;  /* 0x000000062c027c20 */ /* 0x000fe20008410000 */
[----:B------:R-:W-:Y:S01]  /*2090*/  FMUL.FTZ R71, R71, UR6 ;  /* 0x0000000647477c20 */ /* 0x000fe20008410000 */
[----:B------:R-:W-:Y:S01]  /*20a0*/  FMUL.FTZ R11, R40, UR6 ;  /* 0x00000006280b7c20 */ /* 0x000fe20008410000 */
[----:B------:R-:W-:Y:S01]  /*20b0*/  FMUL.FTZ R74, R74, UR6 ;  /* 0x000000064a4a7c20 */ /* 0x000fe20008410000 */
[----:B------:R-:W-:Y:S01]  /*20c0*/  FMUL.FTZ R75, R75, UR6 ;  /* 0x000000064b4b7c20 */ /* 0x000fe20008410000 */
[----:B------:R-:W-:Y:S01]  /*20d0*/  FMUL.FTZ R78, R78, UR6 ;  /* 0x000000064e4e7c20 */ /* 0x000fe20008410000 */
[----:B------:R-:W5:Y:S01]  /*20e0*/  MUFU.TANH R35, R35 ;  /* 0x0000002300237308 */ /* 0x000f620000002400 */
        /* <DEDUP_REMOVED lines=8> */
[----:B------:R-:W5:Y:S01]  /*2170*/  SHFL.IDX PT, R37, R37, RZ, 0x1c1f ;  /* 0x001c1fff25257589 */ /* 0x000f6200000e0000 */
[----:B------:R-:W-:Y:S01]  /*2180*/  FMUL.FTZ R25, R25, UR6 ;  /* 0x0000000619197c20 */ /* 0x000fe20008410000 */
[----:B------:R-:W-:Y:S01]  /*2190*/  FMUL.FTZ R12, R41, UR6 ;  /* 0x00000006290c7c20 */ /* 0x000fe20008410000 */
[----:B------:R-:W-:Y:S01]  /*21a0*/  MOV R41, UR7 ;  /* 0x0000000700297c02 */ /* 0x000fe20008000f00 */
[----:B------:R-:W-:Y:S01]  /*21b0*/  FMUL.FTZ R20, R33, UR6 ;  /* 0x0000000621147c20 */ /* 0x000fe20008410000 */
[----:B-1----:R-:W-:Y:S01]  /*21c0*/  VIADDMNMX R10, R10, R108, R39, PT ;  /* 0x0000006c0a0a7246 */ /* 0x002fe20003800127 */
[----:B------:R-:W-:Y:S01]  /*21d0*/  FMUL.FTZ R47, R64, UR6 ;  /* 0x00000006402f7c20 */ /* 0x000fe20008410000 */
[----:B------:R-:W1:Y:S01]  /*21e0*/  MUFU.TANH R42, R42 ;  /* 0x0000002a002a7308 */ /* 0x000e620000002400 */
[----:B------:R-:W-:Y:S01]  /*21f0*/  FMUL.FTZ R6, R49, UR6 ;  /* 0x0000000631067c20 */ /* 0x000fe20008410000 */
[----:B------:R-:W-:Y:S01]  /*2200*/  ISETP.GT.AND P3, PT, R10, RZ, PT ;  /* 0x000000ff0a00720c */ /* 0x000fe20003f64270 */
[----:B------:R-:W-:Y:S01]  /*2210*/  FMUL.FTZ R49, R68, UR6 ;  /* 0x0000000644317c20 */ /* 0x000fe20008410000 */
[C---:B------:R-:W-:Y:S01]  /*2220*/  ISETP.GT.AND P4, PT, R10.reuse, 0x1, PT ;  /* 0x000000010a00780c */ /* 0x040fe20003f84270 */
[----:B------:R-:W-:Y:S01]  /*2230*/  FMUL.FTZ R7, R53, UR6 ;  /* 0x0000000635077c20 */ /* 0x000fe20008410000 */
[----:B------:R-:W-:Y:S01]  /*2240*/  ISETP.GT.AND P5, PT, R10, 0x8, PT ;  /* 0x000000080a00780c */ /* 0x000fe20003fa4270 */
[----:B------:R-:W-:Y:S01]  /*2250*/  FMUL.FTZ R53, R72, UR6 ;  /* 0x0000000648357c20 */ /* 0x000fe20008410000 */
[----:B---3--:R-:W-:Y:S01]  /*2260*/  FSEL R114, R114, -INF , P3 ;  /* 0xff80000072727808 */ /* 0x008fe20001800000 */
[----:B------:R-:W3:Y:S01]  /*2270*/  MUFU.TANH R94, R94 ;  /* 0x0000005e005e7308 */ /* 0x000ee20000002400 */
[----:B------:R-:W-:Y:S01]  /*2280*/  FSEL R112, R112, -INF , P4 ;  /* 0xff80000070707808 */ /* 0x000fe20002000000 */
[----:B------:R-:W-:Y:S01]  /*2290*/  FMUL.FTZ R3, R45, UR6 ;  /* 0x000000062d037c20 */ /* 0x000fe20008410000 */
[----:B------:R-:W-:Y:S01]  /*22a0*/  ISETP.GT.AND P3, PT, R10, 0x9, PT ;  /* 0x000000090a00780c */ /* 0x000fe20003f64270 */
[----:B------:R-:W-:Y:S01]  /*22b0*/  FMUL.FTZ R9, R57, UR6 ;  /* 0x0000000639097c20 */ /* 0x000fe20008410000 */
[----:B0-----:R-:W-:Y:S01]  /*22c0*/  FSEL R110, R30, -INF , P5 ;  /* 0xff8000001e6e7808 */ /* 0x001fe20002800000 */
[----:B------:R-:W-:Y:S01]  /*22d0*/  FMUL.FTZ R57, R76, UR6 ;  /* 0x000000064c397c20 */ /* 0x000fe20008410000 */
[----:B------:R-:W-:Y:S01]  /*22e0*/  FMNMX.FTZ R29, R114, R112, !PT ;  /* 0x00000070721d7209 */ /* 0x000fe20007810000 */
[----:B------:R-:W0:Y:S01]  /*22f0*/  MUFU.TANH R92, R92 ;  /* 0x0000005c005c7308 */ /* 0x000e220000002400 */
[----:B------:R-:W-:Y:S01]  /*2300*/  ISETP.GT.AND P4, PT, R10, 0x10, PT ;  /* 0x000000100a00780c */ /* 0x000fe20003f84270 */
[----:B------:R-:W-:Y:S01]  /*2310*/  FMUL.FTZ R33, R84, UR6 ;  /* 0x0000000654217c20 */ /* 0x000fe20008410000 */
[----:B--2---:R-:W-:Y:S01]  /*2320*/  FSEL R106, R31, -INF , P3 ;  /* 0xff8000001f6a7808 */ /* 0x004fe20001800000 */
[----:B------:R-:W-:Y:S01]  /*2330*/  FMUL.FTZ R43, R60, UR6 ;  /* 0x000000063c2b7c20 */ /* 0x000fe20008410000 */
[----:B------:R-:W-:Y:S01]  /*2340*/  FMNMX.FTZ R29, R110, R29, !PT ;  /* 0x0000001d6e1d7209 */ /* 0x000fe20007810000 */
[----:B------:R-:W-:Y:S01]  /*2350*/  FMUL.FTZ R45, R61, UR6 ;  /* 0x000000063d2d7c20 */ /* 0x000fe20008410000 */
[----:B------:R-:W-:Y:S01]  /*2360*/  ISETP.GT.AND P3, PT, R10, 0x11, PT ;  /* 0x000000110a00780c */ /* 0x000fe20003f64270 */
[----:B------:R-:W2:Y:S01]  /*2370*/  MUFU.TANH R90, R90 ;  /* 0x0000005a005a7308 */ /* 0x000ea20000002400 */
[----:B----4-:R-:W-:Y:S01]  /*2380*/  FSEL R104, R34, -INF , P4 ;  /* 0xff80000022687808 */ /* 0x010fe20002000000 */
[----:B------:R-:W-:Y:S01]  /*2390*/  FMUL.FTZ R51, R65, UR6 ;  /* 0x0000000641337c20 */ /* 0x000fe20008410000 */
[----:B------:R-:W-:Y:S01]  /*23a0*/  FMNMX.FTZ R29, R106, R29, !PT ;  /* 0x0000001d6a1d7209 */ /* 0x000fe20007810000 */
[----:B------:R-:W-:Y:S01]  /*23b0*/  FMUL.FTZ R55, R69, UR6 ;  /* 0x0000000645377c20 */ /* 0x000fe20008410000 */
[----:B------:R-:W-:Y:S01]  /*23c0*/  ISETP.GT.AND P4, PT, R10, 0x18, PT ;  /* 0x000000180a00780c */ /* 0x000fe20003f84270 */
[----:B------:R-:W-:Y:S01]  /*23d0*/  FMUL.FTZ R59, R73, UR6 ;  /* 0x00000006493b7c20 */ /* 0x000fe20008410000 */
[----:B-----5:R-:W-:Y:S01]  /*23e0*/  FSEL R102, R35, -INF , P3 ;  /* 0xff80000023667808 */ /* 0x020fe20001800000 */
[----:B------:R-:W4:Y:S01]  /*23f0*/  MUFU.TANH R26, R26 ;  /* 0x0000001a001a7308 */ /* 0x000f220000002400 */
[----:B------:R-:W-:Y:S01]  /*2400*/  FMNMX.FTZ R29, R104, R29, !PT ;  /* 0x0000001d681d7209 */ /* 0x000fe20007810000 */
[----:B------:R-:W-:Y:S01]  /*2410*/  FMUL.FTZ R61, R77, UR6 ;  /* 0x000000064d3d7c20 */ /* 0x000fe20008410000 */
[----:B------:R-:W-:Y:S01]  /*2420*/  ISETP.GT.AND P3, PT, R10, 0x19, PT ;  /* 0x000000190a00780c */ /* 0x000fe20003f64270 */
[----:B------:R-:W-:Y:S01]  /*2430*/  FMUL.FTZ R31, R81, UR6 ;  /* 0x00000006511f7c20 */ /* 0x000fe20008410000 */
[----:B------:R-:W-:Y:S01]  /*2440*/  FSEL R100, R38, -INF , P4 ;  /* 0xff80000026647808 */ /* 0x000fe20002000000 */
[----:B------:R-:W-:Y:S01]  /*2450*/  FMUL.FTZ R35, R85, UR6 ;  /* 0x0000000655237c20 */ /* 0x000fe20008410000 */
[----:B------:R-:W-:Y:S01]  /*2460*/  FMNMX.FTZ R29, R102, R29, !PT ;  /* 0x0000001d661d7209 */ /* 0x000fe20007810000 */
[----:B------:R-:W-:Y:S01]  /*2470*/  MUFU.TANH R28, R28 ;  /* 0x0000001c001c7308 */ /* 0x000fe20000002400 */
[----:B------:R-:W-:Y:S01]  /*2480*/  ISETP.GT.AND P4, PT, R10, 0x20, PT ;  /* 0x000000200a00780c */ /* 0x000fe20003f84270 */
[----:B------:R5:W-:Y:S01]  /*2490*/  @!P1 SYNCS.ARRIVE.TRANS64.RED.A1T0 RZ, [R0+URZ], RZ ;  /* 0x000000ff00ff99a7 */ /* 0x000be2000810043f */
[----:B------:R-:W-:-:S02]  /*24a0*/  FSEL R98, R98, -INF , P3 ;  /* 0xff80000062627808 */ /* 0x000fc40001800000 */
[----:B------:R-:W-:Y:S02]  /*24b0*/  FMNMX.FTZ R29, R100, R29, !PT ;  /* 0x0000001d641d7209 */ /* 0x000fe40007810000 */
[----:B------:R-:W-:Y:S01]  /*24c0*/  ISETP.GT.AND P3, PT, R10, 0x21, PT ;  /* 0x000000210a00780c */ /* 0x000fe20003f64270 */
[----:B------:R-:W5:Y:S01]  /*24d0*/  MUFU.TANH R27, R27 ;  /* 0x0000001b001b7308 */ /* 0x000f620000002400 */
[----:B-1----:R-:W-:Y:S02]  /*24e0*/  FSEL R96, R42, -INF , P4 ;  /* 0xff8000002a607808 */ /* 0x002fe40002000000 */
[----:B------:R-:W-:Y:S02]  /*24f0*/  FMNMX.FTZ R29, R98, R29, !PT ;  /* 0x0000001d621d7209 */ /* 0x000fe40007810000 */
[----:B------:R-:W-:Y:S02]  /*2500*/  ISETP.GT.AND P4, PT, R10, 0x28, PT ;  /* 0x000000280a00780c */ /* 0x000fe40003f84270 */
[----:B---3--:R-:W-:Y:S01]  /*2510*/  FSEL R94, R94, -INF , P3 ;  /* 0xff8000005e5e7808 */ /* 0x008fe20001800000 */
[----:B------:R-:W-:Y:S01]  /*2520*/  MUFU.TANH R56, R56 ;  /* 0x0000003800387308 */ /* 0x000fe20000002400 */
[----:B------:R-:W-:-:S02]  /*2530*/  FMNMX.FTZ R29, R96, R29, !PT ;  /* 0x0000001d601d7209 */ /* 0x000fc40007810000 */
[----:B------:R-:W-:Y:S02]  /*2540*/  ISETP.GT.AND P3, PT, R10, 0x29, PT ;  /* 0x000000290a00780c */ /* 0x000fe40003f64270 */
[----:B0-----:R-:W-:Y:S02]  /*2550*/  FSEL R92, R92, -INF , P4 ;  /* 0xff8000005c5c7808 */ /* 0x001fe40002000000 */
[----:B------:R-:W-:Y:S01]  /*2560*/  FMNMX.FTZ R29, R94, R29, !PT ;  /* 0x0000001d5e1d7209 */ /* 0x000fe20007810000 */
[----:B------:R-:W0:Y:S01]  /*2570*/  MUFU.TANH R58, R58 ;  /* 0x0000003a003a7308 */ /* 0x000e220000002400 */
[----:B------:R-:W-:Y:S02]  /*2580*/  ISETP.GT.AND P4, PT, R10, 0x30, PT ;  /* 0x000000300a00780c */ /* 0x000fe40003f84270 */
[----:B--2---:R-:W-:Y:S02]  /*2590*/  FSEL R90, R90, -INF , P3 ;  /* 0xff8000005a5a7808 */ /* 0x004fe40001800000 */
[----:B------:R-:W-:-:S02]  /*25a0*/  FMNMX.FTZ R29, R92, R29, !PT ;  /* 0x0000001d5c1d7209 */ /* 0x000fc40007810000 */
[----:B------:R-:W-:Y:S01]  /*25b0*/  ISETP.GT.AND P3, PT, R10, 0x31, PT ;  /* 0x000000310a00780c */ /* 0x000fe20003f64270 */
[----:B------:R4:W-:Y:S01]  /*25c0*/  MUFU.TANH R46, R70 ;  /* 0x00000046002e7308 */ /* 0x0009e20000002400 */
[----:B------:R-:W-:Y:S02]  /*25d0*/  FMNMX.FTZ R29, R90, R29, !PT ;  /* 0x0000001d5a1d7209 */ /* 0x000fe40007810000 */
[----:B------:R-:W-:-:S04]  /*25e0*/  VIADDMNMX R39, R37, R108, R39, PT ;  /* 0x0000006c25277246 */ /* 0x000fc80003800127 */
[----:B------:R-:W-:Y:S01]  /*25f0*/  ISETP.GT.AND P5, PT, R39, 0x8, PT ;  /* 0x000000082700780c */ /* 0x000fe20003fa4270 */
[----:B------:R-:W1:Y:S01]  /*2600*/  MUFU.TANH R52, R52 ;  /* 0x0000003400347308 */ /* 0x000e620000002400 */
[----:B----4-:R-:W-:Y:S02]  /*2610*/  FSEL R70, R26, -INF , P4 ;  /* 0xff8000001a467808 */ /* 0x010fe40002000000 */
[----:B------:R-:W-:Y:S02]  /*2620*/  ISETP.GT.AND P4, PT, R10, 0x38, PT ;  /* 0x000000380a00780c */ /* 0x000fe40003f84270 */
[----:B------:R-:W-:Y:S02]  /*2630*/  FMNMX.FTZ R29, R70, R29, !PT ;  /* 0x0000001d461d7209 */ /* 0x000fe40007810000 */
[----:B-----5:R-:W-:Y:S01]  /*2640*/  FSEL R62, R27, -INF , P4 ;  /* 0xff8000001b3e7808 */ /* 0x020fe20002000000 */
[----:B------:R2:W-:Y:S01]  /*2650*/  MUFU.TANH R50, R66 ;  /* 0x0000004200327308 */ /* 0x0005e20000002400 */
[----:B------:R-:W-:-:S04]  /*2660*/  ISETP.GT.AND P4, PT, R10, 0x40, PT ;  /* 0x000000400a00780c */ /* 0x000fc80003f84270 */
[----:B0-----:R-:W-:Y:S02]  /*2670*/  FSEL R58, R58, -INF , P4 ;  /* 0xff8000003a3a7808 */ /* 0x001fe40002000000 */
[----:B------:R-:W-:Y:S01]  /*2680*/  ISETP.GT.AND P4, PT, R10, 0x48, PT ;  /* 0x000000480a00780c */ /* 0x000fe20003f84270 */
[----:B------:R-:W0:Y:S01]  /*2690*/  MUFU.TANH R54, R54 ;  /* 0x0000003600367308 */ /* 0x000e220000002400 */
[----:B--2---:R-:W-:Y:S02]  /*26a0*/  FSEL R66, R28, -INF , P3 ;  /* 0xff8000001c427808 */ /* 0x004fe40001800000 */
[----:B------:R-:W-:Y:S02]  /*26b0*/  ISETP.GT.AND P3, PT, R10, 0x39, PT ;  /* 0x000000390a00780c */ /* 0x000fe40003f64270 */
[----:B------:R-:W-:Y:S02]  /*26c0*/  FMNMX.FTZ R29, R66, R29, !PT ;  /* 0x0000001d421d7209 */ /* 0x000fe40007810000 */
[----:B------:R-:W-:Y:S01]  /*26d0*/  FSEL R56, R56, -INF , P3 ;  /* 0xff80000038387808 */ /* 0x000fe20001800000 */
[----:B------:R-:W2:Y:S01]  /*26e0*/  MUFU.TANH R48, R63 ;  /* 0x0000003f00307308 */ /* 0x000ea20000002400 */
[----:B------:R-:W-:-:S02]  /*26f0*/  FMNMX.FTZ R29, R62, R29, !PT ;  /* 0x0000001d3e1d7209 */ /* 0x000fc40007810000 */
[----:B------:R-:W-:Y:S02]  /*2700*/  ISETP.GT.AND P3, PT, R10, 0x41, PT ;  /* 0x000000410a00780c */ /* 0x000fe40003f64270 */
[----:B------:R-:W-:Y:S02]  /*2710*/  FMNMX.FTZ R29, R56, R29, !PT ;  /* 0x0000001d381d7209 */ /* 0x000fe40007810000 */
[----:B-1----:R-:W-:Y:S01]  /*2720*/  FSEL R52, R52, -INF , P3 ;  /* 0xff80000034347808 */ /* 0x002fe20001800000 */
[----:B------:R-:W1:Y:S01]  /*2730*/  MUFU.TANH R44, R67 ;  /* 0x00000043002c7308 */ /* 0x000e620000002400 */
[----:B------:R-:W-:Y:S02]  /*2740*/  FMNMX.FTZ R29, R58, R29, !PT ;  /* 0x0000001d3a1d7209 */ /* 0x000fe40007810000 */
[----:B------:R-:W-:Y:S02]  /*2750*/  ISETP.GT.AND P3, PT, R10, 0x49, PT ;  /* 0x000000490a00780c */ /* 0x000fe40003f64270 */
[----:B0-----:R-:W-:-:S02]  /*2760*/  FSEL R54, R54, -INF , P4 ;  /* 0xff80000036367808 */ /* 0x001fc40002000000 */
[----:B------:R-:W-:Y:S01]  /*2770*/  FMNMX.FTZ R29, R52, R29, !PT ;  /* 0x0000001d341d7209 */ /* 0x000fe20007810000 */
[----:B------:R-:W0:Y:S01]  /*2780*/  MUFU.TANH R40, R71 ;  /* 0x0000004700287308 */ /* 0x000e220000002400 */
[----:B------:R-:W-:Y:S02]  /*2790*/  ISETP.GT.AND P4, PT, R10, 0x50, PT ;  /* 0x000000500a00780c */ /* 0x000fe40003f84270 */
[----:B--2---:R-:W-:Y:S02]  /*27a0*/  FSEL R48, R48, -INF , P3 ;  /* 0xff80000030307808 */ /* 0x004fe40001800000 */
[----:B------:R-:W-:Y:S02]  /*27b0*/  FMNMX.FTZ R29, R54, R29, !PT ;  /* 0x0000001d361d7209 */ /* 0x000fe40007810000 */
[----:B------:R-:W-:Y:S01]  /*27c0*/  ISETP.GT.AND P3, PT, R10, 0x51, PT ;  /* 0x000000510a00780c */ /* 0x000fe20003f64270 */
[----:B------:R-:W2:Y:S01]  /*27d0*/  MUFU.TANH R42, R74 ;  /* 0x0000004a002a7308 */ /* 0x000ea20000002400 */
[----:B------:R-:W-:-:S02]  /*27e0*/  FSEL R50, R50, -INF , P4 ;  /* 0xff80000032327808 */ /* 0x000fc40002000000 */
[----:B------:R-:W-:Y:S02]  /*27f0*/  FMNMX.FTZ R29, R48, R29, !PT ;  /* 0x0000001d301d7209 */ /* 0x000fe40007810000 */
[----:B------:R-:W-:Y:S02]  /*2800*/  ISETP.GT.AND P4, PT, R10, 0x58, PT ;  /* 0x000000580a00780c */ /* 0x000fe40003f84270 */
[----:B-1----:R-:W-:Y:S01]  /*2810*/  FSEL R44, R44, -INF , P3 ;  /* 0xff8000002c2c7808 */ /* 0x002fe20001800000 */
[----:B------:R-:W1:Y:S01]  /*2820*/  MUFU.TANH R26, R75 ;  /* 0x0000004b001a7308 */ /* 0x000e620000002400 */
[----:B------:R-:W-:Y:S02]  /*2830*/  FMNMX.FTZ R29, R50, R29, !PT ;  /* 0x0000001d321d7209 */ /* 0x000fe40007810000 */
[----:B------:R-:W-:Y:S02]  /*2840*/  ISETP.GT.AND P3, PT, R10, 0x59, PT ;  /* 0x000000590a00780c */ /* 0x000fe40003f64270 */
[----:B------:R-:W-:-:S02]  /*2850*/  FSEL R46, R46, -INF , P4 ;  /* 0xff8000002e2e7808 */ /* 0x000fc40002000000 */
[----:B------:R-:W-:Y:S01]  /*2860*/  FMNMX.FTZ R29, R44, R29, !PT ;  /* 0x0000001d2c1d7209 */ /* 0x000fe20007810000 */
[----:B------:R-:W3:Y:S01]  /*2870*/  MUFU.TANH R30, R78 ;  /* 0x0000004e001e7308 */ /* 0x000ee20000002400 */
[----:B------:R-:W-:Y:S02]  /*2880*/  ISETP.GT.AND P4, PT, R10, 0x60, PT ;  /* 0x000000600a00780c */ /* 0x000fe40003f84270 */
[----:B0-----:R-:W-:Y:S02]  /*2890*/  FSEL R40, R40, -INF , P3 ;  /* 0xff80000028287808 */ /* 0x001fe40001800000 */
[----:B------:R-:W-:Y:S02]  /*28a0*/  FMNMX.FTZ R29, R46, R29, !PT ;  /* 0x0000001d2e1d7209 */ /* 0x000fe40007810000 */
[----:B------:R-:W-:Y:S01]  /*28b0*/  ISETP.GT.AND P3, PT, R10, 0x61, PT ;  /* 0x000000610a00780c */ /* 0x000fe20003f64270 */
[----:B------:R-:W0:Y:S01]  /*28c0*/  MUFU.TANH R28, R79 ;  /* 0x0000004f001c7308 */ /* 0x000e220000002400 */
[----:B--2---:R-:W-:-:S02]  /*28d0*/  FSEL R42, R42, -INF , P4 ;  /* 0xff8000002a2a7808 */ /* 0x004fc40002000000 */
[----:B------:R-:W-:Y:S02]  /*28e0*/  FMNMX.FTZ R29, R40, R29, !PT ;  /* 0x0000001d281d7209 */ /* 0x000fe40007810000 */
[----:B------:R-:W-:Y:S02]  /*28f0*/  ISETP.GT.AND P4, PT, R10, 0x68, PT ;  /* 0x000000680a00780c */ /* 0x000fe40003f84270 */
[----:B-1----:R-:W-:Y:S01]  /*2900*/  FSEL R26, R26, -INF , P3 ;  /* 0xff8000001a1a7808 */ /* 0x002fe20001800000 */
[----:B------:R-:W1:Y:S01]  /*2910*/  MUFU.TANH R32, R82 ;  /* 0x0000005200207308 */ /* 0x000e620000002400 */
[----:B------:R-:W-:Y:S02]  /*2920*/  FMNMX.FTZ R29, R42, R29, !PT ;  /* 0x0000001d2a1d7209 */ /* 0x000fe40007810000 */
[----:B------:R-:W-:Y:S02]  /*2930*/  ISETP.GT.AND P3, PT, R10, 0x69, PT ;  /* 0x000000690a00780c */ /* 0x000fe40003f64270 */
[----:B---3--:R-:W-:-:S02]  /*2940*/  FSEL R30, R30, -INF , P4 ;  /* 0xff8000001e1e7808 */ /* 0x008fc40002000000 */
[----:B------:R-:W-:Y:S01]  /*2950*/  FMNMX.FTZ R29, R26, R29, !PT ;  /* 0x0000001d1a1d7209 */ /* 0x000fe20007810000 */
[----:B------:R-:W2:Y:S01]  /*2960*/  MUFU.TANH R38, R83 ;  /* 0x0000005300267308 */ /* 0x000ea20000002400 */
[----:B------:R-:W-:Y:S02]  /*2970*/  ISETP.GT.AND P4, PT, R10, 0x70, PT ;  /* 0x000000700a00780c */ /* 0x000fe40003f84270 */
[----:B0-----:R-:W-:Y:S02]  /*2980*/  FSEL R28, R28, -INF , P3 ;  /* 0xff8000001c1c7808 */ /* 0x001fe40001800000 */
[----:B------:R-:W-:Y:S02]  /*2990*/  FMNMX.FTZ R29, R30, R29, !PT ;  /* 0x0000001d1e1d7209 */ /* 0x000fe40007810000 */
[----:B------:R-:W-:Y:S01]  /*29a0*/  ISETP.GT.AND P3, PT, R10, 0x71, PT ;  /* 0x000000710a00780c */ /* 0x000fe20003f64270 */
[----:B------:R-:W0:Y:S01]  /*29b0*/  MUFU.TANH R36, R86 ;  /* 0x0000005600247308 */ /* 0x000e220000002400 */
[----:B-1----:R-:W-:-:S02]  /*29c0*/  FSEL R32, R32, -INF , P4 ;  /* 0xff80000020207808 */ /* 0x002fc40002000000 */
[----:B------:R-:W-:Y:S02]  /*29d0*/  FMNMX.FTZ R29, R28, R29, !PT ;  /* 0x0000001d1c1d7209 */ /* 0x000fe40007810000 */
[----:B------:R-:W-:Y:S02]  /*29e0*/  ISETP.GT.AND P4, PT, R10, 0x78, PT ;  /* 0x000000780a00780c */ /* 0x000fe40003f84270 */
[----:B------:R-:W-:Y:S01]  /*29f0*/  FMNMX.FTZ R29, R32, R29, !PT ;  /* 0x0000001d201d7209 */ /* 0x000fe20007810000 */
[----:B------:R-:W1:Y:S01]  /*2a00*/  MUFU.TANH R34, R87 ;  /* 0x0000005700227308 */ /* 0x000e620000002400 */
[----:B--2---:R-:W-:Y:S02]  /*2a10*/  FSEL R38, R38, -INF , P3 ;  /* 0xff80000026267808 */ /* 0x004fe40001800000 */
[----:B------:R-:W-:Y:S02]  /*2a20*/  ISETP.GT.AND P3, PT, R10, 0x79, PT ;  /* 0x000000790a00780c */ /* 0x000fe40003f64270 */
[----:B------:R-:W-:-:S03]  /*2a30*/  FMNMX.FTZ R29, R38, R29, !PT ;  /* 0x0000001d261d7209 */ /* 0x000fc60007810000 */
[----:B------:R-:W-:Y:S01]  /*2a40*/  MUFU.TANH R89, R89 ;  /* 0x0000005900597308 */ /* 0x000fe20000002400 */
[----:B0-----:R-:W-:Y:S02]  /*2a50*/  FSEL R36, R36, -INF , P4 ;  /* 0xff80000024247808 */ /* 0x001fe40002000000 */
[----:B------:R-:W-:Y:S02]  /*2a60*/  ISETP.GT.AND P4, PT, R39, 0x1, PT ;  /* 0x000000012700780c */ /* 0x000fe40003f84270 */
[----:B------:R-:W-:-:S03]  /*2a70*/  FMNMX.FTZ R29, R36, R29, !PT ;  /* 0x0000001d241d7209 */ /* 0x000fc60007810000 */
[----:B------:R-:W0:Y:S01]  /*2a80*/  MUFU.TANH R25, R25 ;  /* 0x0000001900197308 */ /* 0x000e220000002400 */
[----:B-1----:R-:W-:-:S04]  /*2a90*/  FSEL R34, R34, -INF , P3 ;  /* 0xff80000022227808 */ /* 0x002fc80001800000 */
[----:B------:R-:W-:-:S03]  /*2aa0*/  FMNMX.FTZ R29, R34, R29, !PT ;  /* 0x0000001d221d7209 */ /* 0x000fc60007810000 */
[----:B------:R-:W1:Y:S02]  /*2ab0*/  MUFU.TANH R24, R24 ;  /* 0x0000001800187308 */ /* 0x000e640000002400 */
[----:B------:R-:W2:Y:S06]  /*2ac0*/  SHFL.BFLY PT, R10, R29, 0x2, 0x1f ;  /* 0x0c401f001d0a7f89 */ /* 0x000eac00000e0000 */
[----:B------:R-:W-:Y:S01]  /*2ad0*/  MUFU.TANH R21, R21 ;  /* 0x0000001500157308 */ /* 0x000fe20000002400 */
[----:B0-----:R-:W-:Y:S02]  /*2ae0*/  FSEL R25, R25, -INF , P4 ;  /* 0xff80000019197808 */ /* 0x001fe40002000000 */
[----:B------:R-:W-:-:S05]  /*2af0*/  ISETP.GT.AND P4, PT, R39, 0x10, PT ;  /* 0x000000102700780c */ /* 0x000fca0003f84270 */
[----:B------:R-:W0:Y:S01]  /*2b00*/  MUFU.TANH R15, R15 ;  /* 0x0000000f000f7308 */ /* 0x000e220000002400 */
[----:B-1----:R-:W-:-:S07]  /*2b10*/  FSEL R68, R24, -INF , P5 ;  /* 0xff80000018447808 */ /* 0x002fce0002800000 */
[----:B------:R-:W-:Y:S01]  /*2b20*/  MUFU.TANH R20, R20 ;  /* 0x0000001400147308 */ /* 0x000fe20000002400 */
[----:B--2---:R-:W-:Y:S01]  /*2b30*/  FMNMX.FTZ R10, R29, R10, !PT ;  /* 0x0000000a1d0a7209 */ /* 0x004fe20007810000 */
[----:B------:R-:W-:-:S04]  /*2b40*/  FMUL.FTZ R29, R80, UR6 ;  /* 0x00000006501d7c20 */ /* 0x000fc80008410000 */
[----:B------:R-:W1:Y:S02]  /*2b50*/  SHFL.BFLY PT, R27, R10, 0x1, 0x1f ;  /* 0x0c201f000a1b7f89 */ /* 0x000e6400000e0000 */
[----:B------:R-:W2:Y:S01]  /*2b60*/  MUFU.TANH R14, R14 ;  /* 0x0000000e000e7308 */ /* 0x000ea20000002400 */
[----:B0-----:R-:W-:Y:S02]  /*2b70*/  FSEL R74, R15, -INF , P4 ;  /* 0xff8000000f4a7808 */ /* 0x001fe40002000000 */
[----:B------:R-:W-:-:S05]  /*2b80*/  ISETP.GT.AND P4, PT, R39, 0x18, PT ;  /* 0x000000182700780c */ /* 0x000fca0003f84270 */
[----:B------:R-:W-:Y:S08]  /*2b90*/  MUFU.TANH R13, R13 ;  /* 0x0000000d000d7308 */ /* 0x000ff00000002400 */
[----:B------:R-:W0:Y:S01]  /*2ba0*/  MUFU.TANH R11, R11 ;  /* 0x0000000b000b7308 */ /* 0x000e220000002400 */
[----:B--2---:R-:W-:Y:S02]  /*2bb0*/  FSEL R76, R14, -INF , P4 ;  /* 0xff8000000e4c7808 */ /* 0x004fe40002000000 */
[----:B------:R-:W-:-:S02]  /*2bc0*/  ISETP.GT.AND P4, PT, R39, 0x20, PT ;  /* 0x000000202700780c */ /* 0x000fc40003f84270 */
[----:B-1----:R-:W-:-:S03]  /*2bd0*/  FMNMX.FTZ R10, R10, R27, !PT ;  /* 0x0000001b0a0a7209 */ /* 0x002fc60007810000 */
[----:B------:R-:W1:Y:S01]  /*2be0*/  MUFU.TANH R12, R12 ;  /* 0x0000000c000c7308 */ /* 0x000e620000002400 */
[C---:B------:R-:W-:Y:S01]  /*2bf0*/  FSETP.NEU.FTZ.AND P3, PT, R10.reuse, -INF , PT ;  /* 0xff8000000a00780b */ /* 0x040fe20003f7d000 */
[----:B------:R-:W-:-:S06]  /*2c00*/  FMUL.FTZ R27, R10, R41 ;  /* 0x000000290a1b7220 */ /* 0x000fcc0000410000 */
[----:B------:R-:W2:Y:S01]  /*2c10*/  MUFU.TANH R2, R2 ;  /* 0x0000000200027308 */ /* 0x000ea20000002400 */
[----:B------:R-:W-:Y:S02]  /*2c20*/  FSEL R27, R27, RZ, P3 ;  /* 0x000000ff1b1b7208 */ /* 0x000fe40001800000 */
[----:B------:R-:W-:Y:S02]  /*2c30*/  ISETP.GT.AND P3, PT, R39, RZ, PT ;  /* 0x000000ff2700720c */ /* 0x000fe40003f64270 */
[----:B0-----:R-:W-:Y:S01]  /*2c40*/  FSEL R80, R11, -INF , P4 ;  /* 0xff8000000b507808 */ /* 0x001fe20002000000 */
[-CC-:B------:R-:W-:Y:S01]  /*2c50*/  FFMA.FTZ R141, R96, R41.reuse, -R27.reuse ;  /* 0x00000029608d7223 */ /* 0x180fe2000001081b */
[----:B------:R-:W-:Y:S01]  /*2c60*/  FSEL R64, R89, -INF , P3 ;  /* 0xff80000059407808 */ /* 0x000fe20001800000 */
[----:B------:R-:W0:Y:S01]  /*2c70*/  MUFU.TANH R3, R3 ;  /* 0x0000000300037308 */ /* 0x000e220000002400 */
[----:B------:R-:W-:Y:S01]  /*2c80*/  ISETP.GT.AND P3, PT, R39, 0x9, PT ;  /* 0x000000092700780c */ /* 0x000fe20003f64270 */
[--C-:B------:R-:W-:Y:S01]  /*2c90*/  FFMA.FTZ R143, R92, R41, -R27.reuse ;  /* 0x000000295c8f7223 */ /* 0x100fe2000001081b */
[----:B------:R-:W-:Y:S01]  /*2ca0*/  FMNMX.FTZ R37, R64, R25, !PT ;  /* 0x0000001940257209 */ /* 0x000fe20007810000 */
[-CC-:B------:R-:W-:Y:S01]  /*2cb0*/  FFMA.FTZ R147, R100, R41.reuse, -R27.reuse ;  /* 0x0000002964937223 */ /* 0x180fe2000001081b */
[----:B------:R-:W-:Y:S01]  /*2cc0*/  FSEL R72, R21, -INF , P3 ;  /* 0xff80000015487808 */ /* 0x000fe20001800000 */
[--C-:B------:R-:W-:Y:S01]  /*2cd0*/  FFMA.FTZ R14, R102, R41, -R27.reuse ;  /* 0x00000029660e7223 */ /* 0x100fe2000001081b */
[----:B------:R-:W-:Y:S01]  /*2ce0*/  FMNMX.FTZ R37, R68, R37, !PT ;  /* 0x0000002544257209 */ /* 0x000fe20007810000 */
[----:B------:R-:W3:Y:S01]  /*2cf0*/  MUFU.TANH R4, R4 ;  /* 0x0000000400047308 */ /* 0x000ee20000002400 */
[C---:B------:R-:W-:Y:S01]  /*2d00*/  ISETP.GT.AND P3, PT, R39.reuse, 0x11, PT ;  /* 0x000000112700780c */ /* 0x040fe20003f64270 */
[--C-:B------:R-:W-:Y:S01]  /*2d10*/  FFMA.FTZ R137, R70, R41, -R27.reuse ;  /* 0x0000002946897223 */ /* 0x100fe2000001081b */
[----:B------:R-:W-:Y:S01]  /*2d20*/  FMNMX.FTZ R37, R72, R37, !PT ;  /* 0x0000002548257209 */ /* 0x000fe20007810000 */
[-CC-:B------:R-:W-:Y:S01]  /*2d30*/  FFMA.FTZ R145, R104, R41.reuse, -R27.reuse ;  /* 0x0000002968917223 */ /* 0x180fe2000001081b */
[----:B------:R-:W-:Y:S01]  /*2d40*/  FSEL R20, R20, -INF , P3 ;  /* 0xff80000014147808 */ /* 0x000fe20001800000 */
[--C-:B------:R-:W-:Y:S01]  /*2d50*/  FFMA.FTZ R24, R106, R41, -R27.reuse ;  /* 0x000000296a187223 */ /* 0x100fe2000001081b */
[----:B------:R-:W-:Y:S01]  /*2d60*/  FMNMX.FTZ R37, R74, R37, !PT ;  /* 0x000000254a257209 */ /* 0x000fe20007810000 */
[----:B------:R-:W4:Y:S01]  /*2d70*/  MUFU.TANH R6, R6 ;  /* 0x0000000600067308 */ /* 0x000f220000002400 */
[----:B------:R-:W-:Y:S01]  /*2d80*/  ISETP.GT.AND P3, PT, R39, 0x19, PT ;  /* 0x000000192700780c */ /* 0x000fe20003f64270 */
[--C-:B------:R-:W-:Y:S01]  /*2d90*/  FFMA.FTZ R139, R62, R41, -R27.reuse ;  /* 0x000000293e8b7223 */ /* 0x100fe2000001081b */
[----:B------:R-:W-:Y:S01]  /*2da0*/  FMNMX.FTZ R37, R20, R37, !PT ;  /* 0x0000002514257209 */ /* 0x000fe20007810000 */
[-CC-:B------:R-:W-:Y:S01]  /*2db0*/  FFMA.FTZ R151, R110, R41.reuse, -R27.reuse ;  /* 0x000000296e977223 */ /* 0x180fe2000001081b */
[----:B------:R-:W-:Y:S01]  /*2dc0*/  FSEL R78, R13, -INF , P3 ;  /* 0xff8000000d4e7808 */ /* 0x000fe20001800000 */
[--C-:B------:R-:W-:Y:S01]  /*2dd0*/  FFMA.FTZ R60, R112, R41, -R27.reuse ;  /* 0x00000029703c7223 */ /* 0x100fe2000001081b */
[----:B------:R-:W-:Y:S01]  /*2de0*/  FMNMX.FTZ R37, R76, R37, !PT ;  /* 0x000000254c257209 */ /* 0x000fe20007810000 */
[----:B------:R-:W5:Y:S01]  /*2df0*/  MUFU.TANH R5, R5 ;  /* 0x0000000500057308 */ /* 0x000f620000002400 */
[C---:B------:R-:W-:Y:S01]  /*2e00*/  ISETP.GT.AND P3, PT, R39.reuse, 0x21, PT ;  /* 0x000000212700780c */ /* 0x040fe20003f64270 */
[--C-:B------:R-:W-:Y:S01]  /*2e10*/  FFMA.FTZ R149, R114, R41, -R27.reuse ;  /* 0x0000002972957223 */ /* 0x100fe2000001081b */
[----:B------:R-:W-:Y:S01]  /*2e20*/  FMNMX.FTZ R37, R78, R37, !PT ;  /* 0x000000254e257209 */ /* 0x000fe20007810000 */
[-CC-:B------:R-:W-:Y:S01]  /*2e30*/  FFMA.FTZ R133, R58, R41.reuse, -R27.reuse ;  /* 0x000000293a857223 */ /* 0x180fe2000001081b */
[C---:B------:R-:W-:Y:S01]  /*2e40*/  ISETP.GT.AND P4, PT, R39.reuse, 0x28, PT ;  /* 0x000000282700780c */ /* 0x040fe20003f84270 */
[--C-:B------:R-:W-:Y:S01]  /*2e50*/  FFMA.FTZ R135, R54, R41, -R27.reuse ;  /* 0x0000002936877223 */ /* 0x100fe2000001081b */
[----:B-1----:R-:W-:Y:S01]  /*2e60*/  FSEL R12, R12, -INF , P3 ;  /* 0xff8000000c0c7808 */ /* 0x002fe20001800000 */
[----:B------:R-:W1:Y:S01]  /*2e70*/  MUFU.TANH R7, R7 ;  /* 0x0000000700077308 */ /* 0x000e620000002400 */
[----:B------:R-:W-:Y:S01]  /*2e80*/  FMNMX.FTZ R37, R80, R37, !PT ;  /* 0x0000002550257209 */ /* 0x000fe20007810000 */
[-CC-:B------:R-:W-:Y:S01]  /*2e90*/  FFMA.FTZ R127, R30, R41.reuse, -R27.reuse ;  /* 0x000000291e7f7223 */ /* 0x180fe2000001081b */
[C---:B------:R-:W-:Y:S01]  /*2ea0*/  ISETP.GT.AND P3, PT, R39.reuse, 0x29, PT ;  /* 0x000000292700780c */ /* 0x040fe20003f64270 */
[-CC-:B------:R-:W-:Y:S01]  /*2eb0*/  FFMA.FTZ R121, R32, R41.reuse, -R27.reuse ;  /* 0x0000002920797223 */ /* 0x180fe2000001081b */
[----:B--2---:R-:W-:Y:S01]  /*2ec0*/  FSEL R82, R2, -INF , P4 ;  /* 0xff80000002527808 */ /* 0x004fe20002000000 */
[--C-:B------:R-:W-:Y:S01]  /*2ed0*/  FFMA.FTZ R2, R98, R41, -R27.reuse ;  /* 0x0000002962027223 */ /* 0x100fe2000001081b */
[----:B------:R-:W-:Y:S01]  /*2ee0*/  FMNMX.FTZ R37, R12, R37, !PT ;  /* 0x000000250c257209 */ /* 0x000fe20007810000 */
[----:B------:R-:W2:Y:S01]  /*2ef0*/  MUFU.TANH R8, R8 ;  /* 0x0000000800087308 */ /* 0x000ea20000002400 */
[----:B------:R-:W-:Y:S01]  /*2f00*/  ISETP.GT.AND P4, PT, R39, 0x30, PT ;  /* 0x000000302700780c */ /* 0x000fe20003f84270 */
[-CC-:B------:R-:W-:Y:S01]  /*2f10*/  FFMA.FTZ R66, R66, R41.reuse, -R27.reuse ;  /* 0x0000002942427223 */ /* 0x180fe2000001081b */
[----:B0-----:R-:W-:Y:S01]  /*2f20*/  FSEL R84, R3, -INF , P3 ;  /* 0xff80000003547808 */ /* 0x001fe20001800000 */
[--C-:B------:R-:W-:Y:S01]  /*2f30*/  FFMA.FTZ R56, R56, R41, -R27.reuse ;  /* 0x0000002938387223 */ /* 0x100fe2000001081b */
[----:B------:R-:W-:Y:S01]  /*2f40*/  FMNMX.FTZ R37, R82, R37, !PT ;  /* 0x0000002552257209 */ /* 0x000fe20007810000 */
[-CC-:B------:R-:W-:Y:S01]  /*2f50*/  FFMA.FTZ R52, R52, R41.reuse, -R27.reuse ;  /* 0x0000002934347223 */ /* 0x180fe2000001081b */
[C---:B------:R-:W-:Y:S01]  /*2f60*/  ISETP.GT.AND P3, PT, R39.reuse, 0x31, PT ;  /* 0x000000312700780c */ /* 0x040fe20003f64270 */
[----:B------:R-:W0:Y:S01]  /*2f70*/  MUFU.TANH R9, R9 ;  /* 0x0000000900097308 */ /* 0x000e220000002400 */
[----:B---3--:R-:W-:Y:S01]  /*2f80*/  FSEL R86, R4, -INF , P4 ;  /* 0xff80000004567808 */ /* 0x008fe20002000000 */
[--C-:B------:R-:W-:Y:S01]  /*2f90*/  FFMA.FTZ R4, R94, R41, -R27.reuse ;  /* 0x000000295e047223 */ /* 0x100fe2000001081b */
[----:B------:R-:W-:Y:S01]  /*2fa0*/  FMNMX.FTZ R37, R84, R37, !PT ;  /* 0x0000002554257209 */ /* 0x000fe20007810000 */
[-CC-:B------:R-:W-:Y:S01]  /*2fb0*/  FFMA.FTZ R48, R48, R41.reuse, -R27.reuse ;  /* 0x0000002930307223 */ /* 0x180fe2000001081b */
[C---:B------:R-:W-:Y:S01]  /*2fc0*/  ISETP.GT.AND P4, PT, R39.reuse, 0x38, PT ;  /* 0x000000382700780c */ /* 0x040fe20003f84270 */
[--C-:B------:R-:W-:Y:S01]  /*2fd0*/  FFMA.FTZ R129, R50, R41, -R27.reuse ;  /* 0x0000002932817223 */ /* 0x100fe2000001081b */
[----:B----4-:R-:W-:Y:S01]  /*2fe0*/  FSEL R6, R6, -INF , P3 ;  /* 0xff80000006067808 */ /* 0x010fe20001800000 */
[----:B------:R-:W3:Y:S01]  /*2ff0*/  MUFU.TANH R43, R43 ;  /* 0x0000002b002b7308 */ /* 0x000ee20000002400 */
        /* <DEDUP_REMOVED lines=10> */
[----:B-1----:R-:W-:Y:S01]  /*30a0*/  FSEL R94, R7, -INF , P3 ;  /* 0xff800000075e7808 */ /* 0x002fe20001800000 */
[--C-:B------:R-:W-:Y:S01]  /*30b0*/  FFMA.FTZ R26, R26, R41, -R27.reuse ;  /* 0x000000291a1a7223 */ /* 0x100fe2000001081b */
[----:B------:R-:W-:Y:S01]  /*30c0*/  FMNMX.FTZ R37, R96, R37, !PT ;  /* 0x0000002560257209 */ /* 0x000fe20007810000 */
[-CC-:B------:R-:W-:Y:S01]  /*30d0*/  FFMA.FTZ R28, R28, R41.reuse, -R27.reuse ;  /* 0x000000291c1c7223 */ /* 0x180fe2000001081b */
[C---:B------:R-:W-:Y:S01]  /*30e0*/  ISETP.GT.AND P3, PT, R39.reuse, 0x41, PT ;  /* 0x000000412700780c */ /* 0x040fe20003f64270 */
[----:B------:R-:W1:Y:S01]  /*30f0*/  MUFU.TANH R47, R47 ;  /* 0x0000002f002f7308 */ /* 0x000e620000002400 */
[----:B--2---:R-:W-:Y:S01]  /*3100*/  FSEL R98, R8, -INF , P4 ;  /* 0xff80000008627808 */ /* 0x004fe20002000000 */
[--C-:B------:R-:W-:Y:S01]  /*3110*/  FFMA.FTZ R8, R90, R41, -R27.reuse ;  /* 0x000000295a087223 */ /* 0x100fe2000001081b */
[----:B------:R-:W-:Y:S01]  /*3120*/  FMNMX.FTZ R37, R94, R37, !PT ;  /* 0x000000255e257209 */ /* 0x000fe20007810000 */
[-CC-:B------:R-:W-:Y:S01]  /*3130*/  FFMA.FTZ R30, R38, R41.reuse, -R27.reuse ;  /* 0x00000029261e7223 */ /* 0x180fe2000001081b */
[----:B------:R-:W-:Y:S01]  /*3140*/  ISETP.GT.AND P4, PT, R39, 0x48, PT ;  /* 0x000000482700780c */ /* 0x000fe20003f84270 */
[--C-:B------:R-:W-:Y:S01]  /*3150*/  FFMA.FTZ R123, R36, R41, -R27.reuse ;  /* 0x00000029247b7223 */ /* 0x100fe2000001081b */
[----:B0-----:R-:W-:Y:S01]  /*3160*/  FSEL R92, R9, -INF , P3 ;  /* 0xff800000095c7808 */ /* 0x001fe20001800000 */
[----:B------:R-:W0:Y:S01]  /*3170*/  MUFU.TANH R51, R51 ;  /* 0x0000003300337308 */ /* 0x000e220000002400 */
[----:B------:R-:W-:Y:S01]  /*3180*/  FMNMX.FTZ R37, R98, R37, !PT ;  /* 0x0000002562257209 */ /* 0x000fe20007810000 */
[----:B------:R-:W-:Y:S01]  /*3190*/  FFMA.FTZ R32, R34, R41, -R27 ;  /* 0x0000002922207223 */ /* 0x000fe2000001081b */
[----:B------:R-:W-:-:S02]  /*31a0*/  ISETP.GT.AND P3, PT, R39, 0x49, PT ;  /* 0x000000492700780c */ /* 0x000fc40003f64270 */
[----:B---3--:R-:W-:Y:S02]  /*31b0*/  FSEL R100, R43, -INF , P4 ;  /* 0xff8000002b647808 */ /* 0x008fe40002000000 */
[----:B------:R-:W-:Y:S01]  /*31c0*/  FMNMX.FTZ R37, R92, R37, !PT ;  /* 0x000000255c257209 */ /* 0x000fe20007810000 */
[----:B------:R-:W2:Y:S01]  /*31d0*/  MUFU.TANH R49, R49 ;  /* 0x0000003100317308 */ /* 0x000ea20000002400 */
[----:B------:R-:W-:Y:S02]  /*31e0*/  ISETP.GT.AND P4, PT, R39, 0x50, PT ;  /* 0x000000502700780c */ /* 0x000fe40003f84270 */
[----:B----4-:R-:W-:Y:S02]  /*31f0*/  FSEL R90, R45, -INF , P3 ;  /* 0xff8000002d5a7808 */ /* 0x010fe40001800000 */
[----:B------:R-:W-:Y:S02]  /*3200*/  FMNMX.FTZ R37, R100, R37, !PT ;  /* 0x0000002564257209 */ /* 0x000fe40007810000 */
[----:B------:R-:W-:Y:S01]  /*3210*/  ISETP.GT.AND P3, PT, R39, 0x51, PT ;  /* 0x000000512700780c */ /* 0x000fe20003f64270 */
[----:B------:R-:W3:Y:S01]  /*3220*/  MUFU.TANH R55, R55 ;  /* 0x0000003700377308 */ /* 0x000ee20000002400 */
[----:B-1----:R-:W-:-:S02]  /*3230*/  FSEL R102, R47, -INF , P4 ;  /* 0xff8000002f667808 */ /* 0x002fc40002000000 */
[----:B------:R-:W-:Y:S02]  /*3240*/  FMNMX.FTZ R37, R90, R37, !PT ;  /* 0x000000255a257209 */ /* 0x000fe40007810000 */
[----:B------:R-:W-:Y:S02]  /*3250*/  ISETP.GT.AND P4, PT, R39, 0x58, PT ;  /* 0x000000582700780c */ /* 0x000fe40003f84270 */
[----:B0-----:R-:W-:Y:S01]  /*3260*/  FSEL R70, R51, -INF , P3 ;  /* 0xff80000033467808 */ /* 0x001fe20001800000 */
[----:B------:R-:W0:Y:S01]  /*3270*/  MUFU.TANH R53, R53 ;  /* 0x0000003500357308 */ /* 0x000e220000002400 */
[----:B------:R-:W-:Y:S02]  /*3280*/  FMNMX.FTZ R37, R102, R37, !PT ;  /* 0x0000002566257209 */ /* 0x000fe40007810000 */
[----:B------:R-:W-:Y:S02]  /*3290*/  ISETP.GT.AND P3, PT, R39, 0x59, PT ;  /* 0x000000592700780c */ /* 0x000fe40003f64270 */
[----:B--2---:R-:W-:-:S02]  /*32a0*/  FSEL R104, R49, -INF , P4 ;  /* 0xff80000031687808 */ /* 0x004fc40002000000 */
[----:B------:R-:W-:Y:S01]  /*32b0*/  FMNMX.FTZ R37, R70, R37, !PT ;  /* 0x0000002546257209 */ /* 0x000fe20007810000 */
[----:B------:R-:W1:Y:S01]  /*32c0*/  MUFU.TANH R59, R59 ;  /* 0x0000003b003b7308 */ /* 0x000e620000002400 */
[----:B------:R-:W-:Y:S02]  /*32d0*/  ISETP.GT.AND P4, PT, R39, 0x60, PT ;  /* 0x000000602700780c */ /* 0x000fe40003f84270 */
[----:B---3--:R-:W-:Y:S02]  /*32e0*/  FSEL R106, R55, -INF , P3 ;  /* 0xff800000376a7808 */ /* 0x008fe40001800000 */
[----:B------:R-:W-:Y:S02]  /*32f0*/  FMNMX.FTZ R37, R104, R37, !PT ;  /* 0x0000002568257209 */ /* 0x000fe40007810000 */
[----:B------:R-:W-:Y:S01]  /*3300*/  ISETP.GT.AND P3, PT, R39, 0x61, PT ;  /* 0x000000612700780c */ /* 0x000fe20003f64270 */
[----:B------:R-:W2:Y:S01]  /*3310*/  MUFU.TANH R57, R57 ;  /* 0x0000003900397308 */ /* 0x000ea20000002400 */
[----:B0-----:R-:W-:-:S02]  /*3320*/  FSEL R108, R53, -INF , P4 ;  /* 0xff800000356c7808 */ /* 0x001fc40002000000 */
[----:B------:R-:W-:Y:S02]  /*3330*/  FMNMX.FTZ R37, R106, R37, !PT ;  /* 0x000000256a257209 */ /* 0x000fe40007810000 */
[----:B------:R-:W-:Y:S02]  /*3340*/  ISETP.GT.AND P4, PT, R39, 0x68, PT ;  /* 0x000000682700780c */ /* 0x000fe40003f84270 */
[----:B------:R-:W-:Y:S01]  /*3350*/  FMNMX.FTZ R37, R108, R37, !PT ;  /* 0x000000256c257209 */ /* 0x000fe20007810000 */
[----:B------:R-:W0:Y:S01]  /*3360*/  MUFU.TANH R61, R61 ;  /* 0x0000003d003d7308 */ /* 0x000e220000002400 */
[----:B-1----:R-:W-:Y:S02]  /*3370*/  FSEL R62, R59, -INF , P3 ;  /* 0xff8000003b3e7808 */ /* 0x002fe40001800000 */
[----:B------:R-:W-:Y:S02]  /*3380*/  ISETP.GT.AND P3, PT, R39, 0x69, PT ;  /* 0x000000692700780c */ /* 0x000fe40003f64270 */
[----:B------:R-:W-:-:S03]  /*3390*/  FMNMX.FTZ R37, R62, R37, !PT ;  /* 0x000000253e257209 */ /* 0x000fc60007810000 */
[----:B------:R-:W1:Y:S01]  /*33a0*/  MUFU.TANH R29, R29 ;  /* 0x0000001d001d7308 */ /* 0x000e620000002400 */
[----:B--2---:R-:W-:Y:S02]  /*33b0*/  FSEL R110, R57, -INF , P4 ;  /* 0xff800000396e7808 */ /* 0x004fe40002000000 */
[----:B------:R-:W-:Y:S02]  /*33c0*/  ISETP.GT.AND P4, PT, R39, 0x70, PT ;  /* 0x000000702700780c */ /* 0x000fe40003f84270 */
[----:B------:R-:W-:-:S03]  /*33d0*/  FMNMX.FTZ R37, R110, R37, !PT ;  /* 0x000000256e257209 */ /* 0x000fc60007810000 */
[----:B------:R-:W2:Y:S01]  /*33e0*/  MUFU.TANH R31, R31 ;  /* 0x0000001f001f7308 */ /* 0x000ea20000002400 */
[----:B0-----:R-:W-:Y:S02]  /*33f0*/  FSEL R112, R61, -INF , P3 ;  /* 0xff8000003d707808 */ /* 0x001fe40001800000 */
[----:B------:R-:W-:Y:S02]  /*3400*/  ISETP.GT.AND P3, PT, R39, 0x71, PT ;  /* 0x000000712700780c */ /* 0x000fe40003f64270 */
[----:B------:R-:W-:-:S03]  /*3410*/  FMNMX.FTZ R37, R112, R37, !PT ;  /* 0x0000002570257209 */ /* 0x000fc60007810000 */
        /* <DEDUP_REMOVED lines=8> */
[----:B------:R-:W-:Y:S01]  /*34a0*/  MUFU.EX2 R149, R149 ;  /* 0x0000009500957308 */ /* 0x000fe20000000800 */
[----:B0-----:R-:W-:-:S04]  /*34b0*/  FSEL R116, R33, -INF , P4 ;  /* 0xff80000021747808 */ /* 0x001fc80002000000 */
[----:B------:R-:W-:-:S03]  /*34c0*/  FMNMX.FTZ R37, R116, R37, !PT ;  /* 0x0000002574257209 */ /* 0x000fc60007810000 */
[----:B------:R-:W0:Y:S01]  /*34d0*/  MUFU.EX2 R60, R60 ;  /* 0x0000003c003c7308 */ /* 0x000e220000000800 */
[----:B-1----:R-:W-:Y:S02]  /*34e0*/  FSEL R118, R35, -INF , P3 ;  /* 0xff80000023767808 */ /* 0x002fe40001800000 */
[----:B------:R-:W1:Y:S02]  /*34f0*/  @P2 LDC R35, c[0x0][0x44c] ;  /* 0x00011300ff232b82 */ /* 0x000e640000000800 */
[----:B------:R-:W-:-:S03]  /*3500*/  FMNMX.FTZ R37, R118, R37, !PT ;  /* 0x0000002576257209 */ /* 0x000fc60007810000 */
[----:B------:R-:W2:Y:S02]  /*3510*/  MUFU.EX2 R151, R151 ;  /* 0x0000009700977308 */ /* 0x000ea40000000800 */
[----:B------:R-:W3:Y:S06]  /*3520*/  SHFL.BFLY PT, R54, R37, 0x2, 0x1f ;  /* 0x0c401f0025367f89 */ /* 0x000eec00000e0000 */
[----:B------:R-:W4:Y:S08]  /*3530*/  MUFU.EX2 R24, R24 ;  /* 0x0000001800187308 */ /* 0x000f300000000800 */
[----:B------:R-:W5:Y:S08]  /*3540*/  MUFU.EX2 R145, R145 ;  /* 0x0000009100917308 */ /* 0x000f700000000800 */
[----:B------:R-:W1:Y:S01]  /*3550*/  MUFU.EX2 R14, R14 ;  /* 0x0000000e000e7308 */ /* 0x000e620000000800 */
[----:B---3--:R-:W-:-:S02]  /*3560*/  FMNMX.FTZ R54, R37, R54, !PT ;  /* 0x0000003625367209 */ /* 0x008fc40007810000 */
[----:B------:R-:W3:Y:S03]  /*3570*/  @P2 LDC R37, c[0x0][0x450] ;  /* 0x00011400ff252b82 */ /* 0x000ee60000000800 */
[----:B------:R-:W0:Y:S02]  /*3580*/  SHFL.BFLY PT, R51, R54, 0x1, 0x1f ;  /* 0x0c201f0036337f89 */ /* 0x000e2400000e0000 */
[----:B------:R-:W1:Y:S08]  /*3590*/  MUFU.EX2 R147, R147 ;  /* 0x0000009300937308 */ /* 0x000e700000000800 */
[----:B------:R-:W1:Y:S08]  /*35a0*/  MUFU.EX2 R2, R2 ;  /* 0x0000000200027308 */ /* 0x000e700000000800 */
[----:B------:R-:W-:Y:S01]  /*35b0*/  MUFU.EX2 R141, R141 ;  /* 0x0000008d008d7308 */ /* 0x000fe20000000800 */
[----:B0-----:R-:W-:-:S07]  /*35c0*/  FMNMX.FTZ R51, R54, R51, !PT ;  /* 0x0000003336337209 */ /* 0x001fce0007810000 */
[----:B------:R-:W-:Y:S01]  /*35d0*/  MUFU.EX2 R4, R4 ;  /* 0x0000000400047308 */ /* 0x000fe20000000800 */
[C---:B------:R-:W-:Y:S01]  /*35e0*/  FSETP.NEU.FTZ.AND P3, PT, R51.reuse, -INF , PT ;  /* 0xff8000003300780b */ /* 0x040fe20003f7d000 */
[----:B------:R-:W-:-:S06]  /*35f0*/  FMUL.FTZ R5, R51, R41 ;  /* 0x0000002933057220 */ /* 0x000fcc0000410000 */
[----:B------:R-:W-:Y:S01]  /*3600*/  MUFU.EX2 R143, R143 ;  /* 0x0000008f008f7308 */ /* 0x000fe20000000800 */
[----:B------:R-:W-:-:S05]  /*3610*/  FSEL R5, R5, RZ, P3 ;  /* 0x000000ff05057208 */ /* 0x000fca0001800000 */
[-CC-:B------:R-:W-:Y:S01]  /*3620*/  FFMA.FTZ R148, R64, R41.reuse, -R5.reuse ;  /* 0x0000002940947223 */ /* 0x180fe20000010805 */
[-CC-:B------:R-:W-:Y:S01]  /*3630*/  FFMA.FTZ R3, R25, R41.reuse, -R5.reuse ;  /* 0x0000002919037223 */ /* 0x180fe20000010805 */
[-CC-:B------:R-:W-:Y:S01]  /*3640*/  FFMA.FTZ R150, R68, R41.reuse, -R5.reuse ;  /* 0x0000002944967223 */ /* 0x180fe20000010805 */
[-CC-:B------:R-:W-:Y:S01]  /*3650*/  FFMA.FTZ R21, R6, R41.reuse, -R5.reuse ;  /* 0x0000002906157223 */ /* 0x180fe20000010805 */
[----:B------:R-:W-:Y:S01]  /*3660*/  FADD.FTZ R6, R149, R60 ;  /* 0x0000003c95067221 */ /* 0x000fe20000010000 */
[-CC-:B------:R-:W-:Y:S01]  /*3670*/  FFMA.FTZ R7, R72, R41.reuse, -R5.reuse ;  /* 0x0000002948077223 */ /* 0x180fe20000010805 */
[----:B------:R-:W-:Y:S01]  /*3680*/  MUFU.EX2 R148, R148 ;  /* 0x0000009400947308 */ /* 0x000fe20000000800 */
[-CC-:B------:R-:W-:Y:S01]  /*3690*/  FFMA.FTZ R144, R74, R41.reuse, -R5.reuse ;  /* 0x000000294a907223 */ /* 0x180fe20000010805 */
[----:B--2---:R-:W-:Y:S01]  /*36a0*/  FADD.FTZ R27, R151, R6 ;  /* 0x00000006971b7221 */ /* 0x004fe20000010000 */
[-CC-:B------:R-:W-:Y:S01]  /*36b0*/  FFMA.FTZ R9, R20, R41.reuse, -R5.reuse ;  /* 0x0000002914097223 */ /* 0x180fe20000010805 */
[-CC-:B------:R-:W-:Y:S01]  /*36c0*/  FFMA.FTZ R146, R76, R41.reuse, -R5.reuse ;  /* 0x000000294c927223 */ /* 0x180fe20000010805 */
[-C--:B------:R-:W-:Y:S01]  /*36d0*/  FFMA.FTZ R11, R78, R41.reuse, -R5 ;  /* 0x000000294e0b7223 */ /* 0x080fe20000010805 */
[----:B----4-:R-:W-:Y:S01]  /*36e0*/  FADD.FTZ R6, R24, R27 ;  /* 0x0000001b18067221 */ /* 0x010fe20000010000 */
[-CC-:B------:R-:W-:Y:S01]  /*36f0*/  FFMA.FTZ R140, R80, R41.reuse, -R5.reuse ;  /* 0x00000029508c7223 */ /* 0x180fe20000010805 */
[----:B------:R-:W0:Y:S01]  /*3700*/  MUFU.EX2 R3, R3 ;  /* 0x0000000300037308 */ /* 0x000e220000000800 */
[-CC-:B------:R-:W-:Y:S01]  /*3710*/  FFMA.FTZ R13, R12, R41.reuse, -R5.reuse ;  /* 0x000000290c0d7223 */ /* 0x180fe20000010805 */
[----:B-----5:R-:W-:Y:S01]  /*3720*/  FADD.FTZ R29, R145, R6 ;  /* 0x00000006911d7221 */ /* 0x020fe20000010000 */
[-CC-:B------:R-:W-:Y:S01]  /*3730*/  FFMA.FTZ R142, R82, R41.reuse, -R5.reuse ;  /* 0x00000029528e7223 */ /* 0x180fe20000010805 */
[-CC-:B------:R-:W-:Y:S01]  /*3740*/  FFMA.FTZ R15, R84, R41.reuse, -R5.reuse ;  /* 0x00000029540f7223 */ /* 0x180fe20000010805 */
[----:B------:R-:W-:Y:S01]  /*3750*/  FFMA.FTZ R136, R86, R41, -R5 ;  /* 0x0000002956887223 */ /* 0x000fe20000010805 */
[----:B-1----:R-:W-:Y:S01]  /*3760*/  FADD.FTZ R6, R14, R29 ;  /* 0x0000001d0e067221 */ /* 0x002fe20000010000 */
[----:B------:R-:W-:Y:S01]  /*3770*/  @P2 IMAD.HI.U32 R20, R16, R35, RZ ;  /* 0x0000002310142227 */ /* 0x000fe200078e00ff */
[----:B------:R-:W1:Y:S03]  /*3780*/  MUFU.EX2 R150, R150 ;  /* 0x0000009600967308 */ /* 0x000e660000000800 */
[-CC-:B------:R-:W-:Y:S01]  /*3790*/  FFMA.FTZ R138, R96, R41.reuse, -R5.reuse ;  /* 0x00000029608a7223 */ /* 0x180fe20000010805 */
[----:B------:R-:W-:Y:S01]  /*37a0*/  FADD.FTZ R29, R147, R6 ;  /* 0x00000006931d7221 */ /* 0x000fe20000010000 */
[-CC-:B------:R-:W-:Y:S01]  /*37b0*/  FFMA.FTZ R25, R94, R41.reuse, -R5.reuse ;  /* 0x000000295e197223 */ /* 0x180fe20000010805 */
[-CC-:B------:R-:W-:Y:S01]  /*37c0*/  FFMA.FTZ R132, R98, R41.reuse, -R5.reuse ;  /* 0x0000002962847223 */ /* 0x180fe20000010805 */
[-C--:B------:R-:W-:Y:S01]  /*37d0*/  FFMA.FTZ R27, R92, R41.reuse, -R5 ;  /* 0x000000295c1b7223 */ /* 0x080fe20000010805 */
[----:B------:R-:W-:Y:S01]  /*37e0*/  FADD.FTZ R12, R2, R29 ;  /* 0x0000001d020c7221 */ /* 0x000fe20000010000 */
[----:B------:R-:W-:Y:S01]  /*37f0*/  FFMA.FTZ R134, R100, R41, -R5 ;  /* 0x0000002964867223 */ /* 0x000fe20000010805 */
[----:B------:R-:W2:Y:S01]  /*3800*/  MUFU.EX2 R7, R7 ;  /* 0x0000000700077308 */ /* 0x000ea20000000800 */
[----:B0-----:R-:W-:Y:S01]  /*3810*/  FADD.FTZ R31, R148, R3 ;  /* 0x00000003941f7221 */ /* 0x001fe20000010000 */
[----:B------:R-:W-:Y:S01]  /*3820*/  FADD.FTZ R33, R141, R12 ;  /* 0x0000000c8d217221 */ /* 0x000fe20000010000 */
[----:B------:R-:W-:Y:S01]  /*3830*/  IMAD.MOV.U32 R12, RZ, RZ, R16 ;  /* 0x000000ffff0c7224 */ /* 0x000fe200078e0010 */
[----:B---3--:R-:W-:Y:S01]  /*3840*/  @P2 SHF.R.U32.HI R12, RZ, R37, R20 ;  /* 0x00000025ff0c2219 */ /* 0x008fe20000011614 */
[-CC-:B------:R-:W-:Y:S01]  /*3850*/  FFMA.FTZ R29, R90, R41.reuse, -R5.reuse ;  /* 0x000000295a1d7223 */ /* 0x180fe20000010805 */
[-CC-:B------:R-:W-:Y:S01]  /*3860*/  FFMA.FTZ R128, R102, R41.reuse, -R5.reuse ;  /* 0x0000002966807223 */ /* 0x180fe20000010805 */
[----:B------:R-:W-:Y:S01]  /*3870*/  FFMA.FTZ R130, R104, R41, -R5 ;  /* 0x0000002968827223 */ /* 0x000fe20000010805 */
[----:B------:R-:W0:Y:S01]  /*3880*/  MUFU.EX2 R144, R144 ;  /* 0x0000009000907308 */ /* 0x000e220000000800 */
[----:B-1----:R-:W-:Y:S01]  /*3890*/  FADD.FTZ R6, R150, R31 ;  /* 0x0000001f96067221 */ /* 0x002fe20000010000 */
[----:B------:R-:W-:Y:S01]  /*38a0*/  IADD3 R12, R12, R17, -R18 ;  /* 0x000000110c0c7210 */ /* 0x000fe20007ffe812 */
[-CC-:B------:R-:W-:Y:S01]  /*38b0*/  FFMA.FTZ R124, R108, R41.reuse, -R5.reuse ;  /* 0x000000296c7c7223 */ /* 0x180fe20000010805 */
[-CC-:B------:R-:W-:Y:S01]  /*38c0*/  FFMA.FTZ R126, R110, R41.reuse, -R5.reuse ;  /* 0x000000296e7e7223 */ /* 0x180fe20000010805 */
[-CC-:B------:R-:W-:Y:S01]  /*38d0*/  FFMA.FTZ R112, R112, R41.reuse, -R5.reuse ;  /* 0x0000002970707223 */ /* 0x180fe20000010805 */
[----:B------:R-:W-:Y:S01]  /*38e0*/  SHF.R.S32.HI R43, RZ, 0x1f, R12 ;  /* 0x0000001fff2b7819 */ /* 0x000fe2000001140c */
[-C--:B------:R-:W-:Y:S01]  /*38f0*/  FFMA.FTZ R114, R114, R41.reuse, -R5 ;  /* 0x0000002972727223 */ /* 0x080fe20000010805 */
[----:B------:R-:W1:Y:S01]  /*3900*/  MUFU.EX2 R9, R9 ;  /* 0x0000000900097308 */ /* 0x000e620000000800 */
[----:B--2---:R-:W-:Y:S01]  /*3910*/  FADD.FTZ R31, R7, R6 ;  /* 0x00000006071f7221 */ /* 0x004fe20000010000 */
[----:B------:R-:W-:Y:S01]  /*3920*/  FADD.FTZ R6, R4, R33 ;  /* 0x0000002104067221 */ /* 0x000fe20000010000 */
[-CC-:B------:R-:W-:Y:S01]  /*3930*/  FFMA.FTZ R58, R58, R41.reuse, -R5.reuse ;  /* 0x000000293a3a7223 */ /* 0x180fe20000010805 */
[-CC-:B------:R-:W-:Y:S01]  /*3940*/  FFMA.FTZ R116, R116, R41.reuse, -R5.reuse ;  /* 0x0000002974747223 */ /* 0x180fe20000010805 */
[----:B------:R-:W-:Y:S01]  /*3950*/  FFMA.FTZ R118, R118, R41, -R5 ;  /* 0x0000002976767223 */ /* 0x000fe20000010805 */
[----:B------:R-:W-:-:S02]  /*3960*/  F2FP.BF16.F32.PACK_AB R147, R2, R147 ;  /* 0x000000930293723e */ /* 0x000fc400000010ff */
[----:B------:R-:W-:Y:S01]  /*3970*/  CS2R R110, SRZ ;  /* 0x00000000006e7805 */ /* 0x000fe2000001ff00 */
[----:B------:R-:W2:Y:S01]  /*3980*/  MUFU.EX2 R146, R146 ;  /* 0x0000009200927308 */ /* 0x000ea20000000800 */
[----:B0-----:R-:W-:Y:S01]  /*3990*/  FADD.FTZ R0, R144, R31 ;  /* 0x0000001f90007221 */ /* 0x001fe20000010000 */
[----:B------:R-:W-:Y:S01]  /*39a0*/  FADD.FTZ R31, R143, R6 ;  /* 0x000000068f1f7221 */ /* 0x000fe20000010000 */
[----:B------:R-:W-:Y:S02]  /*39b0*/  F2FP.BF16.F32.PACK_AB R148, R3, R148 ;  /* 0x000000940394723e */ /* 0x000fe400000010ff */
[----:B------:R-:W-:Y:S02]  /*39c0*/  CS2R R108, SRZ ;  /* 0x00000000006c7805 */ /* 0x000fe4000001ff00 */
[----:B------:R-:W-:Y:S02]  /*39d0*/  F2FP.BF16.F32.PACK_AB R150, R7, R150 ;  /* 0x000000960796723e */ /* 0x000fe400000010ff */
[----:B------:R-:W-:-:S02]  /*39e0*/  CS2R R104, SRZ ;  /* 0x0000000000687805 */ /* 0x000fc4000001ff00 */
[----:B------:R-:W-:Y:S01]  /*39f0*/  F2FP.BF16.F32.PACK_AB R141, R4, R141 ;  /* 0x0000008d048d723e */ /* 0x000fe200000010ff */
[----:B------:R-:W0:Y:S01]  /*3a00*/  MUFU.EX2 R8, R8 ;  /* 0x0000000800087308 */ /* 0x000e220000000800 */
[----:B-1----:R-:W-:Y:S01]  /*3a10*/  FADD.FTZ R33, R9, R0 ;  /* 0x0000000009217221 */ /* 0x002fe20000010000 */
[----:B------:R-:W-:Y:S02]  /*3a20*/  F2FP.BF16.F32.PACK_AB R149, R60, R149 ;  /* 0x000000953c95723e */ /* 0x000fe400000010ff */
[----:B------:R-:W-:Y:S02]  /*3a30*/  CS2R R102, SRZ ;  /* 0x0000000000667805 */ /* 0x000fe4000001ff00 */
[----:B------:R-:W-:Y:S02]  /*3a40*/  F2FP.BF16.F32.PACK_AB R151, R24, R151 ;  /* 0x000000971897723e */ /* 0x000fe400000010ff */
[----:B------:R-:W-:Y:S02]  /*3a50*/  CS2R R100, SRZ ;  /* 0x0000000000647805 */ /* 0x000fe4000001ff00 */
[----:B------:R-:W-:-:S02]  /*3a60*/  F2FP.BF16.F32.PACK_AB R145, R14, R145 ;  /* 0x000000910e91723e */ /* 0x000fc400000010ff */
[----:B------:R-:W-:Y:S01]  /*3a70*/  CS2R R98, SRZ ;  /* 0x0000000000627805 */ /* 0x000fe2000001ff00 */
[----:B------:R-:W1:Y:S01]  /*3a80*/  MUFU.EX2 R11, R11 ;  /* 0x0000000b000b7308 */ /* 0x000e620000000800 */
[----:B--2---:R-:W-:Y:S01]  /*3a90*/  FADD.FTZ R0, R146, R33 ;  /* 0x0000002192007221 */ /* 0x004fe20000010000 */
[----:B------:R-:W-:Y:S02]  /*3aa0*/  F2FP.BF16.F32.PACK_AB R144, R9, R144 ;  /* 0x000000900990723e */ /* 0x000fe400000010ff */
[----:B------:R-:W-:Y:S02]  /*3ab0*/  CS2R R96, SRZ ;  /* 0x0000000000607805 */ /* 0x000fe4000001ff00 */
[----:B------:R-:W-:Y:S02]  /*3ac0*/  CS2R R94, SRZ ;  /* 0x00000000005e7805 */ /* 0x000fe4000001ff00 */
[----:B------:R-:W-:Y:S02]  /*3ad0*/  CS2R R92, SRZ ;  /* 0x00000000005c7805 */ /* 0x000fe4000001ff00 */
[----:B------:R-:W-:Y:S01]  /*3ae0*/  CS2R R90, SRZ ;  /* 0x00000000005a7805 */ /* 0x000fe2000001ff00 */
[----:B------:R-:W2:Y:S01]  /*3af0*/  MUFU.EX2 R137, R137 ;  /* 0x0000008900897308 */ /* 0x000ea20000000800 */
[----:B0-----:R-:W-:Y:S01]  /*3b00*/  FADD.FTZ R6, R8, R31 ;  /* 0x0000001f08067221 */ /* 0x001fe20000010000 */
[----:B------:R-:W-:Y:S01]  /*3b10*/  FFMA.FTZ R31, R70, R41, -R5 ;  /* 0x00000029461f7223 */ /* 0x000fe20000010805 */
[----:B------:R-:W-:-:S05]  /*3b20*/  F2FP.BF16.F32.PACK_AB R143, R8, R143 ;  /* 0x0000008f088f723e */ /* 0x000fca00000010ff */
[----:B------:R-:W0:Y:S01]  /*3b30*/  MUFU.EX2 R140, R140 ;  /* 0x0000008c008c7308 */ /* 0x000e220000000800 */
[C---:B-1----:R-:W-:Y:S01]  /*3b40*/  FADD.FTZ R33, R11.reuse, R0 ;  /* 0x000000000b217221 */ /* 0x042fe20000010000 */
[----:B------:R-:W-:-:S06]  /*3b50*/  F2FP.BF16.F32.PACK_AB R146, R11, R146 ;  /* 0x000000920b92723e */ /* 0x000fcc00000010ff */
[----:B------:R-:W1:Y:S01]  /*3b60*/  MUFU.EX2 R66, R66 ;  /* 0x0000004200427308 */ /* 0x000e620000000800 */
[----:B--2---:R-:W-:-:S07]  /*3b70*/  FADD.FTZ R35, R137, R6 ;  /* 0x0000000689237221 */ /* 0x004fce0000010000 */
[----:B------:R-:W2:Y:S01]  /*3b80*/  MUFU.EX2 R13, R13 ;  /* 0x0000000d000d7308 */ /* 0x000ea20000000800 */
[----:B0-----:R-:W-:Y:S01]  /*3b90*/  FADD.FTZ R0, R140, R33 ;  /* 0x000000218c007221 */ /* 0x001fe20000010000 */
[----:B------:R-:W-:Y:S01]  /*3ba0*/  FFMA.FTZ R33, R106, R41, -R5 ;  /* 0x000000296a217223 */ /* 0x000fe20000010805 */
[----:B------:R-:W-:-:S05]  /*3bb0*/  CS2R R106, SRZ ;  /* 0x00000000006a7805 */ /* 0x000fca000001ff00 */
        /* <DEDUP_REMOVED lines=11> */
[----:B--2---:R-:W-:Y:S01]  /*3c70*/  FADD.FTZ R6, R56, R35 ;  /* 0x0000002338067221 */ /* 0x004fe20000010000 */
[----:B------:R-:W-:Y:S01]  /*3c80*/  FFMA.FTZ R35, R62, R41, -R5 ;  /* 0x000000293e237223 */ /* 0x000fe20000010805 */
[----:B------:R-:W-:Y:S02]  /*3c90*/  LEA.HI R5, R43, R12, RZ, 0x7 ;  /* 0x0000000c2b057211 */ /* 0x000fe400078f38ff */
[----:B------:R-:W-:Y:S02]  /*3ca0*/  F2FP.BF16.F32.PACK_AB R139, R56, R139 ;  /* 0x0000008b388b723e */ /* 0x000fe400000010ff */
[----:B------:R-:W-:Y:S01]  /*3cb0*/  SHF.R.S32.HI R4, RZ, 0x7, R5 ;  /* 0x00000007ff047819 */ /* 0x000fe20000011405 */
[----:B------:R-:W2:Y:S01]  /*3cc0*/  MUFU.EX2 R136, R136 ;  /* 0x0000008800887308 */ /* 0x000ea20000000800 */
[C---:B0-----:R-:W-:Y:S01]  /*3cd0*/  FADD.FTZ R37, R15.reuse, R0 ;  /* 0x000000000f257221 */ /* 0x041fe20000010000 */
[----:B------:R-:W-:-:S02]  /*3ce0*/  F2FP.BF16.F32.PACK_AB R142, R15, R142 ;  /* 0x0000008e0f8e723e */ /* 0x000fc400000010ff */
[----:B------:R-:W-:-:S04]  /*3cf0*/  VIMNMX R4, R23, R4, !PT ;  /* 0x0000000417047248 */ /* 0x000fc80007fe0100 */
        /* <DEDUP_REMOVED lines=70> */
[----:B------:R1:W3:Y:S01]  /*4160*/  MUFU.EX2 R37, R112 ;  /* 0x0000007000257308 */ /* 0x0002e20000000800 */
[----:B--2---:R-:W-:-:S07]  /*4170*/  FADD.FTZ R45, R123, R2 ;  /* 0x000000027b2d7221 */ /* 0x004fce0000010000 */
[----:B------:R-:W2:Y:S01]  /*4180*/  MUFU.EX2 R114, R114 ;  /* 0x0000007200727308 */ /* 0x000ea20000000800 */
[----:B0-----:R-:W-:Y:S01]  /*4190*/  FADD.FTZ R2, R126, R43 ;  /* 0x0000002b7e027221 */ /* 0x001fe20000010000 */
[----:B-1----:R-:W-:-:S06]  /*41a0*/  CS2R R112, SRZ ;  /* 0x0000000000707805 */ /* 0x002fcc000001ff00 */
[----:B------:R-:W0:Y:S01]  /*41b0*/  MUFU.EX2 R39, R58 ;  /* 0x0000003a00277308 */ /* 0x000e220000000800 */
[C---:B---3--:R-:W-:Y:S01]  /*41c0*/  FADD.FTZ R7, R37.reuse, R2 ;  /* 0x0000000225077221 */ /* 0x048fe20000010000 */
[----:B------:R-:W-:-:S06]  /*41d0*/  F2FP.BF16.F32.PACK_AB R126, R37, R126 ;  /* 0x0000007e257e723e */ /* 0x000fcc00000010ff */
[----:B------:R-:W1:Y:S01]  /*41e0*/  MUFU.EX2 R116, R116 ;  /* 0x0000007400747308 */ /* 0x000e620000000800 */
[----:B--2---:R-:W-:-:S07]  /*41f0*/  FADD.FTZ R2, R114, R7 ;  /* 0x0000000772027221 */ /* 0x004fce0000010000 */
[----:B------:R2:W3:Y:S01]  /*4200*/  MUFU.EX2 R3, R118 ;  /* 0x0000007600037308 */ /* 0x0004e20000000800 */
[C---:B0-----:R-:W-:Y:S01]  /*4210*/  FADD.FTZ R7, R39.reuse, R2 ;  /* 0x0000000227077221 */ /* 0x041fe20000010000 */
[----:B------:R-:W-:Y:S02]  /*4220*/  F2FP.BF16.F32.PACK_AB R120, R39, R114 ;  /* 0x000000722778723e */ /* 0x000fe400000010ff */
[----:B------:R-:W-:-:S04]  /*4230*/  CS2R R114, SRZ ;  /* 0x0000000000727805 */ /* 0x000fc8000001ff00 */
[----:B------:R-:W0:Y:S01]  /*4240*/  MUFU.EX2 R32, R32 ;  /* 0x0000002000207308 */ /* 0x000e220000000800 */
[----:B-1----:R-:W-:Y:S01]  /*4250*/  FADD.FTZ R2, R116, R7 ;  /* 0x0000000774027221 */ /* 0x002fe20000010000 */
[----:B--2---:R-:W-:-:S03]  /*4260*/  CS2R R118, SRZ ;  /* 0x0000000000767805 */ /* 0x004fc6000001ff00 */
[C---:B---3--:R-:W-:Y:S01]  /*4270*/  FADD.FTZ R2, R3.reuse, R2 ;  /* 0x0000000203027221 */ /* 0x048fe20000010000 */
[----:B------:R-:W-:Y:S01]  /*4280*/  F2FP.BF16.F32.PACK_AB R122, R3, R116 ;  /* 0x00000074037a723e */ /* 0x000fe200000010ff */
[----:B------:R-:W-:Y:S01]  /*4290*/  VIADD R3, R88, 0xfffffffe ;  /* 0xfffffffe58037836 */ /* 0x000fe20000000000 */
[----:B------:R-:W-:Y:S02]  /*42a0*/  CS2R R116, SRZ ;  /* 0x0000000000747805 */ /* 0x000fe4000001ff00 */
[----:B------:R-:W-:Y:S02]  /*42b0*/  CS2R R88, SRZ ;  /* 0x0000000000587805 */ /* 0x000fe4000001ff00 */
[----:B------:R-:W-:Y:S01]  /*42c0*/  ISETP.GE.AND P3, PT, R3, R4, PT ;  /* 0x000000040300720c */ /* 0x000fe20003f66270 */
[C---:B0-----:R-:W-:Y:S01]  /*42d0*/  FADD.FTZ R0, R32.reuse, R45 ;  /* 0x0000002d20007221 */ /* 0x041fe20000010000 */
[----:B------:R-:W-:-:S11]  /*42e0*/  F2FP.BF16.F32.PACK_AB R123, R32, R123 ;  /* 0x0000007b207b723e */ /* 0x000fd600000010ff */
[----:B------:R-:W-:Y:S05]  /*42f0*/  @!P3 BRA `(.L_x_2033) ;  /* 0x0000002c0094b947 */ /* 0x000fea0003800000 */
[----:B------:R-:W-:Y:S01]  /*4300*/  IMAD.MOV.U32 R5, RZ, RZ, R10 ;  /* 0x000000ffff057224 */ /* 0x000fe200078e000a */
[----:B------:R-:W-:Y:S01]  /*4310*/  UMOV UR7, UR36 ;  /* 0x0000002400077c82 */ /* 0x000fe20008000000 */
[----:B------:R-:W-:Y:S01]  /*4320*/  IMAD.MOV.U32 R6, RZ, RZ, R51 ;  /* 0x000000ffff067224 */ /* 0x000fe200078e0033 */
[----:B------:R-:W-:Y:S01]  /*4330*/  UMOV UR6, UR37 ;  /* 0x0000002500067c82 */ /* 0x000fe20008000000 */
[----:B------:R-:W-:Y:S01]  /*4340*/  IMAD.MOV.U32 R119, RZ, RZ, RZ ;  /* 0x000000ffff777224 */ /* 0x000fe200078e00ff */
[----:B------:R-:W-:-:S06]  /*4350*/  ULDC UR21, c[0x0][0x9d8] ;  /* 0x0002760000157ab9 */ /* 0x000fcc0000000800 */
.L_x_2042:
        /* <DEDUP_REMOVED lines=9> */
.L_x_2035:
[----:B------:R-:W-:Y:S01]  /*43f0*/  ULEA UR10, UR37, UR38, 0x3 ;  /* 0x00000026250a7291 */ /* 0x000fe2000f8e183f */
[----:B------:R-:W-:-:S05]  /*4400*/  IMAD.U32 R7, RZ, RZ, UR36 ;  /* 0x00000024ff077e24 */ /* 0x000fca000f8e00ff */
[----:B------:R-:W-:-:S04]  /*4410*/  SHF.L.U32 R7, R7, 0x1f, RZ ;  /* 0x0000001f07077819 */ /* 0x000fc800000006ff */
[----:B------:R0:W1:Y:S01]  /*4420*/  SYNCS.PHASECHK.TRANS64.TRYWAIT P3, [UR10+0x16830], R7 ;  /* 0x01683007ff0075a7 */ /* 0x000062000806014a */
[----:B------:R-:W-:Y:S05]  /*4430*/  @!P0 BRA `(.L_x_2036) ;  /* 0x0000000000048947 */ /* 0x000fea0003800000 */
[----:B------:R-:W-:Y:S01]  /*4440*/  BPT.TRAP 0x1 ;  /* 0x000000040000795c */ /* 0x000fe20000300000 */
.L_x_2036:
[----:B-1----:R-:W-:Y:S05]  /*4450*/  @P3 BRA `(.L_x_2034) ;  /* 0x0000000000083947 */ /* 0x002fea0003800000 */
[----:B------:R-:W1:Y:S02]  /*4460*/  SYNCS.PHASECHK.TRANS64.TRYWAIT P3, [UR10+0x16830], R7 ;  /* 0x01683007ff0075a7 */ /* 0x000e64000806014a */
[----:B-1----:R-:W-:Y:S05]  /*4470*/  @!P3 BRA `(.L_x_2037) ;  /* 0x000000e0001cb947 */ /* 0x002fea0003800000 */
.L_x_2034:
        /* <DEDUP_REMOVED lines=8> */
[----:B------:R-:W-:Y:S01]  /*4500*/  UMOV UR24, UR4 ;  /* 0x0000000400187c82 */ /* 0x000fe20008000000 */
[----:B------:R-:W-:Y:S01]  /*4510*/  UMOV UR25, UR5 ;  /* 0x0000000500197c82 */ /* 0x000fe20008000000 */
        /* <DEDUP_REMOVED lines=19> */
.L_x_2039:
[----:B------:R-:W-:Y:S01]  /*4650*/  ULEA UR10, UR6, UR38, 0x3 ;  /* 0x00000026060a7291 */ /* 0x000fe2000f8e183f */
[----:B------:R-:W-:-:S05]  /*4660*/  IMAD.U32 R7, RZ, RZ, UR7 ;  /* 0x00000007ff077e24 */ /* 0x000fca000f8e00ff */
[----:B------:R-:W-:-:S04]  /*4670*/  SHF.L.U32 R7, R7, 0x1f, RZ ;  /* 0x0000001f07077819 */ /* 0x000fc800000006ff */
[----:B------:R0:W1:Y:S01]  /*4680*/  SYNCS.PHASECHK.TRANS64.TRYWAIT P3, [UR10+0x16850], R7 ;  /* 0x01685007ff0075a7 */ /* 0x000062000806014a */
[----:B------:R-:W-:Y:S05]  /*4690*/  @!P0 BRA `(.L_x_2040) ;  /* 0x0000000000048947 */ /* 0x000fea0003800000 */
[----:B------:R-:W-:Y:S01]  /*46a0*/  BPT.TRAP 0x1 ;  /* 0x000000040000795c */ /* 0x000fe20000300000 */
.L_x_2040:
[----:B-1----:R-:W-:Y:S05]  /*46b0*/  @P3 BRA `(.L_x_2038) ;  /* 0x0000000000083947 */ /* 0x002fea0003800000 */
[----:B------:R-:W1:Y:S02]  /*46c0*/  SYNCS.PHASECHK.TRANS64.TRYWAIT P3, [UR10+0x16850], R7 ;  /* 0x01685007ff0075a7 */ /* 0x000e64000806014a */
[----:B-1----:R-:W-:Y:S05]  /*46d0*/  @!P3 BRA `(.L_x_2041) ;  /* 0x000000dc009cb947 */ /* 0x002fea0003800000 */
.L_x_2038:
[----:B------:R-:W-:Y:S01]  /*46e0*/  UIADD3 UR7, UR38, 0x400, URZ ;  /* 0x0000040026077890 */ /* 0x000fe2000fffe03f */
[----:B------:R-:W-:Y:S01]  /*46f0*/  WARPGROUP.ARRIVE ;  /* 0x00000000000079c5 */ /* 0x000fe20000000000 */
[----:B------:R-:W-:Y:S01]  /*4700*/  UMOV UR11, 0x40000040 ;  /* 0x40000040000b7882 */ /* 0x000fe20000000000 */
[----:B------:R-:W-:Y:S01]  /*4710*/  FMUL.FTZ R20, R31, UR21 ;  /* 0x000000151f147c20 */ /* 0x000fe20008410000 */
[----:B------:R-:W-:Y:S01]  /*4720*/  USHF.R.U32.HI UR7, URZ, 0x4, UR7 ;  /* 0x000000043f077899 */ /* 0x000fe20008011607 */
[----:B------:R-:W-:Y:S01]  /*4730*/  FMUL.FTZ R31, R46, UR21 ;  /* 0x000000152e1f7c20 */ /* 0x000fe20008410000 */
[----:B------:R-:W-:Y:S01]  /*4740*/  UMOV UR15, 0x40000040 ;  /* 0x40000040000f7882 */ /* 0x000fe20000000000 */
[----:B------:R-:W2:Y:S01]  /*4750*/  @P2 LDC R46, c[0x0][0x44c] ;  /* 0x00011300ff2e2b82 */ /* 0x000ea20000000800 */
[----:B------:R-:W-:Y:S01]  /*4760*/  ULOP3.LUT UR7, UR7, 0x3fff, URZ, 0xc0, !UPT ;  /* 0x00003fff07077892 */ /* 0x000fe2000f8ec03f */
[----:B01----:R-:W-:Y:S01]  /*4770*/  FMUL.FTZ R7, R24, UR21 ;  /* 0x0000001518077c20 */ /* 0x003fe20008410000 */
[----:B------:R-:W-:Y:S01]  /*4780*/  FMUL.FTZ R24, R34, UR21 ;  /* 0x0000001522187c20 */ /* 0x000fe20008410000 */
[----:B------:R-:W-:Y:S01]  /*4790*/  FMUL.FTZ R34, R51, UR21 ;  /* 0x0000001533227c20 */ /* 0x000fe20008410000 */
[----:B------:R-:W-:Y:S01]  /*47a0*/  ULEA UR10, UR6, UR7, 0xa ;  /* 0x00000007060a7291 */ /* 0x000fe2000f8e503f */
[----:B------:R-:W-:Y:S01]  /*47b0*/  FMUL.FTZ R15, R33, UR21 ;  /* 0x00000015210f7c20 */ /* 0x000fe20008410000 */
[----:B------:R-:W-:Y:S01]  /*47c0*/  FMUL.FTZ R33, R50, UR21 ;  /* 0x0000001532217c20 */ /* 0x000fe20008410000 */
[----:B------:R-:W0:Y:S01]  /*47d0*/  @P2 LDC R51, c[0x0][0x450] ;  /* 0x00011400ff332b82 */ /* 0x000e220000000800 */
[----:B------:R-:W-:Y:S01]  /*47e0*/  UIADD3 UR14, UR10, 0x80, URZ ;  /* 0x000000800a0e7890 */ /* 0x000fe2000fffe03f */
[----:B------:R-:W-:-:S02]  /*47f0*/  IMAD.IADD R50, R152, 0x1, R16 ;  /* 0x0000000198327824 */ /* 0x000fc400078e0210 */
[----:B------:R-:W-:Y:S01]  /*4800*/  FMUL.FTZ R8, R25, UR21 ;  /* 0x0000001519087c20 */ /* 0x000fe20008410000 */
[----:B------:R-:W-:Y:S01]  /*4810*/  FMUL.FTZ R25, R35, UR21 ;  /* 0x0000001523197c20 */ /* 0x000fe20008410000 */
[----:B------:R-:W-:Y:S01]  /*4820*/  FMUL.FTZ R35, R54, UR21 ;  /* 0x0000001536237c20 */ /* 0x000fe20008410000 */
[----:B------:R-:W-:Y:S01]  /*4830*/  HGMMA.64x64x16.F32.BF16 R88, R148, gdesc[UR8].tnspB, R88, gsb0 ;  /* 0x40e0000894587df0 */ /* 0x000fe20008001858 */
        /* <DEDUP_REMOVED lines=9> */
[----:B--2---:R-:W-:-:S04]  /*48d0*/  @P2 IMAD.HI.U32 R54, R50, R46, RZ ;  /* 0x0000002e32362227 */ /* 0x004fc800078e00ff */
[----:B------:R-:W-:Y:S01]  /*48e0*/  FMUL.FTZ R29, R42, UR21 ;  /* 0x000000152a1d7c20 */ /* 0x000fe20008410000 */
[----:B------:R-:W-:Y:S01]  /*48f0*/  FMUL.FTZ R42, R63, UR21 ;  /* 0x000000153f2a7c20 */ /* 0x000fe20008410000 */
[----:B------:R-:W-:Y:S01]  /*4900*/  FMUL.FTZ R30, R43, UR21 ;  /* 0x000000152b1e7c20 */ /* 0x000fe20008410000 */
[----:B------:R-:W-:Y:S01]  /*4910*/  IMAD.MOV.U32 R46, RZ, RZ, R50 ;  /* 0x000000ffff2e7224 */ /* 0x000fe200078e0032 */
[----:B------:R-:W1:Y:S01]  /*4920*/  MUFU.TANH R9, R9 ;  /* 0x0000000900097308 */ /* 0x000e620000002400 */
[----:B------:R-:W-:Y:S01]  /*4930*/  FMUL.FTZ R13, R32, UR21 ;  /* 0x00000015200d7c20 */ /* 0x000fe20008410000 */
[----:B------:R-:W-:Y:S01]  /*4940*/  FMUL.FTZ R32, R47, UR21 ;  /* 0x000000152f207c20 */ /* 0x000fe20008410000 */
[----:B0-----:R-:W-:Y:S01]  /*4950*/  @P2 SHF.R.U32.HI R46, RZ, R51, R54 ;  /* 0x00000033ff2e2219 */ /* 0x001fe20000011636 */
[----:B------:R-:W-:Y:S02]  /*4960*/  IMAD.MOV.U32 R54, RZ, RZ, -0x80 ;  /* 0xffffff80ff367424 */ /* 0x000fe400078e00ff */
[----:B------:R-:W-:Y:S01]  /*4970*/  FMUL.FTZ R21, R36, UR21 ;  /* 0x0000001524157c20 */ /* 0x000fe20008410000 */
[----:B------:R-:W-:Y:S01]  /*4980*/  FMUL.FTZ R36, R55, UR21 ;  /* 0x0000001537247c20 */ /* 0x000fe20008410000 */
[----:B------:R-:W-:Y:S01]  /*4990*/  FMUL.FTZ R26, R37, UR21 ;  /* 0x00000015251a7c20 */ /* 0x000fe20008410000 */
[----:B------:R-:W0:Y:S01]  /*49a0*/  SHFL.IDX PT, R62, R46, 0x1, 0x1c1f ;  /* 0x003c1f002e3e7f89 */ /* 0x000e2200000e0000 */
[----:B------:R-:W-:Y:S01]  /*49b0*/  IMAD R54, R3, R54, 0x1 ;  /* 0x0000000103367424 */ /* 0x000fe200078e0236 */
[----:B------:R-:W2:Y:S01]  /*49c0*/  MUFU.TANH R10, R10 ;  /* 0x0000000a000a7308 */ /* 0x000ea20000002400 */
[----:B------:R-:W-:Y:S01]  /*49d0*/  FMUL.FTZ R37, R58, UR21 ;  /* 0x000000153a257c20 */ /* 0x000fe20008410000 */
[----:B------:R-:W-:Y:S01]  /*49e0*/  FMUL.FTZ R38, R59, UR21 ;  /* 0x000000153b267c20 */ /* 0x000fe20008410000 */
[----:B------:R-:W-:Y:S01]  /*49f0*/  FMUL.FTZ R43, R66, UR21 ;  /* 0x00000015422b7c20 */ /* 0x000fe20008410000 */
[----:B------:R-:W-:Y:S01]  /*4a00*/  IADD3 R54, R17, R54, -R22 ;  /* 0x0000003611367210 */ /* 0x000fe20007ffe816 */
[----:B------:R-:W-:Y:S01]  /*4a10*/  FMUL.FTZ R47, R67, UR21 ;  /* 0x00000015432f7c20 */ /* 0x000fe20008410000 */
[----:B------:R-:W-:Y:S01]  /*4a20*/  FMUL.FTZ R51, R71, UR21 ;  /* 0x0000001547337c20 */ /* 0x000fe20008410000 */
[----:B------:R-:W-:Y:S01]  /*4a30*/  FMUL.FTZ R70, R70, UR21 ;  /* 0x0000001546467c20 */ /* 0x000fe20008410000 */
[----:B------:R-:W3:Y:S01]  /*4a40*/  MUFU.TANH R14, R14 ;  /* 0x0000000e000e7308 */ /* 0x000ee20000002400 */
[----:B------:R-:W-:-:S02]  /*4a50*/  IMAD.IADD R54, R54, 0x1, -R18 ;  /* 0x0000000136367824 */ /* 0x000fc400078e0a12 */
        /* <DEDUP_REMOVED lines=8> */
[----:B------:R-:W-:Y:S01]  /*4ae0*/  FMUL.FTZ R71, R87, UR21 ;  /* 0x0000001557477c20 */ /* 0x000fe20008410000 */
[----:B------:R-:W-:Y:S01]  /*4af0*/  FMUL.FTZ R74, R60, UR21 ;  /* 0x000000153c4a7c20 */ /* 0x000fe20008410000 */
[----:B------:R-:W-:Y:S01]  /*4b00*/  FMUL.FTZ R44, R44, UR21 ;  /* 0x000000152c2c7c20 */ /* 0x000fe20008410000 */
[----:B------:R-:W-:Y:S01]  /*4b10*/  FMUL.FTZ R45, R45, UR21 ;  /* 0x000000152d2d7c20 */ /* 0x000fe20008410000 */
[----:B0-----:R-:W-:-:S02]  /*4b20*/  IMAD.IADD R62, R54, 0x1, R62 ;  /* 0x00000001363e7824 */ /* 0x001fc400078e023e */
[----:B------:R-:W-:Y:S01]  /*4b30*/  FMUL.FTZ R48, R48, UR21 ;  /* 0x0000001530307c20 */ /* 0x000fe20008410000 */
[----:B------:R-:W0:Y:S01]  /*4b40*/  MUFU.TANH R25, R25 ;  /* 0x0000001900197308 */ /* 0x000e220000002400 */
[----:B------:R-:W-:Y:S01]  /*4b50*/  FMUL.FTZ R49, R49, UR21 ;  /* 0x0000001531317c20 */ /* 0x000fe20008410000 */
[----:B------:R-:W-:Y:S01]  /*4b60*/  FMUL.FTZ R52, R52, UR21 ;  /* 0x0000001534347c20 */ /* 0x000fe20008410000 */
[C---:B------:R-:W-:Y:S01]  /*4b70*/  ISETP.GT.AND P5, PT, R62.reuse, RZ, PT ;  /* 0x000000ff3e00720c */ /* 0x040fe20003fa4270 */
[----:B------:R-:W-:Y:S01]  /*4b80*/  FMUL.FTZ R53, R53, UR21 ;  /* 0x0000001535357c20 */ /* 0x000fe20008410000 */
[----:B------:R-:W-:Y:S01]  /*4b90*/  ISETP.GT.AND P6, PT, R62, 0x1, PT ;  /* 0x000000013e00780c */ /* 0x000fe20003fc4270 */
[----:B------:R-:W-:Y:S01]  /*4ba0*/  FMUL.FTZ R56, R56, UR21 ;  /* 0x0000001538387c20 */ /* 0x000fe20008410000 */
[----:B-1----:R-:W-:Y:S01]  /*4bb0*/  FSEL R9, R9, -INF , P5 ;  /* 0xff80000009097808 */ /* 0x002fe20002800000 */
[----:B------:R-:W1:Y:S01]  /*4bc0*/  MUFU.TANH R27, R27 ;  /* 0x0000001b001b7308 */ /* 0x000e620000002400 */
[----:B--2---:R-:W-:Y:S01]  /*4bd0*/  FSEL R63, R10, -INF , P6 ;  /* 0xff8000000a3f7808 */ /* 0x004fe20003000000 */
[----:B------:R-:W-:Y:S01]  /*4be0*/  FMUL.FTZ R57, R57, UR21 ;  /* 0x0000001539397c20 */ /* 0x000fe20008410000 */
[----:B------:R-:W-:Y:S01]  /*4bf0*/  ISETP.GT.AND P3, PT, R62, 0x8, PT ;  /* 0x000000083e00780c */ /* 0x000fe20003f64270 */
[----:B------:R-:W-:Y:S01]  /*4c00*/  FMUL.FTZ R64, R64, UR21 ;  /* 0x0000001540407c20 */ /* 0x000fe20008410000 */
[----:B------:R-:W-:Y:S01]  /*4c10*/  FMNMX.FTZ R10, R9, R5, !PT ;  /* 0x00000005090a7209 */ /* 0x000fe20007810000 */
[----:B------:R-:W-:Y:S01]  /*4c20*/  FMUL.FTZ R65, R65, UR21 ;  /* 0x0000001541417c20 */ /* 0x000fe20008410000 */
[----:B------:R-:W-:Y:S01]  /*4c30*/  ISETP.GT.AND P4, PT, R62, 0x9, PT ;  /* 0x000000093e00780c */ /* 0x000fe20003f84270 */
[----:B------:R-:W2:Y:S01]  /*4c40*/  MUFU.TANH R28, R28 ;  /* 0x0000001c001c7308 */ /* 0x000ea20000002400 */
[----:B---3--:R-:W-:Y:S01]  /*4c50*/  FSEL R14, R14, -INF , P3 ;  /* 0xff8000000e0e7808 */ /* 0x008fe20001800000 */
[----:B------:R-:W-:Y:S01]  /*4c60*/  FMUL.FTZ R68, R68, UR21 ;  /* 0x0000001544447c20 */ /* 0x000fe20008410000 */
[----:B------:R-:W-:Y:S01]  /*4c70*/  FMNMX.FTZ R10, R63, R10, !PT ;  /* 0x0000000a3f0a7209 */ /* 0x000fe20007810000 */
[----:B------:R-:W-:Y:S01]  /*4c80*/  FMUL.FTZ R69, R69, UR21 ;  /* 0x0000001545457c20 */ /* 0x000fe20008410000 */
[----:B------:R-:W-:Y:S01]  /*4c90*/  ISETP.GT.AND P5, PT, R62, 0x10, PT ;  /* 0x000000103e00780c */ /* 0x000fe20003fa4270 */
[----:B------:R-:W-:Y:S01]  /*4ca0*/  FMUL.FTZ R72, R72, UR21 ;  /* 0x0000001548487c20 */ /* 0x000fe20008410000 */
[----:B------:R-:W-:Y:S01]  /*4cb0*/  FSEL R20, R20, -INF , P4 ;  /* 0xff80000014147808 */ /* 0x000fe20002000000 */
[----:B------:R-:W3:Y:S01]  /*4cc0*/  MUFU.TANH R29, R29 ;  /* 0x0000001d001d7308 */ /* 0x000ee20000002400 */
[----:B------:R-:W-:Y:S01]  /*4cd0*/  FMNMX.FTZ R10, R14, R10, !PT ;  /* 0x0000000a0e0a7209 */ /* 0x000fe20007810000 */
[----:B------:R-:W-:Y:S01]  /*4ce0*/  FMUL.FTZ R73, R73, UR21 ;  /* 0x0000001549497c20 */ /* 0x000fe20008410000 */
[----:B------:R-:W-:Y:S01]  /*4cf0*/  ISETP.GT.AND P6, PT, R62, 0x11, PT ;  /* 0x000000113e00780c */ /* 0x000fe20003fc4270 */
[----:B------:R-:W-:Y:S01]  /*4d00*/  FMUL.FTZ R75, R76, UR21 ;  /* 0x000000154c4b7c20 */ /* 0x000fe20008410000 */
[----:B------:R-:W-:-:S02]  /*4d10*/  WARPGROUP.DEPBAR.LE gsb0, 0x0 ;  /* 0x00008000000079c5 */ /* 0x000fc40000010000 */
[----:B------:R-:W-:Y:S01]  /*4d20*/  WARPGROUP.ARRIVE ;  /* 0x00000000000079c5 */ /* 0x000fe20000000000 */
[----:B----4-:R-:W-:Y:S01]  /*4d30*/  FSEL R24, R24, -INF , P5 ;  /* 0xff80000018187808 */ /* 0x010fe20002800000 */
[----:B------:R-:W4:Y:S01]  /*4d40*/  MUFU.TANH R30, R30 ;  /* 0x0000001e001e7308 */ /* 0x000f220000002400 */
[----:B------:R-:W-:Y:S01]  /*4d50*/  FMNMX.FTZ R10, R20, R10, !PT ;  /* 0x0000000a140a7209 */ /* 0x000fe20007810000 */
[----:B------:R-:W-:Y:S01]  /*4d60*/  FMUL.FTZ R76, R77, UR21 ;  /* 0x000000154d4c7c20 */ /* 0x000fe20008410000 */
[----:B------:R-:W-:Y:S01]  /*4d70*/  ISETP.GT.AND P3, PT, R62, 0x18, PT ;  /* 0x000000183e00780c */ /* 0x000fe20003f64270 */
[----:B------:R-:W-:Y:S01]  /*4d80*/  HGMMA.64x64x16.F32.BF16 R88, R144, gdesc[UR12].tnspB, R88, gsb0 ;  /* 0x40e0000c90587df0 */ /* 0x000fe20008001858 */
[----:B------:R-:W-:Y:S01]  /*4d90*/  UIADD3 UR14, UR10, 0x100, URZ ;  /* 0x000001000a0e7890 */ /* 0x000fe2000fffe03f */
[----:B0-----:R-:W-:Y:S01]  /*4da0*/  FSEL R25, R25, -INF , P6 ;  /* 0xff80000019197808 */ /* 0x001fe20003000000 */
[----:B------:R-:W-:Y:S01]  /*4db0*/  UMOV UR15, 0x40000040 ;  /* 0x40000040000f7882 */ /* 0x000fe20000000000 */
[----:B------:R-:W-:Y:S01]  /*4dc0*/  FMNMX.FTZ R10, R24, R10, !PT ;  /* 0x0000000a180a7209 */ /* 0x000fe20007810000 */
[----:B------:R-:W0:Y:S01]  /*4dd0*/  MUFU.TANH R31, R31 ;  /* 0x0000001f001f7308 */ /* 0x000e220000002400 */
[----:B------:R-:W-:Y:S01]  /*4de0*/  ISETP.GT.AND P4, PT, R62, 0x19, PT ;  /* 0x000000193e00780c */ /* 0x000fe20003f84270 */
[----:B------:R-:W-:Y:S01]  /*4df0*/  FMUL.FTZ R77, R80, UR21 ;  /* 0x00000015504d7c20 */ /* 0x000fe20008410000 */
[----:B-1----:R-:W-:Y:S01]  /*4e00*/  FSEL R27, R27, -INF , P3 ;  /* 0xff8000001b1b7808 */ /* 0x002fe20001800000 */
[----:B------:R-:W-:Y:S01]  /*4e10*/  FMUL.FTZ R81, R81, UR21 ;  /* 0x0000001551517c20 */ /* 0x000fe20008410000 */
[----:B------:R-:W-:Y:S01]  /*4e20*/  FMNMX.FTZ R10, R25, R10, !PT ;  /* 0x0000000a190a7209 */ /* 0x000fe20007810000 */
[----:B------:R-:W-:Y:S01]  /*4e30*/  FMUL.FTZ R80, R85, UR21 ;  /* 0x0000001555507c20 */ /* 0x000fe20008410000 */
[----:B------:R-:W-:Y:S01]  /*4e40*/  ISETP.GT.AND P5, PT, R62, 0x20, PT ;  /* 0x000000203e00780c */ /* 0x000fe20003fa4270 */
[----:B------:R-:W1:Y:S01]  /*4e50*/  MUFU.TANH R32, R32 ;  /* 0x0000002000207308 */ /* 0x000e620000002400 */
[----:B--2---:R-:W-:Y:S01]  /*4e60*/  FSEL R28, R28, -INF , P4 ;  /* 0xff8000001c1c7808 */ /* 0x004fe20002000000 */
[----:B------:R-:W-:Y:S01]  /*4e70*/  UMOV UR11, 0x40000040 ;  /* 0x40000040000b7882 */ /* 0x000fe20000000000 */
[----:B------:R-:W-:Y:S01]  /*4e80*/  FMNMX.FTZ R10, R27, R10, !PT ;  /* 0x0000000a1b0a7209 */ /* 0x000fe20007810000 */
[----:B------:R-:W-:Y:S01]  /*4e90*/  UMOV UR7, UR36 ;  /* 0x0000002400077c82 */ /* 0x000fe20008000000 */
[----:B------:R-:W-:-:S02]  /*4ea0*/  ISETP.GT.AND P6, PT, R62, 0x21, PT ;  /* 0x000000213e00780c */ /* 0x000fc40003fc4270 */
[----:B---3--:R-:W-:Y:S01]  /*4eb0*/  FSEL R29, R29, -INF , P5 ;  /* 0xff8000001d1d7808 */ /* 0x008fe20002800000 */
[----:B------:R-:W2:Y:S01]  /*4ec0*/  MUFU.TANH R33, R33 ;  /* 0x0000002100217308 */ /* 0x000ea20000002400 */
[----:B------:R-:W-:Y:S02]  /*4ed0*/  FMNMX.FTZ R10, R28, R10, !PT ;  /* 0x0000000a1c0a7209 */ /* 0x000fe40007810000 */
[----:B------:R-:W-:Y:S02]  /*4ee0*/  ISETP.GT.AND P3, PT, R62, 0x28, PT ;  /* 0x000000283e00780c */ /* 0x000fe40003f64270 */
[----:B----4-:R-:W-:Y:S02]  /*4ef0*/  FSEL R30, R30, -INF , P6 ;  /* 0xff8000001e1e7808 */ /* 0x010fe40003000000 */
[----:B------:R-:W-:Y:S01]  /*4f00*/  FMNMX.FTZ R10, R29, R10, !PT ;  /* 0x0000000a1d0a7209 */ /* 0x000fe20007810000 */
[----:B------:R-:W3:Y:S01]  /*4f10*/  MUFU.TANH R34, R34 ;  /* 0x0000002200227308 */ /* 0x000ee20000002400 */
[----:B------:R-:W-:-:S02]  /*4f20*/  ISETP.GT.AND P4, PT, R62, 0x29, PT ;  /* 0x000000293e00780c */ /* 0x000fc40003f84270 */
[----:B0-----:R-:W-:Y:S02]  /*4f30*/  FSEL R31, R31, -INF , P3 ;  /* 0xff8000001f1f7808 */ /* 0x001fe40001800000 */
[----:B------:R-:W-:Y:S02]  /*4f40*/  FMNMX.FTZ R10, R30, R10, !PT ;  /* 0x0000000a1e0a7209 */ /* 0x000fe40007810000 */
[----:B------:R-:W-:Y:S01]  /*4f50*/  ISETP.GT.AND P5, PT, R62, 0x30, PT ;  /* 0x000000303e00780c */ /* 0x000fe20003fa4270 */
[----:B------:R-:W0:Y:S01]  /*4f60*/  MUFU.TANH R35, R35 ;  /* 0x0000002300237308 */ /* 0x000e220000002400 */
[----:B-1----:R-:W-:Y:S02]  /*4f70*/  FSEL R32, R32, -INF , P4 ;  /* 0xff80000020207808 */ /* 0x002fe40002000000 */
[----:B------:R-:W-:Y:S02]  /*4f80*/  FMNMX.FTZ R10, R31, R10, !PT ;  /* 0x0000000a1f0a7209 */ /* 0x000fe40007810000 */
[----:B------:R-:W-:-:S02]  /*4f90*/  ISETP.GT.AND P6, PT, R62, 0x31, PT ;  /* 0x000000313e00780c */ /* 0x000fc40003fc4270 */
[----:B--2---:R-:W-:Y:S01]  /*4fa0*/  FSEL R33, R33, -INF , P5 ;  /* 0xff80000021217808 */ /* 0x004fe20002800000 */
[----:B------:R-:W1:Y:S01]  /*4fb0*/  MUFU.TANH R36, R36 ;  /* 0x0000002400247308 */ /* 0x000e620000002400 */
[----:B------:R-:W-:Y:S02]  /*4fc0*/  FMNMX.FTZ R10, R32, R10, !PT ;  /* 0x0000000a200a7209 */ /* 0x000fe40007810000 */
[----:B------:R-:W-:Y:S02]  /*4fd0*/  ISETP.GT.AND P3, PT, R62, 0x38, PT ;  /* 0x000000383e00780c */ /* 0x000fe40003f64270 */
[----:B---3--:R-:W-:Y:S02]  /*4fe0*/  FSEL R34, R34, -INF , P6 ;  /* 0xff80000022227808 */ /* 0x008fe40003000000 */
[----:B------:R-:W-:Y:S01]  /*4ff0*/  FMNMX.FTZ R10, R33, R10, !PT ;  /* 0x0000000a210a7209 */ /* 0x000fe20007810000 */
[----:B------:R-:W2:Y:S01]  /*5000*/  MUFU.TANH R37, R37 ;  /* 0x0000002500257308 */ /* 0x000ea20000002400 */
        /* <DEDUP_REMOVED lines=8> */
[----:B------:R-:W-:Y:S01]  /*5090*/  FMNMX.FTZ R10, R36, R10, !PT ;  /* 0x0000000a240a7209 */ /* 0x000fe20007810000 */
[----:B------:R-:W1:Y:S01]  /*50a0*/  MUFU.TANH R39, R39 ;  /* 0x0000002700277308 */ /* 0x000e620000002400 */
[----:B--2---:R-:W-:Y:S02]  /*50b0*/  FSEL R37, R37, -INF , P5 ;  /* 0xff80000025257808 */ /* 0x004fe40002800000 */
[C---:B------:R-:W-:Y:S02]  /*50c0*/  ISETP.GT.AND P3, PT, R62.reuse, 0x48, PT ;  /* 0x000000483e00780c */ /* 0x040fe40003f64270 */
[----:B------:R-:W-:Y:S02]  /*50d0*/  FMNMX.FTZ R10, R37, R10, !PT ;  /* 0x0000000a250a7209 */ /* 0x000fe40007810000 */
[----:B------:R-:W-:Y:S01]  /*50e0*/  ISETP.GT.AND P4, PT, R62, 0x49, PT ;  /* 0x000000493e00780c */ /* 0x000fe20003f84270 */
[----:B------:R-:W2:Y:S01]  /*50f0*/  MUFU.TANH R42, R42 ;  /* 0x0000002a002a7308 */ /* 0x000ea20000002400 */
[----:B------:R-:W-:-:S02]  /*5100*/  WARPGROUP.DEPBAR.LE gsb0, 0x0 ;  /* 0x00008000000079c5 */ /* 0x000fc40000010000 */
[----:B------:R-:W-:Y:S01]  /*5110*/  WARPGROUP.ARRIVE ;  /* 0x00000000000079c5 */ /* 0x000fe20000000000 */
[----:B0-----:R-:W-:Y:S02]  /*5120*/  FSEL R38, R38, -INF , P6 ;  /* 0xff80000026267808 */ /* 0x001fe40003000000 */
[----:B------:R-:W-:Y:S02]  /*5130*/  ISETP.GT.AND P5, PT, R62, 0x50, PT ;  /* 0x000000503e00780c */ /* 0x000fe40003fa4270 */
[----:B------:R-:W0:Y:S01]  /*5140*/  MUFU.TANH R43, R43 ;  /* 0x0000002b002b7308 */ /* 0x000e220000002400 */
[----:B------:R-:W-:Y:S01]  /*5150*/  HGMMA.64x64x16.F32.BF16 R88, R140, gdesc[UR12].tnspB, R88, gsb0 ;  /* 0x40e0000c8c587df0 */ /* 0x000fe20008001858 */
[----:B-1----:R-:W-:Y:S01]  /*5160*/  FSEL R39, R39, -INF , P3 ;  /* 0xff80000027277808 */ /* 0x002fe20001800000 */
[----:B------:R-:W-:Y:S01]  /*5170*/  UIADD3 UR14, UR10, 0x180, URZ ;  /* 0x000001800a0e7890 */ /* 0x000fe2000fffe03f */
[----:B------:R-:W-:Y:S01]  /*5180*/  FMNMX.FTZ R10, R38, R10, !PT ;  /* 0x0000000a260a7209 */ /* 0x000fe20007810000 */
[----:B------:R-:W-:Y:S01]  /*5190*/  UMOV UR15, 0x40000040 ;  /* 0x40000040000f7882 */ /* 0x000fe20000000000 */
[----:B------:R-:W-:-:S02]  /*51a0*/  ISETP.GT.AND P6, PT, R62, 0x51, PT ;  /* 0x000000513e00780c */ /* 0x000fc40003fc4270 */
[----:B------:R-:W1:Y:S01]  /*51b0*/  MUFU.TANH R47, R47 ;  /* 0x0000002f002f7308 */ /* 0x000e620000002400 */
[----:B--2---:R-:W-:Y:S02]  /*51c0*/  FSEL R42, R42, -INF , P4 ;  /* 0xff8000002a2a7808 */ /* 0x004fe40002000000 */
[C---:B------:R-:W-:Y:S02]  /*51d0*/  ISETP.GT.AND P3, PT, R62.reuse, 0x58, PT ;  /* 0x000000583e00780c */ /* 0x040fe40003f64270 */
[----:B------:R-:W-:Y:S02]  /*51e0*/  ISETP.GT.AND P4, PT, R62, 0x59, PT ;  /* 0x000000593e00780c */ /* 0x000fe40003f84270 */
[----:B------:R-:W-:Y:S01]  /*51f0*/  FMNMX.FTZ R10, R39, R10, !PT ;  /* 0x0000000a270a7209 */ /* 0x000fe20007810000 */
[----:B------:R-:W2:Y:S01]  /*5200*/  MUFU.TANH R50, R70 ;  /* 0x0000004600327308 */ /* 0x000ea20000002400 */
[----:B0-----:R-:W-:Y:S02]  /*5210*/  FSEL R43, R43, -INF , P5 ;  /* 0xff8000002b2b7808 */ /* 0x001fe40002800000 */
[----:B------:R-:W-:-:S02]  /*5220*/  FMNMX.FTZ R10, R42, R10, !PT ;  /* 0x0000000a2a0a7209 */ /* 0x000fc40007810000 */
[C---:B------:R-:W-:Y:S02]  /*5230*/  ISETP.GT.AND P5, PT, R62.reuse, 0x60, PT ;  /* 0x000000603e00780c */ /* 0x040fe40003fa4270 */
        /* <DEDUP_REMOVED lines=17> */
[----:B------:R1:W3:Y:S01]  /*5350*/  MUFU.TANH R40, R79 ;  /* 0x0000004f00287308 */ /* 0x0002e20000002400 */
[----:B--2---:R-:W-:Y:S02]  /*5360*/  FSEL R58, R58, -INF , P6 ;  /* 0xff8000003a3a7808 */ /* 0x004fe40003000000 */
[----:B------:R-:W-:Y:S02]  /*5370*/  ISETP.GT.AND P6, PT, R62, 0x71, PT ;  /* 0x000000713e00780c */ /* 0x000fe40003fc4270 */
[----:B------:R-:W-:-:S03]  /*5380*/  FMNMX.FTZ R70, R58, R70, !PT ;  /* 0x000000463a467209 */ /* 0x000fc60007810000 */
[----:B------:R-:W2:Y:S01]  /*5390*/  MUFU.TANH R67, R67 ;  /* 0x0000004300437308 */ /* 0x000ea20000002400 */
[----:B0-----:R-:W-:Y:S01]  /*53a0*/  FSEL R59, R59, -INF , P3 ;  /* 0xff8000003b3b7808 */ /* 0x001fe20001800000 */
[----:B-1----:R-:W-:Y:S01]  /*53b0*/  FMUL.FTZ R79, R84, UR21 ;  /* 0x00000015544f7c20 */ /* 0x002fe20008410000 */
[----:B------:R-:W-:Y:S02]  /*53c0*/  ISETP.GT.AND P3, PT, R62, 0x78, PT ;  /* 0x000000783e00780c */ /* 0x000fe40003f64270 */
[----:B------:R-:W-:-:S03]  /*53d0*/  FMNMX.FTZ R70, R59, R70, !PT ;  /* 0x000000463b467209 */ /* 0x000fc60007810000 */
[----:B------:R0:W-:Y:S01]  /*53e0*/  MUFU.TANH R10, R86 ;  /* 0x00000056000a7308 */ /* 0x0001e20000002400 */
[----:B---3--:R-:W-:Y:S02]  /*53f0*/  FSEL R40, R40, -INF , P4 ;  /* 0xff80000028287808 */ /* 0x008fe40002000000 */
[----:B------:R-:W-:Y:S01]  /*5400*/  ISETP.GT.AND P4, PT, R62, 0x79, PT ;  /* 0x000000793e00780c */ /* 0x000fe20003f84270 */
[----:B------:R-:W-:Y:S01]  /*5410*/  FMUL.FTZ R62, R41, UR21 ;  /* 0x00000015293e7c20 */ /* 0x000fe20008410000 */
[----:B------:R-:W-:Y:S01]  /*5420*/  FMUL.FTZ R41, R82, UR21 ;  /* 0x0000001552297c20 */ /* 0x000fe20008410000 */
[----:B------:R-:W-:Y:S02]  /*5430*/  WARPGROUP.DEPBAR.LE gsb0, 0x0 ;  /* 0x00008000000079c5 */ /* 0x000fe40000010000 */
[----:B------:R-:W-:Y:S01]  /*5440*/  WARPGROUP.ARRIVE ;  /* 0x00000000000079c5 */ /* 0x000fe20000000000 */
[----:B------:R-:W1:Y:S01]  /*5450*/  MUFU.TANH R71, R71 ;  /* 0x0000004700477308 */ /* 0x000e620000002400 */
[----:B--2---:R-:W-:Y:S01]  /*5460*/  FSEL R67, R67, -INF , P6 ;  /* 0xff80000043437808 */ /* 0x004fe20003000000 */
[----:B------:R-:W2:Y:S03]  /*5470*/  SHFL.IDX PT, R82, R46, RZ, 0x1c1f ;  /* 0x001c1fff2e527589 */ /* 0x000ea600000e0000 */
[----:B------:R-:W-:Y:S01]  /*5480*/  HGMMA.64x64x16.F32.BF16 R88, R136, gdesc[UR12].tnspB, R88, gsb0 ;  /* 0x40e0000c88587df0 */ /* 0x000fe20008001858 */
[----:B------:R-:W-:-:S02]  /*5490*/  UIADD3 UR14, UR10, 0x200, URZ ;  /* 0x000002000a0e7890 */ /* 0x000fc4000fffe03f */
[----:B0-----:R-:W0:Y:S01]  /*54a0*/  S2R R86, SR_TID.X ;  /* 0x0000000000567919 */ /* 0x001e220000002100 */
[----:B------:R-:W3:Y:S01]  /*54b0*/  MUFU.TANH R41, R41 ;  /* 0x0000002900297308 */ /* 0x000ee20000002400 */
[----:B------:R-:W-:-:S07]  /*54c0*/  UMOV UR15, 0x40000040 ;  /* 0x40000040000f7882 */ /* 0x000fce0000000000 */
[----:B------:R-:W4:Y:S01]  /*54d0*/  MUFU.TANH R7, R7 ;  /* 0x0000000700077308 */ /* 0x000f220000002400 */
[----:B-1----:R-:W-:-:S07]  /*54e0*/  FSEL R71, R71, -INF , P4 ;  /* 0xff80000047477808 */ /* 0x002fce0002000000 */
[----:B------:R-:W-:Y:S01]  /*54f0*/  MUFU.TANH R8, R8 ;  /* 0x0000000800087308 */ /* 0x000fe20000002400 */
[----:B---3--:R-:W-:Y:S01]  /*5500*/  FSEL R60, R41, -INF , P5 ;  /* 0xff800000293c7808 */ /* 0x008fe20002800000 */
[----:B--2---:R-:W-:Y:S01]  /*5510*/  IMAD.IADD R54, R54, 0x1, R82 ;  /* 0x0000000136367824 */ /* 0x004fe200078e0252 */
[----:B------:R-:W-:-:S04]  /*5520*/  FMNMX.FTZ R41, R40, R70, !PT ;  /* 0x0000004628297209 */ /* 0x000fc80007810000 */
[----:B------:R-:W-:Y:S01]  /*5530*/  FMNMX.FTZ R41, R60, R41, !PT ;  /* 0x000000293c297209 */ /* 0x000fe20007810000 */
[----:B------:R1:W-:Y:S01]  /*5540*/  MUFU.TANH R70, R74 ;  /* 0x0000004a00467308 */ /* 0x0003e20000002400 */
[C---:B------:R-:W-:Y:S02]  /*5550*/  ISETP.GT.AND P4, PT, R54.reuse, RZ, PT ;  /* 0x000000ff3600720c */ /* 0x040fe40003f84270 */
[----:B------:R-:W-:Y:S02]  /*5560*/  FMNMX.FTZ R41, R67, R41, !PT ;  /* 0x0000002943297209 */ /* 0x000fe40007810000 */
[----:B------:R-:W-:Y:S02]  /*5570*/  ISETP.GT.AND P5, PT, R54, 0x1, PT ;  /* 0x000000013600780c */ /* 0x000fe40003fa4270 */
[----:B----4-:R-:W-:Y:S01]  /*5580*/  FSEL R7, R7, -INF , P4 ;  /* 0xff80000007077808 */ /* 0x010fe20002000000 */
[----:B------:R-:W2:Y:S01]  /*5590*/  MUFU.TANH R11, R11 ;  /* 0x0000000b000b7308 */ /* 0x000ea20000002400 */
[----:B-1----:R-:W-:Y:S01]  /*55a0*/  FMUL.FTZ R74, R61, UR21 ;  /* 0x000000153d4a7c20 */ /* 0x002fe20008410000 */
[----:B------:R-:W-:-:S02]  /*55b0*/  FSEL R61, R10, -INF , P3 ;  /* 0xff8000000a3d7808 */ /* 0x000fc40001800000 */
[----:B------:R-:W-:Y:S02]  /*55c0*/  ISETP.GT.AND P4, PT, R54, 0x8, PT ;  /* 0x000000083600780c */ /* 0x000fe40003f84270 */
[----:B------:R-:W-:Y:S02]  /*55d0*/  FMNMX.FTZ R10, R61, R41, !PT ;  /* 0x000000293d0a7209 */ /* 0x000fe40007810000 */
[----:B------:R-:W-:Y:S01]  /*55e0*/  MUFU.TANH R12, R12 ;  /* 0x0000000c000c7308 */ /* 0x000fe20000002400 */
[----:B0-----:R-:W-:Y:S02]  /*55f0*/  SHF.R.U32.HI R83, RZ, 0x7, R86 ;  /* 0x00000007ff537819 */ /* 0x001fe40000011656 */
[----:B------:R-:W-:-:S05]  /*5600*/  FMNMX.FTZ R10, R71, R10, !PT ;  /* 0x0000000a470a7209 */ /* 0x000fca0007810000 */
[----:B------:R-:W0:Y:S01]  /*5610*/  SHFL.BFLY PT, R41, R10, 0x2, 0x1f ;  /* 0x0c401f000a297f89 */ /* 0x000e2200000e0000 */
[----:B------:R-:W1:Y:S01]  /*5620*/  MUFU.TANH R13, R13 ;  /* 0x0000000d000d7308 */ /* 0x000e620000002400 */
[----:B--2---:R-:W-:Y:S02]  /*5630*/  FSEL R11, R11, -INF , P4 ;  /* 0xff8000000b0b7808 */ /* 0x004fe40002000000 */
[----:B------:R-:W-:-:S05]  /*5640*/  ISETP.GT.AND P4, PT, R54, 0x10, PT ;  /* 0x000000103600780c */ /* 0x000fca0003f84270 */
[----:B------:R-:W-:Y:S08]  /*5650*/  MUFU.TANH R15, R15 ;  /* 0x0000000f000f7308 */ /* 0x000ff00000002400 */
[----:B------:R-:W2:Y:S01]  /*5660*/  MUFU.TANH R21, R21 ;  /* 0x0000001500157308 */ /* 0x000ea20000002400 */
[----:B-1----:R-:W-:Y:S02]  /*5670*/  FSEL R13, R13, -INF , P4 ;  /* 0xff8000000d0d7808 */ /* 0x002fe40002000000 */
[----:B------:R-:W-:-:S02]  /*5680*/  ISETP.GT.AND P4, PT, R54, 0x18, PT ;  /* 0x000000183600780c */ /* 0x000fc40003f84270 */
[----:B0-----:R-:W-:-:S03]  /*5690*/  FMNMX.FTZ R10, R10, R41, !PT ;  /* 0x000000290a0a7209 */ /* 0x001fc60007810000 */
[----:B------:R-:W-:Y:S01]  /*56a0*/  MUFU.TANH R26, R26 ;  /* 0x0000001a001a7308 */ /* 0x000fe20000002400 */
[----:B------:R-:W0:Y:S01]  /*56b0*/  LDC R41, c[0x0][0x988] ;  /* 0x00026200ff297b82 */ /* 0x000e220000000800 */
[----:B------:R-:W-:Y:S02]  /*56c0*/  WARPGROUP.DEPBAR.LE gsb0, 0x0 ;  /* 0x00008000000079c5 */ /* 0x000fe40000010000 */
[----:B------:R-:W-:Y:S01]  /*56d0*/  WARPGROUP.ARRIVE ;  /* 0x00000000000079c5 */ /* 0x000fe20000000000 */
[----:B------:R-:W1:Y:S03]  /*56e0*/  SHFL.BFLY PT, R78, R10, 0x1, 0x1f ;  /* 0x0c201f000a4e7f89 */ /* 0x000e6600000e0000 */
[----:B------:R-:W3:Y:S01]  /*56f0*/  MUFU.TANH R66, R66 ;  /* 0x0000004200427308 */ /* 0x000ee20000002400 */
[----:B--2---:R-:W-:Y:S01]  /*5700*/  FSEL R21, R21, -INF , P4 ;  /* 0xff80000015157808 */ /* 0x004fe20002000000 */
[----:B------:R-:W-:Y:S01]  /*5710*/  HGMMA.64x64x16.F32.BF16 R88, R132, gdesc[UR12].tnspB, R88, gsb0 ;  /* 0x40e0000c84587df0 */ /* 0x000fe20008001858 */
[----:B------:R-:W-:Y:S01]  /*5720*/  UIADD3 UR14, UR10, 0x280, URZ ;  /* 0x000002800a0e7890 */ /* 0x000fe2000fffe03f */
[----:B------:R-:W-:Y:S01]  /*5730*/  ISETP.GT.AND P4, PT, R54, 0x20, PT ;  /* 0x000000203600780c */ /* 0x000fe20003f84270 */
[----:B------:R-:W-:-:S03]  /*5740*/  UMOV UR15, 0x40000040 ;  /* 0x40000040000f7882 */ /* 0x000fc60000000000 */
[----:B------:R-:W-:Y:S08]  /*5750*/  MUFU.TANH R62, R62 ;  /* 0x0000003e003e7308 */ /* 0x000ff00000002400 */
[----:B------:R-:W2:Y:S01]  /*5760*/  MUFU.TANH R44, R44 ;  /* 0x0000002c002c7308 */ /* 0x000ea20000002400 */
[----:B---3--:R-:W-:Y:S02]  /*5770*/  FSEL R66, R66, -INF , P4 ;  /* 0xff80000042427808 */ /* 0x008fe40002000000 */
[----:B------:R-:W-:-:S02]  /*5780*/  ISETP.GT.AND P4, PT, R54, 0x28, PT ;  /* 0x000000283600780c */ /* 0x000fc40003f84270 */
[----:B-1----:R-:W-:-:S03]  /*5790*/  FMNMX.FTZ R10, R10, R78, !PT ;  /* 0x0000004e0a0a7209 */ /* 0x002fc60007810000 */
[----:B------:R-:W1:Y:S01]  /*57a0*/  MUFU.TANH R45, R45 ;  /* 0x0000002d002d7308 */ /* 0x000e620000002400 */
[C---:B------:R-:W-:Y:S01]  /*57b0*/  FSETP.NEU.FTZ.AND P3, PT, R10.reuse, -INF , PT ;  /* 0xff8000000a00780b */ /* 0x040fe20003f7d000 */
[----:B0-----:R-:W-:-:S05]  /*57c0*/  FMUL.FTZ R78, R10, R41 ;  /* 0x000000290a4e7220 */ /* 0x001fca0000410000 */
[----:B------:R-:W-:Y:S01]  /*57d0*/  FSEL R78, R78, RZ, P3 ;  /* 0x000000ff4e4e7208 */ /* 0x000fe20001800000 */
[----:B------:R-:W0:Y:S01]  /*57e0*/  MUFU.TANH R48, R48 ;  /* 0x0000003000307308 */ /* 0x000e220000002400 */
[----:B--2---:R-:W-:Y:S02]  /*57f0*/  FSEL R44, R44, -INF , P4 ;  /* 0xff8000002c2c7808 */ /* 0x004fe40002000000 */
[----:B------:R-:W-:Y:S01]  /*5800*/  ISETP.GT.AND P4, PT, R54, 0x30, PT ;  /* 0x000000303600780c */ /* 0x000fe20003f84270 */
[-CC-:B------:R-:W-:Y:S01]  /*5810*/  FFMA.FTZ R63, R63, R41.reuse, -R78.reuse ;  /* 0x000000293f3f7223 */ /* 0x180fe2000001084e */
[-CC-:B------:R-:W-:Y:S01]  /*5820*/  FFMA.FTZ R149, R9, R41.reuse, -R78.reuse ;  /* 0x0000002909957223 */ /* 0x180fe2000001084e */
[----:B------:R-:W-:Y:S01]  /*5830*/  FSEL R9, R8, -INF , P5 ;  /* 0xff80000008097808 */ /* 0x000fe20002800000 */
[-CC-:B------:R-:W-:Y:S01]  /*5840*/  FFMA.FTZ R139, R35, R41.reuse, -R78.reuse ;  /* 0x00000029238b7223 */ /* 0x180fe2000001084e */
[----:B------:R2:W-:Y:S01]  /*5850*/  MUFU.EX2 R8, R63 ;  /* 0x0000003f00087308 */ /* 0x0005e20000000800 */
[----:B------:R-:W-:Y:S01]  /*5860*/  ISETP.GT.AND P5, PT, R54, 0x9, PT ;  /* 0x000000093600780c */ /* 0x000fe20003fa4270 */
[-CC-:B------:R-:W-:Y:S01]  /*5870*/  FFMA.FTZ R141, R29, R41.reuse, -R78.reuse ;  /* 0x000000291d8d7223 */ /* 0x180fe2000001084e */
[-CC-:B------:R-:W-:Y:S01]  /*5880*/  FFMA.FTZ R29, R36, R41.reuse, -R78.reuse ;  /* 0x00000029241d7223 */ /* 0x180fe2000001084e */
[-CC-:B------:R-:W-:Y:S01]  /*5890*/  FFMA.FTZ R143, R31, R41.reuse, -R78.reuse ;  /* 0x000000291f8f7223 */ /* 0x180fe2000001084e */
[----:B------:R-:W-:Y:S01]  /*58a0*/  FSEL R12, R12, -INF , P5 ;  /* 0xff8000000c0c7808 */ /* 0x000fe20002800000 */
[-CC-:B------:R-:W-:Y:S01]  /*58b0*/  FFMA.FTZ R31, R42, R41.reuse, -R78.reuse ;  /* 0x000000292a1f7223 */ /* 0x180fe2000001084e */
[----:B------:R-:W-:Y:S01]  /*58c0*/  ISETP.GT.AND P5, PT, R54, 0x11, PT ;  /* 0x000000113600780c */ /* 0x000fe20003fa4270 */
[----:B------:R-:W3:Y:S01]  /*58d0*/  MUFU.TANH R49, R49 ;  /* 0x0000003100317308 */ /* 0x000ee20000002400 */
[----:B--2---:R-:W-:Y:S01]  /*58e0*/  FMNMX.FTZ R63, R7, R6, !PT ;  /* 0x00000006073f7209 */ /* 0x004fe20007810000 */
[-CC-:B------:R-:W-:Y:S01]  /*58f0*/  FFMA.FTZ R145, R24, R41.reuse, -R78.reuse ;  /* 0x0000002918917223 */ /* 0x180fe2000001084e */
[----:B------:R-:W-:Y:S01]  /*5900*/  FSEL R15, R15, -INF , P5 ;  /* 0xff8000000f0f7808 */ /* 0x000fe20002800000 */
[--C-:B------:R-:W-:Y:S01]  /*5910*/  FFMA.FTZ R24, R28, R41, -R78.reuse ;  /* 0x000000291c187223 */ /* 0x100fe2000001084e */
[----:B------:R-:W-:Y:S01]  /*5920*/  FMNMX.FTZ R63, R9, R63, !PT ;  /* 0x0000003f093f7209 */ /* 0x000fe20007810000 */
[--C-:B------:R-:W-:Y:S01]  /*5930*/  FFMA.FTZ R28, R34, R41, -R78.reuse ;  /* 0x00000029221c7223 */ /* 0x100fe2000001084e */
[----:B------:R-:W-:Y:S01]  /*5940*/  ISETP.GT.AND P5, PT, R54, 0x19, PT ;  /* 0x000000193600780c */ /* 0x000fe20003fa4270 */
[----:B------:R-:W2:Y:S01]  /*5950*/  MUFU.TANH R52, R52 ;  /* 0x0000003400347308 */ /* 0x000ea20000002400 */
[----:B------:R-:W-:Y:S01]  /*5960*/  FMNMX.FTZ R63, R11, R63, !PT ;  /* 0x0000003f0b3f7209 */ /* 0x000fe20007810000 */
[-CC-:B------:R-:W-:Y:S01]  /*5970*/  FFMA.FTZ R34, R50, R41.reuse, -R78.reuse ;  /* 0x0000002932227223 */ /* 0x180fe2000001084e */
[----:B------:R-:W-:Y:S01]  /*5980*/  FSEL R26, R26, -INF , P5 ;  /* 0xff8000001a1a7808 */ /* 0x000fe20002800000 */
[--C-:B------:R-:W-:Y:S01]  /*5990*/  FFMA.FTZ R137, R33, R41, -R78.reuse ;  /* 0x0000002921897223 */ /* 0x100fe2000001084e */
[----:B------:R-:W-:Y:S01]  /*59a0*/  FMNMX.FTZ R63, R12, R63, !PT ;  /* 0x0000003f0c3f7209 */ /* 0x000fe20007810000 */
[--C-:B------:R-:W-:Y:S01]  /*59b0*/  FFMA.FTZ R33, R47, R41, -R78.reuse ;  /* 0x000000292f217223 */ /* 0x100fe2000001084e */
[----:B------:R-:W-:Y:S01]  /*59c0*/  ISETP.GT.AND P5, PT, R54, 0x21, PT ;  /* 0x000000213600780c */ /* 0x000fe20003fa4270 */
[----:B------:R-:W4:Y:S01]  /*59d0*/  MUFU.TANH R53, R53 ;  /* 0x0000003500357308 */ /* 0x000f220000002400 */
[----:B------:R-:W-:Y:S01]  /*59e0*/  FMNMX.FTZ R63, R13, R63, !PT ;  /* 0x0000003f0d3f7209 */ /* 0x000fe20007810000 */
[-CC-:B------:R-:W-:Y:S01]  /*59f0*/  FFMA.FTZ R151, R14, R41.reuse, -R78.reuse ;  /* 0x000000290e977223 */ /* 0x180fe2000001084e */
[----:B------:R-:W-:Y:S01]  /*5a00*/  FSEL R62, R62, -INF , P5 ;  /* 0xff8000003e3e7808 */ /* 0x000fe20002800000 */
[--C-:B------:R-:W-:Y:S01]  /*5a10*/  FFMA.FTZ R14, R20, R41, -R78.reuse ;  /* 0x00000029140e7223 */ /* 0x100fe2000001084e */
[----:B------:R-:W-:Y:S01]  /*5a20*/  FMNMX.FTZ R63, R15, R63, !PT ;  /* 0x0000003f0f3f7209 */ /* 0x000fe20007810000 */
[--C-:B------:R-:W-:Y:S01]  /*5a30*/  FFMA.FTZ R20, R25, R41, -R78.reuse ;  /* 0x0000002919147223 */ /* 0x100fe2000001084e */
[----:B------:R-:W-:Y:S01]  /*5a40*/  ISETP.GT.AND P5, PT, R54, 0x29, PT ;  /* 0x000000293600780c */ /* 0x000fe20003fa4270 */
[----:B------:R-:W5:Y:S01]  /*5a50*/  MUFU.TANH R56, R56 ;  /* 0x0000003800387308 */ /* 0x000f620000002400 */
[----:B------:R-:W-:Y:S01]  /*5a60*/  FMNMX.FTZ R63, R21, R63, !PT ;  /* 0x0000003f153f7209 */ /* 0x000fe20007810000 */
[-CC-:B------:R-:W-:Y:S01]  /*5a70*/  FFMA.FTZ R147, R27, R41.reuse, -R78.reuse ;  /* 0x000000291b937223 */ /* 0x180fe2000001084e */
[----:B-1----:R-:W-:Y:S01]  /*5a80*/  FSEL R45, R45, -INF , P5 ;  /* 0xff8000002d2d7808 */ /* 0x002fe20002800000 */
[--C-:B------:R-:W-:Y:S01]  /*5a90*/  FFMA.FTZ R25, R30, R41, -R78.reuse ;  /* 0x000000291e197223 */ /* 0x100fe2000001084e */
[----:B------:R-:W-:Y:S01]  /*5aa0*/  FMNMX.FTZ R63, R26, R63, !PT ;  /* 0x0000003f1a3f7209 */ /* 0x000fe20007810000 */
[----:B------:R-:W-:Y:S01]  /*5ab0*/  FFMA.FTZ R27, R32, R41, -R78 ;  /* 0x00000029201b7223 */ /* 0x000fe2000001084e */
[----:B------:R-:W-:Y:S01]  /*5ac0*/  ISETP.GT.AND P5, PT, R54, 0x31, PT ;  /* 0x000000313600780c */ /* 0x000fe20003fa4270 */
[----:B------:R-:W-:-:S02]  /*5ad0*/  WARPGROUP.DEPBAR.LE gsb0, 0x0 ;  /* 0x00008000000079c5 */ /* 0x000fc40000010000 */
[----:B------:R-:W-:Y:S01]  /*5ae0*/  WARPGROUP.ARRIVE ;  /* 0x00000000000079c5 */ /* 0x000fe20000000000 */
[----:B------:R-:W-:Y:S01]  /*5af0*/  FMNMX.FTZ R63, R66, R63, !PT ;  /* 0x0000003f423f7209 */ /* 0x000fe20007810000 */
[----:B------:R-:W1:Y:S01]  /*5b00*/  MUFU.TANH R57, R57 ;  /* 0x0000003900397308 */ /* 0x000e620000002400 */
[----:B0-----:R-:W-:Y:S01]  /*5b10*/  FSEL R48, R48, -INF , P4 ;  /* 0xff80000030307808 */ /* 0x001fe20002000000 */
[--C-:B------:R-:W-:Y:S01]  /*5b20*/  FFMA.FTZ R133, R37, R41, -R78.reuse ;  /* 0x0000002925857223 */ /* 0x100fe2000001084e */
[----:B------:R-:W-:Y:S01]  /*5b30*/  FMNMX.FTZ R63, R62, R63, !PT ;  /* 0x0000003f3e3f7209 */ /* 0x000fe20007810000 */
[----:B------:R-:W-:Y:S01]  /*5b40*/  HGMMA.64x64x16.F32.BF16 R88, R128, gdesc[UR12].tnspB, R88, gsb0 ;  /* 0x40e0000c80587df0 */ /* 0x000fe20008001858 */
[----:B------:R-:W-:Y:S01]  /*5b50*/  ISETP.GT.AND P4, PT, R54, 0x38, PT ;  /* 0x000000383600780c */ /* 0x000fe20003f84270 */
[----:B------:R-:W-:Y:S01]  /*5b60*/  UIADD3 UR14, UR10, 0x300, URZ ;  /* 0x000003000a0e7890 */ /* 0x000fe2000fffe03f */
[----:B------:R-:W-:Y:S01]  /*5b70*/  FMNMX.FTZ R63, R44, R63, !PT ;  /* 0x0000003f2c3f7209 */ /* 0x000fe20007810000 */
[----:B------:R-:W0:Y:S01]  /*5b80*/  MUFU.TANH R74, R74 ;  /* 0x0000004a004a7308 */ /* 0x000e220000002400 */
[----:B---3--:R-:W-:Y:S01]  /*5b90*/  FSEL R49, R49, -INF , P5 ;  /* 0xff80000031317808 */ /* 0x008fe20002800000 */
[----:B------:R-:W-:Y:S01]  /*5ba0*/  UMOV UR15, 0x40000040 ;  /* 0x40000040000f7882 */ /* 0x000fe20000000000 */
[----:B------:R-:W-:Y:S01]  /*5bb0*/  FMNMX.FTZ R63, R45, R63, !PT ;  /* 0x0000003f2d3f7209 */ /* 0x000fe20007810000 */
[----:B------:R-:W-:Y:S01]  /*5bc0*/  UIADD3 UR10, UR10, 0x380, URZ ;  /* 0x000003800a0a7890 */ /* 0x000fe2000fffe03f */
[----:B------:R-:W-:Y:S01]  /*5bd0*/  ISETP.GT.AND P5, PT, R54, 0x39, PT ;  /* 0x000000393600780c */ /* 0x000fe20003fa4270 */
[--C-:B------:R-:W-:Y:S01]  /*5be0*/  FFMA.FTZ R30, R38, R41, -R78.reuse ;  /* 0x00000029261e7223 */ /* 0x100fe2000001084e */
[----:B------:R-:W-:Y:S01]  /*5bf0*/  FMNMX.FTZ R63, R48, R63, !PT ;  /* 0x0000003f303f7209 */ /* 0x000fe20007810000 */
[----:B------:R-:W3:Y:S01]  /*5c00*/  MUFU.TANH R64, R64 ;  /* 0x0000004000407308 */ /* 0x000ee20000002400 */
[----:B--2---:R-:W-:Y:S01]  /*5c10*/  FSEL R52, R52, -INF , P4 ;  /* 0xff80000034347808 */ /* 0x004fe20002000000 */
[--C-:B------:R-:W-:Y:S01]  /*5c20*/  FFMA.FTZ R135, R39, R41, -R78.reuse ;  /* 0x0000002927877223 */ /* 0x100fe2000001084e */
[----:B------:R-:W-:Y:S01]  /*5c30*/  FMNMX.FTZ R63, R49, R63, !PT ;  /* 0x0000003f313f7209 */ /* 0x000fe20007810000 */
[-CC-:B------:R-:W-:Y:S01]  /*5c40*/  FFMA.FTZ R32, R43, R41.reuse, -R78.reuse ;  /* 0x000000292b207223 */ /* 0x180fe2000001084e */
[----:B------:R-:W-:Y:S01]  /*5c50*/  ISETP.GT.AND P4, PT, R54, 0x40, PT ;  /* 0x000000403600780c */ /* 0x000fe20003f84270 */
[--C-:B------:R-:W-:Y:S01]  /*5c60*/  FFMA.FTZ R37, R58, R41, -R78.reuse ;  /* 0x000000293a257223 */ /* 0x100fe2000001084e */
[----:B----4-:R-:W-:Y:S01]  /*5c70*/  FSEL R53, R53, -INF , P5 ;  /* 0xff80000035357808 */ /* 0x010fe20002800000 */
[----:B------:R-:W2:Y:S01]  /*5c80*/  MUFU.TANH R65, R65 ;  /* 0x0000004100417308 */ /* 0x000ea20000002400 */
        /* <DEDUP_REMOVED lines=11> */
[----:B------:R-:W-:Y:S01]  /*5d40*/  FFMA.FTZ R71, R71, R41, -R78 ;  /* 0x0000002947477223 */ /* 0x000fe2000001084e */
[----:B------:R-:W-:-:S02]  /*5d50*/  FMNMX.FTZ R63, R56, R63, !PT ;  /* 0x0000003f383f7209 */ /* 0x000fc40007810000 */
[----:B------:R-:W-:Y:S01]  /*5d60*/  ISETP.GT.AND P5, PT, R54, 0x49, PT ;  /* 0x000000493600780c */ /* 0x000fe20003fa4270 */
[----:B------:R-:W1:Y:S01]  /*5d70*/  MUFU.TANH R69, R69 ;  /* 0x0000004500457308 */ /* 0x000e620000002400 */
[----:B------:R-:W-:Y:S02]  /*5d80*/  FSEL R70, R70, -INF , P4 ;  /* 0xff80000046467808 */ /* 0x000fe40002000000 */
[----:B------:R-:W-:Y:S02]  /*5d90*/  FMNMX.FTZ R63, R57, R63, !PT ;  /* 0x0000003f393f7209 */ /* 0x000fe40007810000 */
[----:B------:R-:W-:Y:S02]  /*5da0*/  ISETP.GT.AND P4, PT, R54, 0x50, PT ;  /* 0x000000503600780c */ /* 0x000fe40003f84270 */
[----:B0-----:R-:W-:Y:S01]  /*5db0*/  FSEL R74, R74, -INF , P5 ;  /* 0xff8000004a4a7808 */ /* 0x001fe20002800000 */
[----:B------:R-:W0:Y:S01]  /*5dc0*/  MUFU.TANH R72, R72 ;  /* 0x0000004800487308 */ /* 0x000e220000002400 */
[----:B------:R-:W-:-:S02]  /*5dd0*/  FMNMX.FTZ R63, R70, R63, !PT ;  /* 0x0000003f463f7209 */ /* 0x000fc40007810000 */
[----:B------:R-:W-:Y:S02]  /*5de0*/  ISETP.GT.AND P5, PT, R54, 0x51, PT ;  /* 0x000000513600780c */ /* 0x000fe40003fa4270 */
[----:B---3--:R-:W-:Y:S02]  /*5df0*/  FSEL R64, R64, -INF , P4 ;  /* 0xff80000040407808 */ /* 0x008fe40002000000 */
[----:B------:R-:W-:Y:S01]  /*5e00*/  FMNMX.FTZ R63, R74, R63, !PT ;  /* 0x0000003f4a3f7209 */ /* 0x000fe20007810000 */
[----:B------:R-:W3:Y:S01]  /*5e10*/  MUFU.TANH R73, R73 ;  /* 0x0000004900497308 */ /* 0x000ee20000002400 */
[----:B------:R-:W-:Y:S02]  /*5e20*/  ISETP.GT.AND P4, PT, R54, 0x58, PT ;  /* 0x000000583600780c */ /* 0x000fe40003f84270 */
[----:B--2---:R-:W-:Y:S02]  /*5e30*/  FSEL R65, R65, -INF , P5 ;  /* 0xff80000041417808 */ /* 0x004fe40002800000 */
[----:B------:R-:W-:-:S02]  /*5e40*/  FMNMX.FTZ R63, R64, R63, !PT ;  /* 0x0000003f403f7209 */ /* 0x000fc40007810000 */
[----:B------:R-:W-:Y:S01]  /*5e50*/  ISETP.GT.AND P5, PT, R54, 0x59, PT ;  /* 0x000000593600780c */ /* 0x000fe20003fa4270 */
[----:B------:R-:W2:Y:S01]  /*5e60*/  MUFU.TANH R75, R75 ;  /* 0x0000004b004b7308 */ /* 0x000ea20000002400 */
[----:B----4-:R-:W-:Y:S02]  /*5e70*/  FSEL R68, R68, -INF , P4 ;  /* 0xff80000044447808 */ /* 0x010fe40002000000 */
[----:B------:R-:W-:Y:S02]  /*5e80*/  FMNMX.FTZ R63, R65, R63, !PT ;  /* 0x0000003f413f7209 */ /* 0x000fe40007810000 */
[----:B------:R-:W-:Y:S02]  /*5e90*/  ISETP.GT.AND P4, PT, R54, 0x60, PT ;  /* 0x000000603600780c */ /* 0x000fe40003f84270 */
[----:B-1----:R-:W-:Y:S01]  /*5ea0*/  FSEL R69, R69, -INF , P5 ;  /* 0xff80000045457808 */ /* 0x002fe20002800000 */
[----:B------:R-:W1:Y:S01]  /*5eb0*/  MUFU.TANH R76, R76 ;  /* 0x0000004c004c7308 */ /* 0x000e620000002400 */
[----:B------:R-:W-:-:S02]  /*5ec0*/  FMNMX.FTZ R63, R68, R63, !PT ;  /* 0x0000003f443f7209 */ /* 0x000fc40007810000 */
[----:B------:R-:W-:Y:S02]  /*5ed0*/  ISETP.GT.AND P5, PT, R54, 0x61, PT ;  /* 0x000000613600780c */ /* 0x000fe40003fa4270 */
[----:B0-----:R-:W-:Y:S02]  /*5ee0*/  FSEL R72, R72, -INF , P4 ;  /* 0xff80000048487808 */ /* 0x001fe40002000000 */
[----:B------:R-:W-:Y:S01]  /*5ef0*/  FMNMX.FTZ R63, R69, R63, !PT ;  /* 0x0000003f453f7209 */ /* 0x000fe20007810000 */
[----:B------:R-:W0:Y:S01]  /*5f00*/  MUFU.TANH R77, R77 ;  /* 0x0000004d004d7308 */ /* 0x000e220000002400 */
[----:B------:R-:W-:Y:S01]  /*5f10*/  ISETP.GT.AND P4, PT, R54, 0x68, PT ;  /* 0x000000683600780c */ /* 0x000fe20003f84270 */
[----:B------:R-:W-:Y:S02]  /*5f20*/  WARPGROUP.DEPBAR.LE gsb0, 0x0 ;  /* 0x00008000000079c5 */ /* 0x000fe40000010000 */
[----:B------:R-:W-:Y:S01]  /*5f30*/  WARPGROUP.ARRIVE ;  /* 0x00000000000079c5 */ /* 0x000fe20000000000 */
[----:B---3--:R-:W-:-:S02]  /*5f40*/  FSEL R73, R73, -INF , P5 ;  /* 0xff80000049497808 */ /* 0x008fc40002800000 */
[----:B------:R-:W-:Y:S01]  /*5f50*/  FMNMX.FTZ R63, R72, R63, !PT ;  /* 0x0000003f483f7209 */ /* 0x000fe20007810000 */
[----:B------:R-:W3:Y:S01]  /*5f60*/  MUFU.TANH R46, R81 ;  /* 0x00000051002e7308 */ /* 0x000ee20000002400 */
[C---:B------:R-:W-:Y:S01]  /*5f70*/  ISETP.GT.AND P5, PT, R54.reuse, 0x69, PT ;  /* 0x000000693600780c */ /* 0x040fe20003fa4270 */
[----:B------:R-:W-:Y:S01]  /*5f80*/  HGMMA.64x64x16.F32.BF16 R88, R124, gdesc[UR12].tnspB, R88, gsb0 ;  /* 0x40e0000c7c587df0 */ /* 0x000fe20008001858 */
[----:B--2---:R-:W-:Y:S02]  /*5f90*/  FSEL R75, R75, -INF , P4 ;  /* 0xff8000004b4b7808 */ /* 0x004fe40002000000 */
[----:B------:R-:W-:Y:S02]  /*5fa0*/  FMNMX.FTZ R63, R73, R63, !PT ;  /* 0x0000003f493f7209 */ /* 0x000fe40007810000 */
[----:B------:R-:W-:Y:S01]  /*5fb0*/  ISETP.GT.AND P4, PT, R54, 0x70, PT ;  /* 0x000000703600780c */ /* 0x000fe20003f84270 */
[----:B------:R-:W2:Y:S01]  /*5fc0*/  MUFU.TANH R79, R79 ;  /* 0x0000004f004f7308 */ /* 0x000ea20000002400 */
[----:B-1----:R-:W-:-:S02]  /*5fd0*/  FSEL R76, R76, -INF , P5 ;  /* 0xff8000004c4c7808 */ /* 0x002fc40002800000 */
[----:B------:R-:W-:Y:S02]  /*5fe0*/  FMNMX.FTZ R63, R75, R63, !PT ;  /* 0x0000003f4b3f7209 */ /* 0x000fe40007810000 */
[----:B------:R-:W-:Y:S02]  /*5ff0*/  ISETP.GT.AND P5, PT, R54, 0x71, PT ;  /* 0x000000713600780c */ /* 0x000fe40003fa4270 */
[----:B0-----:R-:W-:Y:S01]  /*6000*/  FSEL R77, R77, -INF , P4 ;  /* 0xff8000004d4d7808 */ /* 0x001fe20002000000 */
[----:B------:R-:W0:Y:S01]  /*6010*/  MUFU.TANH R80, R80 ;  /* 0x0000005000507308 */ /* 0x000e220000002400 */
[----:B------:R-:W-:Y:S02]  /*6020*/  FMNMX.FTZ R63, R76, R63, !PT ;  /* 0x0000003f4c3f7209 */ /* 0x000fe40007810000 */
[----:B------:R-:W-:Y:S02]  /*6030*/  ISETP.GT.AND P4, PT, R54, 0x78, PT ;  /* 0x000000783600780c */ /* 0x000fe40003f84270 */
[----:B---3--:R-:W-:-:S02]  /*6040*/  FSEL R46, R46, -INF , P5 ;  /* 0xff8000002e2e7808 */ /* 0x008fc40002800000 */
[----:B------:R-:W-:Y:S01]  /*6050*/  FMNMX.FTZ R63, R77, R63, !PT ;  /* 0x0000003f4d3f7209 */ /* 0x000fe20007810000 */
[----:B------:R-:W-:Y:S01]  /*6060*/  MUFU.EX2 R149, R149 ;  /* 0x0000009500957308 */ /* 0x000fe20000000800 */
[----:B------:R-:W-:Y:S02]  /*6070*/  ISETP.GT.AND P5, PT, R54, 0x79, PT ;  /* 0x000000793600780c */ /* 0x000fe40003fa4270 */
[----:B--2---:R-:W-:Y:S02]  /*6080*/  FSEL R79, R79, -INF , P4 ;  /* 0xff8000004f4f7808 */ /* 0x004fe40002000000 */
[----:B------:R-:W-:Y:S02]  /*6090*/  FMNMX.FTZ R63, R46, R63, !PT ;  /* 0x0000003f2e3f7209 */ /* 0x000fe40007810000 */
[----:B------:R-:W-:Y:S01]  /*60a0*/  MOV R47, UR37 ;  /* 0x00000025002f7c02 */ /* 0x000fe20008000f00 */
[----:B------:R-:W-:Y:S01]  /*60b0*/  MUFU.EX2 R151, R151 ;  /* 0x0000009700977308 */ /* 0x000fe20000000800 */
[----:B0-----:R-:W-:-:S02]  /*60c0*/  FSEL R80, R80, -INF , P5 ;  /* 0xff80000050507808 */ /* 0x001fc40002800000 */
[----:B------:R-:W-:Y:S02]  /*60d0*/  FMNMX.FTZ R35, R79, R63, !PT ;  /* 0x0000003f4f237209 */ /* 0x000fe40007810000 */
[----:B------:R-:W-:Y:S02]  /*60e0*/  @!P1 LEA R47, R47, UR38, 0x3 ;  /* 0x000000262f2f9c11 */ /* 0x000fe4000f8e18ff */
[----:B------:R-:W-:Y:S01]  /*60f0*/  FMNMX.FTZ R35, R80, R35, !PT ;  /* 0x0000002350237209 */ /* 0x000fe20007810000 */
[----:B------:R-:W-:Y:S02]  /*6100*/  MUFU.EX2 R14, R14 ;  /* 0x0000000e000e7308 */ /* 0x000fe40000000800 */
[----:B------:R-:W-:Y:S02]  /*6110*/  @!P1 VIADD R47, R47, 0x16840 ;  /* 0x000168402f2f9836 */ /* 0x000fe40000000000 */
[----:B------:R-:W0:Y:S03]  /*6120*/  SHFL.BFLY PT, R36, R35, 0x2, 0x1f ;  /* 0x0c401f0023247f89 */ /* 0x000e2600000e0000 */
[----:B------:R-:W-:Y:S01]  /*6130*/  @!P1 PRMT R47, RZ, 0x654, R47 ;  /* 0x00000654ff2f9816 */ /* 0x000fe2000000002f */
[----:B------:R-:W-:Y:S08]  /*6140*/  MUFU.EX2 R145, R145 ;  /* 0x0000009100917308 */ /* 0x000ff00000000800 */
[----:B------:R-:W-:Y:S08]  /*6150*/  MUFU.EX2 R20, R20 ;  /* 0x0000001400147308 */ /* 0x000ff00000000800 */
[----:B------:R-:W-:Y:S01]  /*6160*/  MUFU.EX2 R147, R147 ;  /* 0x0000009300937308 */ /* 0x000fe20000000800 */
[----:B0-----:R-:W-:Y:S01]  /*6170*/  FMNMX.FTZ R42, R35, R36, !PT ;  /* 0x00000024232a7209 */ /* 0x001fe20007810000 */
[-CC-:B------:R-:W-:Y:S01]  /*6180*/  FFMA.FTZ R35, R51, R41.reuse, -R78.reuse ;  /* 0x0000002933237223 */ /* 0x180fe2000001084e */
[----:B------:R-:W-:-:S05]  /*6190*/  FFMA.FTZ R36, R55, R41, -R78 ;  /* 0x0000002937247223 */ /* 0x000fca000001084e */
[----:B------:R-:W-:Y:S01]  /*61a0*/  MUFU.EX2 R24, R24 ;  /* 0x0000001800187308 */ /* 0x000fe20000000800 */
[----:B------:R-:W0:Y:S01]  /*61b0*/  SHFL.BFLY PT, R51, R42, 0x1, 0x1f ;  /* 0x0c201f002a337f89 */ /* 0x000e2200000e0000 */
[----:B------:R-:W-:Y:S02]  /*61c0*/  WARPGROUP.DEPBAR.LE gsb0, 0x0 ;  /* 0x00008000000079c5 */ /* 0x000fe40000010000 */
[----:B------:R-:W-:-:S04]  /*61d0*/  WARPGROUP.ARRIVE ;  /* 0x00000000000079c5 */ /* 0x000fc80000000000 */
[----:B------:R-:W-:Y:S02]  /*61e0*/  MUFU.EX2 R141, R141 ;  /* 0x0000008d008d7308 */ /* 0x000fe40000000800 */
[----:B------:R-:W-:Y:S06]  /*61f0*/  HGMMA.64x64x16.F32.BF16 R88, R120, gdesc[UR8].tnspB, R88, gsb0 ;  /* 0x40e0000878587df0 */ /* 0x000fec0008001858 */
[----:B------:R-:W-:Y:S01]  /*6200*/  MUFU.EX2 R25, R25 ;  /* 0x0000001900197308 */ /* 0x000fe20000000800 */
[----:B0-----:R-:W-:Y:S01]  /*6210*/  FMNMX.FTZ R51, R42, R51, !PT ;  /* 0x000000332a337209 */ /* 0x001fe20007810000 */
[----:B------:R-:W-:-:S06]  /*6220*/  FFMA.FTZ R42, R67, R41, -R78 ;  /* 0x00000029432a7223 */ /* 0x000fcc000001084e */
[----:B------:R-:W-:Y:S01]  /*6230*/  MUFU.EX2 R143, R143 ;  /* 0x0000008f008f7308 */ /* 0x000fe20000000800 */
[C---:B------:R-:W-:Y:S01]  /*6240*/  FSETP.NEU.FTZ.AND P4, PT, R51.reuse, -INF , PT ;  /* 0xff8000003300780b */ /* 0x040fe20003f9d000 */
[----:B------:R-:W-:-:S05]  /*6250*/  FMUL.FTZ R50, R51, R41 ;  /* 0x0000002933327220 */ /* 0x000fca0000410000 */
[----:B------:R-:W-:Y:S01]  /*6260*/  FSEL R50, R50, RZ, P4 ;  /* 0x000000ff32327208 */ /* 0x000fe20002000000 */
[----:B------:R-:W-:Y:S04]  /*6270*/  MUFU.EX2 R27, R27 ;  /* 0x0000001b001b7308 */ /* 0x000fe80000000800 */
[-CC-:B------:R-:W-:Y:S01]  /*6280*/  FFMA.FTZ R142, R44, R41.reuse, -R50.reuse ;  /* 0x000000292c8e7223 */ /* 0x180fe20000010832 */
[----:B------:R-:W-:Y:S01]  /*6290*/  FSEL R44, R10, RZ, P3 ;  /* 0x000000ff0a2c7208 */ /* 0x000fe20001800000 */
[-CC-:B------:R-:W-:Y:S01]  /*62a0*/  FFMA.FTZ R148, R7, R41.reuse, -R50.reuse ;  /* 0x0000002907947223 */ /* 0x180fe20000010832 */
[-CC-:B------:R-:W-:Y:S01]  /*62b0*/  FFMA.FTZ R150, R11, R41.reuse, -R50.reuse ;  /* 0x000000290b967223 */ /* 0x180fe20000010832 */
[-CC-:B------:R-:W-:Y:S01]  /*62c0*/  FFMA.FTZ R11, R15, R41.reuse, -R50.reuse ;  /* 0x000000290f0b7223 */ /* 0x180fe20000010832 */
[-CC-:B------:R-:W-:Y:S01]  /*62d0*/  FFMA.FTZ R15, R45, R41.reuse, -R50.reuse ;  /* 0x000000292d0f7223 */ /* 0x180fe20000010832 */
[----:B------:R-:W-:Y:S01]  /*62e0*/  FADD.FTZ R44, -R44, R5 ;  /* 0x000000052c2c7221 */ /* 0x000fe20000010100 */
[----:B------:R-:W-:Y:S01]  /*62f0*/  FSEL R5, R51, RZ, P4 ;  /* 0x000000ff33057208 */ /* 0x000fe20002000000 */
[-CC-:B------:R-:W-:Y:S01]  /*6300*/  FFMA.FTZ R7, R9, R41.reuse, -R50.reuse ;  /* 0x0000002909077223 */ /* 0x180fe20000010832 */
[----:B------:R-:W-:Y:S01]  /*6310*/  MUFU.EX2 R148, R148 ;  /* 0x0000009400947308 */ /* 0x000fe20000000800 */
[-C--:B------:R-:W-:Y:S01]  /*6320*/  FMUL.FTZ R45, R44, R41.reuse ;  /* 0x000000292c2d7220 */ /* 0x080fe20000410000 */
[-C--:B------:R-:W-:Y:S01]  /*6330*/  FFMA.FTZ R9, R12, R41.reuse, -R50 ;  /* 0x000000290c097223 */ /* 0x080fe20000010832 */
[----:B------:R-:W-:Y:S01]  /*6340*/  FADD.FTZ R6, -R5, R6 ;  /* 0x0000000605067221 */ /* 0x000fe20000010100 */
[----:B------:R-:W-:Y:S01]  /*6350*/  VIADD R44, R83, 0x9 ;  /* 0x00000009532c7836 */ /* 0x000fe20000000000 */
[----:B------:R-:W-:Y:S01]  /*6360*/  ISETP.GE.U32.AND P3, PT, R86, 0x180, PT ;  /* 0x000001805600780c */ /* 0x000fe20003f66070 */
[-CC-:B------:R-:W-:Y:S01]  /*6370*/  FFMA.FTZ R144, R13, R41.reuse, -R50.reuse ;  /* 0x000000290d907223 */ /* 0x180fe20000010832 */
[-C--:B------:R-:W-:Y:S01]  /*6380*/  FMUL.FTZ R6, R6, R41.reuse ;  /* 0x0000002906067220 */ /* 0x080fe20000410000 */
[----:B------:R0:W-:Y:S01]  /*6390*/  MUFU.EX2 R5, R45 ;  /* 0x0000002d00057308 */ /* 0x0001e20000000800 */
[----:B------:R-:W-:Y:S01]  /*63a0*/  FFMA.FTZ R136, R48, R41, -R50 ;  /* 0x0000002930887223 */ /* 0x000fe20000010832 */
[----:B------:R-:W-:-:S02]  /*63b0*/  IMAD.U32 R48, RZ, RZ, UR6 ;  /* 0x00000006ff307e24 */ /* 0x000fc4000f8e00ff */
[-CC-:B------:R-:W-:Y:S01]  /*63c0*/  FFMA.FTZ R146, R21, R41.reuse, -R50.reuse ;  /* 0x0000002915927223 */ /* 0x180fe20000010832 */
[-CC-:B------:R-:W-:Y:S01]  /*63d0*/  FFMA.FTZ R21, R49, R41.reuse, -R50.reuse ;  /* 0x0000002931157223 */ /* 0x180fe20000010832 */
[-CC-:B------:R-:W-:Y:S01]  /*63e0*/  FFMA.FTZ R12, R26, R41.reuse, -R50.reuse ;  /* 0x000000291a0c7223 */ /* 0x180fe20000010832 */
[-CC-:B------:R-:W-:Y:S01]  /*63f0*/  FFMA.FTZ R140, R66, R41.reuse, -R50.reuse ;  /* 0x00000029428c7223 */ /* 0x180fe20000010832 */
[----:B------:R-:W-:Y:S01]  /*6400*/  @!P1 LEA R48, R48, UR38, 0x3 ;  /* 0x0000002630309c11 */ /* 0x000fe2000f8e18ff */
[----:B------:R-:W1:Y:S01]  /*6410*/  MUFU.EX2 R6, R6 ;  /* 0x0000000600067308 */ /* 0x000e620000000800 */
[----:B0-----:R-:W-:Y:S01]  /*6420*/  SEL R45, R44, 0x9, !P3 ;  /* 0x000000092c2d7807 */ /* 0x001fe20005800000 */
        /* <DEDUP_REMOVED lines=15> */
[----:B-1----:R-:W-:Y:S01]  /*6520*/  FFMA.FTZ R2, R6, R2, R148 ;  /* 0x0000000206027223 */ /* 0x002fe20000010094 */
[-CC-:B------:R-:W-:Y:S01]  /*6530*/  FFMA.FTZ R46, R46, R41.reuse, -R50.reuse ;  /* 0x000000292e2e7223 */ /* 0x180fe20000010832 */
[----:B------:R-:W-:Y:S01]  /*6540*/  FFMA.FTZ R79, R79, R41, -R50 ;  /* 0x000000294f4f7223 */ /* 0x000fe20000010832 */
[C---:B------:R-:W-:Y:S01]  /*6550*/  ISETP.GT.AND P3, PT, R3.reuse, R4, PT ;  /* 0x000000040300720c */ /* 0x040fe20003f64270 */
[----:B------:R-:W-:Y:S01]  /*6560*/  UMOV UR6, UR37 ;  /* 0x0000002500067c82 */ /* 0x000fe20008000000 */
[----:B------:R-:W-:-:S02]  /*6570*/  VIADD R3, R3, 0xffffffff ;  /* 0xffffffff03037836 */ /* 0x000fc40000000000 */
[----:B------:R-:W1:Y:S01]  /*6580*/  MUFU.EX2 R9, R9 ;  /* 0x0000000900097308 */ /* 0x000e620000000800 */
[C---:B0-----:R-:W-:Y:S01]  /*6590*/  FADD.FTZ R49, R7.reuse, R2 ;  /* 0x0000000207317221 */ /* 0x041fe20000010000 */
[----:B------:R-:W-:Y:S01]  /*65a0*/  F2FP.BF16.F32.PACK_AB R148, R7, R148 ;  /* 0x000000940794723e */ /* 0x000fe200000010ff */
[----:B------:R-:W-:Y:S02]  /*65b0*/  WARPGROUP.DEPBAR.LE gsb0, 0x0 ;  /* 0x00008000000079c5 */ /* 0x000fe40000010000 */
[----:B------:R0:W-:Y:S06]  /*65c0*/  BAR.ARV R45, 0x100 ;  /* 0x0004002d0000751d */ /* 0x0001ec0000002000 */
[----:B------:R-:W3:Y:S01]  /*65d0*/  MUFU.EX2 R144, R144 ;  /* 0x0000009000907308 */ /* 0x000ee20000000800 */
[----:B------:R4:W-:Y:S01]  /*65e0*/  @!P1 SYNCS.ARRIVE.TRANS64.RED.A1T0 RZ, [R47+URZ], RZ ;  /* 0x000000ff2fff99a7 */ /* 0x0009e2000810043f */
[-C--:B------:R-:W-:Y:S01]  /*65f0*/  FMUL.FTZ R88, R88, R6.reuse ;  /* 0x0000000658587220 */ /* 0x080fe20000410000 */
[-C--:B------:R-:W-:Y:S01]  /*6600*/  FMUL.FTZ R89, R89, R6.reuse ;  /* 0x0000000659597220 */ /* 0x080fe20000410000 */
[-C--:B------:R-:W-:Y:S01]  /*6610*/  FMUL.FTZ R92, R92, R6.reuse ;  /* 0x000000065c5c7220 */ /* 0x080fe20000410000 */
[-C--:B------:R-:W-:Y:S01]  /*6620*/  FMUL.FTZ R93, R93, R6.reuse ;  /* 0x000000065d5d7220 */ /* 0x080fe20000410000 */
[-C--:B------:R-:W-:Y:S01]  /*6630*/  FMUL.FTZ R96, R96, R6.reuse ;  /* 0x0000000660607220 */ /* 0x080fe20000410000 */
[----:B------:R-:W-:Y:S01]  /*6640*/  FMUL.FTZ R97, R97, R6 ;  /* 0x0000000661617220 */ /* 0x000fe20000410000 */
[----:B------:R-:W5:Y:S01]  /*6650*/  MUFU.EX2 R11, R11 ;  /* 0x0000000b000b7308 */ /* 0x000f620000000800 */
[----:B----4-:R-:W-:Y:S01]  /*6660*/  FFMA.FTZ R47, R5, R0, R149 ;  /* 0x00000000052f7223 */ /* 0x010fe20000010095 */
[----:B------:R-:W-:Y:S01]  /*6670*/  F2FP.BF16.F32.PACK_AB R149, R8, R149 ;  /* 0x000000950895723e */ /* 0x000fe200000010ff */
[-C--:B------:R-:W-:Y:S01]  /*6680*/  FMUL.FTZ R100, R100, R6.reuse ;  /* 0x0000000664647220 */ /* 0x080fe20000410000 */
[----:B------:R-:W-:Y:S01]  /*6690*/  FMUL.FTZ R101, R101, R6 ;  /* 0x0000000665657220 */ /* 0x000fe20000410000 */
[----:B------:R-:W-:Y:S01]  /*66a0*/  FADD.FTZ R2, R8, R47 ;  /* 0x0000002f08027221 */ /* 0x000fe20000010000 */
[----:B------:R-:W-:-:S02]  /*66b0*/  @!P1 VIADD R47, R48, 0x16860 ;  /* 0x00016860302f9836 */ /* 0x000fc40000000000 */
[----:B--2---:R-:W-:Y:S01]  /*66c0*/  FADD.FTZ R48, R150, R49 ;  /* 0x0000003196307221 */ /* 0x004fe20000010000 */
[----:B------:R-:W2:Y:S01]  /*66d0*/  MUFU.EX2 R146, R146 ;  /* 0x0000009200927308 */ /* 0x000ea20000000800 */
[----:B0-----:R-:W-:Y:S01]  /*66e0*/  FADD.FTZ R45, R151, R2 ;  /* 0x00000002972d7221 */ /* 0x001fe20000010000 */
[C---:B-1----:R-:W-:Y:S01]  /*66f0*/  F2FP.BF16.F32.PACK_AB R150, R9.reuse, R150 ;  /* 0x000000960996723e */ /* 0x042fe200000010ff */
[-C--:B------:R-:W-:Y:S01]  /*6700*/  FMUL.FTZ R104, R104, R6.reuse ;  /* 0x0000000668687220 */ /* 0x080fe20000410000 */
[----:B------:R-:W-:Y:S01]  /*6710*/  @!P1 PRMT R2, RZ, 0x654, R47 ;  /* 0x00000654ff029816 */ /* 0x000fe2000000002f */
[----:B------:R-:W-:Y:S01]  /*6720*/  FADD.FTZ R47, R9, R48 ;  /* 0x00000030092f7221 */ /* 0x000fe20000010000 */
[----:B------:R-:W-:Y:S01]  /*6730*/  FADD.FTZ R48, R14, R45 ;  /* 0x0000002d0e307221 */ /* 0x000fe20000010000 */
[----:B------:R-:W-:Y:S01]  /*6740*/  FMUL.FTZ R105, R105, R6 ;  /* 0x0000000669697220 */ /* 0x000fe20000410000 */
[----:B------:R-:W0:Y:S01]  /*6750*/  MUFU.EX2 R12, R12 ;  /* 0x0000000c000c7308 */ /* 0x000e220000000800 */
[----:B---3--:R-:W-:Y:S01]  /*6760*/  FADD.FTZ R52, R144, R47 ;  /* 0x0000002f90347221 */ /* 0x008fe20000010000 */
[----:B------:R-:W-:Y:S01]  /*6770*/  FADD.FTZ R45, R145, R48 ;  /* 0x00000030912d7221 */ /* 0x000fe20000010000 */
[----:B------:R1:W-:Y:S01]  /*6780*/  @!P1 SYNCS.ARRIVE.TRANS64.RED.A1T0 RZ, [R2+URZ], RZ ;  /* 0x000000ff02ff99a7 */ /* 0x0003e2000810043f */
[C---:B-----5:R-:W-:Y:S01]  /*6790*/  F2FP.BF16.F32.PACK_AB R144, R11.reuse, R144 ;  /* 0x000000900b90723e */ /* 0x060fe200000010ff */
[----:B------:R-:W-:Y:S01]  /*67a0*/  FADD.FTZ R47, R11, R52 ;  /* 0x000000340b2f7221 */ /* 0x000fe20000010000 */
[----:B------:R-:W-:Y:S01]  /*67b0*/  FADD.FTZ R48, R20, R45 ;  /* 0x0000002d14307221 */ /* 0x000fe20000010000 */
[-C--:B------:R-:W-:Y:S01]  /*67c0*/  FFMA.FTZ R45, R69, R41.reuse, -R50 ;  /* 0x00000029452d7223 */ /* 0x080fe20000010832 */
[----:B------:R-:W3:Y:S01]  /*67d0*/  MUFU.EX2 R140, R140 ;  /* 0x0000008c008c7308 */ /* 0x000ee20000000800 */
[----:B--2---:R-:W-:Y:S01]  /*67e0*/  FADD.FTZ R47, R146, R47 ;  /* 0x0000002f922f7221 */ /* 0x004fe20000010000 */
[----:B------:R-:W-:Y:S01]  /*67f0*/  FADD.FTZ R49, R147, R48 ;  /* 0x0000003093317221 */ /* 0x000fe20000010000 */
[-C--:B-1----:R-:W-:Y:S01]  /*6800*/  FFMA.FTZ R2, R65, R41.reuse, -R50 ;  /* 0x0000002941027223 */ /* 0x082fe20000010832 */
[-C--:B------:R-:W-:Y:S01]  /*6810*/  FMUL.FTZ R108, R108, R6.reuse ;  /* 0x000000066c6c7220 */ /* 0x080fe20000410000 */
[-C--:B------:R-:W-:Y:S01]  /*6820*/  FMUL.FTZ R109, R109, R6.reuse ;  /* 0x000000066d6d7220 */ /* 0x080fe20000410000 */
[----:B------:R-:W-:Y:S01]  /*6830*/  FADD.FTZ R48, R24, R49 ;  /* 0x0000003118307221 */ /* 0x000fe20000010000 */
[----:B------:R-:W-:Y:S01]  /*6840*/  FMUL.FTZ R112, R112, R6 ;  /* 0x0000000670707220 */ /* 0x000fe20000410000 */
[----:B------:R-:W1:Y:S01]  /*6850*/  MUFU.EX2 R13, R13 ;  /* 0x0000000d000d7308 */ /* 0x000e620000000800 */
[C---:B0-----:R-:W-:Y:S01]  /*6860*/  FADD.FTZ R53, R12.reuse, R47 ;  /* 0x0000002f0c357221 */ /* 0x041fe20000010000 */
[----:B------:R-:W-:Y:S01]  /*6870*/  FADD.FTZ R48, R141, R48 ;  /* 0x000000308d307221 */ /* 0x000fe20000010000 */
[-CC-:B------:R-:W-:Y:S01]  /*6880*/  FFMA.FTZ R47, R73, R41.reuse, -R50.reuse ;  /* 0x00000029492f7223 */ /* 0x180fe20000010832 */
[----:B------:R-:W-:Y:S01]  /*6890*/  F2FP.BF16.F32.PACK_AB R146, R12, R146 ;  /* 0x000000920c92723e */ /* 0x000fe200000010ff */
[----:B------:R-:W-:Y:S01]  /*68a0*/  FFMA.FTZ R50, R80, R41, -R50 ;  /* 0x0000002950327223 */ /* 0x000fe20000010832 */
[----:B------:R-:W-:Y:S01]  /*68b0*/  FADD.FTZ R48, R25, R48 ;  /* 0x0000003019307221 */ /* 0x000fe20000010000 */
[-C--:B------:R-:W-:Y:S01]  /*68c0*/  FMUL.FTZ R113, R113, R6.reuse ;  /* 0x0000000671717220 */ /* 0x080fe20000410000 */
[----:B------:R-:W0:Y:S01]  /*68d0*/  MUFU.EX2 R142, R142 ;  /* 0x0000008e008e7308 */ /* 0x000e220000000800 */
[----:B---3--:R-:W-:Y:S01]  /*68e0*/  FADD.FTZ R52, R140, R53 ;  /* 0x000000358c347221 */ /* 0x008fe20000010000 */
[----:B------:R-:W-:Y:S01]  /*68f0*/  FADD.FTZ R48, R143, R48 ;  /* 0x000000308f307221 */ /* 0x000fe20000010000 */
[-C--:B------:R-:W-:Y:S01]  /*6900*/  FMUL.FTZ R116, R116, R6.reuse ;  /* 0x0000000674747220 */ /* 0x080fe20000410000 */
[----:B------:R-:W-:Y:S01]  /*6910*/  FMUL.FTZ R117, R117, R6 ;  /* 0x0000000675757220 */ /* 0x000fe20000410000 */
[-C--:B------:R-:W-:Y:S01]  /*6920*/  FMUL.FTZ R90, R90, R5.reuse ;  /* 0x000000055a5a7220 */ /* 0x080fe20000410000 */
[----:B------:R-:W-:Y:S01]  /*6930*/  FADD.FTZ R48, R27, R48 ;  /* 0x000000301b307221 */ /* 0x000fe20000010000 */
[-C--:B------:R-:W-:Y:S01]  /*6940*/  FMUL.FTZ R91, R91, R5.reuse ;  /* 0x000000055b5b7220 */ /* 0x080fe20000410000 */
[----:B------:R-:W2:Y:S01]  /*6950*/  MUFU.EX2 R15, R15 ;  /* 0x0000000f000f7308 */ /* 0x000ea20000000800 */
        /* <DEDUP_REMOVED lines=16> */
[----:B--2---:R-:W-:Y:S01]  /*6a60*/  FADD.FTZ R49, R15, R52 ;  /* 0x000000340f317221 */ /* 0x004fe20000010000 */
[-C--:B------:R-:W-:Y:S01]  /*6a70*/  FMUL.FTZ R118, R118, R5.reuse ;  /* 0x0000000576767220 */ /* 0x080fe20000410000 */
[----:B------:R-:W-:Y:S01]  /*6a80*/  FMUL.FTZ R119, R119, R5 ;  /* 0x0000000577777220 */ /* 0x000fe20000410000 */
[----:B------:R-:W-:Y:S01]  /*6a90*/  F2FP.BF16.F32.PACK_AB R151, R14, R151 ;  /* 0x000000970e97723e */ /* 0x000fe200000010ff */
[----:B------:R-:W-:Y:S01]  /*6aa0*/  IMAD.MOV.U32 R5, RZ, RZ, R10 ;  /* 0x000000ffff057224 */ /* 0x000fe200078e000a */
[----:B------:R-:W-:Y:S01]  /*6ab0*/  F2FP.BF16.F32.PACK_AB R145, R20, R145 ;  /* 0x000000911491723e */ /* 0x000fe200000010ff */
[----:B------:R-:W-:Y:S01]  /*6ac0*/  IMAD.MOV.U32 R6, RZ, RZ, R51 ;  /* 0x000000ffff067224 */ /* 0x000fe200078e0033 */
[----:B------:R-:W2:Y:S01]  /*6ad0*/  MUFU.EX2 R28, R28 ;  /* 0x0000001c001c7308 */ /* 0x000ea20000000800 */
[----:B-1----:R-:W-:Y:S01]  /*6ae0*/  FADD.FTZ R52, R136, R49 ;  /* 0x0000003188347221 */ /* 0x002fe20000010000 */
[----:B------:R-:W-:-:S02]  /*6af0*/  F2FP.BF16.F32.PACK_AB R147, R24, R147 ;  /* 0x000000931893723e */ /* 0x000fc400000010ff */
[----:B------:R-:W-:Y:S02]  /*6b00*/  F2FP.BF16.F32.PACK_AB R140, R13, R140 ;  /* 0x0000008c0d8c723e */ /* 0x000fe400000010ff */
[----:B------:R-:W-:Y:S02]  /*6b10*/  F2FP.BF16.F32.PACK_AB R141, R25, R141 ;  /* 0x0000008d198d723e */ /* 0x000fe400000010ff */
[----:B------:R-:W1:Y:S01]  /*6b20*/  MUFU.EX2 R21, R21 ;  /* 0x0000001500157308 */ /* 0x000e620000000800 */
[----:B0-----:R-:W-:Y:S01]  /*6b30*/  FADD.FTZ R49, R137, R48 ;  /* 0x0000003089317221 */ /* 0x001fe20000010000 */
[----:B------:R-:W-:Y:S02]  /*6b40*/  F2FP.BF16.F32.PACK_AB R142, R15, R142 ;  /* 0x0000008e0f8e723e */ /* 0x000fe400000010ff */
[----:B------:R-:W-:-:S04]  /*6b50*/  F2FP.BF16.F32.PACK_AB R143, R27, R143 ;  /* 0x0000008f1b8f723e */ /* 0x000fc800000010ff */
        /* <DEDUP_REMOVED lines=89> */
[----:B0-----:R-:W-:-:S04]  /*70f0*/  FADD.FTZ R11, R122, R11 ;  /* 0x0000000b7a0b7221 */ /* 0x001fc80000010000 */
[C---:B--2---:R-:W-:Y:S01]  /*7100*/  FADD.FTZ R2, R50.reuse, R11 ;  /* 0x0000000b32027221 */ /* 0x044fe20000010000 */
[----:B------:R-:W-:Y:S01]  /*7110*/  F2FP.BF16.F32.PACK_AB R122, R50, R122 ;  /* 0x0000007a327a723e */ /* 0x000fe200000010ff */
[C---:B-1----:R-:W-:Y:S01]  /*7120*/  FADD.FTZ R0, R71.reuse, R0 ;  /* 0x0000000047007221 */ /* 0x042fe20000010000 */
[----:B------:R-:W-:Y:S01]  /*7130*/  F2FP.BF16.F32.PACK_AB R123, R71, R43 ;  /* 0x0000002b477b723e */ /* 0x000fe200000010ff */
[----:B------:R-:W-:Y:S06]  /*7140*/  @P3 BRA `(.L_x_2042) ;  /* 0xffffffd000843947 */ /* 0x000fec000383ffff */
.L_x_2033:
[----:B------:R-:W-:-:S13]  /*7150*/  ISETP.GE.AND P2, PT, R3, R23, PT ;  /* 0x000000170300720c */ /* 0x000fda0003f46270 */
[----:B------:R-:W-:Y:S05]  /*7160*/  @!P2 BRA `(.L_x_2043) ;  /* 0x000000240040a947 */ /* 0x000fea0003800000 */
[----:B------:R-:W-:Y:S01]  /*7170*/  IMAD.MOV.U32 R4, RZ, RZ, R10 ;  /* 0x000000ffff047224 */ /* 0x000fe200078e000a */
[----:B------:R-:W-:Y:S01]  /*7180*/  UMOV UR7, UR36 ;  /* 0x0000002400077c82 */ /* 0x000fe20008000000 */
[----:B------:R-:W-:Y:S01]  /*7190*/  IMAD.MOV.U32 R5, RZ, RZ, R51 ;  /* 0x000000ffff057224 */ /* 0x000fe200078e0033 */
[----:B------:R-:W-:Y:S01]  /*71a0*/  UMOV UR6, UR37 ;  /* 0x0000002500067c82 */ /* 0x000fe20008000000 */
[----:B------:R-:W-:-:S05]  /*71b0*/  ULDC UR21, c[0x0][0x9d8] ;  /* 0x0002760000157ab9 */ /* 0x000fca0000000800 */
.L_x_2052:
        /* <DEDUP_REMOVED lines=9> */
.L_x_2045:
[----:B------:R-:W-:Y:S01]  /*7250*/  ULEA UR10, UR37, UR38, 0x3 ;  /* 0x00000026250a7291 */ /* 0x000fe2000f8e183f */
[----:B------:R-:W-:-:S05]  /*7260*/  IMAD.U32 R6, RZ, RZ, UR36 ;  /* 0x00000024ff067e24 */ /* 0x000fca000f8e00ff */
[----:B------:R-:W-:-:S04]  /*7270*/  SHF.L.U32 R6, R6, 0x1f, RZ ;  /* 0x0000001f06067819 */ /* 0x000fc800000006ff */
[----:B------:R0:W1:Y:S01]  /*7280*/  SYNCS.PHASECHK.TRANS64.TRYWAIT P2, [UR10+0x16830], R6 ;  /* 0x01683006ff0075a7 */ /* 0x000062000804014a */
[----:B------:R-:W-:Y:S05]  /*7290*/  @!P0 BRA `(.L_x_2046) ;  /* 0x0000000000048947 */ /* 0x000fea0003800000 */
[----:B------:R-:W-:Y:S01]  /*72a0*/  BPT.TRAP 0x1 ;  /* 0x000000040000795c */ /* 0x000fe20000300000 */
.L_x_2046:
[----:B-1----:R-:W-:Y:S05]  /*72b0*/  @P2 BRA `(.L_x_2044) ;  /* 0x0000000000082947 */ /* 0x002fea0003800000 */
[----:B------:R-:W1:Y:S02]  /*72c0*/  SYNCS.PHASECHK.TRANS64.TRYWAIT P2, [UR10+0x16830], R6 ;  /* 0x01683006ff0075a7 */ /* 0x000e64000804014a */
[----:B-1----:R-:W-:Y:S05]  /*72d0*/  @!P2 BRA `(.L_x_2047) ;  /* 0x000000b000b4a947 */ /* 0x002fea0003800000 */
.L_x_2044:
        /* <DEDUP_REMOVED lines=29> */
.L_x_2049:
[----:B------:R-:W-:Y:S01]  /*74b0*/  ULEA UR10, UR6, UR38, 0x3 ;  /* 0x00000026060a7291 */ /* 0x000fe2000f8e183f */
[----:B------:R-:W-:-:S05]  /*74c0*/  IMAD.U32 R6, RZ, RZ, UR7 ;  /* 0x00000007ff067e24 */ /* 0x000fca000f8e00ff */
[----:B------:R-:W-:-:S04]  /*74d0*/  SHF.L.U32 R6, R6, 0x1f, RZ ;  /* 0x0000001f06067819 */ /* 0x000fc800000006ff */
[----:B------:R0:W1:Y:S01]  /*74e0*/  SYNCS.PHASECHK.TRANS64.TRYWAIT P2, [UR10+0x16850], R6 ;  /* 0x01685006ff0075a7 */ /* 0x000062000804014a */
[----:B------:R-:W-:Y:S05]  /*74f0*/  @!P0 BRA `(.L_x_2050) ;  /* 0x0000000000048947 */ /* 0x000fea0003800000 */
[----:B------:R-:W-:Y:S01]  /*7500*/  BPT.TRAP 0x1 ;  /* 0x000000040000795c */ /* 0x000fe20000300000 */
.L_x_2050:
[----:B-1----:R-:W-:Y:S05]  /*7510*/  @P2 BRA `(.L_x_2048) ;  /* 0x0000000000082947 */ /* 0x002fea0003800000 */
[----:B------:R-:W1:Y:S02]  /*7520*/  SYNCS.PHASECHK.TRANS64.TRYWAIT P2, [UR10+0x16850], R6 ;  /* 0x01685006ff0075a7 */ /* 0x000e64000804014a */
[----:B-1----:R-:W-:Y:S05]  /*7530*/  @!P2 BRA `(.L_x_2051) ;  /* 0x000000b00034a947 */ /* 0x002fea0003800000 */
.L_x_2048:
[----:B------:R-:W-:Y:S01]  /*7540*/  UIADD3 UR7, UR38, 0x400, URZ ;  /* 0x0000040026077890 */ /* 0x000fe2000fffe03f */
[----:B------:R-:W-:Y:S01]  /*7550*/  WARPGROUP.ARRIVE ;  /* 0x00000000000079c5 */ /* 0x000fe20000000000 */
[----:B------:R-:W-:Y:S01]  /*7560*/  UMOV UR11, 0x40000040 ;  /* 0x40000040000b7882 */ /* 0x000fe20000000000 */
[----:B------:R-:W-:Y:S01]  /*7570*/  UMOV UR15, 0x40000040 ;  /* 0x40000040000f7882 */ /* 0x000fe20000000000 */
[----:B------:R-:W-:Y:S01]  /*7580*/  USHF.R.U32.HI UR7, URZ, 0x4, UR7 ;  /* 0x000000043f077899 */ /* 0x000fe20008011607 */
[----:B01----:R-:W-:Y:S01]  /*7590*/  FMUL.FTZ R6, R24, UR21 ;  /* 0x0000001518067c20 */ /* 0x003fe20008410000 */
[----:B------:R-:W-:Y:S01]  /*75a0*/  FMUL.FTZ R7, R25, UR21 ;  /* 0x0000001519077c20 */ /* 0x000fe20008410000 */
        /* <DEDUP_REMOVED lines=71> */
[----:B------:R-:W-:Y:S01]  /*7a20*/  UMOV UR11, 0x40000040 ;  /* 0x40000040000b7882 */ /* 0x000fe20000000000 */
[----:B------:R-:W-:-:S04]  /*7a30*/  UMOV UR7, UR36 ;  /* 0x0000002400077c82 */ /* 0x000fc80008000000 */
[----:B------:R-:W0:Y:S01]  /*7a40*/  MUFU.TANH R27, R27 ;  /* 0x0000001b001b7308 */ /* 0x000e220000002400 */
[----:B-1----:R-:W-:Y:S01]  /*7a50*/  FMNMX.FTZ R41, R21, R54, !PT ;  /* 0x0000003615297209 */ /* 0x002fe20007810000 */
[----:B------:R-:W-:Y:S01]  /*7a60*/  FMUL.FTZ R54, R69, UR21 ;  /* 0x0000001545367c20 */ /* 0x000fe20008410000 */
[----:B------:R-:W-:-:S05]  /*7a70*/  FMUL.FTZ R69, R75, UR21 ;  /* 0x000000154b457c20 */ /* 0x000fca0008410000 */
[----:B------:R-:W1:Y:S01]  /*7a80*/  MUFU.TANH R30, R30 ;  /* 0x0000001e001e7308 */ /* 0x000e620000002400 */
[----:B--2---:R-:W-:Y:S01]  /*7a90*/  FMNMX.FTZ R56, R26, R41, !PT ;  /* 0x000000291a387209 */ /* 0x004fe20007810000 */
[----:B------:R-:W-:Y:S02]  /*7aa0*/  WARPGROUP.DEPBAR.LE gsb0, 0x0 ;  /* 0x00008000000079c5 */ /* 0x000fe40000010000 */
[----:B------:R-:W-:-:S04]  /*7ab0*/  WARPGROUP.ARRIVE ;  /* 0x00000000000079c5 */ /* 0x000fc80000000000 */
[----:B------:R-:W2:Y:S01]  /*7ac0*/  MUFU.TANH R31, R31 ;  /* 0x0000001f001f7308 */ /* 0x000ea20000002400 */
[----:B0-----:R-:W-:Y:S01]  /*7ad0*/  FMNMX.FTZ R41, R27, R56, !PT ;  /* 0x000000381b297209 */ /* 0x001fe20007810000 */
[----:B------:R-:W-:Y:S01]  /*7ae0*/  HGMMA.64x64x16.F32.BF16 R88, R144, gdesc[UR12].tnspB, R88, gsb0 ;  /* 0x40e0000c90587df0 */ /* 0x000fe20008001858 */
[----:B------:R-:W-:Y:S02]  /*7af0*/  UIADD3 UR14, UR10, 0x100, URZ ;  /* 0x000001000a0e7890 */ /* 0x000fe4000fffe03f */
[----:B-1----:R-:W-:Y:S01]  /*7b00*/  FMNMX.FTZ R56, R30, R41, !PT ;  /* 0x000000291e387209 */ /* 0x002fe20007810000 */
[----:B------:R-:W-:Y:S02]  /*7b10*/  UMOV UR15, 0x40000040 ;  /* 0x40000040000f7882 */ /* 0x000fe40000000000 */
[----:B------:R-:W0:Y:S08]  /*7b20*/  MUFU.TANH R34, R34 ;  /* 0x0000002200227308 */ /* 0x000e300000002400 */
[----:B------:R-:W1:Y:S01]  /*7b30*/  MUFU.TANH R35, R35 ;  /* 0x0000002300237308 */ /* 0x000e620000002400 */
[----:B--2---:R-:W-:Y:S01]  /*7b40*/  FMNMX.FTZ R41, R31, R56, !PT ;  /* 0x000000381f297209 */ /* 0x004fe20007810000 */
[----:B------:R-:W-:Y:S01]  /*7b50*/  FMUL.FTZ R56, R73, UR21 ;  /* 0x0000001549387c20 */ /* 0x000fe20008410000 */
[----:B------:R-:W-:-:S05]  /*7b60*/  FMUL.FTZ R73, R83, UR21 ;  /* 0x0000001553497c20 */ /* 0x000fca0008410000 */
        /* <DEDUP_REMOVED lines=10> */
[----:B------:R-:W-:-:S06]  /*7c10*/  FMUL.FTZ R58, R77, UR21 ;  /* 0x000000154d3a7c20 */ /* 0x000fcc0008410000 */
[----:B------:R-:W1:Y:S01]  /*7c20*/  MUFU.TANH R48, R48 ;  /* 0x0000003000307308 */ /* 0x000e620000002400 */
[----:B--2---:R-:W-:-:S07]  /*7c30*/  FMNMX.FTZ R60, R44, R41, !PT ;  /* 0x000000292c3c7209 */ /* 0x004fce0007810000 */
[----:B------:R-:W2:Y:S01]  /*7c40*/  MUFU.TANH R50, R50 ;  /* 0x0000003200327308 */ /* 0x000ea20000002400 */
[----:B0-----:R-:W-:Y:S01]  /*7c50*/  FMNMX.FTZ R41, R47, R60, !PT ;  /* 0x0000003c2f297209 */ /* 0x001fe20007810000 */
[----:B------:R-:W-:Y:S02]  /*7c60*/  FMUL.FTZ R60, R81, UR21 ;  /* 0x00000015513c7c20 */ /* 0x000fe40008410000 */
[----:B------:R-:W0:Y:S04]  /*7c70*/  S2R R81, SR_TID.X ;  /* 0x0000000000517919 */ /* 0x000e280000002100 */
[----:B------:R-:W3:Y:S01]  /*7c80*/  MUFU.TANH R52, R52 ;  /* 0x0000003400347308 */ /* 0x000ee20000002400 */
[----:B-1----:R-:W-:Y:S01]  /*7c90*/  FMNMX.FTZ R41, R48, R41, !PT ;  /* 0x0000002930297209 */ /* 0x002fe20007810000 */
[----:B------:R-:W-:-:S02]  /*7ca0*/  WARPGROUP.DEPBAR.LE gsb0, 0x0 ;  /* 0x00008000000079c5 */ /* 0x000fc40000010000 */
[----:B------:R-:W-:-:S04]  /*7cb0*/  WARPGROUP.ARRIVE ;  /* 0x00000000000079c5 */ /* 0x000fc80000000000 */
[----:B------:R-:W1:Y:S01]  /*7cc0*/  MUFU.TANH R53, R53 ;  /* 0x0000003500357308 */ /* 0x000e620000002400 */
[----:B--2---:R-:W-:Y:S01]  /*7cd0*/  FMNMX.FTZ R41, R50, R41, !PT ;  /* 0x0000002932297209 */ /* 0x004fe20007810000 */
[----:B------:R-:W-:Y:S01]  /*7ce0*/  HGMMA.64x64x16.F32.BF16 R88, R140, gdesc[UR12].tnspB, R88, gsb0 ;  /* 0x40e0000c8c587df0 */ /* 0x000fe20008001858 */
[----:B------:R-:W-:Y:S01]  /*7cf0*/  UIADD3 UR14, UR10, 0x180, URZ ;  /* 0x000001800a0e7890 */ /* 0x000fe2000fffe03f */
[----:B------:R-:W-:-:S04]  /*7d00*/  UMOV UR15, 0x40000040 ;  /* 0x40000040000f7882 */ /* 0x000fc80000000000 */
[----:B------:R-:W2:Y:S01]  /*7d10*/  MUFU.TANH R54, R54 ;  /* 0x0000003600367308 */ /* 0x000ea20000002400 */
[----:B---3--:R-:W-:-:S07]  /*7d20*/  FMNMX.FTZ R62, R52, R41, !PT ;  /* 0x00000029343e7209 */ /* 0x008fce0007810000 */
[----:B------:R-:W3:Y:S01]  /*7d30*/  MUFU.TANH R55, R55 ;  /* 0x0000003700377308 */ /* 0x000ee20000002400 */
[----:B-1----:R-:W-:Y:S02]  /*7d40*/  FMNMX.FTZ R41, R53, R62, !PT ;  /* 0x0000003e35297209 */ /* 0x002fe40007810000 */
[----:B0-----:R-:W-:Y:S02]  /*7d50*/  SHF.R.U32.HI R80, RZ, 0x7, R81 ;  /* 0x00000007ff507819 */ /* 0x001fe40000011651 */
[----:B------:R-:W-:-:S03]  /*7d60*/  ISETP.GE.U32.AND P2, PT, R81, 0x180, PT ;  /* 0x000001805100780c */ /* 0x000fc60003f46070 */
[----:B------:R-:W0:Y:S01]  /*7d70*/  MUFU.TANH R56, R56 ;  /* 0x0000003800387308 */ /* 0x000e220000002400 */
[----:B--2---:R-:W-:-:S07]  /*7d80*/  FMNMX.FTZ R62, R54, R41, !PT ;  /* 0x00000029363e7209 */ /* 0x004fce0007810000 */
[----:B------:R-:W1:Y:S01]  /*7d90*/  MUFU.TANH R57, R57 ;  /* 0x0000003900397308 */ /* 0x000e620000002400 */
[----:B---3--:R-:W-:Y:S01]  /*7da0*/  FMNMX.FTZ R41, R55, R62, !PT ;  /* 0x0000003e37297209 */ /* 0x008fe20007810000 */
        /* <DEDUP_REMOVED lines=13> */
[----:B------:R-:W-:Y:S01]  /*7e80*/  WARPGROUP.ARRIVE ;  /* 0x00000000000079c5 */ /* 0x000fe20000000000 */
[----:B--2---:R-:W-:-:S03]  /*7e90*/  FMNMX.FTZ R51, R61, R66, !PT ;  /* 0x000000423d337209 */ /* 0x004fc60007810000 */
[----:B------:R-:W1:Y:S01]  /*7ea0*/  MUFU.TANH R8, R8 ;  /* 0x0000000800087308 */ /* 0x000e620000002400 */
[----:B------:R-:W-:Y:S01]  /*7eb0*/  FMUL.FTZ R66, R70, UR21 ;  /* 0x0000001546427c20 */ /* 0x000fe20008410000 */
[----:B------:R-:W-:Y:S01]  /*7ec0*/  FMUL.FTZ R70, R78, UR21 ;  /* 0x000000154e467c20 */ /* 0x000fe20008410000 */
[----:B------:R-:W-:Y:S01]  /*7ed0*/  HGMMA.64x64x16.F32.BF16 R88, R136, gdesc[UR12].tnspB, R88, gsb0 ;  /* 0x40e0000c88587df0 */ /* 0x000fe20008001858 */
[----:B------:R-:W-:Y:S01]  /*7ee0*/  UIADD3 UR14, UR10, 0x200, URZ ;  /* 0x000002000a0e7890 */ /* 0x000fe2000fffe03f */
[----:B0-----:R-:W-:Y:S01]  /*7ef0*/  FMNMX.FTZ R51, R62, R51, !PT ;  /* 0x000000333e337209 */ /* 0x001fe20007810000 */
[----:B------:R-:W-:Y:S02]  /*7f00*/  UMOV UR15, 0x40000040 ;  /* 0x40000040000f7882 */ /* 0x000fe40000000000 */
[----:B------:R-:W0:Y:S02]  /*7f10*/  MUFU.TANH R9, R9 ;  /* 0x0000000900097308 */ /* 0x000e240000002400 */
[----:B------:R-:W2:Y:S06]  /*7f20*/  SHFL.BFLY PT, R41, R51, 0x2, 0x1f ;  /* 0x0c401f0033297f89 */ /* 0x000eac00000e0000 */
[----:B------:R-:W3:Y:S08]  /*7f30*/  MUFU.TANH R12, R12 ;  /* 0x0000000c000c7308 */ /* 0x000ef00000002400 */
[----:B------:R-:W4:Y:S08]  /*7f40*/  MUFU.TANH R13, R13 ;  /* 0x0000000d000d7308 */ /* 0x000f300000002400 */
[----:B------:R-:W5:Y:S01]  /*7f50*/  MUFU.TANH R17, R17 ;  /* 0x0000001100117308 */ /* 0x000f620000002400 */
[----:B--2---:R-:W-:-:S02]  /*7f60*/  FMNMX.FTZ R51, R51, R41, !PT ;  /* 0x0000002933337209 */ /* 0x004fc40007810000 */
[----:B------:R-:W2:Y:S03]  /*7f70*/  LDC R41, c[0x0][0x988] ;  /* 0x00026200ff297b82 */ /* 0x000ea60000000800 */
[----:B------:R-:W1:Y:S02]  /*7f80*/  SHFL.BFLY PT, R75, R51, 0x1, 0x1f ;  /* 0x0c201f00334b7f89 */ /* 0x000e6400000e0000 */
[----:B------:R-:W5:Y:S08]  /*7f90*/  MUFU.TANH R18, R18 ;  /* 0x0000001200127308 */ /* 0x000f700000002400 */
[----:B------:R-:W5:Y:S08]  /*7fa0*/  MUFU.TANH R24, R24 ;  /* 0x0000001800187308 */ /* 0x000f700000002400 */
[----:B------:R-:W5:Y:S01]  /*7fb0*/  MUFU.TANH R25, R25 ;  /* 0x0000001900197308 */ /* 0x000f620000002400 */
[----:B-1----:R-:W-:-:S07]  /*7fc0*/  FMNMX.FTZ R51, R51, R75, !PT ;  /* 0x0000004b33337209 */ /* 0x002fce0007810000 */
[----:B------:R-:W1:Y:S01]  /*7fd0*/  MUFU.TANH R28, R28 ;  /* 0x0000001c001c7308 */ /* 0x000e620000002400 */
[----:B------:R-:W-:Y:S01]  /*7fe0*/  FMUL.FTZ R75, R87, UR21 ;  /* 0x00000015574b7c20 */ /* 0x000fe20008410000 */
[----:B------:R-:W-:-:S04]  /*7ff0*/  FADD.FTZ R76, -R51, R5 ;  /* 0x00000005334c7221 */ /* 0x000fc80000010100 */
[-C--:B--2---:R-:W-:Y:S01]  /*8000*/  FMUL.FTZ R5, R76, R41.reuse ;  /* 0x000000294c057220 */ /* 0x084fe20000410000 */
[-C--:B------:R-:W-:Y:S01]  /*8010*/  FMUL.FTZ R76, R51, R41.reuse ;  /* 0x00000029334c7220 */ /* 0x080fe20000410000 */
[----:B------:R-:W2:Y:S03]  /*8020*/  MUFU.TANH R29, R29 ;  /* 0x0000001d001d7308 */ /* 0x000ea60000002400 */
[-CC-:B------:R-:W-:Y:S01]  /*8030*/  FFMA.FTZ R150, R10, R41.reuse, -R76.reuse ;  /* 0x000000290a967223 */ /* 0x180fe2000001084c */
[----:B------:R-:W-:Y:S01]  /*8040*/  FMNMX.FTZ R10, R8, R4, !PT ;  /* 0x00000004080a7209 */ /* 0x000fe20007810000 */
[-CC-:B------:R-:W-:Y:S01]  /*8050*/  FFMA.FTZ R148, R6, R41.reuse, -R76.reuse ;  /* 0x0000002906947223 */ /* 0x180fe2000001084c */
[-CC-:B------:R-:W-:Y:S01]  /*8060*/  FFMA.FTZ R6, R7, R41.reuse, -R76.reuse ;  /* 0x0000002907067223 */ /* 0x180fe2000001084c */
[----:B------:R-:W-:Y:S02]  /*8070*/  WARPGROUP.DEPBAR.LE gsb0, 0x0 ;  /* 0x00008000000079c5 */ /* 0x000fe40000010000 */
[----:B------:R-:W-:Y:S01]  /*8080*/  WARPGROUP.ARRIVE ;  /* 0x00000000000079c5 */ /* 0x000fe20000000000 */
[-CC-:B------:R-:W-:Y:S01]  /*8090*/  FFMA.FTZ R7, R11, R41.reuse, -R76.reuse ;  /* 0x000000290b077223 */ /* 0x180fe2000001084c */
[----:B0-----:R-:W-:Y:S01]  /*80a0*/  FMNMX.FTZ R11, R9, R10, !PT ;  /* 0x0000000a090b7209 */ /* 0x001fe20007810000 */
[----:B------:R-:W0:Y:S01]  /*80b0*/  MUFU.TANH R32, R32 ;  /* 0x0000002000207308 */ /* 0x000e220000002400 */
[-CC-:B------:R-:W-:Y:S01]  /*80c0*/  FFMA.FTZ R140, R26, R41.reuse, -R76.reuse ;  /* 0x000000291a8c7223 */ /* 0x180fe2000001084c */
[--C-:B------:R-:W-:Y:S01]  /*80d0*/  FFMA.FTZ R26, R39, R41, -R76.reuse ;  /* 0x00000029271a7223 */ /* 0x100fe2000001084c */
[----:B------:R-:W-:Y:S01]  /*80e0*/  HGMMA.64x64x16.F32.BF16 R88, R132, gdesc[UR12].tnspB, R88, gsb0 ;  /* 0x40e0000c84587df0 */ /* 0x000fe20008001858 */
[----:B------:R-:W-:Y:S01]  /*80f0*/  UIADD3 UR14, UR10, 0x280, URZ ;  /* 0x000002800a0e7890 */ /* 0x000fe2000fffe03f */
[----:B---3--:R-:W-:Y:S01]  /*8100*/  FMNMX.FTZ R10, R12, R11, !PT ;  /* 0x0000000b0c0a7209 */ /* 0x008fe20007810000 */
[----:B------:R-:W-:Y:S01]  /*8110*/  UMOV UR15, 0x40000040 ;  /* 0x40000040000f7882 */ /* 0x000fe20000000000 */
[-CC-:B------:R-:W-:Y:S01]  /*8120*/  FFMA.FTZ R136, R34, R41.reuse, -R76.reuse ;  /* 0x0000002922887223 */ /* 0x180fe2000001084c */
[----:B------:R-:W3:Y:S01]  /*8130*/  MUFU.TANH R33, R33 ;  /* 0x0000002100217308 */ /* 0x000ee20000002400 */
[----:B----4-:R-:W-:Y:S01]  /*8140*/  FMNMX.FTZ R10, R13, R10, !PT ;  /* 0x0000000a0d0a7209 */ /* 0x010fe20007810000 */
[-CC-:B------:R-:W-:Y:S01]  /*8150*/  FFMA.FTZ R34, R53, R41.reuse, -R76.reuse ;  /* 0x0000002935227223 */ /* 0x180fe2000001084c */
[-CC-:B------:R-:W-:Y:S01]  /*8160*/  FFMA.FTZ R144, R14, R41.reuse, -R76.reuse ;  /* 0x000000290e907223 */ /* 0x180fe2000001084c */
[-CC-:B------:R-:W-:Y:S01]  /*8170*/  FFMA.FTZ R146, R20, R41.reuse, -R76.reuse ;  /* 0x0000002914927223 */ /* 0x180fe2000001084c */
[----:B-----5:R-:W-:Y:S01]  /*8180*/  FMNMX.FTZ R11, R17, R10, !PT ;  /* 0x0000000a110b7209 */ /* 0x020fe20007810000 */
[-CC-:B------:R-:W-:Y:S01]  /*8190*/  FFMA.FTZ R14, R21, R41.reuse, -R76.reuse ;  /* 0x00000029150e7223 */ /* 0x180fe2000001084c */
[--C-:B------:R-:W-:Y:S01]  /*81a0*/  FFMA.FTZ R20, R31, R41, -R76.reuse ;  /* 0x000000291f147223 */ /* 0x100fe2000001084c */
[----:B------:R-:W4:Y:S01]  /*81b0*/  MUFU.TANH R36, R36 ;  /* 0x0000002400247308 */ /* 0x000f220000002400 */
[----:B------:R-:W-:Y:S01]  /*81c0*/  FMNMX.FTZ R11, R18, R11, !PT ;  /* 0x0000000b120b7209 */ /* 0x000fe20007810000 */
[-CC-:B------:R-:W-:Y:S01]  /*81d0*/  FFMA.FTZ R21, R35, R41.reuse, -R76.reuse ;  /* 0x0000002923157223 */ /* 0x180fe2000001084c */
[-CC-:B------:R-:W-:Y:S01]  /*81e0*/  FFMA.FTZ R31, R52, R41.reuse, -R76.reuse ;  /* 0x00000029341f7223 */ /* 0x180fe2000001084c */
[--C-:B------:R-:W-:Y:S01]  /*81f0*/  FFMA.FTZ R35, R54, R41, -R76.reuse ;  /* 0x0000002936237223 */ /* 0x100fe2000001084c */
[----:B------:R-:W-:Y:S01]  /*8200*/  FMNMX.FTZ R10, R24, R11, !PT ;  /* 0x0000000b180a7209 */ /* 0x000fe20007810000 */
[-CC-:B------:R-:W-:Y:S01]  /*8210*/  FFMA.FTZ R77, R15, R41.reuse, -R76.reuse ;  /* 0x000000290f4d7223 */ /* 0x180fe2000001084c */
[-CC-:B------:R-:W-:Y:S01]  /*8220*/  FFMA.FTZ R15, R27, R41.reuse, -R76.reuse ;  /* 0x000000291b0f7223 */ /* 0x180fe2000001084c */
[----:B------:R-:W5:Y:S01]  /*8230*/  MUFU.TANH R37, R37 ;  /* 0x0000002500257308 */ /* 0x000f620000002400 */
[----:B------:R-:W-:Y:S01]  /*8240*/  FMNMX.FTZ R11, R25, R10, !PT ;  /* 0x0000000a190b7209 */ /* 0x000fe20007810000 */
[-CC-:B------:R-:W-:Y:S01]  /*8250*/  FFMA.FTZ R142, R30, R41.reuse, -R76.reuse ;  /* 0x000000291e8e7223 */ /* 0x180fe2000001084c */
[-CC-:B------:R-:W-:Y:S01]  /*8260*/  FFMA.FTZ R138, R38, R41.reuse, -R76.reuse ;  /* 0x00000029268a7223 */ /* 0x180fe2000001084c */
[--C-:B------:R-:W-:Y:S01]  /*8270*/  FFMA.FTZ R27, R44, R41, -R76.reuse ;  /* 0x000000292c1b7223 */ /* 0x100fe2000001084c */
[----:B-1----:R-:W-:Y:S01]  /*8280*/  FMNMX.FTZ R10, R28, R11, !PT ;  /* 0x0000000b1c0a7209 */ /* 0x002fe20007810000 */
[-CC-:B------:R-:W-:Y:S01]  /*8290*/  FFMA.FTZ R30, R48, R41.reuse, -R76.reuse ;  /* 0x00000029301e7223 */ /* 0x180fe2000001084c */
[-CC-:B------:R-:W-:Y:S01]  /*82a0*/  FFMA.FTZ R38, R55, R41.reuse, -R76.reuse ;  /* 0x0000002937267223 */ /* 0x180fe2000001084c */
[----:B------:R-:W1:Y:S01]  /*82b0*/  MUFU.TANH R40, R40 ;  /* 0x0000002800287308 */ /* 0x000e620000002400 */
[----:B--2---:R-:W-:Y:S01]  /*82c0*/  FMNMX.FTZ R11, R29, R10, !PT ;  /* 0x0000000a1d0b7209 */ /* 0x004fe20007810000 */
[-CC-:B------:R-:W-:Y:S01]  /*82d0*/  FFMA.FTZ R44, R58, R41.reuse, -R76.reuse ;  /* 0x000000293a2c7223 */ /* 0x180fe2000001084c */
[-CC-:B------:R-:W-:Y:S01]  /*82e0*/  FFMA.FTZ R48, R60, R41.reuse, -R76.reuse ;  /* 0x000000293c307223 */ /* 0x180fe2000001084c */
[--C-:B------:R-:W-:Y:S01]  /*82f0*/  FFMA.FTZ R61, R61, R41, -R76.reuse ;  /* 0x000000293d3d7223 */ /* 0x100fe2000001084c */
[----:B0-----:R-:W-:Y:S01]  /*8300*/  FMNMX.FTZ R10, R32, R11, !PT ;  /* 0x0000000b200a7209 */ /* 0x001fe20007810000 */
[----:B------:R-:W-:-:S02]  /*8310*/  FFMA.FTZ R62, R62, R41, -R76 ;  /* 0x000000293e3e7223 */ /* 0x000fc4000001084c */
[----:B------:R-:W0:Y:S01]  /*8320*/  MUFU.TANH R42, R42 ;  /* 0x0000002a002a7308 */ /* 0x000e220000002400 */
[----:B---3--:R-:W-:-:S04]  /*8330*/  FMNMX.FTZ R11, R33, R10, !PT ;  /* 0x0000000a210b7209 */ /* 0x008fc80007810000 */
[----:B----4-:R-:W-:-:S03]  /*8340*/  FMNMX.FTZ R10, R36, R11, !PT ;  /* 0x0000000b240a7209 */ /* 0x010fc60007810000 */
[----:B------:R-:W2:Y:S01]  /*8350*/  MUFU.TANH R45, R45 ;  /* 0x0000002d002d7308 */ /* 0x000ea20000002400 */
[----:B-----5:R-:W-:-:S04]  /*8360*/  FMNMX.FTZ R11, R37, R10, !PT ;  /* 0x0000000a250b7209 */ /* 0x020fc80007810000 */
[----:B-1----:R-:W-:-:S03]  /*8370*/  FMNMX.FTZ R11, R40, R11, !PT ;  /* 0x0000000b280b7209 */ /* 0x002fc60007810000 */
[----:B------:R-:W1:Y:S01]  /*8380*/  MUFU.TANH R46, R46 ;  /* 0x0000002e002e7308 */ /* 0x000e620000002400 */
[----:B0-----:R-:W-:-:S07]  /*8390*/  FMNMX.FTZ R10, R42, R11, !PT ;  /* 0x0000000b2a0a7209 */ /* 0x001fce0007810000 */
[----:B------:R-:W0:Y:S01]  /*83a0*/  MUFU.TANH R49, R49 ;  /* 0x0000003100317308 */ /* 0x000e220000002400 */
[----:B--2---:R-:W-:-:S07]  /*83b0*/  FMNMX.FTZ R11, R45, R10, !PT ;  /* 0x0000000a2d0b7209 */ /* 0x004fce0007810000 */
[----:B------:R-:W2:Y:S01]  /*83c0*/  MUFU.TANH R63, R63 ;  /* 0x0000003f003f7308 */ /* 0x000ea20000002400 */
[----:B-1----:R-:W-:-:S07]  /*83d0*/  FMNMX.FTZ R10, R46, R11, !PT ;  /* 0x0000000b2e0a7209 */ /* 0x002fce0007810000 */
[----:B------:R-:W1:Y:S01]  /*83e0*/  MUFU.TANH R64, R64 ;  /* 0x0000004000407308 */ /* 0x000e620000002400 */
[----:B------:R-:W-:Y:S02]  /*83f0*/  WARPGROUP.DEPBAR.LE gsb0, 0x0 ;  /* 0x00008000000079c5 */ /* 0x000fe40000010000 */
[----:B------:R-:W-:Y:S01]  /*8400*/  WARPGROUP.ARRIVE ;  /* 0x00000000000079c5 */ /* 0x000fe20000000000 */
[----:B0-----:R-:W-:Y:S01]  /*8410*/  FMNMX.FTZ R10, R49, R10, !PT ;  /* 0x0000000a310a7209 */ /* 0x001fe20007810000 */
[-CC-:B------:R-:W-:Y:S01]  /*8420*/  FFMA.FTZ R132, R43, R41.reuse, -R76.reuse ;  /* 0x000000292b847223 */ /* 0x180fe2000001084c */
[-CC-:B------:R-:W-:Y:S01]  /*8430*/  FFMA.FTZ R134, R47, R41.reuse, -R76.reuse ;  /* 0x000000292f867223 */ /* 0x180fe2000001084c */
[-CC-:B------:R-:W-:Y:S01]  /*8440*/  FFMA.FTZ R43, R57, R41.reuse, -R76.reuse ;  /* 0x00000029392b7223 */ /* 0x180fe2000001084c */
[----:B------:R-:W0:Y:S01]  /*8450*/  MUFU.TANH R65, R65 ;  /* 0x0000004100417308 */ /* 0x000e220000002400 */
[----:B------:R-:W-:Y:S01]  /*8460*/  HGMMA.64x64x16.F32.BF16 R88, R128, gdesc[UR12].tnspB, R88, gsb0 ;  /* 0x40e0000c80587df0 */ /* 0x000fe20008001858 */
[----:B------:R-:W-:Y:S01]  /*8470*/  UIADD3 UR14, UR10, 0x300, URZ ;  /* 0x000003000a0e7890 */ /* 0x000fe2000fffe03f */
[----:B--2---:R-:W-:Y:S01]  /*8480*/  FMNMX.FTZ R11, R63, R10, !PT ;  /* 0x0000000a3f0b7209 */ /* 0x004fe20007810000 */
[----:B------:R-:W-:Y:S01]  /*8490*/  UMOV UR15, 0x40000040 ;  /* 0x40000040000f7882 */ /* 0x000fe20000000000 */
[----:B------:R-:W-:Y:S01]  /*84a0*/  UIADD3 UR10, UR10, 0x380, URZ ;  /* 0x000003800a0a7890 */ /* 0x000fe2000fffe03f */
[----:B------:R-:W-:-:S02]  /*84b0*/  FFMA.FTZ R47, R59, R41, -R76 ;  /* 0x000000293b2f7223 */ /* 0x000fc4000001084c */
        /* <DEDUP_REMOVED lines=22> */
[----:B------:R-:W-:Y:S03]  /*8620*/  HGMMA.64x64x16.F32.BF16 R88, R124, gdesc[UR12].tnspB, R88, gsb0 ;  /* 0x40e0000c7c587df0 */ /* 0x000fe60008001858 */
[----:B0-----:R-:W-:Y:S01]  /*8630*/  FMNMX.FTZ R10, R74, R11, !PT ;  /* 0x0000000b4a0a7209 */ /* 0x001fe20007810000 */
[----:B------:R-:W-:Y:S02]  /*8640*/  FFMA.FTZ R11, R50, R41, -R76 ;  /* 0x00000029320b7223 */ /* 0x000fe4000001084c */
[----:B------:R-:W-:Y:S01]  /*8650*/  MUFU.EX2 R5, R5 ;  /* 0x0000000500057308 */ /* 0x000fe20000000800 */
[----:B--2---:R-:W-:-:S07]  /*8660*/  FMNMX.FTZ R10, R75, R10, !PT ;  /* 0x0000000a4b0a7209 */ /* 0x004fce0007810000 */
[----:B------:R-:W-:Y:S01]  /*8670*/  MUFU.EX2 R148, R148 ;  /* 0x0000009400947308 */ /* 0x000fe20000000800 */
[----:B------:R-:W0:Y:S07]  /*8680*/  SHFL.BFLY PT, R39, R10, 0x2, 0x1f ;  /* 0x0c401f000a277f89 */ /* 0x000e2e00000e0000 */
[----:B------:R-:W-:Y:S08]  /*8690*/  MUFU.EX2 R6, R6 ;  /* 0x0000000600067308 */ /* 0x000ff00000000800 */
[----:B------:R-:W-:Y:S08]  /*86a0*/  MUFU.EX2 R150, R150 ;  /* 0x0000009600967308 */ /* 0x000ff00000000800 */
[----:B------:R-:W-:Y:S01]  /*86b0*/  MUFU.EX2 R7, R7 ;  /* 0x0000000700077308 */ /* 0x000fe20000000800 */
[----:B0-----:R-:W-:Y:S01]  /*86c0*/  FMNMX.FTZ R50, R10, R39, !PT ;  /* 0x000000270a327209 */ /* 0x001fe20007810000 */
[----:B------:R-:W-:-:S06]  /*86d0*/  FFMA.FTZ R39, R56, R41, -R76 ;  /* 0x0000002938277223 */ /* 0x000fcc000001084c */
[----:B------:R-:W-:Y:S01]  /*86e0*/  MUFU.EX2 R144, R144 ;  /* 0x0000009000907308 */ /* 0x000fe20000000800 */
[----:B------:R-:W0:Y:S07]  /*86f0*/  SHFL.BFLY PT, R53, R50, 0x1, 0x1f ;  /* 0x0c201f0032357f89 */ /* 0x000e2e00000e0000 */
[----:B------:R-:W-:Y:S08]  /*8700*/  MUFU.EX2 R77, R77 ;  /* 0x0000004d004d7308 */ /* 0x000ff00000000800 */
[----:B------:R-:W-:Y:S08]  /*8710*/  MUFU.EX2 R146, R146 ;  /* 0x0000009200927308 */ /* 0x000ff00000000800 */
[----:B------:R-:W-:Y:S01]  /*8720*/  MUFU.EX2 R14, R14 ;  /* 0x0000000e000e7308 */ /* 0x000fe20000000800 */
[----:B0-----:R-:W-:-:S05]  /*8730*/  FMNMX.FTZ R10, R50, R53, !PT ;  /* 0x00000035320a7209 */ /* 0x001fca0007810000 */
        /* <DEDUP_REMOVED lines=9> */
[----:B------:R-:W-:Y:S01]  /*87d0*/  IMAD.U32 R29, RZ, RZ, UR37 ;  /* 0x00000025ff1d7e24 */ /* 0x000fe2000f8e00ff */
[----:B------:R-:W-:Y:S01]  /*87e0*/  HGMMA.64x64x16.F32.BF16 R88, R120, gdesc[UR8].tnspB, R88, gsb0 ;  /* 0x40e0000878587df0 */ /* 0x000fe20008001858 */
[-CC-:B------:R-:W-:Y:S01]  /*87f0*/  FFMA.FTZ R8, R9, R41.reuse, -R54.reuse ;  /* 0x0000002909087223 */ /* 0x180fe20000010836 */
[----:B------:R-:W-:Y:S01]  /*8800*/  MUFU.EX2 R52, R52 ;  /* 0x0000003400347308 */ /* 0x000fe20000000800 */
[-CC-:B------:R-:W-:Y:S01]  /*8810*/  FFMA.FTZ R151, R12, R41.reuse, -R54.reuse ;  /* 0x000000290c977223 */ /* 0x180fe20000010836 */
[----:B------:R-:W-:Y:S01]  /*8820*/  @!P1 LEA R29, R29, UR38, 0x3 ;  /* 0x000000261d1d9c11 */ /* 0x000fe2000f8e18ff */
[----:B------:R-:W-:Y:S01]  /*8830*/  FFMA.FTZ R141, R28, R41, -R54 ;  /* 0x000000291c8d7223 */ /* 0x000fe20000010836 */
[----:B------:R-:W-:-:S02]  /*8840*/  VIADD R28, R80, 0x9 ;  /* 0x00000009501c7836 */ /* 0x000fc40000000000 */
[-CC-:B------:R-:W-:Y:S01]  /*8850*/  FFMA.FTZ R9, R13, R41.reuse, -R54.reuse ;  /* 0x000000290d097223 */ /* 0x180fe20000010836 */
[-CC-:B------:R-:W-:Y:S01]  /*8860*/  FFMA.FTZ R143, R32, R41.reuse, -R54.reuse ;  /* 0x00000029208f7223 */ /* 0x180fe20000010836 */
[----:B------:R-:W-:Y:S01]  /*8870*/  @!P1 VIADD R29, R29, 0x16840 ;  /* 0x000168401d1d9836 */ /* 0x000fe20000000000 */
[----:B------:R-:W0:Y:S01]  /*8880*/  MUFU.EX2 R149, R149 ;  /* 0x0000009500957308 */ /* 0x000e220000000800 */
[----:B------:R-:W-:Y:S01]  /*8890*/  SEL R32, R28, 0x9, !P2 ;  /* 0x000000091c207807 */ /* 0x000fe20005000000 */
[-CC-:B------:R-:W-:Y:S01]  /*88a0*/  FFMA.FTZ R12, R18, R41.reuse, -R54.reuse ;  /* 0x00000029120c7223 */ /* 0x180fe20000010836 */
[-CC-:B------:R-:W-:Y:S01]  /*88b0*/  FFMA.FTZ R18, R33, R41.reuse, -R54.reuse ;  /* 0x0000002921127223 */ /* 0x180fe20000010836 */
[----:B------:R-:W-:Y:S01]  /*88c0*/  @!P1 PRMT R29, RZ, 0x654, R29 ;  /* 0x00000654ff1d9816 */ /* 0x000fe2000000001d */
[-CC-:B------:R-:W-:Y:S01]  /*88d0*/  FFMA.FTZ R137, R36, R41.reuse, -R54.reuse ;  /* 0x0000002924897223 */ /* 0x180fe20000010836 */
[----:B------:R-:W-:Y:S01]  /*88e0*/  MOV R36, UR6 ;  /* 0x0000000600247c02 */ /* 0x000fe20008000f00 */
[-CC-:B------:R-:W-:Y:S01]  /*88f0*/  FFMA.FTZ R147, R24, R41.reuse, -R54.reuse ;  /* 0x0000002918937223 */ /* 0x180fe20000010836 */
[----:B------:R-:W1:Y:S01]  /*8900*/  MUFU.EX2 R8, R8 ;  /* 0x0000000800087308 */ /* 0x000e620000000800 */
[-CC-:B------:R-:W-:Y:S01]  /*8910*/  FFMA.FTZ R13, R25, R41.reuse, -R54.reuse ;  /* 0x00000029190d7223 */ /* 0x180fe20000010836 */
[-CC-:B------:R-:W-:Y:S01]  /*8920*/  FFMA.FTZ R24, R37, R41.reuse, -R54.reuse ;  /* 0x0000002925187223 */ /* 0x180fe20000010836 */
[-CC-:B------:R-:W-:Y:S01]  /*8930*/  FFMA.FTZ R139, R40, R41.reuse, -R54.reuse ;  /* 0x00000029288b7223 */ /* 0x180fe20000010836 */
[-CC-:B------:R-:W-:Y:S01]  /*8940*/  FFMA.FTZ R25, R42, R41.reuse, -R54.reuse ;  /* 0x000000292a197223 */ /* 0x180fe20000010836 */
[-CC-:B------:R-:W-:Y:S01]  /*8950*/  FFMA.FTZ R133, R45, R41.reuse, -R54.reuse ;  /* 0x000000292d857223 */ /* 0x180fe20000010836 */
[-CC-:B------:R-:W-:Y:S01]  /*8960*/  FFMA.FTZ R28, R46, R41.reuse, -R54.reuse ;  /* 0x000000292e1c7223 */ /* 0x180fe20000010836 */
[-CC-:B------:R-:W-:Y:S01]  /*8970*/  FFMA.FTZ R135, R49, R41.reuse, -R54.reuse ;  /* 0x0000002931877223 */ /* 0x180fe20000010836 */
[----:B------:R-:W2:Y:S01]  /*8980*/  MUFU.EX2 R151, R151 ;  /* 0x0000009700977308 */ /* 0x000ea20000000800 */
[----:B0-----:R-:W-:Y:S01]  /*8990*/  FFMA.FTZ R33, R52, R0, R149 ;  /* 0x0000000034217223 */ /* 0x001fe20000010095 */
[----:B------:R-:W-:Y:S01]  /*89a0*/  @!P1 LEA R0, R36, UR38, 0x3 ;  /* 0x0000002624009c11 */ /* 0x000fe2000f8e18ff */
[-CC-:B------:R-:W-:Y:S01]  /*89b0*/  FFMA.FTZ R129, R64, R41.reuse, -R54.reuse ;  /* 0x0000002940817223 */ /* 0x180fe20000010836 */
[-CC-:B------:R-:W-:Y:S01]  /*89c0*/  FFMA.FTZ R131, R66, R41.reuse, -R54.reuse ;  /* 0x0000002942837223 */ /* 0x180fe20000010836 */
[-CC-:B------:R-:W-:Y:S01]  /*89d0*/  FFMA.FTZ R125, R68, R41.reuse, -R54.reuse ;  /* 0x00000029447d7223 */ /* 0x180fe20000010836 */
[-CC-:B------:R-:W-:Y:S01]  /*89e0*/  FFMA.FTZ R69, R69, R41.reuse, -R54.reuse ;  /* 0x0000002945457223 */ /* 0x180fe20000010836 */
[--C-:B------:R-:W-:Y:S01]  /*89f0*/  FFMA.FTZ R70, R70, R41, -R54.reuse ;  /* 0x0000002946467223 */ /* 0x100fe20000010836 */
[----:B------:R-:W0:Y:S01]  /*8a00*/  MUFU.EX2 R9, R9 ;  /* 0x0000000900097308 */ /* 0x000e220000000800 */
[----:B-1----:R-:W-:Y:S01]  /*8a10*/  F2FP.BF16.F32.PACK_AB R149, R8, R149 ;  /* 0x000000950895723e */ /* 0x002fe200000010ff */
[-CC-:B------:R-:W-:Y:S01]  /*8a20*/  FFMA.FTZ R71, R71, R41.reuse, -R54.reuse ;  /* 0x0000002947477223 */ /* 0x180fe20000010836 */
[-CC-:B------:R-:W-:Y:S01]  /*8a30*/  FFMA.FTZ R72, R72, R41.reuse, -R54.reuse ;  /* 0x0000002948487223 */ /* 0x180fe20000010836 */
[-CC-:B------:R-:W-:Y:S01]  /*8a40*/  FFMA.FTZ R73, R73, R41.reuse, -R54.reuse ;  /* 0x0000002949497223 */ /* 0x180fe20000010836 */
[----:B------:R-:W-:Y:S01]  /*8a50*/  FFMA.FTZ R74, R74, R41, -R54 ;  /* 0x000000294a4a7223 */ /* 0x000fe20000010836 */
[C---:B------:R-:W-:Y:S01]  /*8a60*/  ISETP.GT.AND P2, PT, R3.reuse, R23, PT ;  /* 0x000000170300720c */ /* 0x040fe20003f44270 */
[----:B------:R-:W-:Y:S01]  /*8a70*/  UMOV UR6, UR37 ;  /* 0x0000002500067c82 */ /* 0x000fe20008000000 */
[----:B------:R-:W1:Y:S01]  /*8a80*/  MUFU.EX2 R145, R145 ;  /* 0x0000009100917308 */ /* 0x000e620000000800 */
[----:B------:R-:W-:-:S07]  /*8a90*/  VIADD R3, R3, 0xffffffff ;  /* 0xffffffff03037836 */ /* 0x000fce0000000000 */
[----:B------:R-:W3:Y:S08]  /*8aa0*/  MUFU.EX2 R12, R12 ;  /* 0x0000000c000c7308 */ /* 0x000ef00000000800 */
[----:B------:R-:W4:Y:S08]  /*8ab0*/  MUFU.EX2 R147, R147 ;  /* 0x0000009300937308 */ /* 0x000f300000000800 */
[----:B------:R-:W5:Y:S08]  /*8ac0*/  MUFU.EX2 R13, R13 ;  /* 0x0000000d000d7308 */ /* 0x000f700000000800 */
[----:B------:R-:W5:Y:S01]  /*8ad0*/  MUFU.EX2 R141, R141 ;  /* 0x0000008d008d7308 */ /* 0x000f620000000800 */
[----:B------:R-:W-:-:S02]  /*8ae0*/  WARPGROUP.DEPBAR.LE gsb0, 0x0 ;  /* 0x00008000000079c5 */ /* 0x000fc40000010000 */
[----:B------:R0:W-:Y:S06]  /*8af0*/  BAR.ARV R32, 0x100 ;  /* 0x000400200000751d */ /* 0x0001ec0000002000 */
[----:B------:R2:W-:Y:S01]  /*8b00*/  @!P1 SYNCS.ARRIVE.TRANS64.RED.A1T0 RZ, [R29+URZ], RZ ;  /* 0x000000ff1dff99a7 */ /* 0x0005e2000810043f */
[----:B------:R-:W-:Y:S01]  /*8b10*/  MUFU.EX2 R15, R15 ;  /* 0x0000000f000f7308 */ /* 0x000fe20000000800 */
[-C--:B------:R-:W-:Y:S01]  /*8b20*/  FMUL.FTZ R88, R88, R5.reuse ;  /* 0x0000000558587220 */ /* 0x080fe20000410000 */
[-C--:B------:R-:W-:Y:S01]  /*8b30*/  FMUL.FTZ R89, R89, R5.reuse ;  /* 0x0000000559597220 */ /* 0x080fe20000410000 */
[-C--:B------:R-:W-:Y:S01]  /*8b40*/  FMUL.FTZ R92, R92, R5.reuse ;  /* 0x000000055c5c7220 */ /* 0x080fe20000410000 */
[-C--:B------:R-:W-:Y:S01]  /*8b50*/  FMUL.FTZ R93, R93, R5.reuse ;  /* 0x000000055d5d7220 */ /* 0x080fe20000410000 */
[-C--:B------:R-:W-:Y:S01]  /*8b60*/  FMUL.FTZ R96, R96, R5.reuse ;  /* 0x0000000560607220 */ /* 0x080fe20000410000 */
[----:B------:R-:W-:Y:S01]  /*8b70*/  FMUL.FTZ R97, R97, R5 ;  /* 0x0000000561617220 */ /* 0x000fe20000410000 */
[----:B--2---:R-:W-:Y:S01]  /*8b80*/  FFMA.FTZ R29, R5, R2, R148 ;  /* 0x00000002051d7223 */ /* 0x004fe20000010094 */
[----:B------:R-:W-:Y:S01]  /*8b90*/  FADD.FTZ R2, R8, R33 ;  /* 0x0000002108027221 */ /* 0x000fe20000010000 */
[----:B------:R-:W-:Y:S01]  /*8ba0*/  @!P1 VIADD R33, R0, 0x16860 ;  /* 0x0001686000219836 */ /* 0x000fe20000000000 */
[----:B------:R-:W2:Y:S01]  /*8bb0*/  MUFU.EX2 R17, R17 ;  /* 0x0000001100117308 */ /* 0x000ea20000000800 */
[C---:B------:R-:W-:Y:S01]  /*8bc0*/  FADD.FTZ R29, R6.reuse, R29 ;  /* 0x0000001d061d7221 */ /* 0x040fe20000010000 */
[----:B------:R-:W-:Y:S01]  /*8bd0*/  FADD.FTZ R2, R151, R2 ;  /* 0x0000000297027221 */ /* 0x000fe20000010000 */
[----:B------:R-:W-:Y:S01]  /*8be0*/  F2FP.BF16.F32.PACK_AB R148, R6, R148 ;  /* 0x000000940694723e */ /* 0x000fe200000010ff */
[----:B------:R-:W-:Y:S01]  /*8bf0*/  FFMA.FTZ R0, R63, R41, -R54 ;  /* 0x000000293f007223 */ /* 0x000fe20000010836 */
[----:B0-----:R-:W-:Y:S01]  /*8c00*/  FADD.FTZ R32, R150, R29 ;  /* 0x0000001d96207221 */ /* 0x001fe20000010000 */
[----:B------:R-:W-:Y:S01]  /*8c10*/  FADD.FTZ R2, R9, R2 ;  /* 0x0000000209027221 */ /* 0x000fe20000010000 */
[----:B------:R-:W-:Y:S01]  /*8c20*/  @!P1 PRMT R33, RZ, 0x654, R33 ;  /* 0x00000654ff219816 */ /* 0x000fe20000000021 */
[----:B------:R-:W-:Y:S01]  /*8c30*/  MUFU.EX2 R142, R142 ;  /* 0x0000008e008e7308 */ /* 0x000fe20000000800 */
[C---:B------:R-:W-:Y:S01]  /*8c40*/  FADD.FTZ R29, R7.reuse, R32 ;  /* 0x00000020071d7221 */ /* 0x040fe20000010000 */
[----:B------:R-:W-:Y:S01]  /*8c50*/  F2FP.BF16.F32.PACK_AB R150, R7, R150 ;  /* 0x000000960796723e */ /* 0x000fe200000010ff */
[----:B------:R0:W-:Y:S01]  /*8c60*/  @!P1 SYNCS.ARRIVE.TRANS64.RED.A1T0 RZ, [R33+URZ], RZ ;  /* 0x000000ff21ff99a7 */ /* 0x0001e2000810043f */
[----:B------:R-:W-:Y:S01]  /*8c70*/  F2FP.BF16.F32.PACK_AB R151, R9, R151 ;  /* 0x000000970997723e */ /* 0x000fe200000010ff */
[----:B------:R-:W-:Y:S01]  /*8c80*/  FADD.FTZ R32, R144, R29 ;  /* 0x0000001d90207221 */ /* 0x000fe20000010000 */
[----:B-1----:R-:W-:Y:S01]  /*8c90*/  FADD.FTZ R29, R145, R2 ;  /* 0x00000002911d7221 */ /* 0x002fe20000010000 */
[----:B------:R-:W-:Y:S01]  /*8ca0*/  FFMA.FTZ R2, R65, R41, -R54 ;  /* 0x0000002941027223 */ /* 0x000fe20000010836 */
[----:B------:R-:W1:Y:S01]  /*8cb0*/  MUFU.EX2 R143, R143 ;  /* 0x0000008f008f7308 */ /* 0x000e620000000800 */
[C---:B---3--:R-:W-:Y:S01]  /*8cc0*/  F2FP.BF16.F32.PACK_AB R145, R12.reuse, R145 ;  /* 0x000000910c91723e */ /* 0x048fe200000010ff */
[----:B------:R-:W-:Y:S01]  /*8cd0*/  FADD.FTZ R36, R12, R29 ;  /* 0x0000001d0c247221 */ /* 0x000fe20000010000 */
[----:B0-----:R-:W-:Y:S01]  /*8ce0*/  FADD.FTZ R33, R77, R32 ;  /* 0x000000204d217221 */ /* 0x001fe20000010000 */
[-CC-:B------:R-:W-:Y:S01]  /*8cf0*/  FFMA.FTZ R32, R67, R41.reuse, -R54.reuse ;  /* 0x0000002943207223 */ /* 0x180fe20000010836 */
[----:B------:R-:W-:Y:S01]  /*8d00*/  FFMA.FTZ R54, R75, R41, -R54 ;  /* 0x000000294b367223 */ /* 0x000fe20000010836 */
[----:B----4-:R-:W-:Y:S01]  /*8d10*/  FADD.FTZ R36, R147, R36 ;  /* 0x0000002493247221 */ /* 0x010fe20000010000 */
[----:B------:R-:W-:Y:S01]  /*8d20*/  FADD.FTZ R33, R146, R33 ;  /* 0x0000002192217221 */ /* 0x000fe20000010000 */
[----:B------:R-:W0:Y:S01]  /*8d30*/  MUFU.EX2 R20, R20 ;  /* 0x0000001400147308 */ /* 0x000e220000000800 */
[-C--:B------:R-:W-:Y:S01]  /*8d40*/  FMUL.FTZ R100, R100, R5.reuse ;  /* 0x0000000564647220 */ /* 0x080fe20000410000 */
[----:B-----5:R-:W-:Y:S01]  /*8d50*/  FADD.FTZ R36, R13, R36 ;  /* 0x000000240d247221 */ /* 0x020fe20000010000 */
[----:B------:R-:W-:Y:S01]  /*8d60*/  FADD.FTZ R33, R14, R33 ;  /* 0x000000210e217221 */ /* 0x000fe20000010000 */
[-C--:B------:R-:W-:Y:S01]  /*8d70*/  FMUL.FTZ R101, R101, R5.reuse ;  /* 0x0000000565657220 */ /* 0x080fe20000410000 */
[-C--:B------:R-:W-:Y:S01]  /*8d80*/  FMUL.FTZ R104, R104, R5.reuse ;  /* 0x0000000568687220 */ /* 0x080fe20000410000 */
[----:B------:R-:W-:Y:S01]  /*8d90*/  FADD.FTZ R36, R141, R36 ;  /* 0x000000248d247221 */ /* 0x000fe20000010000 */
[----:B------:R-:W-:Y:S01]  /*8da0*/  FADD.FTZ R40, R140, R33 ;  /* 0x000000218c287221 */ /* 0x000fe20000010000 */
[----:B------:R-:W3:Y:S01]  /*8db0*/  MUFU.EX2 R18, R18 ;  /* 0x0000001200127308 */ /* 0x000ee20000000800 */
[-C--:B------:R-:W-:Y:S01]  /*8dc0*/  FMUL.FTZ R105, R105, R5.reuse ;  /* 0x0000000569697220 */ /* 0x080fe20000410000 */
[----:B--2---:R-:W-:Y:S01]  /*8dd0*/  FADD.FTZ R36, R17, R36 ;  /* 0x0000002411247221 */ /* 0x004fe20000010000 */
[----:B------:R-:W-:Y:S01]  /*8de0*/  FADD.FTZ R29, R15, R40 ;  /* 0x000000280f1d7221 */ /* 0x000fe20000010000 */
[-C--:B------:R-:W-:Y:S01]  /*8df0*/  FMUL.FTZ R108, R108, R5.reuse ;  /* 0x000000056c6c7220 */ /* 0x080fe20000410000 */
[-C--:B------:R-:W-:Y:S01]  /*8e00*/  FMUL.FTZ R109, R109, R5.reuse ;  /* 0x000000056d6d7220 */ /* 0x080fe20000410000 */
[----:B-1----:R-:W-:Y:S01]  /*8e10*/  FADD.FTZ R33, R143, R36 ;  /* 0x000000248f217221 */ /* 0x002fe20000010000 */
[----:B------:R-:W-:Y:S01]  /*8e20*/  FADD.FTZ R29, R142, R29 ;  /* 0x0000001d8e1d7221 */ /* 0x000fe20000010000 */
[----:B------:R-:W1:Y:S01]  /*8e30*/  MUFU.EX2 R136, R136 ;  /* 0x0000008800887308 */ /* 0x000e620000000800 */
[-C--:B------:R-:W-:Y:S01]  /*8e40*/  FMUL.FTZ R112, R112, R5.reuse ;  /* 0x0000000570707220 */ /* 0x080fe20000410000 */
[-C--:B------:R-:W-:Y:S01]  /*8e50*/  FMUL.FTZ R113, R113, R5.reuse ;  /* 0x0000000571717220 */ /* 0x080fe20000410000 */
[----:B0-----:R-:W-:Y:S01]  /*8e60*/  FADD.FTZ R29, R20, R29 ;  /* 0x0000001d141d7221 */ /* 0x001fe20000010000 */
[-C--:B------:R-:W-:Y:S01]  /*8e70*/  FMUL.FTZ R116, R116, R5.reuse ;  /* 0x0000000574747220 */ /* 0x080fe20000410000 */
[----:B------:R-:W-:Y:S01]  /*8e80*/  FMUL.FTZ R117, R117, R5 ;  /* 0x0000000575757220 */ /* 0x000fe20000410000 */
[----:B------:R-:W-:Y:S01]  /*8e90*/  F2FP.BF16.F32.PACK_AB R144, R77, R144 ;  /* 0x000000904d90723e */ /* 0x000fe200000010ff */
[----:B------:R-:W-:Y:S01]  /*8ea0*/  FMUL.FTZ R90, R90, R52 ;  /* 0x000000345a5a7220 */ /* 0x000fe20000410000 */
[----:B------:R-:W0:Y:S01]  /*8eb0*/  MUFU.EX2 R137, R137 ;  /* 0x0000008900897308 */ /* 0x000e220000000800 */
[----:B---3--:R-:W-:Y:S01]  /*8ec0*/  FADD.FTZ R36, R18, R33 ;  /* 0x0000002112247221 */ /* 0x008fe20000010000 */
[----:B------:R-:W-:Y:S01]  /*8ed0*/  F2FP.BF16.F32.PACK_AB R146, R14, R146 ;  /* 0x000000920e92723e */ /* 0x000fe200000010ff */
[-C--:B------:R-:W-:Y:S01]  /*8ee0*/  FMUL.FTZ R91, R91, R52.reuse ;  /* 0x000000345b5b7220 */ /* 0x080fe20000410000 */
[----:B------:R-:W-:Y:S01]  /*8ef0*/  F2FP.BF16.F32.PACK_AB R147, R13, R147 ;  /* 0x000000930d93723e */ /* 0x000fe200000010ff */
[----:B------:R-:W-:Y:S01]  /*8f00*/  FMUL.FTZ R94, R94, R52 ;  /* 0x000000345e5e7220 */ /* 0x000fe20000410000 */
[----:B------:R-:W-:Y:S01]  /*8f10*/  F2FP.BF16.F32.PACK_AB R140, R15, R140 ;  /* 0x0000008c0f8c723e */ /* 0x000fe200000010ff */
[-C--:B------:R-:W-:Y:S01]  /*8f20*/  FMUL.FTZ R95, R95, R52.reuse ;  /* 0x000000345f5f7220 */ /* 0x080fe20000410000 */
[----:B------:R-:W2:Y:S01]  /*8f30*/  MUFU.EX2 R21, R21 ;  /* 0x0000001500157308 */ /* 0x000ea20000000800 */
[----:B-1----:R-:W-:Y:S01]  /*8f40*/  FADD.FTZ R40, R136, R29 ;  /* 0x0000001d88287221 */ /* 0x002fe20000010000 */
[----:B------:R-:W-:Y:S01]  /*8f50*/  F2FP.BF16.F32.PACK_AB R141, R17, R141 ;  /* 0x0000008d118d723e */ /* 0x000fe200000010ff */
[----:B------:R-:W-:Y:S01]  /*8f60*/  FMUL.FTZ R98, R98, R52 ;  /* 0x0000003462627220 */ /* 0x000fe20000410000 */
        /* <DEDUP_REMOVED lines=13> */
[C---:B--2---:R-:W-:Y:S01]  /*9040*/  FADD.FTZ R7, R21.reuse, R40 ;  /* 0x0000002815077221 */ /* 0x044fe20000010000 */
[----:B------:R-:W-:Y:S01]  /*9050*/  F2FP.BF16.F32.PACK_AB R136, R21, R136 ;  /* 0x000000881588723e */ /* 0x000fe200000010ff */
[-C--:B------:R-:W-:Y:S01]  /*9060*/  FMUL.FTZ R115, R115, R52.reuse ;  /* 0x0000003473737220 */ /* 0x080fe20000410000 */
[-C--:B------:R-:W-:Y:S01]  /*9070*/  FMUL.FTZ R118, R118, R52.reuse ;  /* 0x0000003476767220 */ /* 0x080fe20000410000 */
[----:B------:R-:W-:Y:S01]  /*9080*/  FMUL.FTZ R119, R119, R52 ;  /* 0x0000003477777220 */ /* 0x000fe20000410000 */
[----:B------:R-:W-:-:S02]  /*9090*/  IMAD.MOV.U32 R5, RZ, RZ, R51 ;  /* 0x000000ffff057224 */ /* 0x000fc400078e0033 */
        /* <DEDUP_REMOVED lines=86> */
[----:B0-----:R-:W-:Y:S01]  /*9600*/  FADD.FTZ R7, R74, R7 ;  /* 0x000000074a077221 */ /* 0x001fe20000010000 */
[C---:B--2---:R-:W-:Y:S01]  /*9610*/  FADD.FTZ R2, R4.reuse, R9 ;  /* 0x0000000904027221 */ /* 0x044fe20000010000 */
[----:B------:R-:W-:Y:S01]  /*9620*/  F2FP.BF16.F32.PACK_AB R122, R4, R50 ;  /* 0x00000032047a723e */ /* 0x000fe200000010ff */
[----:B------:R-:W-:Y:S02]  /*9630*/  IMAD.MOV.U32 R4, RZ, RZ, R10 ;  /* 0x000000ffff047224 */ /* 0x000fe400078e000a */
[C---:B-1----:R-:W-:Y:S01]  /*9640*/  FADD.FTZ R0, R54.reuse, R7 ;  /* 0x0000000736007221 */ /* 0x042fe20000010000 */
[----:B------:R-:W-:Y:S01]  /*9650*/  F2FP.BF16.F32.PACK_AB R123, R54, R74 ;  /* 0x0000004a367b723e */ /* 0x000fe200000010ff */
[----:B------:R-:W-:Y:S06]  /*9660*/  @P2 BRA `(.L_x_2052) ;  /* 0xffffffd800d42947 */ /* 0x000fec000383ffff */
.L_x_2043:
[----:B------:R-:W-:Y:S06]  /*9670*/  BAR.ARV 0x8, 0x200 ;  /* 0x0208000000007b1d */ /* 0x000fec0000002000 */
[----:B------:R-:W-:Y:S05]  /*9680*/  @!P0 BRA `(.L_x_2053) ;  /* 0x0000000000048947 */ /* 0x000fea0003800000 */
[----:B------:R-:W-:Y:S01]  /*9690*/  BPT.TRAP 0x1 ;  /* 0x000000040000795c */ /* 0x000fe20000300000 */
.L_x_2053:
[----:B------:R-:W-:Y:S01]  /*96a0*/  ULEA UR5, UR37, UR38, 0x3 ;  /* 0x0000002625057291 */ /* 0x000fe2000f8e183f */
[----:B------:R-:W-:-:S05]  /*96b0*/  IMAD.U32 R3, RZ, RZ, UR36 ;  /* 0x00000024ff037e24 */ /* 0x000fca000f8e00ff */
[----:B------:R-:W-:-:S04]  /*96c0*/  SHF.L.U32 R3, R3, 0x1f, RZ ;  /* 0x0000001f03037819 */ /* 0x000fc800000006ff */
[----:B------:R0:W1:Y:S01]  /*96d0*/  SYNCS.PHASECHK.TRANS64.TRYWAIT P2, [UR5+0x16850], R3 ;  /* 0x01685003ff0075a7 */ /* 0x0000620008040145 */
[----:B------:R-:W-:Y:S05]  /*96e0*/  @!P0 BRA `(.L_x_2054) ;  /* 0x0000000000048947 */ /* 0x000fea0003800000 */
[----:B------:R-:W-:Y:S01]  /*96f0*/  BPT.TRAP 0x1 ;  /* 0x000000040000795c */ /* 0x000fe20000300000 */
.L_x_2054:
[----:B-1----:R-:W-:Y:S05]  /*9700*/  @P2 BRA `(.L_x_2055) ;  /* 0x0000000000082947 */ /* 0x002fea0003800000 */
[----:B------:R-:W1:Y:S02]  /*9710*/  SYNCS.PHASECHK.TRANS64.TRYWAIT P0, [UR5+0x16850], R3 ;  /* 0x01685003ff0075a7 */ /* 0x000e640008000145 */
[----:B-1----:R-:W-:Y:S05]  /*9720*/  @!P0 BRA `(.L_x_2056) ;  /* 0x0000008c00d08947 */ /* 0x002fea0003800000 */
.L_x_2055:
[----:B------:R-:W-:Y:S01]  /*9730*/  UIADD3 UR38, UR38, 0x400, URZ ;  /* 0x0000040026267890 */ /* 0x000fe2000fffe03f */
[----:B------:R-:W2:Y:S01]  /*9740*/  LDL.LU R13, [R1+0x24] ;  /* 0x00002400010d7983 */ /* 0x000ea20000300800 */
[----:B------:R-:W-:Y:S01]  /*9750*/  WARPGROUP.ARRIVE ;  /* 0x00000000000079c5 */ /* 0x000fe20000000000 */
[----:B------:R-:W-:Y:S01]  /*9760*/  UMOV UR7, 0x40000040 ;  /* 0x4000004000077882 */ /* 0x000fe20000000000 */
[----:B------:R-:W-:Y:S01]  /*9770*/  USHF.R.U32.HI UR38, URZ, 0x4, UR38 ;  /* 0x000000043f267899 */ /* 0x000fe20008011626 */
[----:B01----:R-:W0:Y:S01]  /*9780*/  SHFL.BFLY PT, R3, R2, 0x2, 0x1f ;  /* 0x0c401f0002037f89 */ /* 0x003e2200000e0000 */
[----:B------:R-:W-:Y:S02]  /*9790*/  IMAD.U32 R8, RZ, RZ, UR5 ;  /* 0x00000005ff087e24 */ /* 0x000fe4000f8e00ff */
[----:B------:R-:W-:Y:S01]  /*97a0*/  ULOP3.LUT UR4, UR38, 0x3fff, URZ, 0xc0, !UPT ;  /* 0x00003fff26047892 */ /* 0x000fe2000f8ec03f */
[----:B------:R-:W1:Y:S01]  /*97b0*/  SHFL.BFLY PT, R5, R0, 0x2, 0x1f ;  /* 0x0c401f0000057f89 */ /* 0x000e6200000e0000 */
[----:B------:R-:W-:-:S02]  /*97c0*/  @!P1 VIADD R8, R8, 0x16860 ;  /* 0x0001686008089836 */ /* 0x000fc40000000000 */
[----:B------:R-:W-:Y:S01]  /*97d0*/  ULEA UR4, UR37, UR4, 0xa ;  /* 0x0000000425047291 */ /* 0x000fe2000f8e503f */
[----:B------:R-:W-:Y:S01]  /*97e0*/  IMAD.MOV.U32 R28, RZ, RZ, -0x800000 ;  /* 0xff800000ff1c7424 */ /* 0x000fe200078e00ff */
[----:B------:R-:W-:Y:S01]  /*97f0*/  UIADD3 UR37, UR37, 0x1, URZ ;  /* 0x0000000125257890 */ /* 0x000fe2000fffe03f */
[----:B------:R-:W-:-:S03]  /*9800*/  @!P1 PRMT R8, RZ, 0x654, R8 ;  /* 0x00000654ff089816 */ /* 0x000fc60000000008 */
[----:B------:R-:W-:Y:S01]  /*9810*/  UISETP.NE.AND UP0, UPT, UR37, 0x2, UPT ;  /* 0x000000022500788c */ /* 0x000fe2000bf05270 */
[----:B------:R-:W-:Y:S02]  /*9820*/  UMOV UR6, UR4 ;  /* 0x0000000400067c82 */ /* 0x000fe40008000000 */
[----:B------:R-:W-:Y:S01]  /*9830*/  HGMMA.64x64x16.F32.BF16 R88, R148, gdesc[UR4].tnspB, R88, gsb0 ;  /* 0x40e0000494587df0 */ /* 0x000fe20008001858 */
[----:B------:R-:W-:Y:S01]  /*9840*/  UIADD3 UR6, UR4, 0x80, URZ ;  /* 0x0000008004067890 */ /* 0x000fe2000fffe03f */
[----:B------:R-:W-:Y:S01]  /*9850*/  UMOV UR7, 0x40000040 ;  /* 0x4000004000077882 */ /* 0x000fe20000000000 */
[----:B------:R-:W-:Y:S01]  /*9860*/  USEL UR37, UR37, URZ, UP0 ;  /* 0x0000003f25257287 */ /* 0x000fe20008000000 */
[----:B0-----:R-:W-:Y:S01]  /*9870*/  FADD.FTZ R3, R3, R2 ;  /* 0x0000000203037221 */ /* 0x001fe20000010000 */
[----:B-1----:R-:W-:-:S04]  /*9880*/  FADD.FTZ R5, R5, R0 ;  /* 0x0000000005057221 */ /* 0x002fc80000010000 */
[----:B------:R-:W0:Y:S01]  /*9890*/  SHFL.BFLY PT, R4, R3, 0x1, 0x1f ;  /* 0x0c201f0003047f89 */ /* 0x000e2200000e0000 */
[----:B------:R-:W-:-:S03]  /*98a0*/  IMAD.MOV.U32 R0, RZ, RZ, -0x800000 ;  /* 0xff800000ff007424 */ /* 0x000fc600078e00ff */
[----:B------:R-:W1:Y:S01]  /*98b0*/  SHFL.BFLY PT, R6, R5, 0x1, 0x1f ;  /* 0x0c201f0005067f89 */ /* 0x000e6200000e0000 */
[----:B0-----:R-:W-:Y:S01]  /*98c0*/  FADD.FTZ R9, R3, R4 ;  /* 0x0000000403097221 */ /* 0x001fe20000010000 */
[----:B-1----:R-:W-:-:S04]  /*98d0*/  FADD.FTZ R11, R5, R6 ;  /* 0x00000006050b7221 */ /* 0x002fc80000010000 */
[----:B------:R-:W-:Y:S02]  /*98e0*/  FSETP.NE.FTZ.AND P0, PT, R9, RZ, PT ;  /* 0x000000ff0900720b */ /* 0x000fe40003f15000 */
[----:B------:R-:W-:Y:S02]  /*98f0*/  CS2R R4, SRZ ;  /* 0x0000000000047805 */ /* 0x000fe4000001ff00 */
[----:B------:R-:W-:-:S09]  /*9900*/  FSETP.NE.FTZ.AND P2, PT, R11, RZ, PT ;  /* 0x000000ff0b00720b */ /* 0x000fd20003f55000 */
[----:B------:R-:W0:Y:S01]  /*9910*/  @P0 MUFU.LG2 R6, R9 ;  /* 0x0000000900060308 */ /* 0x000e220000000c00 */
[----:B------:R-:W-:-:S03]  /*9920*/  @P0 FMUL.FTZ R2, R41, 0.69314718246459960938 ;  /* 0x3f31721829020820 */ /* 0x000fc60000410000 */
[----:B------:R-:W-:-:S04]  /*9930*/  @P2 FMUL.FTZ R12, R41, 0.69314718246459960938 ;  /* 0x3f317218290c2820 */ /* 0x000fc80000410000 */
        /* <DEDUP_REMOVED lines=10> */
[----:B------:R-:W-:Y:S01]  /*99e0*/  UIADD3 UR6, UR4, 0x100, URZ ;  /* 0x0000010004067890 */ /* 0x000fe2000fffe03f */
[----:B------:R-:W-:Y:S01]  /*99f0*/  @P2 FFMA.FTZ R0, R12, R10, R7 ;  /* 0x0000000a0c002223 */ /* 0x000fe20000010007 */
        /* <DEDUP_REMOVED lines=11> */
[----:B--2---:R-:W-:-:S05]  /*9ab0*/  VIADD R13, R13, 0x1 ;  /* 0x000000010d0d7836 */ /* 0x004fca0000000000 */
[----:B------:R1:W-:Y:S01]  /*9ac0*/  STL [R1+0x24], R13 ;  /* 0x0000240d01007387 */ /* 0x0003e20000100800 */
        /* <DEDUP_REMOVED lines=55> */
.L_x_2026:
[----:B------:R-:W0:Y:S01]  /*9e40*/  S2R R4, SR_CgaCtaId ;  /* 0x0000000000047919 */ /* 0x000e220000008800 */
[----:B------:R-:W-:Y:S01]  /*9e50*/  MOV R17, 0x400 ;  /* 0x0000040000117802 */ /* 0x000fe20000000f00 */
[----:B------:R-:W-:Y:S01]  /*9e60*/  BSSY B0, `(.L_x_2057) ;  /* 0x000022c000007945 */ /* 0x000fe20003800000 */
[----:B------:R-:W-:Y:S02]  /*9e70*/  BAR.SYNC.DEFER_BLOCKING 0x5, 0x200 ;  /* 0x0148000000007b1d */ /* 0x000fe40000010000 */
[----:B0-----:R-:W-:-:S05]  /*9e80*/  LEA R17, R4, R17, 0x18 ;  /* 0x0000001104117211 */ /* 0x001fca00078ec0ff */
[----:B------:R0:W1:Y:S01]  /*9e90*/  LDS.128 R4, [R17+0x168d0] ;  /* 0x0168d00011047984 */ /* 0x0000620000000c00 */
[----:B------:R-:W-:Y:S06]  /*9ea0*/  BAR.ARV 0x4, 0x200 ;  /* 0x0108000000007b1d */ /* 0x000fec0000002000 */
[----:B------:R-:W-:Y:S05]  /*9eb0*/  @P0 BRA `(.L_x_2058) ;  /* 0x0000001800240947 */ /* 0x000fea0003800000 */
[----:B------:R-:W2:Y:S01]  /*9ec0*/  LDL R8, [R1+0x48] ;  /* 0x0000480001087983 */ /* 0x000ea20000100800 */
[----:B------:R-:W3:Y:S01]  /*9ed0*/  LDC.64 R32, c[0x0][0xc00] ;  /* 0x00030000ff207b82 */ /* 0x000ee20000000a00 */
[----:B-1----:R-:W1:Y:S01]  /*9ee0*/  S2R R4, SR_SWINHI ;  /* 0x0000000000047919 */ /* 0x002e620000002f00 */
[----:B------:R-:W-:Y:S02]  /*9ef0*/  F2FP.BF16.F32.PACK_AB R24, R3, R2 ;  /* 0x000000020318723e */ /* 0x000fe400000010ff */
[----:B------:R-:W-:Y:S01]  /*9f00*/  F2FP.BF16.F32.PACK_AB R25, R91, R90 ;  /* 0x0000005a5b19723e */ /* 0x000fe200000010ff */
[----:B------:R-:W4:Y:S01]  /*9f10*/  LDL.LU R38, [R1] ;  /* 0x0000000001267983 */ /* 0x000f220000300800 */
[----:B------:R-:W-:Y:S02]  /*9f20*/  F2FP.BF16.F32.PACK_AB R26, R93, R92 ;  /* 0x0000005c5d1a723e */ /* 0x000fe400000010ff */
[----:B------:R-:W-:Y:S01]  /*9f30*/  F2FP.BF16.F32.PACK_AB R27, R95, R94 ;  /* 0x0000005e5f1b723e */ /* 0x000fe200000010ff */
[----:B------:R-:W-:Y:S01]  /*9f40*/  IMAD.SHL.U32 R35, R153, 0x4, RZ ;  /* 0x0000000499237824 */ /* 0x000fe200078e00ff */
[----:B------:R-:W4:Y:S01]  /*9f50*/  LDL R40, [R1+0x1c] ;  /* 0x00001c0001287983 */ /* 0x000f220000100800 */
[----:B------:R-:W-:Y:S01]  /*9f60*/  ULDC.64 UR4, c[0x0][0xc08] ;  /* 0x0003020000047ab9 */ /* 0x000fe20000000a00 */
[----:B------:R-:W-:-:S02]  /*9f70*/  MOV R20, R17 ;  /* 0x0000001100147202 */ /* 0x000fc40000000f00 */
[----:B-1----:R-:W-:Y:S01]  /*9f80*/  MOV R21, R4 ;  /* 0x0000000400157202 */ /* 0x002fe20000000f00 */
[----:B------:R-:W-:Y:S02]  /*9f90*/  BAR.SYNC.DEFER_BLOCKING 0x1, 0x180 ;  /* 0x0046000000007b1d */ /* 0x000fe40000010000 */
[----:B--2---:R-:W-:-:S03]  /*9fa0*/  IMAD.WIDE R8, R8, 0x2, R20 ;  /* 0x0000000208087825 */ /* 0x004fc600078e0214 */
[----:B------:R-:W-:-:S04]  /*9fb0*/  LOP3.LUT R11, R8, 0x380, RZ, 0xc0, !PT ;  /* 0x00000380080b7812 */ /* 0x000fc800078ec0ff */
[----:B------:R-:W-:Y:S02]  /*9fc0*/  SHF.R.U64 R11, R11, 0x3, RZ ;  /* 0x000000030b0b7819 */ /* 0x000fe400000012ff */
[C---:B------:R-:W-:Y:S02]  /*9fd0*/  IADD3 R10, P0, R8.reuse, 0x60, RZ ;  /* 0x00000060080a7810 */ /* 0x040fe40007f1e0ff */
[C---:B------:R-:W-:Y:S02]  /*9fe0*/  IADD3 R31, P1, R8.reuse, 0x40, RZ ;  /* 0x00000040081f7810 */ /* 0x040fe40007f3e0ff */
[----:B------:R-:W-:Y:S02]  /*9ff0*/  IADD3 R29, P2, R8, 0x20, RZ ;  /* 0x00000020081d7810 */ /* 0x000fe40007f5e0ff */
[----:B------:R-:W-:Y:S01]  /*a000*/  LOP3.LUT R8, R11, R8, RZ, 0x3c, !PT ;  /* 0x000000080b087212 */ /* 0x000fe200078e3cff */
[--C-:B------:R-:W-:Y:S02]  /*a010*/  IMAD.X R11, RZ, RZ, R9.reuse, P0 ;  /* 0x000000ffff0b7224 */ /* 0x100fe400000e0609 */
[--C-:B------:R-:W-:Y:S01]  /*a020*/  IMAD.X R13, RZ, RZ, R9.reuse, P1 ;  /* 0x000000ffff0d7224 */ /* 0x100fe200008e0609 */
[----:B------:R-:W-:Y:S01]  /*a030*/  MOV R23, R8 ;  /* 0x0000000800177202 */ /* 0x000fe20000000f00 */
[----:B------:R-:W-:Y:S01]  /*a040*/  IMAD.X R15, RZ, RZ, R9, P2 ;  /* 0x000000ffff0f7224 */ /* 0x000fe200010e0609 */
[----:B------:R-:W-:-:S02]  /*a050*/  LOP3.LUT R9, R10, 0x380, RZ, 0xc0, !PT ;  /* 0x000003800a097812 */ /* 0x000fc400078ec0ff */
[----:B------:R-:W-:Y:S02]  /*a060*/  LOP3.LUT R8, R31, 0x380, RZ, 0xc0, !PT ;  /* 0x000003801f087812 */ /* 0x000fe400078ec0ff */
[----:B------:R-:W-:Y:S02]  /*a070*/  LOP3.LUT R4, R29, 0x380, RZ, 0xc0, !PT ;  /* 0x000003801d047812 */ /* 0x000fe400078ec0ff */
[----:B------:R-:W-:Y:S02]  /*a080*/  SHF.R.U64 R9, R9, 0x3, RZ ;  /* 0x0000000309097819 */ /* 0x000fe400000012ff */
[----:B------:R-:W-:Y:S02]  /*a090*/  SHF.R.U64 R8, R8, 0x3, RZ ;  /* 0x0000000308087819 */ /* 0x000fe400000012ff */
[----:B------:R-:W-:Y:S02]  /*a0a0*/  SHF.R.U64 R4, R4, 0x3, RZ ;  /* 0x0000000304047819 */ /* 0x000fe400000012ff */
[----:B------:R-:W-:-:S02]  /*a0b0*/  LOP3.LUT R10, R9, R10, RZ, 0x3c, !PT ;  /* 0x0000000a090a7212 */ /* 0x000fc400078e3cff */
[----:B------:R-:W-:Y:S02]  /*a0c0*/  LOP3.LUT R12, R8, R31, RZ, 0x3c, !PT ;  /* 0x0000001f080c7212 */ /* 0x000fe400078e3cff */
[----:B------:R-:W-:Y:S02]  /*a0d0*/  LOP3.LUT R14, R4, R29, RZ, 0x3c, !PT ;  /* 0x0000001d040e7212 */ /* 0x000fe400078e3cff */
[----:B------:R-:W-:Y:S01]  /*a0e0*/  MOV R4, R10 ;  /* 0x0000000a00047202 */ /* 0x000fe20000000f00 */
[----:B------:R1:W-:Y:S01]  /*a0f0*/  STSM.16.M88.4 [R23], R24 ;  /* 0x0000001817007844 */ /* 0x0003e20000000200 */
[----:B------:R-:W-:Y:S02]  /*a100*/  MOV R18, R12 ;  /* 0x0000000c00127202 */ /* 0x000fe40000000f00 */
        /* <DEDUP_REMOVED lines=8> */
[----:B------:R-:W-:Y:S02]  /*a190*/  F2FP.BF16.F32.PACK_AB R15, R111, R110 ;  /* 0x0000006e6f0f723e */ /* 0x000fe400000010ff */
[----:B-1----:R-:W-:Y:S02]  /*a1a0*/  F2FP.BF16.F32.PACK_AB R24, R113, R112 ;  /* 0x000000707118723e */ /* 0x002fe400000010ff */
[----:B------:R-:W-:Y:S02]  /*a1b0*/  F2FP.BF16.F32.PACK_AB R25, R115, R114 ;  /* 0x000000727319723e */ /* 0x000fe400000010ff */
[----:B------:R-:W-:Y:S02]  /*a1c0*/  F2FP.BF16.F32.PACK_AB R26, R117, R116 ;  /* 0x00000074751a723e */ /* 0x000fe400000010ff */
[----:B------:R-:W-:Y:S01]  /*a1d0*/  F2FP.BF16.F32.PACK_AB R27, R119, R118 ;  /* 0x00000076771b723e */ /* 0x000fe200000010ff */
[----:B------:R1:W-:Y:S04]  /*a1e0*/  STSM.16.M88.4 [R29], R8 ;  /* 0x000000081d007844 */ /* 0x0003e80000000200 */
[----:B------:R-:W-:Y:S04]  /*a1f0*/  STSM.16.M88.4 [R18], R12 ;  /* 0x0000000c12007844 */ /* 0x000fe80000000200 */
[----:B------:R2:W-:Y:S01]  /*a200*/  STSM.16.M88.4 [R4], R24 ;  /* 0x0000001804007844 */ /* 0x0005e20000000200 */
[----:B---3--:R-:W-:-:S04]  /*a210*/  ISETP.NE.U32.AND P0, PT, R32, RZ, PT ;  /* 0x000000ff2000720c */ /* 0x008fc80003f05070 */
[----:B------:R-:W-:Y:S02]  /*a220*/  ISETP.NE.AND.EX P0, PT, R33, RZ, PT, P0 ;  /* 0x000000ff2100720c */ /* 0x000fe40003f05300 */
[----:B----4-:R-:W-:Y:S01]  /*a230*/  SHF.L.U64.HI R36, R153, 0x2, R38 ;  /* 0x0000000299247819 */ /* 0x010fe20000010226 */
[----:B-1----:R-:W1:Y:S08]  /*a240*/  LDC.64 R8, c[0x0][0xba8] ;  /* 0x0002ea00ff087b82 */ /* 0x002e700000000a00 */
[----:B------:R-:W-:Y:S01]  /*a250*/  BAR.SYNC.DEFER_BLOCKING 0x1, 0x180 ;  /* 0x0046000000007b1d */ /* 0x000fe20000010000 */
[----:B------:R-:W-:-:S02]  /*a260*/  IADD3 R30, P1, R35, R32, RZ ;  /* 0x00000020231e7210 */ /* 0x000fc40007f3e0ff */
[----:B------:R-:W-:-:S03]  /*a270*/  MOV R23, RZ ;  /* 0x000000ff00177202 */ /* 0x000fc60000000f00 */
[----:B------:R-:W-:Y:S02]  /*a280*/  IMAD.X R31, R36, 0x1, R33, P1 ;  /* 0x00000001241f7824 */ /* 0x000fe400008e0621 */
[----:B--2---:R-:W2:Y:S08]  /*a290*/  LDC R4, c[0x0][0xad4] ;  /* 0x0002b500ff047b82 */ /* 0x004eb00000000800 */
[----:B------:R-:W3:Y:S01]  /*a2a0*/  LDC R18, c[0x0][0xbe8] ;  /* 0x0002fa00ff127b82 */ /* 0x000ee20000000800 */
[----:B------:R-:W4:Y:S01]  /*a2b0*/  @P0 LDG.E R23, desc[UR40][R30.64] ;  /* 0x000000281e170981 */ /* 0x000f22000c1e1900 */
[----:B------:R-:W-:-:S04]  /*a2c0*/  ISETP.NE.U32.AND P1, PT, RZ, UR4, PT ;  /* 0x00000004ff007c0c */ /* 0x000fc8000bf25070 */
[----:B------:R-:W-:Y:S01]  /*a2d0*/  ISETP.NE.AND.EX P1, PT, RZ, UR5, PT, P1 ;  /* 0x00000005ff007c0c */ /* 0x000fe2000bf25310 */
[----:B------:R-:W-:-:S12]  /*a2e0*/  IMAD.MOV.U32 R26, RZ, RZ, 0x9b8 ;  /* 0x000009b8ff1a7424 */ /* 0x000fd800078e00ff */
[----:B------:R-:W-:-:S04]  /*a2f0*/  @P1 IADD3 R34, P2, R35, UR4, RZ ;  /* 0x0000000423221c10 */ /* 0x000fc8000ff5e0ff */
[----:B------:R-:W-:Y:S02]  /*a300*/  @P1 IADD3.X R35, R36, UR5, RZ, P2, !PT ;  /* 0x0000000524231c10 */ /* 0x000fe400097fe4ff */
[----:B------:R-:W-:-:S04]  /*a310*/  ISETP.NE.AND P2, PT, R155, RZ, PT ;  /* 0x000000ff9b00720c */ /* 0x000fc80003f45270 */
[----:B--2---:R-:W-:-:S04]  /*a320*/  SEL R4, R155, R4, P2 ;  /* 0x000000049b047207 */ /* 0x004fc80001000000 */
[----:B------:R-:W-:Y:S02]  /*a330*/  ISETP.GT.AND P3, PT, R4, 0x1, PT ;  /* 0x000000010400780c */ /* 0x000fe40003f64270 */
[----:B---3--:R-:W-:Y:S02]  /*a340*/  ISETP.NE.AND P4, PT, R18, 0x1, PT ;  /* 0x000000011200780c */ /* 0x008fe40003f85270 */
[----:B------:R-:W-:-:S04]  /*a350*/  SEL R26, R26, 0x978, P3 ;  /* 0x000009781a1a7807 */ /* 0x000fc80001800000 */
[----:B------:R-:W2:Y:S01]  /*a360*/  LDC.64 R14, c[0x0][R26+0x220] ;  /* 0x000088001a0e7b82 */ /* 0x000ea20000000a00 */
[----:B------:R-:W-:-:S07]  /*a370*/  ISETP.NE.U32.AND P2, PT, R32, RZ, PT ;  /* 0x000000ff2000720c */ /* 0x000fce0003f45070 */
[----:B------:R-:W3:Y:S01]  /*a380*/  LDC.64 R12, c[0x0][R26+0x218] ;  /* 0x000086001a0c7b82 */ /* 0x000ee20000000a00 */
[----:B------:R-:W-:-:S07]  /*a390*/  ISETP.NE.AND.EX P2, PT, R33, RZ, PT, P2 ;  /* 0x000000ff2100720c */ /* 0x000fce0003f45320 */
[----:B------:R-:W0:Y:S01]  /*a3a0*/  @P4 LDC R32, c[0x0][0xbec] ;  /* 0x0002fb00ff204b82 */ /* 0x000e220000000800 */
[----:B------:R-:W-:Y:S01]  /*a3b0*/  ULDC UR4, c[0x0][0xa88] ;  /* 0x0002a20000047ab9 */ /* 0x000fe20000000800 */
[----:B------:R-:W-:-:S06]  /*a3c0*/  SEL R153, R153, RZ, !P2 ;  /* 0x000000ff99997207 */ /* 0x000fcc0005000000 */
[----:B------:R-:W0:Y:S01]  /*a3d0*/  @P4 LDC R37, c[0x0][0xbf0] ;  /* 0x0002fc00ff254b82 */ /* 0x000e220000000800 */
[----:B------:R-:W-:Y:S01]  /*a3e0*/  IMAD.U32 R29, RZ, RZ, UR4 ;  /* 0x00000004ff1d7e24 */ /* 0x000fe2000f8e00ff */
[----:B------:R-:W-:-:S06]  /*a3f0*/  SEL R25, R38, RZ, !P2 ;  /* 0x000000ff26197207 */ /* 0x000fcc0005000000 */
[----:B------:R-:W0:Y:S01]  /*a400*/  LDC.64 R10, c[0x0][R26+0x228] ;  /* 0x00008a001a0a7b82 */ /* 0x000e220000000a00 */
[----:B--2---:R-:W-:Y:S01]  /*a410*/  IMAD R4, R15, R153, RZ ;  /* 0x000000990f047224 */ /* 0x004fe200078e02ff */
[----:B------:R2:W5:Y:S01]  /*a420*/  @P1 LDG.E R29, desc[UR40][R34.64] ;  /* 0x00000028221d1981 */ /* 0x000562000c1e1900 */
[----:B---3--:R-:W-:Y:S02]  /*a430*/  IMAD R33, R13, R154, RZ ;  /* 0x0000009a0d217224 */ /* 0x008fe400078e02ff */
[----:B------:R-:W-:-:S03]  /*a440*/  IMAD.IADD R39, R152, 0x1, R16 ;  /* 0x0000000198277824 */ /* 0x000fc600078e0210 */
[----:B-1----:R-:W1:Y:S01]  /*a450*/  @!P3 LDC R8, c[0x0][0xb50] ;  /* 0x0002d400ff08bb82 */ /* 0x002e620000000800 */
[----:B--2---:R-:W-:Y:S02]  /*a460*/  IMAD R35, R14, R25, R4 ;  /* 0x000000190e237224 */ /* 0x004fe400078e0204 */
[----:B------:R-:W-:-:S05]  /*a470*/  IMAD.WIDE.U32 R24, R12, R154, RZ ;  /* 0x0000009a0c187225 */ /* 0x000fca00078e00ff */
[----:B------:R-:W2:Y:S01]  /*a480*/  LDC.64 R12, c[0x0][R26+0x210] ;  /* 0x000084001a0c7b82 */ /* 0x000ea20000000a00 */
[----:B------:R-:W-:Y:S01]  /*a490*/  IMAD.WIDE.U32 R14, R14, R153, RZ ;  /* 0x000000990e0e7225 */ /* 0x000fe200078e00ff */
[----:B------:R-:W-:-:S03]  /*a4a0*/  SEL R27, R40, RZ, P3 ;  /* 0x000000ff281b7207 */ /* 0x000fc60001800000 */
[----:B0-----:R-:W-:-:S03]  /*a4b0*/  @P4 IMAD.HI.U32 R4, R39, R32, RZ ;  /* 0x0000002027044227 */ /* 0x001fc600078e00ff */
[----:B------:R-:W0:Y:S01]  /*a4c0*/  @!P3 LDC R9, c[0x0][0xb54] ;  /* 0x0002d500ff09bb82 */ /* 0x000e220000000800 */
[----:B------:R-:W-:Y:S02]  /*a4d0*/  IMAD.IADD R35, R15, 0x1, R35 ;  /* 0x000000010f237824 */ /* 0x000fe400078e0223 */
[----:B------:R-:W-:Y:S01]  /*a4e0*/  IMAD.MOV.U32 R15, RZ, RZ, R39 ;  /* 0x000000ffff0f7224 */ /* 0x000fe200078e0027 */
[----:B------:R-:W-:Y:S01]  /*a4f0*/  @P4 SHF.R.U32.HI R15, RZ, R37, R4 ;  /* 0x00000025ff0f4219 */ /* 0x000fe20000011604 */
[----:B------:R-:W-:Y:S02]  /*a500*/  IMAD.IADD R25, R25, 0x1, R33 ;  /* 0x0000000119197824 */ /* 0x000fe400078e0221 */
[-C--:B------:R-:W-:Y:S02]  /*a510*/  IMAD R33, R11, R27.reuse, RZ ;  /* 0x0000001b0b217224 */ /* 0x080fe400078e02ff */
[----:B------:R-:W-:Y:S01]  /*a520*/  IMAD.WIDE.U32 R10, R10, R27, RZ ;  /* 0x0000001b0a0a7225 */ /* 0x000fe200078e00ff */
[----:B------:R-:W-:-:S03]  /*a530*/  SHF.R.S32.HI R4, RZ, 0x1f, R15 ;  /* 0x0000001fff047819 */ /* 0x000fc6000001140f */
[----:B------:R-:W-:Y:S02]  /*a540*/  IMAD.MOV R27, RZ, RZ, -R15 ;  /* 0x000000ffff1b7224 */ /* 0x000fe400078e0a0f */
[----:B------:R-:W-:Y:S01]  /*a550*/  IMAD.IADD R33, R11, 0x1, R33 ;  /* 0x000000010b217824 */ /* 0x000fe200078e0221 */
[--C-:B----4-:R-:W-:Y:S02]  /*a560*/  IADD3 R14, P2, P5, R14, R24, R23.reuse ;  /* 0x000000180e0e7210 */ /* 0x110fe40007d5e017 */
[----:B------:R-:W-:-:S04]  /*a570*/  SHF.R.S32.HI R32, RZ, 0x1f, R23 ;  /* 0x0000001fff207819 */ /* 0x000fc80000011417 */
[----:B------:R-:W-:Y:S02]  /*a580*/  IADD3.X R25, R35, R25, R32, P2, P5 ;  /* 0x0000001923197210 */ /* 0x000fe400017ea420 */
[----:B------:R-:W-:Y:S01]  /*a590*/  IADD3 R10, P2, P5, R15, R14, R10 ;  /* 0x0000000e0f0a7210 */ /* 0x000fe20007d5e00a */
[----:B------:R-:W-:-:S03]  /*a5a0*/  IMAD R15, R18, R27, R39 ;  /* 0x0000001b120f7224 */ /* 0x000fc600078e0227 */
[----:B------:R-:W-:Y:S01]  /*a5b0*/  IADD3.X R11, R4, R25, R33, P2, P5 ;  /* 0x00000019040b7210 */ /* 0x000fe200017ea421 */
[----:B--2---:R-:W-:Y:S01]  /*a5c0*/  IMAD R4, R13, R15, RZ ;  /* 0x0000000f0d047224 */ /* 0x004fe200078e02ff */
[----:B------:R-:W-:-:S05]  /*a5d0*/  SHF.R.S32.HI R25, RZ, 0x1f, R15 ;  /* 0x0000001fff197819 */ /* 0x000fca000001140f */
[C---:B------:R-:W-:Y:S02]  /*a5e0*/  IMAD R25, R12.reuse, R25, R4 ;  /* 0x000000190c197224 */ /* 0x040fe400078e0204 */
[----:B------:R-:W-:-:S04]  /*a5f0*/  IMAD.WIDE.U32 R12, R12, R15, R10 ;  /* 0x0000000f0c0c7225 */ /* 0x000fc800078e000a */
[----:B------:R-:W-:Y:S01]  /*a600*/  IMAD.IADD R4, R13, 0x1, R25 ;  /* 0x000000010d047824 */ /* 0x000fe200078e0219 */
[----:B-1----:R-:W-:-:S04]  /*a610*/  LEA R13, P2, R12, R8, 0x2 ;  /* 0x000000080c0d7211 */ /* 0x002fc800078410ff */
[----:B0-----:R-:W-:Y:S01]  /*a620*/  LEA.HI.X R12, R12, R9, R4, 0x2, P2 ;  /* 0x000000090c0c7211 */ /* 0x001fe200010f1404 */
[----:B------:R-:W-:Y:S08]  /*a630*/  @P1 BRA `(.L_x_2059) ;  /* 0x0000000000101947 */ /* 0x000ff00003800000 */
[----:B------:R-:W-:Y:S05]  /*a640*/  @!P0 BRA `(.L_x_2059) ;  /* 0x00000000000c8947 */ /* 0x000fea0003800000 */
[----:B------:R-:W2:Y:S04]  /*a650*/  LDG.E R4, desc[UR40][R30.64] ;  /* 0x000000281e047981 */ /* 0x000ea8000c1e1900 */
[----:B-----5:R-:W2:Y:S02]  /*a660*/  LDG.E R29, desc[UR40][R30.64+0x4] ;  /* 0x000004281e1d7981 */ /* 0x020ea4000c1e1900 */
[----:B--2---:R-:W-:-:S07]  /*a670*/  IMAD.IADD R29, R29, 0x1, -R4 ;  /* 0x000000011d1d7824 */ /* 0x004fce00078e0a04 */
.L_x_2059:
        /* <DEDUP_REMOVED lines=9> */
[----:B------:R-:W-:-:S05]  /*a710*/  LOP3.LUT R14, R14, 0xffffff80, RZ, 0xc0, !PT ;  /* 0xffffff800e0e7812 */ /* 0x000fca00078ec0ff */
[----:B------:R-:W-:-:S05]  /*a720*/  IMAD.IADD R14, R15, 0x1, -R14 ;  /* 0x000000010f0e7824 */ /* 0x000fca00078e0a0e */
[----:B------:R-:W-:Y:S01]  /*a730*/  LOP3.LUT P0, RZ, R14, 0x3, RZ, 0xc0, !PT ;  /* 0x000000030eff7812 */ /* 0x000fe2000780c0ff */
[----:B--2---:R-:W-:Y:S02]  /*a740*/  IMAD.IADD R25, R4, 0x1, R16 ;  /* 0x0000000104197824 */ /* 0x004fe400078e0210 */
[----:B-----5:R-:W-:Y:S02]  /*a750*/  IMAD R4, R29, R18, RZ ;  /* 0x000000121d047224 */ /* 0x020fe400078e02ff */
[----:B------:R-:W-:-:S03]  /*a760*/  VIADD R27, R25, 0x8 ;  /* 0x00000008191b7836 */ /* 0x000fc60000000000 */
[-C--:B------:R-:W-:Y:S02]  /*a770*/  ISETP.GE.OR P1, PT, R25, R4.reuse, P0 ;  /* 0x000000041900720c */ /* 0x080fe40000726670 */
[----:B------:R-:W-:-:S11]  /*a780*/  ISETP.GE.OR P0, PT, R27, R4, P0 ;  /* 0x000000041b00720c */ /* 0x000fd60000706670 */
[----:B0-----:R0:W-:Y:S04]  /*a790*/  @!P1 ST.E desc[UR40][R8.64], R28 ;  /* 0x0000001c08009985 */ /* 0x0011e8000c101928 */
[----:B------:R0:W-:Y:S01]  /*a7a0*/  @!P0 ST.E desc[UR40][R10.64], R0 ;  /* 0x000000000a008985 */ /* 0x0001e2000c101928 */
[----:B------:R-:W-:Y:S05]  /*a7b0*/  @P3 BRA `(.L_x_2060) ;  /* 0x0000000400b83947 */ /* 0x000fea0003800000 */
[----:B------:R-:W1:Y:S01]  /*a7c0*/  S2R R14, SR_TID.X ;  /* 0x00000000000e7919 */ /* 0x000e620000002100 */
[----:B------:R-:W2:Y:S01]  /*a7d0*/  @P4 LDC R33, c[0x0][0xbec] ;  /* 0x0002fb00ff214b82 */ /* 0x000ea20000000800 */
[----:B------:R-:W-:-:S07]  /*a7e0*/  ULDC.64 UR4, c[0x0][0xaa0] ;  /* 0x0002a80000047ab9 */ /* 0x000fce0000000a00 */
[----:B------:R-:W3:Y:S01]  /*a7f0*/  @P4 LDC R35, c[0x0][0xbf0] ;  /* 0x0002fc00ff234b82 */ /* 0x000ee20000000800 */
[----:B-1----:R-:W-:-:S05]  /*a800*/  VIADD R14, R14, 0xffffff80 ;  /* 0xffffff800e0e7836 */ /* 0x002fca0000000000 */
[----:B------:R-:W-:-:S04]  /*a810*/  SHF.R.S32.HI R34, RZ, 0x1f, R14 ;  /* 0x0000001fff227819 */ /* 0x000fc8000001140e */
[----:B------:R-:W-:-:S04]  /*a820*/  LEA.HI R34, R34, R14, RZ, 0x3 ;  /* 0x0000000e22227211 */ /* 0x000fc800078f18ff */
[----:B------:R-:W-:-:S04]  /*a830*/  SHF.R.S32.HI R34, RZ, 0x3, R34 ;  /* 0x00000003ff227819 */ /* 0x000fc80000011422 */
[----:B------:R-:W-:-:S05]  /*a840*/  LEA R3, R34, R157, 0x6 ;  /* 0x0000009d22037211 */ /* 0x000fca00078e30ff */
[----:B------:R-:W-:-:S03]  /*a850*/  IMAD.WIDE R20, R3, 0x2, R20 ;  /* 0x0000000203147825 */ /* 0x000fc600078e0214 */
[C---:B------:R-:W-:Y:S02]  /*a860*/  IADD3 R25, P0, R20.reuse, 0x1800, RZ ;  /* 0x0000180014197810 */ /* 0x040fe40007f1e0ff */
[C---:B------:R-:W-:Y:S02]  /*a870*/  IADD3 R29, P1, R20.reuse, 0x3000, RZ ;  /* 0x00003000141d7810 */ /* 0x040fe40007f3e0ff */
[----:B------:R-:W-:Y:S02]  /*a880*/  LOP3.LUT R13, R20, 0x380, RZ, 0xc0, !PT ;  /* 0x00000380140d7812 */ /* 0x000fe400078ec0ff */
[----:B------:R-:W-:Y:S02]  /*a890*/  LOP3.LUT R24, R25, 0x380, RZ, 0xc0, !PT ;  /* 0x0000038019187812 */ /* 0x000fe400078ec0ff */
[----:B0-----:R-:W-:Y:S02]  /*a8a0*/  LOP3.LUT R28, R29, 0x380, RZ, 0xc0, !PT ;  /* 0x000003801d1c7812 */ /* 0x001fe400078ec0ff */
        /* <DEDUP_REMOVED lines=9> */
[----:B------:R-:W4:Y:S04]  /*a940*/  LD.E.128 R12, desc[UR40][R12.64] ;  /* 0x000000280c0c7980 */ /* 0x000f28000c101d00 */
[----:B------:R-:W4:Y:S04]  /*a950*/  LD.E.128 R24, desc[UR40][R24.64] ;  /* 0x0000002818187980 */ /* 0x000f28000c101d00 */
[----:B------:R-:W4:Y:S01]  /*a960*/  LD.E.128 R28, desc[UR40][R28.64] ;  /* 0x000000281c1c7980 */ /* 0x000f22000c101d00 */
[----:B------:R-:W-:-:S04]  /*a970*/  IADD3 R3, P0, R20, 0x4800, RZ ;  /* 0x0000480014037810 */ /* 0x000fc80007f1e0ff */
[----:B------:R-:W-:Y:S01]  /*a980*/  LOP3.LUT R0, R3, 0x380, RZ, 0xc0, !PT ;  /* 0x0000038003007812 */ /* 0x000fe200078ec0ff */
[----:B------:R-:W-:Y:S02]  /*a990*/  IMAD R32, R32, UR4, RZ ;  /* 0x0000000420207c24 */ /* 0x000fe4000f8e02ff */
[----:B------:R-:W-:Y:S01]  /*a9a0*/  IMAD.X R9, RZ, RZ, R21, P0 ;  /* 0x000000ffff097224 */ /* 0x000fe200000e0615 */
[----:B------:R-:W-:Y:S01]  /*a9b0*/  SHF.R.U64 R0, R0, 0x3, RZ ;  /* 0x0000000300007819 */ /* 0x000fe200000012ff */
[----:B------:R-:W-:-:S03]  /*a9c0*/  IMAD R21, R23, UR5, R32 ;  /* 0x0000000517157c24 */ /* 0x000fc6000f8e0220 */
[----:B------:R-:W-:Y:S01]  /*a9d0*/  LOP3.LUT R8, R0, R3, RZ, 0x3c, !PT ;  /* 0x0000000300087212 */ /* 0x000fe200078e3cff */
[----:B------:R-:W-:Y:S01]  /*a9e0*/  IMAD.WIDE.U32 R2, R23, UR4, RZ ;  /* 0x0000000417027c25 */ /* 0x000fe2000f8e00ff */
[----:B------:R-:W-:-:S03]  /*a9f0*/  ULDC.64 UR4, c[0x0][0xae8] ;  /* 0x0002ba0000047ab9 */ /* 0x000fc60000000a00 */
[----:B------:R-:W-:Y:S01]  /*aa00*/  IMAD.IADD R3, R3, 0x1, R21 ;  /* 0x0000000103037824 */ /* 0x000fe200078e0215 */
[----:B------:R-:W-:Y:S01]  /*aa10*/  SHF.R.S32.HI R20, RZ, 0x1f, R153 ;  /* 0x0000001fff147819 */ /* 0x000fe20000011499 */
[----:B------:R-:W-:Y:S01]  /*aa20*/  IMAD R21, R156, 0x30, R34 ;  /* 0x000000309c157824 */ /* 0x000fe200078e0222 */
[----:B------:R-:W5:Y:S01]  /*aa30*/  LD.E.128 R8, desc[UR40][R8.64] ;  /* 0x0000002808087980 */ /* 0x000f62000c101d00 */
[----:B------:R-:W-:Y:S01]  /*aa40*/  IMAD.WIDE.U32 R2, R154, UR4, R2 ;  /* 0x000000049a027c25 */ /* 0x000fe2000f8e0002 */
[----:B------:R-:W-:Y:S01]  /*aa50*/  SHF.R.S32.HI R37, RZ, 0x1f, R157 ;  /* 0x0000001fff257819 */ /* 0x000fe2000001149d */
[----:B------:R-:W-:Y:S01]  /*aa60*/  @!PT LDS RZ, [RZ] ;  /* 0x00000000fffff984 */ /* 0x000fe20000000800 */
[----:B------:R-:W-:Y:S01]  /*aa70*/  @!PT LDS RZ, [RZ] ;  /* 0x00000000fffff984 */ /* 0x000fe20000000800 */
[----:B------:R-:W-:Y:S01]  /*aa80*/  @!PT LDS RZ, [RZ] ;  /* 0x00000000fffff984 */ /* 0x000fe20000000800 */
[----:B------:R-:W-:Y:S01]  /*aa90*/  @!PT LDS RZ, [RZ] ;  /* 0x00000000fffff984 */ /* 0x000fe20000000800 */
[----:B------:R0:W-:Y:S06]  /*aaa0*/  MEMBAR.ALL.CTA ;  /* 0x0000000000007992 */ /* 0x0001ec0000008000 */
[----:B0-----:R-:W0:Y:S01]  /*aab0*/  FENCE.VIEW.ASYNC.S ;  /* 0x00000000000073c6 */ /* 0x001e220000000000 */
[----:B------:R-:W-:-:S02]  /*aac0*/  IMAD.IADD R32, R16, 0x1, R21 ;  /* 0x0000000110207824 */ /* 0x000fc400078e0215 */
[----:B------:R-:W-:Y:S01]  /*aad0*/  IMAD R3, R154, UR5, R3 ;  /* 0x000000059a037c24 */ /* 0x000fe2000f8e0203 */
[----:B------:R-:W-:Y:S01]  /*aae0*/  ULDC.64 UR4, c[0x0][0xaf0] ;  /* 0x0002bc0000047ab9 */ /* 0x000fe20000000a00 */
[----:B--2---:R-:W-:-:S04]  /*aaf0*/  @P4 IMAD.HI.U32 R0, R32, R33, RZ ;  /* 0x0000002120004227 */ /* 0x004fc800078e00ff */
[----:B------:R-:W-:Y:S01]  /*ab00*/  IMAD.MOV.U32 R21, RZ, RZ, R32 ;  /* 0x000000ffff157224 */ /* 0x000fe200078e0020 */
[----:B---3--:R-:W-:Y:S01]  /*ab10*/  @P4 SHF.R.U32.HI R21, RZ, R35, R0 ;  /* 0x00000023ff154219 */ /* 0x008fe20000011600 */
[----:B------:R-:W-:Y:S02]  /*ab20*/  IMAD R20, R20, UR4, RZ ;  /* 0x0000000414147c24 */ /* 0x000fe4000f8e02ff */
[----:B------:R-:W-:Y:S01]  /*ab30*/  IMAD.WIDE.U32 R2, R153, UR4, R2 ;  /* 0x0000000499027c25 */ /* 0x000fe2000f8e0002 */
[----:B------:R-:W-:-:S03]  /*ab40*/  SHF.R.S32.HI R0, RZ, 0x1f, R21 ;  /* 0x0000001fff007819 */ /* 0x000fc60000011415 */
[----:B------:R-:W-:Y:S01]  /*ab50*/  IMAD R23, R153, UR5, R20 ;  /* 0x0000000599177c24 */ /* 0x000fe2000f8e0214 */
[----:B------:R-:W-:Y:S01]  /*ab60*/  ULDC.64 UR4, c[0x0][0xae0] ;  /* 0x0002b80000047ab9 */ /* 0x000fe20000000a00 */
[----:B------:R-:W-:Y:S02]  /*ab70*/  IMAD.MOV R33, RZ, RZ, -R21 ;  /* 0x000000ffff217224 */ /* 0x000fe400078e0a15 */
[----:B------:R-:W-:Y:S02]  /*ab80*/  IMAD.IADD R3, R3, 0x1, R23 ;  /* 0x0000000103037824 */ /* 0x000fe400078e0217 */
[----:B------:R-:W-:Y:S02]  /*ab90*/  IMAD R0, R0, UR4, RZ ;  /* 0x0000000400007c24 */ /* 0x000fe4000f8e02ff */
[----:B------:R-:W-:Y:S02]  /*aba0*/  IMAD R23, R18, R33, R32 ;  /* 0x0000002112177224 */ /* 0x000fe400078e0220 */
[----:B------:R-:W-:-:S02]  /*abb0*/  IMAD R33, R21, UR5, R0 ;  /* 0x0000000515217c24 */ /* 0x000fc4000f8e0200 */
[----:B------:R-:W-:Y:S01]  /*abc0*/  IMAD.WIDE.U32 R2, R21, UR4, R2 ;  /* 0x0000000415027c25 */ /* 0x000fe2000f8e0002 */
[----:B------:R-:W-:Y:S01]  /*abd0*/  SHF.R.S32.HI R0, RZ, 0x1f, R23 ;  /* 0x0000001fff007819 */ /* 0x000fe20000011417 */
[----:B------:R-:W-:Y:S02]  /*abe0*/  ULDC.64 UR4, c[0x0][0xad8] ;  /* 0x0002b60000047ab9 */ /* 0x000fe40000000a00 */
[----:B------:R-:W-:Y:S02]  /*abf0*/  IMAD.IADD R3, R3, 0x1, R33 ;  /* 0x0000000103037824 */ /* 0x000fe400078e0221 */
[----:B------:R-:W-:Y:S02]  /*ac00*/  IMAD R0, R0, UR4, RZ ;  /* 0x0000000400007c24 */ /* 0x000fe4000f8e02ff */
[----:B------:R-:W-:-:S04]  /*ac10*/  IMAD.WIDE.U32 R2, R23, UR4, R2 ;  /* 0x0000000417027c25 */ /* 0x000fc8000f8e0002 */
[----:B------:R-:W-:Y:S01]  /*ac20*/  IMAD R21, R23, UR5, R0 ;  /* 0x0000000517157c24 */ /* 0x000fe2000f8e0200 */
[----:B------:R-:W-:Y:S01]  /*ac30*/  ULDC.64 UR4, c[0x0][0xa80] ;  /* 0x0002a00000047ab9 */ /* 0x000fe20000000a00 */
[----:B------:R-:W-:Y:S01]  /*ac40*/  IMAD.IADD R23, R34, 0x1, R16 ;  /* 0x0000000122177824 */ /* 0x000fe200078e0210 */
[C---:B------:R-:W-:Y:S01]  /*ac50*/  LEA R0, P0, R2.reuse, UR4, 0x1 ;  /* 0x0000000402007c11 */ /* 0x040fe2000f8008ff */
[----:B------:R-:W-:Y:S01]  /*ac60*/  IMAD.IADD R3, R3, 0x1, R21 ;  /* 0x0000000103037824 */ /* 0x000fe200078e0215 */
[----:B------:R-:W-:Y:S01]  /*ac70*/  ULDC UR4, c[0x0][0xac8] ;  /* 0x0002b20000047ab9 */ /* 0x000fe20000000800 */
[C---:B------:R-:W-:Y:S02]  /*ac80*/  VIADD R21, R23.reuse, 0x60 ;  /* 0x0000006017157836 */ /* 0x040fe40000000000 */
[----:B0-----:R-:W0:Y:S01]  /*ac90*/  SHFL.IDX PT, R20, R0, 0x1, 0x181f ;  /* 0x00381f0000147f89 */ /* 0x001e2200000e0000 */
[----:B------:R-:W-:Y:S01]  /*aca0*/  LEA.HI.X R18, R2, UR5, R3, 0x1, P0 ;  /* 0x0000000502127c11 */ /* 0x000fe200080f0c03 */
[----:B------:R-:W-:Y:S01]  /*acb0*/  VIADD R3, R23, 0x30 ;  /* 0x0000003017037836 */ /* 0x000fe20000000000 */
[----:B------:R-:W-:Y:S01]  /*acc0*/  ISETP.GE.AND P0, PT, R157, UR4, PT ;  /* 0x000000049d007c0c */ /* 0x000fe2000bf06270 */
[----:B------:R-:W1:Y:S01]  /*acd0*/  SHFL.IDX PT, R2, R0, RZ, 0x181f ;  /* 0x00181fff00027589 */ /* 0x000e6200000e0000 */
[----:B------:R-:W-:-:S02]  /*ace0*/  VIADD R17, R17, 0x16820 ;  /* 0x0001682011117836 */ /* 0x000fc40000000000 */
[-C--:B------:R-:W-:Y:S01]  /*acf0*/  ISETP.GE.OR P1, PT, R23, R4.reuse, P0 ;  /* 0x000000041700720c */ /* 0x080fe20000726670 */
[----:B------:R-:W2:Y:S01]  /*ad00*/  SHFL.IDX PT, R38, R0, 0x2, 0x181f ;  /* 0x00581f0000267f89 */ /* 0x000ea200000e0000 */
[-C--:B------:R-:W-:Y:S02]  /*ad10*/  ISETP.GE.OR P2, PT, R3, R4.reuse, P0 ;  /* 0x000000040300720c */ /* 0x080fe40000746670 */
[-C--:B------:R-:W-:Y:S01]  /*ad20*/  ISETP.GE.OR P3, PT, R21, R4.reuse, P0 ;  /* 0x000000041500720c */ /* 0x080fe20000766670 */
[----:B------:R-:W3:Y:S01]  /*ad30*/  SHFL.IDX PT, R32, R18, RZ, 0x181f ;  /* 0x00181fff12207589 */ /* 0x000ee200000e0000 */
[----:B------:R-:W-:Y:S02]  /*ad40*/  PRMT R17, RZ, 0x654, R17 ;  /* 0x00000654ff117816 */ /* 0x000fe40000000011 */
[----:B------:R-:W-:Y:S01]  /*ad50*/  IADD3 R23, R23, 0x90, RZ ;  /* 0x0000009017177810 */ /* 0x000fe20007ffe0ff */
[----:B------:R-:W3:Y:S01]  /*ad60*/  SHFL.IDX PT, R34, R18, 0x1, 0x181f ;  /* 0x00381f0012227f89 */ /* 0x000ee200000e0000 */
[----:B------:R3:W-:Y:S02]  /*ad70*/  SYNCS.ARRIVE.TRANS64.RED.A1T0 RZ, [R17+URZ], RZ ;  /* 0x000000ff11ff79a7 */ /* 0x0007e4000810043f */
[----:B------:R-:W-:Y:S01]  /*ad80*/  ISETP.GE.OR P0, PT, R23, R4, P0 ;  /* 0x000000041700720c */ /* 0x000fe20000706670 */
[----:B------:R-:W3:Y:S02]  /*ad90*/  SHFL.IDX PT, R36, R18, 0x2, 0x181f ;  /* 0x00581f0012247f89 */ /* 0x000ee400000e0000 */
[----:B0-----:R-:W-:-:S02]  /*ada0*/  @!P2 LEA R16, P5, R157, R20, 0x1 ;  /* 0x000000149d10a211 */ /* 0x001fc400078a08ff */
[----:B------:R-:W0:Y:S01]  /*adb0*/  SHFL.IDX PT, R0, R0, 0x3, 0x181f ;  /* 0x00781f0000007f89 */ /* 0x000e2200000e0000 */
[----:B-1----:R-:W-:-:S03]  /*adc0*/  @!P1 LEA R2, P4, R157, R2, 0x1 ;  /* 0x000000029d029211 */ /* 0x002fc600078808ff */
[----:B------:R-:W1:Y:S01]  /*add0*/  SHFL.IDX PT, R18, R18, 0x3, 0x181f ;  /* 0x00781f0012127f89 */ /* 0x000e6200000e0000 */
[C---:B--2---:R-:W-:Y:S02]  /*ade0*/  @!P3 LEA R20, P6, R157.reuse, R38, 0x1 ;  /* 0x000000269d14b211 */ /* 0x044fe400078c08ff */
[C-C-:B---3--:R-:W-:Y:S02]  /*adf0*/  @!P1 LEA.HI.X R3, R157.reuse, R32, R37.reuse, 0x1, P4 ;  /* 0x000000209d039211 */ /* 0x148fe400020f0c25 */
[C-C-:B------:R-:W-:Y:S02]  /*ae00*/  @!P2 LEA.HI.X R17, R157.reuse, R34, R37.reuse, 0x1, P5 ;  /* 0x000000229d11a211 */ /* 0x140fe400028f0c25 */
[----:B------:R-:W-:Y:S01]  /*ae10*/  @!P3 LEA.HI.X R21, R157, R36, R37, 0x1, P6 ;  /* 0x000000249d15b211 */ /* 0x000fe200030f0c25 */
[----:B----4-:R2:W-:Y:S04]  /*ae20*/  @!P1 ST.E.128 desc[UR40][R2.64], R12 ;  /* 0x0000000c02009985 */ /* 0x0105e8000c101d28 */
[----:B------:R2:W-:Y:S04]  /*ae30*/  @!P2 ST.E.128 desc[UR40][R16.64], R24 ;  /* 0x000000181000a985 */ /* 0x0005e8000c101d28 */
[----:B------:R2:W-:Y:S01]  /*ae40*/  @!P3 ST.E.128 desc[UR40][R20.64], R28 ;  /* 0x0000001c1400b985 */ /* 0x0005e2000c101d28 */
[----:B01----:R-:W-:Y:S05]  /*ae50*/  @P0 BRA `(.L_x_2061) ;  /* 0x0000001000b00947 */ /* 0x003fea0003800000 */
[----:B--2---:R-:W-:-:S04]  /*ae60*/  LEA R2, P0, R157, R0, 0x1 ;  /* 0x000000009d027211 */ /* 0x004fc800078008ff */
[----:B------:R-:W-:-:S05]  /*ae70*/  LEA.HI.X R3, R157, R18, R37, 0x1, P0 ;  /* 0x000000129d037211 */ /* 0x000fca00000f0c25 */
[----:B-----5:R0:W-:Y:S01]  /*ae80*/  ST.E.128 desc[UR40][R2.64], R8 ;  /* 0x0000000802007985 */ /* 0x0201e2000c101d28 */
[----:B------:R-:W-:Y:S05]  /*ae90*/  BRA `(.L_x_2061) ;  /* 0x0000001000a07947 */ /* 0x000fea0003800000 */
.L_x_2060:
[----:B0-----:R-:W0:Y:S01]  /*aea0*/  @P4 LDC R10, c[0x0][0xbec] ;  /* 0x0002fb00ff0a4b82 */ /* 0x001e220000000800 */
[----:B------:R-:W-:Y:S01]  /*aeb0*/  ULDC.64 UR4, c[0x0][0xb08] ;  /* 0x0002c20000047ab9 */ /* 0x000fe20000000a00 */
[----:B------:R-:W-:Y:S01]  /*aec0*/  SHF.R.S32.HI R0, RZ, 0x1f, R153 ;  /* 0x0000001fff007819 */ /* 0x000fe20000011499 */
[----:B------:R-:W-:Y:S01]  /*aed0*/  IMAD R32, R32, UR4, RZ ;  /* 0x0000000420207c24 */ /* 0x000fe2000f8e02ff */
[----:B------:R-:W-:Y:S01]  /*aee0*/  ULDC.64 UR6, c[0x0][0xb30] ;  /* 0x0002cc0000067ab9 */ /* 0x000fe20000000a00 */
[----:B------:R-:W-:Y:S01]  /*aef0*/  IMAD.WIDE.U32 R8, R23, UR4, RZ ;  /* 0x0000000417087c25 */ /* 0x000fe2000f8e00ff */
[----:B------:R-:W-:Y:S01]  /*af00*/  ISETP.GE.AND P0, PT, R25, R4, PT ;  /* 0x000000041900720c */ /* 0x000fe20003f06270 */
[----:B------:R-:W-:Y:S01]  /*af10*/  BSSY B1, `(.L_x_2062) ;  /* 0x000005d000017945 */ /* 0x000fe20003800000 */
[----:B------:R-:W1:Y:S01]  /*af20*/  @P4 LDC R15, c[0x0][0xbf0] ;  /* 0x0002fc00ff0f4b82 */ /* 0x000e620000000800 */
[----:B------:R-:W-:Y:S01]  /*af30*/  IMAD R23, R23, UR5, R32 ;  /* 0x0000000517177c24 */ /* 0x000fe2000f8e0220 */
[----:B------:R-:W-:Y:S01]  /*af40*/  ULDC.64 UR4, c[0x0][0xb38] ;  /* 0x0002ce0000047ab9 */ /* 0x000fe20000000a00 */
[----:B------:R-:W-:Y:S01]  /*af50*/  IMAD.MOV.U32 R11, RZ, RZ, R39 ;  /* 0x000000ffff0b7224 */ /* 0x000fe200078e0027 */
[----:B------:R-:W-:Y:S01]  /*af60*/  IADD3 R20, R22, 0x18, RZ ;  /* 0x0000001816147810 */ /* 0x000fe20007ffe0ff */
[----:B------:R-:W-:-:S02]  /*af70*/  IMAD.IADD R9, R9, 0x1, R23 ;  /* 0x0000000109097824 */ /* 0x000fc400078e0217 */
[----:B------:R-:W-:Y:S02]  /*af80*/  VIADD R17, R17, 0x16820 ;  /* 0x0001682011117836 */ /* 0x000fe40000000000 */
[----:B------:R-:W-:-:S03]  /*af90*/  IMAD.WIDE.U32 R8, R154, UR4, R8 ;  /* 0x000000049a087c25 */ /* 0x000fc6000f8e0008 */
[----:B------:R-:W-:Y:S01]  /*afa0*/  PRMT R17, RZ, 0x654, R17 ;  /* 0x00000654ff117816 */ /* 0x000fe20000000011 */
[----:B------:R-:W-:Y:S01]  /*afb0*/  IMAD R9, R154, UR5, R9 ;  /* 0x000000059a097c24 */ /* 0x000fe2000f8e0209 */
[----:B------:R-:W-:Y:S01]  /*afc0*/  ULDC.64 UR4, c[0x0][0xb40] ;  /* 0x0002d00000047ab9 */ /* 0x000fe20000000a00 */
[----:B------:R-:W-:Y:S01]  /*afd0*/  VIADD R24, R22, 0x38 ;  /* 0x0000003816187836 */ /* 0x000fe20000000000 */
[----:B------:R2:W-:Y:S01]  /*afe0*/  SYNCS.ARRIVE.TRANS64.RED.A1T0 RZ, [R17+URZ], RZ ;  /* 0x000000ff11ff79a7 */ /* 0x0005e2000810043f */
        /* <DEDUP_REMOVED lines=23> */
[----:B------:R-:W-:Y:S01]  /*b160*/  IMAD.IADD R9, R9, 0x1, R11 ;  /* 0x0000000109097824 */ /* 0x000fe200078e020b */
[----:B------:R-:W-:Y:S01]  /*b170*/  LEA R0, P1, R8, UR4, 0x2 ;  /* 0x0000000408007c11 */ /* 0x000fe2000f8210ff */
[C---:B------:R-:W-:Y:S02]  /*b180*/  VIADD R28, R22.reuse, 0x30 ;  /* 0x00000030161c7836 */ /* 0x040fe40000000000 */
[----:B------:R-:W-:Y:S01]  /*b190*/  VIADD R30, R22, 0x28 ;  /* 0x00000028161e7836 */ /* 0x000fe20000000000 */
[----:B------:R-:W-:Y:S01]  /*b1a0*/  LEA.HI.X R18, R8, UR5, R9, 0x2, P1 ;  /* 0x0000000508127c11 */ /* 0x000fe200088f1409 */
[C---:B------:R-:W-:Y:S01]  /*b1b0*/  VIADD R32, R22.reuse, 0x20 ;  /* 0x0000002016207836 */ /* 0x040fe20000000000 */
[----:B------:R2:W0:Y:S01]  /*b1c0*/  SHFL.IDX PT, R10, R0, RZ, 0x1c1f ;  /* 0x001c1fff000a7589 */ /* 0x00042200000e0000 */
[C---:B------:R-:W-:Y:S01]  /*b1d0*/  VIADD R21, R22.reuse, 0x18 ;  /* 0x0000001816157836 */ /* 0x040fe20000000000 */
[----:B------:R-:W-:Y:S01]  /*b1e0*/  SHF.R.S32.HI R28, RZ, 0x1f, R28 ;  /* 0x0000001fff1c7819 */ /* 0x000fe2000001141c */
[C---:B------:R-:W-:Y:S01]  /*b1f0*/  VIADD R34, R22.reuse, 0x10 ;  /* 0x0000001016227836 */ /* 0x040fe20000000000 */
[----:B------:R2:W1:Y:S01]  /*b200*/  SHFL.IDX PT, R11, R18, RZ, 0x1c1f ;  /* 0x001c1fff120b7589 */ /* 0x00046200000e0000 */
        /* <DEDUP_REMOVED lines=10> */
[----:B------:R-:W-:-:S02]  /*b2b0*/  VIADD R33, R22, 0x10 ;  /* 0x0000001016217836 */ /* 0x000fc40000000000 */
[----:B------:R-:W-:Y:S01]  /*b2c0*/  VIADD R35, R22, 0x8 ;  /* 0x0000000816237836 */ /* 0x000fe20000000000 */
[----:B--2---:R-:W-:Y:S06]  /*b2d0*/  @P0 BRA `(.L_x_2063) ;  /* 0x0000000000800947 */ /* 0x004fec0003800000 */
[----:B------:R-:W-:Y:S02]  /*b2e0*/  ULDC UR4, c[0x0][0xac8] ;  /* 0x0002b20000047ab9 */ /* 0x000fe40000000800 */
[----:B------:R-:W-:Y:S02]  /*b2f0*/  ISETP.GE.AND P1, PT, R35, UR4, PT ;  /* 0x0000000423007c0c */ /* 0x000fe4000bf26270 */
[----:B------:R-:W-:Y:S02]  /*b300*/  ISETP.GE.AND P0, PT, R22, UR4, PT ;  /* 0x0000000416007c0c */ /* 0x000fe4000bf06270 */
[----:B------:R-:W-:Y:S02]  /*b310*/  ISETP.GE.AND P5, PT, R33, UR4, PT ;  /* 0x0000000421007c0c */ /* 0x000fe4000bfa6270 */
[----:B------:R-:W-:-:S07]  /*b320*/  ISETP.GE.AND P3, PT, R20, UR4, PT ;  /* 0x0000000414007c0c */ /* 0x000fce000bf66270 */
[CC--:B0-----:R-:W-:Y:S02]  /*b330*/  @!P1 LEA R12, P2, R35.reuse, R10.reuse, 0x2 ;  /* 0x0000000a230c9211 */ /* 0x0c1fe400078410ff */
[----:B-1----:R-:W-:Y:S02]  /*b340*/  @!P0 IMAD.WIDE R8, R22, 0x4, R10 ;  /* 0x0000000416088825 */ /* 0x002fe400078e020a */
        /* <DEDUP_REMOVED lines=9> */
[CC--:B------:R-:W-:Y:S01]  /*b3e0*/  @!P3 LEA R16, P6, R20.reuse, R10.reuse, 0x2 ;  /* 0x0000000a1410b211 */ /* 0x0c0fe200078c10ff */
[----:B------:R2:W-:Y:S01]  /*b3f0*/  @!P5 ST.E.64 desc[UR40][R14.64], R96 ;  /* 0x000000600e00d985 */ /* 0x0005e2000c101b28 */
[----:B0-----:R-:W-:Y:S02]  /*b400*/  @!P2 LEA R2, P5, R31, R10, 0x2 ;  /* 0x0000000a1f02a211 */ /* 0x001fe400078a10ff */
[----:B------:R-:W-:-:S03]  /*b410*/  @!P3 LEA.HI.X R17, R20, R11, R21, 0x2, P6 ;  /* 0x0000000b1411b211 */ /* 0x000fc600030f1415 */
[-C--:B------:R-:W-:Y:S02]  /*b420*/  @!P1 LEA R8, P6, R29, R10.reuse, 0x2 ;  /* 0x0000000a1d089211 */ /* 0x080fe400078c10ff */
[-C--:B------:R-:W-:Y:S01]  /*b430*/  @!P2 LEA.HI.X R3, R31, R11.reuse, R32, 0x2, P5 ;  /* 0x0000000b1f03a211 */ /* 0x080fe200028f1420 */
        /* <DEDUP_REMOVED lines=10> */
.L_x_2063:
[----:B------:R-:W-:Y:S05]  /*b4e0*/  BSYNC B1 ;  /* 0x0000000000017941 */ /* 0x000fea0003800000 */
.L_x_2062:
[----:B------:R-:W-:Y:S01]  /*b4f0*/  ISETP.GE.AND P0, PT, R27, R4, PT ;  /* 0x000000041b00720c */ /* 0x000fe20003f06270 */
[----:B--2---:R2:W3:Y:S04]  /*b500*/  SHFL.IDX PT, R9, R18, 0x1, 0x1c1f ;  /* 0x003c1f0012097f89 */ /* 0x0044e800000e0000 */
[----:B------:R2:W4:Y:S08]  /*b510*/  SHFL.IDX PT, R8, R0, 0x1, 0x1c1f ;  /* 0x003c1f0000087f89 */ /* 0x00053000000e0000 */
[----:B--2---:R-:W-:Y:S05]  /*b520*/  @P0 BRA `(.L_x_2061) ;  /* 0x0000000800fc0947 */ /* 0x004fea0003800000 */
[----:B------:R-:W-:Y:S02]  /*b530*/  ULDC UR4, c[0x0][0xac8] ;  /* 0x0002b20000047ab9 */ /* 0x000fe40000000800 */
[----:B------:R-:W-:Y:S02]  /*b540*/  ISETP.GE.AND P0, PT, R22, UR4, PT ;  /* 0x0000000416007c0c */ /* 0x000fe4000bf06270 */
[----:B------:R-:W-:Y:S02]  /*b550*/  ISETP.GE.AND P5, PT, R35, UR4, PT ;  /* 0x0000000423007c0c */ /* 0x000fe4000bfa6270 */
[----:B------:R-:W-:Y:S02]  /*b560*/  ISETP.GE.AND P3, PT, R33, UR4, PT ;  /* 0x0000000421007c0c */ /* 0x000fe4000bf66270 */
[----:B------:R-:W-:Y:S02]  /*b570*/  ISETP.GE.AND P2, PT, R20, UR4, PT ;  /* 0x0000000414007c0c */ /* 0x000fe4000bf46270 */
[----:B------:R-:W-:-:S05]  /*b580*/  ISETP.GE.AND P1, PT, R31, UR4, PT ;  /* 0x000000041f007c0c */ /* 0x000fca000bf26270 */
[----:B---34-:R-:W-:Y:S02]  /*b590*/  @!P0 IMAD.WIDE R2, R22, 0x4, R8 ;  /* 0x0000000416028825 */ /* 0x018fe400078e0208 */
[-C--:B0-----:R-:W-:Y:S02]  /*b5a0*/  @!P5 LEA R10, P4, R35, R8.reuse, 0x2 ;  /* 0x00000008230ad211 */ /* 0x081fe400078810ff */
[----:B------:R-:W-:Y:S01]  /*b5b0*/  @!P3 LEA R12, P6, R33, R8, 0x2 ;  /* 0x00000008210cb211 */ /* 0x000fe200078c10ff */
[----:B------:R0:W-:Y:S01]  /*b5c0*/  @!P0 ST.E.64 desc[UR40][R2.64], R90 ;  /* 0x0000005a02008985 */ /* 0x0001e2000c101b28 */
[----:B------:R-:W-:Y:S02]  /*b5d0*/  ISETP.GE.AND P0, PT, R29, UR4, PT ;  /* 0x000000041d007c0c */ /* 0x000fe4000bf06270 */
[----:B-1----:R-:W-:Y:S02]  /*b5e0*/  @!P5 LEA.HI.X R11, R35, R9, R36, 0x2, P4 ;  /* 0x00000009230bd211 */ /* 0x002fe400020f1424 */
        /* <DEDUP_REMOVED lines=22> */
.L_x_2058:
[----:B------:R-:W2:Y:S01]  /*b750*/  LDC.64 R8, c[0x0][0xc00] ;  /* 0x00030000ff087b82 */ /* 0x000ea20000000a00 */
[----:B------:R-:W-:Y:S01]  /*b760*/  ULDC.64 UR4, c[0x0][0xc08] ;  /* 0x0003020000047ab9 */ /* 0x000fe20000000a00 */
[----:B0-----:R-:W-:Y:S01]  /*b770*/  IMAD.MOV.U32 R17, RZ, RZ, RZ ;  /* 0x000000ffff117224 */ /* 0x001fe200078e00ff */
[----:B------:R-:W-:-:S04]  /*b780*/  ISETP.NE.U32.AND P0, PT, RZ, UR4, PT ;  /* 0x00000004ff007c0c */ /* 0x000fc8000bf05070 */
[----:B------:R-:W-:Y:S01]  /*b790*/  ISETP.NE.AND.EX P1, PT, RZ, UR5, PT, P0 ;  /* 0x00000005ff007c0c */ /* 0x000fe2000bf25300 */
[----:B------:R-:W0:Y:S01]  /*b7a0*/  LDC.64 R2, c[0x0][0xc00] ;  /* 0x00030000ff027b82 */ /* 0x000e220000000a00 */
[----:B--2---:R-:W-:-:S04]  /*b7b0*/  ISETP.NE.U32.AND P0, PT, R8, RZ, PT ;  /* 0x000000ff0800720c */ /* 0x004fc80003f05070 */
[----:B------:R-:W-:-:S07]  /*b7c0*/  ISETP.NE.AND.EX P0, PT, R9, RZ, PT, P0 ;  /* 0x000000ff0900720c */ /* 0x000fce0003f05300 */
[----:B------:R-:W2:Y:S01]  /*b7d0*/  @P1 LDC.64 R8, c[0x0][0xc08] ;  /* 0x00030200ff081b82 */ /* 0x000ea20000000a00 */
[----:B------:R-:W-:Y:S01]  /*b7e0*/  ULDC UR4, c[0x0][0xa88] ;  /* 0x0002a20000047ab9 */ /* 0x000fe20000000800 */
[----:B0-----:R-:W-:-:S04]  /*b7f0*/  IMAD.WIDE R10, R153, 0x4, R2 ;  /* 0x00000004990a7825 */ /* 0x001fc800078e0202 */
[----:B------:R-:W-:Y:S01]  /*b800*/  IMAD.U32 R0, RZ, RZ, UR4 ;  /* 0x00000004ff007e24 */ /* 0x000fe2000f8e00ff */
[----:B------:R0:W5:Y:S01]  /*b810*/  @P0 LDG.E R17, desc[UR40][R10.64] ;  /* 0x000000280a110981 */ /* 0x000162000c1e1900 */
[----:B-1----:R-:W1:Y:S01]  /*b820*/  S2R R4, SR_TID.X ;  /* 0x0000000000047919 */ /* 0x002e620000002100 */
[----:B--2---:R-:W-:-:S05]  /*b830*/  @P1 IMAD.WIDE R2, R153, 0x4, R8 ;  /* 0x0000000499021825 */ /* 0x004fca00078e0208 */
[----:B------:R0:W5:Y:S01]  /*b840*/  @P1 LDG.E R0, desc[UR40][R2.64] ;  /* 0x0000002802001981 */ /* 0x000162000c1e1900 */
[----:B------:R-:W-:-:S13]  /*b850*/  ISETP.NE.AND P2, PT, R155, RZ, PT ;  /* 0x000000ff9b00720c */ /* 0x000fda0003f45270 */
[----:B------:R-:W2:Y:S01]  /*b860*/  @!P2 LDC R155, c[0x0][0xad4] ;  /* 0x0002b500ff9bab82 */ /* 0x000ea20000000800 */
[----:B-1----:R-:W-:-:S05]  /*b870*/  VIADD R26, R4, 0xffffff80 ;  /* 0xffffff80041a7836 */ /* 0x002fca0000000000 */
[----:B------:R-:W-:Y:S02]  /*b880*/  ISETP.GT.AND P3, PT, R26, 0xbf, PT ;  /* 0x000000bf1a00780c */ /* 0x000fe40003f64270 */
[----:B--2---:R-:W-:Y:S01]  /*b890*/  ISETP.GT.AND P2, PT, R155, 0x1, PT ;  /* 0x000000019b00780c */ /* 0x004fe20003f44270 */
[----:B0-----:R-:W-:-:S12]  /*b8a0*/  @P1 BRA `(.L_x_2064) ;  /* 0x0000000000101947 */ /* 0x001fd80003800000 */
[----:B------:R-:W-:Y:S05]  /*b8b0*/  @!P0 BRA `(.L_x_2064) ;  /* 0x00000000000c8947 */ /* 0x000fea0003800000 */
[----:B------:R-:W2:Y:S04]  /*b8c0*/  LDG.E R3, desc[UR40][R10.64] ;  /* 0x000000280a037981 */ /* 0x000ea8000c1e1900 */
[----:B-----5:R-:W2:Y:S02]  /*b8d0*/  LDG.E R0, desc[UR40][R10.64+0x4] ;  /* 0x000004280a007981 */ /* 0x020ea4000c1e1900 */
[----:B--2---:R-:W-:-:S07]  /*b8e0*/  IMAD.IADD R0, R0, 0x1, -R3 ;  /* 0x0000000100007824 */ /* 0x004fce00078e0a03 */
.L_x_2064:
[----:B------:R-:W2:Y:S01]  /*b8f0*/  LDL.LU R2, [R1] ;  /* 0x0000000001027983 */ /* 0x000ea20000300800 */
[----:B------:R-:W-:Y:S01]  /*b900*/  BSSY B1, `(.L_x_2065) ;  /* 0x0000036000017945 */ /* 0x000fe20003800000 */
[----:B------:R-:W-:Y:S02]  /*b910*/  SEL R153, R153, RZ, !P0 ;  /* 0x000000ff99997207 */ /* 0x000fe40004000000 */
[----:B-----5:R-:W-:Y:S02]  /*b920*/  SHF.R.S32.HI R20, RZ, 0x1f, R17 ;  /* 0x0000001fff147819 */ /* 0x020fe40000011411 */
[----:B--2---:R-:W-:Y:S01]  /*b930*/  SEL R24, R2, RZ, !P0 ;  /* 0x000000ff02187207 */ /* 0x004fe20004000000 */
[----:B------:R-:W-:Y:S06]  /*b940*/  @P3 BRA `(.L_x_2066) ;  /* 0x0000000000c43947 */ /* 0x000fec0003800000 */
[----:B------:R-:W0:Y:S01]  /*b950*/  LDC R31, c[0x0][0xbe8] ;  /* 0x0002fa00ff1f7b82 */ /* 0x000e220000000800 */
[----:B------:R-:W-:Y:S01]  /*b960*/  IADD3 R27, R16, -0x80, R4 ;  /* 0xffffff80101b7810 */ /* 0x000fe20007ffe004 */
[----:B0-----:R-:W-:-:S05]  /*b970*/  IMAD R2, R0, R31, RZ ;  /* 0x0000001f00027224 */ /* 0x001fca00078e02ff */
[----:B------:R-:W-:-:S13]  /*b980*/  ISETP.GE.AND P0, PT, R27, R2, PT ;  /* 0x000000021b00720c */ /* 0x000fda0003f06270 */
[----:B------:R-:W-:Y:S05]  /*b990*/  @P0 BRA `(.L_x_2066) ;  /* 0x0000000000b00947 */ /* 0x000fea0003800000 */
[----:B------:R-:W2:Y:S01]  /*b9a0*/  LDL.LU R30, [R1+0x1c] ;  /* 0x00001c00011e7983 */ /* 0x000ea20000300800 */
[----:B------:R-:W-:Y:S01]  /*b9b0*/  ISETP.NE.AND P1, PT, R31, 0x1, PT ;  /* 0x000000011f00780c */ /* 0x000fe20003f25270 */
[----:B------:R-:W-:Y:S01]  /*b9c0*/  IMAD.MOV.U32 R18, RZ, RZ, 0x9b8 ;  /* 0x000009b8ff127424 */ /* 0x000fe200078e00ff */
[----:B------:R-:W-:Y:S01]  /*b9d0*/  ISETP.GT.AND P0, PT, R155, 0x1, PT ;  /* 0x000000019b00780c */ /* 0x000fe20003f04270 */
[----:B------:R-:W0:Y:S01]  /*b9e0*/  LDC.64 R28, c[0x0][0xba8] ;  /* 0x0002ea00ff1c7b82 */ /* 0x000e220000000a00 */
[----:B------:R-:W-:Y:S02]  /*b9f0*/  IMAD.MOV.U32 R21, RZ, RZ, R27 ;  /* 0x000000ffff157224 */ /* 0x000fe400078e001b */
[----:B------:R-:W-:-:S05]  /*ba00*/  SEL R18, R18, 0x978, P0 ;  /* 0x0000097812127807 */ /* 0x000fca0000000000 */
[----:B------:R-:W1:Y:S08]  /*ba10*/  LDC.64 R8, c[0x0][R18+0x220] ;  /* 0x0000880012087b82 */ /* 0x000e700000000a00 */
[----:B------:R-:W3:Y:S08]  /*ba20*/  @P1 LDC R4, c[0x0][0xbec] ;  /* 0x0002fb00ff041b82 */ /* 0x000ef00000000800 */
[----:B------:R-:W4:Y:S08]  /*ba30*/  LDC.64 R2, c[0x0][R18+0x218] ;  /* 0x0000860012027b82 */ /* 0x000f300000000a00 */
[----:B------:R-:W5:Y:S01]  /*ba40*/  @P1 LDC R25, c[0x0][0xbf0] ;  /* 0x0002fc00ff191b82 */ /* 0x000f620000000800 */
[----:B-1----:R-:W-:-:S02]  /*ba50*/  IMAD R9, R9, R153, RZ ;  /* 0x0000009909097224 */ /* 0x002fc400078e02ff */
[----:B------:R-:W-:-:S05]  /*ba60*/  IMAD.WIDE.U32 R14, R8, R153, RZ ;  /* 0x00000099080e7225 */ /* 0x000fca00078e00ff */
[----:B------:R-:W1:Y:S01]  /*ba70*/  LDC.64 R10, c[0x0][R18+0x228] ;  /* 0x00008a00120a7b82 */ /* 0x000e620000000a00 */
[----:B---3--:R-:W-:-:S07]  /*ba80*/  @P1 IMAD.HI.U32 R4, R27, R4, RZ ;  /* 0x000000041b041227 */ /* 0x008fce00078e00ff */
[----:B------:R-:W3:Y:S01]  /*ba90*/  LDC.64 R12, c[0x0][R18+0x210] ;  /* 0x00008400120c7b82 */ /* 0x000ee20000000a00 */
[-C--:B----4-:R-:W-:Y:S02]  /*baa0*/  IMAD R23, R3, R154.reuse, RZ ;  /* 0x0000009a03177224 */ /* 0x090fe400078e02ff */
[----:B------:R-:W-:-:S04]  /*bab0*/  IMAD.WIDE.U32 R2, R2, R154, RZ ;  /* 0x0000009a02027225 */ /* 0x000fc800078e00ff */
[----:B------:R-:W-:Y:S01]  /*bac0*/  IMAD.IADD R23, R3, 0x1, R23 ;  /* 0x0000000103177824 */ /* 0x000fe200078e0217 */
[----:B-----5:R-:W-:Y:S01]  /*bad0*/  @P1 SHF.R.U32.HI R21, RZ, R25, R4 ;  /* 0x00000019ff151219 */ /* 0x020fe20000011604 */
[----:B------:R-:W-:Y:S01]  /*bae0*/  IMAD R25, R8, R24, R9 ;  /* 0x0000001808197224 */ /* 0x000fe200078e0209 */
[----:B0-----:R-:W0:Y:S01]  /*baf0*/  @!P0 LDC R28, c[0x0][0xb50] ;  /* 0x0002d400ff1c8b82 */ /* 0x001e220000000800 */
[----:B------:R-:W-:Y:S02]  /*bb00*/  IADD3 R4, P1, P3, R14, R2, R17 ;  /* 0x000000020e047210 */ /* 0x000fe40007b3e011 */
[----:B------:R-:W-:Y:S02]  /*bb10*/  IMAD.MOV R8, RZ, RZ, -R21 ;  /* 0x000000ffff087224 */ /* 0x000fe400078e0a15 */
[----:B------:R-:W-:-:S03]  /*bb20*/  IMAD.IADD R25, R15, 0x1, R25 ;  /* 0x000000010f197824 */ /* 0x000fc600078e0219 */
[----:B------:R-:W4:Y:S01]  /*bb30*/  @!P0 LDC R29, c[0x0][0xb54] ;  /* 0x0002d500ff1d8b82 */ /* 0x000f220000000800 */
[----:B--2---:R-:W-:-:S05]  /*bb40*/  SEL R9, R30, RZ, P0 ;  /* 0x000000ff1e097207 */ /* 0x004fca0000000000 */
[----:B-1----:R-:W-:-:S04]  /*bb50*/  IMAD.WIDE.U32 R2, R10, R9, RZ ;  /* 0x000000090a027225 */ /* 0x002fc800078e00ff */
[----:B------:R-:W-:Y:S02]  /*bb60*/  IMAD R11, R11, R9, RZ ;  /* 0x000000090b0b7224 */ /* 0x000fe400078e02ff */
[----:B------:R-:W-:Y:S01]  /*bb70*/  IMAD R9, R31, R8, R27 ;  /* 0x000000081f097224 */ /* 0x000fe200078e021b */
[----:B------:R-:W-:Y:S01]  /*bb80*/  IADD3.X R8, R25, R23, R20, P1, P3 ;  /* 0x0000001719087210 */ /* 0x000fe20000fe6414 */
[----:B------:R-:W-:Y:S01]  /*bb90*/  IMAD.IADD R11, R3, 0x1, R11 ;  /* 0x00000001030b7824 */ /* 0x000fe200078e020b */
[----:B------:R-:W-:Y:S01]  /*bba0*/  IADD3 R2, P0, P1, R21, R4, R2 ;  /* 0x0000000415027210 */ /* 0x000fe2000791e002 */
[----:B---3--:R-:W-:Y:S01]  /*bbb0*/  IMAD R4, R13, R9, RZ ;  /* 0x000000090d047224 */ /* 0x008fe200078e02ff */
[----:B------:R-:W-:-:S04]  /*bbc0*/  SHF.R.S32.HI R21, RZ, 0x1f, R21 ;  /* 0x0000001fff157819 */ /* 0x000fc80000011415 */
[----:B------:R-:W-:Y:S02]  /*bbd0*/  IADD3.X R3, R21, R8, R11, P0, P1 ;  /* 0x0000000815037210 */ /* 0x000fe400007e240b */
[----:B------:R-:W-:Y:S01]  /*bbe0*/  SHF.R.S32.HI R11, RZ, 0x1f, R9 ;  /* 0x0000001fff0b7819 */ /* 0x000fe20000011409 */
[----:B------:R-:W-:-:S04]  /*bbf0*/  IMAD.WIDE.U32 R2, R12, R9, R2 ;  /* 0x000000090c027225 */ /* 0x000fc800078e0002 */
[----:B------:R-:W-:Y:S01]  /*bc00*/  IMAD R11, R12, R11, R4 ;  /* 0x0000000b0c0b7224 */ /* 0x000fe200078e0204 */
[----:B0-----:R-:W-:-:S04]  /*bc10*/  LEA R8, P0, R2, R28, 0x2 ;  /* 0x0000001c02087211 */ /* 0x001fc800078010ff */
[----:B------:R-:W-:-:S04]  /*bc20*/  IADD3 R3, R3, R11, RZ ;  /* 0x0000000b03037210 */ /* 0x000fc80007ffe0ff */
[----:B----4-:R-:W-:Y:S01]  /*bc30*/  LEA.HI.X R9, R2, R29, R3, 0x2, P0 ;  /* 0x0000001d02097211 */ /* 0x010fe200000f1403 */
[----:B------:R-:W-:-:S05]  /*bc40*/  IMAD.MOV.U32 R3, RZ, RZ, -0x800000 ;  /* 0xff800000ff037424 */ /* 0x000fca00078e00ff */
[----:B------:R0:W-:Y:S02]  /*bc50*/  STG.E desc[UR40][R8.64], R3 ;  /* 0x0000000308007986 */ /* 0x0001e4000c101928 */
.L_x_2066:
[----:B------:R-:W-:Y:S05]  /*bc60*/  BSYNC B1 ;  /* 0x0000000000017941 */ /* 0x000fea0003800000 */
.L_x_2065:
[----:B------:R-:W-:Y:S05]  /*bc70*/  @P2 BRA `(.L_x_2061) ;  /* 0x0000000400282947 */ /* 0x000fea0003800000 */
[----:B------:R-:W1:Y:S01]  /*bc80*/  LDC R15, c[0x0][0xbe8] ;  /* 0x0002fa00ff0f7b82 */ /* 0x000e620000000800 */
[----:B------:R-:W-:Y:S01]  /*bc90*/  SHF.R.S32.HI R14, RZ, 0x1f, R26 ;  /* 0x0000001fff0e7819 */ /* 0x000fe2000001141a */
[----:B------:R-:W-:Y:S01]  /*bca0*/  ULDC.64 UR4, c[0x0][0xaa0] ;  /* 0x0002a80000047ab9 */ /* 0x000fe20000000a00 */
[----:B------:R-:W-:Y:S01]  /*bcb0*/  ULDC.64 UR6, c[0x0][0xaf0] ;  /* 0x0002bc0000067ab9 */ /* 0x000fe20000000a00 */
[----:B------:R-:W-:Y:S01]  /*bcc0*/  IMAD R2, R20, UR4, RZ ;  /* 0x0000000414027c24 */ /* 0x000fe2000f8e02ff */
[----:B------:R-:W-:Y:S01]  /*bcd0*/  LEA.HI R14, R14, R26, RZ, 0x3 ;  /* 0x0000001a0e0e7211 */ /* 0x000fe200078f18ff */
[----:B0-----:R-:W-:Y:S01]  /*bce0*/  IMAD R8, R24, UR6, RZ ;  /* 0x0000000618087c24 */ /* 0x001fe2000f8e02ff */
[----:B------:R-:W-:Y:S01]  /*bcf0*/  SHF.R.S32.HI R23, RZ, 0x1f, R157 ;  /* 0x0000001fff177819 */ /* 0x000fe2000001149d */
[C---:B------:R-:W-:Y:S01]  /*bd00*/  IMAD R9, R17.reuse, UR5, R2 ;  /* 0x0000000511097c24 */ /* 0x040fe2000f8e0202 */
[----:B------:R-:W-:Y:S01]  /*bd10*/  SHF.R.S32.HI R14, RZ, 0x3, R14 ;  /* 0x00000003ff0e7819 */ /* 0x000fe2000001140e */
[----:B------:R-:W-:Y:S01]  /*bd20*/  IMAD.WIDE.U32 R2, R17, UR4, RZ ;  /* 0x0000000411027c25 */ /* 0x000fe2000f8e00ff */
[----:B------:R-:W-:-:S03]  /*bd30*/  ULDC.64 UR4, c[0x0][0xae8] ;  /* 0x0002ba0000047ab9 */ /* 0x000fc60000000a00 */
[----:B------:R-:W-:Y:S02]  /*bd40*/  IMAD R11, R156, 0x30, R14 ;  /* 0x000000309c0b7824 */ /* 0x000fe400078e020e */
[----:B------:R-:W-:Y:S02]  /*bd50*/  IMAD.IADD R3, R3, 0x1, R9 ;  /* 0x0000000103037824 */ /* 0x000fe400078e0209 */
[----:B------:R-:W-:Y:S02]  /*bd60*/  IMAD.IADD R10, R16, 0x1, R11 ;  /* 0x00000001100a7824 */ /* 0x000fe400078e020b */
[----:B------:R-:W-:Y:S01]  /*bd70*/  IMAD.WIDE.U32 R2, R154, UR4, R2 ;  /* 0x000000049a027c25 */ /* 0x000fe2000f8e0002 */
[----:B-1----:R-:W-:-:S03]  /*bd80*/  ISETP.NE.AND P0, PT, R15, 0x1, PT ;  /* 0x000000010f00780c */ /* 0x002fc60003f05270 */
[----:B------:R-:W-:Y:S02]  /*bd90*/  IMAD.MOV.U32 R9, RZ, RZ, R10 ;  /* 0x000000ffff097224 */ /* 0x000fe400078e000a */
[----:B------:R-:W-:Y:S01]  /*bda0*/  IMAD R3, R154, UR5, R3 ;  /* 0x000000059a037c24 */ /* 0x000fe2000f8e0203 */
[----:B------:R-:W-:Y:S01]  /*bdb0*/  ULDC.64 UR4, c[0x0][0xae0] ;  /* 0x0002b80000047ab9 */ /* 0x000fe20000000a00 */
[----:B------:R-:W-:Y:S02]  /*bdc0*/  IMAD.IADD R28, R14, 0x1, R16 ;  /* 0x000000010e1c7824 */ /* 0x000fe400078e0210 */
[----:B------:R-:W-:-:S04]  /*bdd0*/  IMAD.WIDE.U32 R2, R153, UR6, R2 ;  /* 0x0000000699027c25 */ /* 0x000fc8000f8e0002 */
[----:B------:R-:W0:Y:S08]  /*bde0*/  @P0 LDC R13, c[0x0][0xbec] ;  /* 0x0002fb00ff0d0b82 */ /* 0x000e300000000800 */
[----:B------:R-:W1:Y:S01]  /*bdf0*/  @P0 LDC R21, c[0x0][0xbf0] ;  /* 0x0002fc00ff150b82 */ /* 0x000e620000000800 */
[----:B0-----:R-:W-:-:S04]  /*be00*/  @P0 IMAD.HI.U32 R4, R10, R13, RZ ;  /* 0x0000000d0a040227 */ /* 0x001fc800078e00ff */
[----:B------:R-:W-:Y:S01]  /*be10*/  IMAD R13, R153, UR7, R8 ;  /* 0x00000007990d7c24 */ /* 0x000fe2000f8e0208 */
[----:B-1----:R-:W-:-:S03]  /*be20*/  @P0 SHF.R.U32.HI R9, RZ, R21, R4 ;  /* 0x00000015ff090219 */ /* 0x002fc60000011604 */
[----:B------:R-:W-:Y:S01]  /*be30*/  IMAD.IADD R3, R3, 0x1, R13 ;  /* 0x0000000103037824 */ /* 0x000fe200078e020d */
[--C-:B------:R-:W-:Y:S01]  /*be40*/  SHF.R.S32.HI R4, RZ, 0x1f, R9.reuse ;  /* 0x0000001fff047819 */ /* 0x100fe20000011409 */
[----:B------:R-:W-:Y:S02]  /*be50*/  IMAD.MOV R11, RZ, RZ, -R9 ;  /* 0x000000ffff0b7224 */ /* 0x000fe400078e0a09 */
[----:B------:R-:W-:-:S04]  /*be60*/  IMAD.WIDE.U32 R2, R9, UR4, R2 ;  /* 0x0000000409027c25 */ /* 0x000fc8000f8e0002 */
[----:B------:R-:W-:Y:S02]  /*be70*/  IMAD R11, R15, R11, R10 ;  /* 0x0000000b0f0b7224 */ /* 0x000fe400078e020a */
[----:B------:R-:W-:Y:S02]  /*be80*/  IMAD R4, R4, UR4, RZ ;  /* 0x0000000404047c24 */ /* 0x000fe4000f8e02ff */
[----:B------:R-:W-:Y:S02]  /*be90*/  IMAD R15, R0, R15, RZ ;  /* 0x0000000f000f7224 */ /* 0x000fe400078e02ff */
[----:B------:R-:W-:Y:S01]  /*bea0*/  IMAD R13, R9, UR5, R4 ;  /* 0x00000005090d7c24 */ /* 0x000fe2000f8e0204 */
[----:B------:R-:W-:Y:S01]  /*beb0*/  SHF.R.S32.HI R4, RZ, 0x1f, R11 ;  /* 0x0000001fff047819 */ /* 0x000fe2000001140b */
[----:B------:R-:W-:Y:S01]  /*bec0*/  ULDC.64 UR4, c[0x0][0xad8] ;  /* 0x0002b60000047ab9 */ /* 0x000fe20000000a00 */
[----:B------:R-:W-:Y:S02]  /*bed0*/  VIADD R0, R28, 0x30 ;  /* 0x000000301c007836 */ /* 0x000fe40000000000 */
[----:B------:R-:W-:-:S02]  /*bee0*/  IMAD.IADD R3, R3, 0x1, R13 ;  /* 0x0000000103037824 */ /* 0x000fc400078e020d */
        /* <DEDUP_REMOVED lines=12> */
[C---:B------:R-:W-:Y:S02]  /*bfb0*/  VIADD R3, R28.reuse, 0x90 ;  /* 0x000000901c037836 */ /* 0x040fe40000000000 */
        /* <DEDUP_REMOVED lines=22> */
.L_x_2061:
[----:B------:R-:W-:Y:S05]  /*c120*/  BSYNC B0 ;  /* 0x0000000000007941 */ /* 0x000fea0003800000 */
.L_x_2057:
[----:B------:R-:W-:Y:S02]  /*c130*/  ULDC UR4, c[0x0][0xc3c] ;  /* 0x00030f0000047ab9 */ /* 0x000fe40000000800 */
[----:B------:R-:W-:-:S13]  /*c140*/  ISETP.GE.AND P0, PT, R7, UR4, PT ;  /* 0x0000000407007c0c */ /* 0x000fda000bf06270 */
[----:B------:R-:W-:Y:S05]  /*c150*/  @!P0 BRA `(.L_x_2067) ;  /* 0xffffff4c00688947 */ /* 0x000fea000383ffff */
[----:B------:R-:W-:Y:S05]  /*c160*/  EXIT ;  /* 0x000000000000794d */ /* 0x000fea0003800000 */
.L_x_2020:
        /* <DEDUP_REMOVED lines=16> */
.L_x_2068:
        /* <DEDUP_REMOVED lines=44> */
.L_x_2072:
        /* <DEDUP_REMOVED lines=37> */
.L_x_2070:
[----:B------:R-:W-:Y:S01]  /*c780*/  IADD3 R5, -R4, R7, RZ ;  /* 0x0000000704057210 */ /* 0x000fe20007ffe1ff */
[----:B------:R-:W-:-:S04]  /*c790*/  IMAD.MOV.U32 R24, RZ, RZ, RZ ;  /* 0x000000ffff187224 */ /* 0x000fc800078e00ff */
        /* <DEDUP_REMOVED lines=11> */
.L_x_2073:
        /* <DEDUP_REMOVED lines=37> */
[----:B------:R-:W-:Y:S01]  /*caa0*/  IMAD R9, R2, R5, RZ ;  /* 0x0000000502097224 */ /* 0x000fe200078e02ff */
[----:B------:R-:W-:Y:S01]  /*cab0*/  MOV R2, RZ ;  /* 0x000000ff00027202 */ /* 0x000fe20000000f00 */
[----:B------:R-:W-:-:S04]  /*cac0*/  IMAD.MOV R8, RZ, RZ, -R8 ;  /* 0x000000ffff087224 */ /* 0x000fc800078e0a08 */
        /* <DEDUP_REMOVED lines=21> */
.L_x_2074:
        /* <DEDUP_REMOVED lines=25> */
[----:B------:R-:W-:-:S06]  /*cdb0*/  @P0 IADD3 R2, R2, 0x1, RZ ;  /* 0x0000000102020810 */ /* 0x000fcc0007ffe0ff */
        /* <DEDUP_REMOVED lines=34> */
.L_x_2075:
[----:B------:R-:W-:-:S05]  /*cfe0*/  LOP3.LUT R2, RZ, R2, RZ, 0x33, !PT ;  /* 0x00000002ff027212 */ /* 0x000fca00078e33ff */
[----:B------:R-:W-:Y:S01]  /*cff0*/  IMAD.IADD R25, R25, 0x1, R2 ;  /* 0x0000000119197824 */ /* 0x000fe200078e0202 */
[----:B------:R-:W-:Y:S06]  /*d000*/  BRA `(.L_x_2076) ;  /* 0x00000000000c7947 */ /* 0x000fec0003800000 */
.L_x_2071:
[----:B------:R-:W-:Y:S01]  /*d010*/  IMAD.MOV.U32 R25, RZ, RZ, RZ ;  /* 0x000000ffff197224 */ /* 0x000fe200078e00ff */
[----:B------:R-:W-:Y:S01]  /*d020*/  MOV R26, RZ ;  /* 0x000000ff001a7202 */ /* 0x000fe20000000f00 */
[----:B------:R-:W-:-:S07]  /*d030*/  IMAD.U32 R24, RZ, RZ, UR6 ;  /* 0x00000006ff187e24 */ /* 0x000fce000f8e00ff */
.L_x_2076:
[----:B------:R-:W-:-:S13]  /*d040*/  ISETP.NE.AND P0, PT, R0, RZ, PT ;  /* 0x000000ff0000720c */ /* 0x000fda0003f05270 */
[----:B------:R-:W0:Y:S01]  /*d050*/  @!P0 S2R R3, SR_CgaCtaId ;  /* 0x0000000000038919 */ /* 0x000e220000008800 */
[----:B------:R-:W-:-:S04]  /*d060*/  @!P0 MOV R0, 0x400 ;  /* 0x0000040000008802 */ /* 0x000fc80000000f00 */
[----:B0-----:R-:W-:-:S05]  /*d070*/  @!P0 LEA R0, R3, R0, 0x18 ;  /* 0x0000000003008211 */ /* 0x001fca00078ec0ff */
[----:B------:R0:W-:Y:S01]  /*d080*/  @!P0 STS.128 [R0+0x168d0], R24 ;  /* 0x0168d01800008388 */ /* 0x0001e20000000c00 */
[----:B------:R-:W-:Y:S06]  /*d090*/  BAR.ARV 0x5, 0x200 ;  /* 0x0148000000007b1d */ /* 0x000fec0000002000 */
.L_x_2069:
        /* <DEDUP_REMOVED lines=10> */
[----:B------:R3:W-:Y:S01]  /*d140*/  STL [R1+0x28], RZ ;  /* 0x000028ff01007387 */ /* 0x0007e20000100800 */
[----:B------:R-:W-:Y:S01]  /*d150*/  IMAD.MOV.U32 R28, RZ, RZ, 0x1 ;  /* 0x00000001ff1c7424 */ /* 0x000fe200078e00ff */
[----:B------:R-:W-:Y:S01]  /*d160*/  ULDC UR36, c[0x0][0xc] ;  /* 0x0000030000247ab9 */ /* 0x000fe20000000800 */
[----:B------:R-:W-:Y:S01]  /*d170*/  IMAD.MOV.U32 R18, RZ, RZ, RZ ;  /* 0x000000ffff127224 */ /* 0x000fe200078e00ff */
[----:B------:R-:W-:Y:S01]  /*d180*/  ULDC.64 UR38, c[0x0][0x198] ;  /* 0x0000660000267ab9 */ /* 0x000fe20000000a00 */
[----:B--2---:R-:W-:-:S06]  /*d190*/  ULEA UR4, UR5, UR4, 0x18 ;  /* 0x0000000405047291 */ /* 0x004fcc000f8ec03f */
[----:B------:R-:W-:Y:S01]  /*d1a0*/  IMAD.U32 R17, RZ, RZ, UR4 ;  /* 0x00000004ff117e24 */ /* 0x000fe2000f8e00ff */
[C---:B-1----:R-:W-:Y:S01]  /*d1b0*/  LOP3.LUT R4, R5.reuse, 0x7f, RZ, 0xc0, !PT ;  /* 0x0000007f05047812 */ /* 0x042fe200078ec0ff */
[----:B0-----:R-:W-:-:S04]  /*d1c0*/  IMAD.SHL.U32 R0, R5, 0x8, RZ ;  /* 0x0000000805007824 */ /* 0x001fc800078e00ff */
[----:B------:R-:W-:Y:S01]  /*d1d0*/  IMAD.SHL.U32 R3, R4, 0x8, RZ ;  /* 0x0000000804037824 */ /* 0x000fe200078e00ff */
[----:B------:R-:W-:Y:S02]  /*d1e0*/  LOP3.LUT R2, R0, 0x1f8, RZ, 0xc0, !PT ;  /* 0x000001f800027812 */ /* 0x000fe400078ec0ff */
[----:B------:R-:W-:Y:S02]  /*d1f0*/  SHF.R.U32.HI R4, RZ, 0x3, R4 ;  /* 0x00000003ff047819 */ /* 0x000fe40000011604 */
[----:B------:R-:W-:-:S04]  /*d200*/  LOP3.LUT R2, R2, 0x38, R5, 0x78, !PT ;  /* 0x0000003802027812 */ /* 0x000fc800078e7805 */
[----:B------:R-:W-:Y:S01]  /*d210*/  LOP3.LUT R2, R2, 0x200, R3, 0xf8, !PT ;  /* 0x0000020002027812 */ /* 0x000fe200078ef803 */
[----:B------:R-:W-:-:S04]  /*d220*/  IMAD.SHL.U32 R3, R5, 0x10, RZ ;  /* 0x0000001005037824 */ /* 0x000fc800078e00ff */
[----:B------:R-:W-:Y:S01]  /*d230*/  IMAD R0, R2, 0x2, R17 ;  /* 0x0000000202007824 */ /* 0x000fe200078e0211 */
[----:B------:R-:W-:-:S04]  /*d240*/  LOP3.LUT R3, R4, 0x70, R3, 0xf8, !PT ;  /* 0x0000007004037812 */ /* 0x000fc800078ef803 */
[----:B------:R3:W-:Y:S03]  /*d250*/  STL [R1+0x8], R0 ;  /* 0x0000080001007387 */ /* 0x0007e60000100800 */
.L_x_2169:
        /* <DEDUP_REMOVED lines=48> */
[----:B------:R-:W-:Y:S01]  /*d560*/  IMAD.MOV.U32 R10, RZ, RZ, R9 ;  /* 0x000000ffff0a7224 */ /* 0x000fe200078e0009 */
[----:B------:R-:W-:Y:S06]  /*d570*/  @P2 BRA `(.L_x_2078) ;  /* 0x0000000000142947 */ /* 0x000fec0003800000 */
[----:B------:R-:W-:Y:S05]  /*d580*/  @!P1 BRA `(.L_x_2078) ;  /* 0x0000000000109947 */ /* 0x000fea0003800000 */
[----:B------:R-:W2:Y:S04]  /*d590*/  LDG.E R6, desc[UR40][R2.64] ;  /* 0x0000002802067981 */ /* 0x000ea8000c1e1900 */
[----:B0-----:R-:W2:Y:S02]  /*d5a0*/  LDG.E R9, desc[UR40][R2.64+0x4] ;  /* 0x0000042802097981 */ /* 0x001ea4000c1e1900 */
[----:B--2---:R-:W-:-:S05]  /*d5b0*/  IMAD.IADD R10, R9, 0x1, -R6 ;  /* 0x00000001090a7824 */ /* 0x004fca00078e0a06 */
[----:B------:R1:W-:Y:S02]  /*d5c0*/  STL [R1+0x20], R10 ;  /* 0x0000200a01007387 */ /* 0x0003e40000100800 */
.L_x_2078:
[----:B------:R-:W-:Y:S01]  /*d5d0*/  ULDC.64 UR4, c[0x0][0xa20] ;  /* 0x0002880000047ab9 */ /* 0x000fe20000000a00 */
[C---:B------:R-:W-:Y:S01]  /*d5e0*/  LOP3.LUT R6, R26.reuse, 0xff000000, RZ, 0xc0, !PT ;  /* 0xff0000001a067812 */ /* 0x040fe200078ec0ff */
[----:B------:R-:W-:Y:S01]  /*d5f0*/  IMAD.MOV.U32 R23, RZ, RZ, R11 ;  /* 0x000000ffff177224 */ /* 0x000fe200078e000b */
        /* <DEDUP_REMOVED lines=12> */
.L_x_2079:
[----:B------:R-:W-:Y:S05]  /*d6c0*/  @!P0 BRA `(.L_x_2080) ;  /* 0x00000000000c8947 */ /* 0x000fea0003800000 */
[----:B------:R-:W2:Y:S04]  /*d6d0*/  LDG.E R7, desc[UR40][R4.64] ;  /* 0x0000002804077981 */ /* 0x000ea8000c1e1900 */
[----:B------:R-:W2:Y:S02]  /*d6e0*/  LDG.E R2, desc[UR40][R4.64+0x4] ;  /* 0x0000042804027981 */ /* 0x000ea4000c1e1900 */
[----:B--2---:R-:W-:-:S07]  /*d6f0*/  IMAD.IADD R7, R2, 0x1, -R7 ;  /* 0x0000000102077824 */ /* 0x004fce00078e0a07 */
.L_x_2080:
[----:B-----5:R-:W-:Y:S01]  /*d700*/  IMAD.IADD R7, R7, 0x1, -R0 ;  /* 0x0000000107077824 */ /* 0x020fe200078e0a00 */
[----:B0-----:R-:W-:Y:S01]  /*d710*/  LOP3.LUT R9, R6, 0xff, RZ, 0xc0, !PT ;  /* 0x000000ff06097812 */ /* 0x001fe200078ec0ff */
[----:B------:R-:W0:Y:S01]  /*d720*/  LDC R0, c[0x0][0x448] ;  /* 0x00011200ff007b82 */ /* 0x000e220000000800 */
[----:B--2---:R-:W-:Y:S01]  /*d730*/  IMAD R2, R25, 0xc0, RZ ;  /* 0x000000c019027824 */ /* 0x004fe200078e02ff */
[----:B------:R-:W-:Y:S01]  /*d740*/  BSSY B0, `(.L_x_2081) ;  /* 0x0000036000007945 */ /* 0x000fe20003800000 */
[----:B------:R-:W-:Y:S02]  /*d750*/  IMAD.MOV.U32 R4, RZ, RZ, RZ ;  /* 0x000000ffff047224 */ /* 0x000fe400078e00ff */
[----:B------:R-:W-:Y:S01]  /*d760*/  VIADD R2, R2, 0xbf ;  /* 0x000000bf02027836 */ /* 0x000fe20000000000 */
[----:B0-----:R-:W-:-:S13]  /*d770*/  ISETP.NE.AND P0, PT, R0, 0x1, PT ;  /* 0x000000010000780c */ /* 0x001fda0003f05270 */
[----:B------:R-:W0:Y:S08]  /*d780*/  @P0 LDC R3, c[0x0][0x44c] ;  /* 0x00011300ff030b82 */ /* 0x000e300000000800 */
[----:B------:R-:W2:Y:S01]  /*d790*/  @P0 LDC R0, c[0x0][0x450] ;  /* 0x00011400ff000b82 */ /* 0x000ea20000000800 */
[----:B0-----:R-:W-:-:S05]  /*d7a0*/  @P0 IMAD.HI.U32 R3, R2, R3, RZ ;  /* 0x0000000302030227 */ /* 0x001fca00078e00ff */
[----:B--2---:R-:W-:Y:S02]  /*d7b0*/  @P0 SHF.R.U32.HI R2, RZ, R0, R3 ;  /* 0x00000000ff020219 */ /* 0x004fe40000011603 */
[C---:B------:R-:W-:Y:S01]  /*d7c0*/  IADD3 R3, R7.reuse, 0x80, -R10 ;  /* 0x0000008007037810 */ /* 0x040fe20007ffe80a */
        /* <DEDUP_REMOVED lines=8> */
[----:B------:R-:W-:Y:S01]  /*d850*/  VIMNMX R8, R7, R0, PT ;  /* 0x0000000007087248 */ /* 0x000fe20003fe0100 */
[----:B------:R-:W-:Y:S01]  /*d860*/  IMAD.MOV.U32 R7, RZ, RZ, R4 ;  /* 0x000000ffff077224 */ /* 0x000fe200078e0004 */
[----:B------:R-:W-:Y:S02]  /*d870*/  SHF.R.U32.HI R0, RZ, 0x10, R6 ;  /* 0x00000010ff007819 */ /* 0x000fe40000011606 */
[----:B------:R-:W-:Y:S01]  /*d880*/  ISETP.GE.AND P1, PT, R8, 0x1, PT ;  /* 0x000000010800780c */ /* 0x000fe20003f26270 */
[----:B------:R0:W-:Y:S01]  /*d890*/  STL [R1+0x14], R8 ;  /* 0x0000140801007387 */ /* 0x0001e20000100800 */
[----:B------:R-:W-:-:S03]  /*d8a0*/  ISETP.NE.AND P0, PT, R0, RZ, PT ;  /* 0x000000ff0000720c */ /* 0x000fc60003f05270 */
[----:B------:R0:W-:Y:S04]  /*d8b0*/  STL [R1+0x1c], R4 ;  /* 0x00001c0401007387 */ /* 0x0001e80000100800 */
[----:B------:R0:W-:Y:S06]  /*d8c0*/  STL [R1+0x38], R9 ;  /* 0x0000380901007387 */ /* 0x0001ec0000100800 */
[----:B------:R-:W2:Y:S01]  /*d8d0*/  @!P0 LDC R0, c[0x0][0x9f0] ;  /* 0x00027c00ff008b82 */ /* 0x000ea20000000800 */
[----:B------:R-:W-:Y:S05]  /*d8e0*/  @!P1 BRA `(.L_x_2082) ;  /* 0x00000000006c9947 */ /* 0x000fea0003800000 */
[-C--:B0-2---:R-:W-:Y:S02]  /*d8f0*/  IABS R4, R0.reuse ;  /* 0x0000000000047213 */ /* 0x085fe40000000000 */
        /* <DEDUP_REMOVED lines=26> */
.L_x_2082:
[----:B------:R-:W-:Y:S05]  /*daa0*/  BSYNC B0 ;  /* 0x0000000000007941 */ /* 0x000fea0003800000 */
.L_x_2081:
[----:B--2---:R-:W-:Y:S01]  /*dab0*/  IMAD.MOV.U32 R0, RZ, RZ, R7 ;  /* 0x000000ffff007224 */ /* 0x004fe200078e0007 */
[----:B------:R-:W-:Y:S03]  /*dac0*/  BSSY B7, `(.L_x_2083) ;  /* 0x0000358000077945 */ /* 0x000fe60003800000 */
[----:B------:R-:W-:-:S05]  /*dad0*/  IMAD R2, R9, R0, RZ ;  /* 0x0000000009027224 */ /* 0x000fca00078e02ff */
[----:B------:R-:W-:Y:S01]  /*dae0*/  VIADDMNMX R0, R2, R0, R8, PT ;  /* 0x0000000002007246 */ /* 0x000fe20003800108 */
[----:B------:R2:W-:Y:S03]  /*daf0*/  STL [R1+0x4], R2 ;  /* 0x0000040201007387 */ /* 0x0005e60000100800 */
[----:B------:R-:W-:Y:S01]  /*db00*/  ISETP.GT.AND P0, PT, R0, R2, PT ;  /* 0x000000020000720c */ /* 0x000fe20003f04270 */
[----:B------:R2:W-:-:S12]  /*db10*/  STL [R1+0x18], R0 ;  /* 0x0000180001007387 */ /* 0x0005d80000100800 */
[----:B------:R-:W-:Y:S05]  /*db20*/  @P0 BRA `(.L_x_2084) ;  /* 0x0000000000440947 */ /* 0x000fea0003800000 */
[----:B--2---:R-:W2:Y:S02]  /*db30*/  S2R R0, SR_TID.X ;  /* 0x0000000000007919 */ /* 0x004ea40000002100 */
[----:B--2---:R-:W-:-:S04]  /*db40*/  LOP3.LUT R0, R0, 0x7f, RZ, 0xc0, !PT ;  /* 0x0000007f00007812 */ /* 0x004fc800078ec0ff */
[----:B------:R-:W-:-:S13]  /*db50*/  ISETP.NE.AND P0, PT, R0, RZ, PT ;  /* 0x000000ff0000720c */ /* 0x000fda0003f05270 */
[----:B------:R-:W-:Y:S05]  /*db60*/  @P0 BRA `(.L_x_2085) ;  /* 0x0000003400340947 */ /* 0x000fea0003800000 */
[----:B------:R-:W2:Y:S01]  /*db70*/  S2R R5, SR_LANEID ;  /* 0x0000000000057919 */ /* 0x000ea20000000000 */
[----:B------:R-:W-:Y:S01]  /*db80*/  VOTEU.ANY UR4, UPT, PT ;  /* 0x0000000000047886 */ /* 0x000fe200038e0100 */
[----:B------:R-:W4:Y:S01]  /*db90*/  LDC.64 R2, c[0x0][0xc60] ;  /* 0x00031800ff027b82 */ /* 0x000f220000000a00 */
[----:B------:R-:W2:Y:S02]  /*dba0*/  FLO.U32 R0, UR4 ;  /* 0x0000000400007d00 */ /* 0x000ea400080e0000 */
[----:B--2---:R-:W-:-:S06]  /*dbb0*/  ISETP.EQ.U32.AND P0, PT, R0, R5, PT ;  /* 0x000000050000720c */ /* 0x004fcc0003f02070 */
[----:B------:R-:W4:Y:S07]  /*dbc0*/  POPC R5, UR4 ;  /* 0x0000000400057d09 */ /* 0x000f2e0008000000 */
[----:B----4-:R-:W2:Y:S01]  /*dbd0*/  @P0 ATOMG.E.ADD.STRONG.GPU PT, R3, desc[UR40][R2.64], R5 ;  /* 0x00000005020309a8 */ /* 0x010ea200081ee1e8 */
[----:B0-----:R-:W0:Y:S02]  /*dbe0*/  S2R R4, SR_LTMASK ;  /* 0x0000000000047919 */ /* 0x001e240000003900 */
[----:B0-----:R-:W-:-:S04]  /*dbf0*/  LOP3.LUT R4, R4, UR4, RZ, 0xc0, !PT ;  /* 0x0000000404047c12 */ /* 0x001fc8000f8ec0ff */
[----:B---3--:R-:W0:Y:S01]  /*dc00*/  POPC R7, R4 ;  /* 0x0000000400077309 */ /* 0x008e220000000000 */
[----:B--2---:R-:W0:Y:S02]  /*dc10*/  SHFL.IDX PT, R0, R3, R0, 0x1f ;  /* 0x00001f0003007589 */ /* 0x004e2400000e0000 */
[----:B0-----:R-:W-:Y:S01]  /*dc20*/  IADD3 R24, R0, UR36, R7 ;  /* 0x0000002400187c10 */ /* 0x001fe2000fffe007 */
[----:B------:R-:W-:Y:S06]  /*dc30*/  BRA `(.L_x_2085) ;  /* 0x0000003400007947 */ /* 0x000fec0003800000 */
.L_x_2084:
[----:B--2---:R-:W-:Y:S01]  /*dc40*/  VIADD R0, R17, 0xe400 ;  /* 0x0000e40011007836 */ /* 0x004fe20000000000 */
[----:B------:R-:W-:Y:S04]  /*dc50*/  BSSY B6, `(.L_x_2086) ;  /* 0x0000013000067945 */ /* 0x000fe80003800000 */
[----:B------:R-:W-:-:S13]  /*dc60*/  LOP3.LUT P0, RZ, R0, 0x3ff, RZ, 0xc0, !PT ;  /* 0x000003ff00ff7812 */ /* 0x000fda000780c0ff */
[----:B------:R-:W-:Y:S05]  /*dc70*/  @!P0 BRA `(.L_x_2087) ;  /* 0x0000000000408947 */ /* 0x000fea0003800000 */
[----:B------:R-:W-:Y:S01]  /*dc80*/  MOV R2, 0x0 ;  /* 0x0000000000027802 */ /* 0x000fe20000000f00 */
[----:B------:R-:W-:Y:S01]  /*dc90*/  ULDC.64 UR6, c[0x4][0xa8] ;  /* 0x01002a0000067ab9 */ /* 0x000fe20000000a00 */
[----:B------:R-:W-:Y:S01]  /*dca0*/  ULDC.64 UR8, c[0x4][0xb0] ;  /* 0x01002c0000087ab9 */ /* 0x000fe20000000a00 */
[----:B------:R-:W-:Y:S01]  /*dcb0*/  ULDC.64 UR4, c[0x4][0x8] ;  /* 0x0100020000047ab9 */ /* 0x000fe20000000a00 */
[----:B0-----:R-:W-:Y:S02]  /*dcc0*/  IMAD.U32 R4, RZ, RZ, UR6 ;  /* 0x00000006ff047e24 */ /* 0x001fe4000f8e00ff */
[----:B------:R-:W0:Y:S01]  /*dcd0*/  LDC.64 R2, c[0x4][R2] ;  /* 0x0100000002027b82 */ /* 0x000e220000000a00 */
[----:B------:R-:W-:Y:S02]  /*dce0*/  IMAD.U32 R5, RZ, RZ, UR7 ;  /* 0x00000007ff057e24 */ /* 0x000fe4000f8e00ff */
[----:B------:R-:W-:Y:S02]  /*dcf0*/  IMAD.U32 R6, RZ, RZ, UR8 ;  /* 0x00000008ff067e24 */ /* 0x000fe4000f8e00ff */
[----:B---3--:R-:W-:-:S02]  /*dd00*/  IMAD.U32 R7, RZ, RZ, UR9 ;  /* 0x00000009ff077e24 */ /* 0x008fc4000f8e00ff */
[----:B-1----:R-:W-:Y:S02]  /*dd10*/  IMAD.U32 R10, RZ, RZ, UR4 ;  /* 0x00000004ff0a7e24 */ /* 0x002fe4000f8e00ff */
[----:B------:R-:W-:Y:S02]  /*dd20*/  IMAD.U32 R11, RZ, RZ, UR5 ;  /* 0x00000005ff0b7e24 */ /* 0x000fe4000f8e00ff */
[----:B------:R-:W-:Y:S02]  /*dd30*/  IMAD.MOV.U32 R8, RZ, RZ, 0x70 ;  /* 0x00000070ff087424 */ /* 0x000fe400078e00ff */
[----:B------:R-:W-:Y:S02]  /*dd40*/  IMAD.MOV.U32 R12, RZ, RZ, 0x1 ;  /* 0x00000001ff0c7424 */ /* 0x000fe400078e00ff */
[----:B------:R-:W-:-:S07]  /*dd50*/  IMAD.MOV.U32 R13, RZ, RZ, RZ ;  /* 0x000000ffff0d7224 */ /* 0x000fce00078e00ff */
[----:B------:R-:W-:-:S07]  /*dd60*/  LEPC R20, `(.L_x_2087) ;  /* 0x000000001014794e */ /* 0x000fce0000000000 */
[----:B0-----:R-:W-:Y:S05]  /*dd70*/  CALL.ABS.NOINC R2 ;  /* 0x0000000002007343 */ /* 0x001fea0003c00000 */
.L_x_2087:
[----:B------:R-:W-:Y:S05]  /*dd80*/  BSYNC B6 ;  /* 0x0000000000067941 */ /* 0x000fea0003800000 */
.L_x_2086:
        /* <DEDUP_REMOVED lines=9> */
[----:B0-----:R-:W-:Y:S01]  /*de20*/  MOV R4, UR6 ;  /* 0x0000000600047c02 */ /* 0x001fe20008000f00 */
[----:B------:R-:W-:Y:S02]  /*de30*/  IMAD.U32 R5, RZ, RZ, UR7 ;  /* 0x00000007ff057e24 */ /* 0x000fe4000f8e00ff */
[----:B------:R-:W-:Y:S02]  /*de40*/  IMAD.U32 R6, RZ, RZ, UR8 ;  /* 0x00000008ff067e24 */ /* 0x000fe4000f8e00ff */
[----:B---3--:R-:W-:-:S02]  /*de50*/  IMAD.U32 R7, RZ, RZ, UR9 ;  /* 0x00000009ff077e24 */ /* 0x008fc4000f8e00ff */
[----:B-1----:R-:W-:Y:S02]  /*de60*/  IMAD.U32 R10, RZ, RZ, UR4 ;  /* 0x00000004ff0a7e24 */ /* 0x002fe4000f8e00ff */
[----:B------:R-:W-:Y:S02]  /*de70*/  IMAD.U32 R11, RZ, RZ, UR5 ;  /* 0x00000005ff0b7e24 */ /* 0x000fe4000f8e00ff */
[----:B------:R-:W-:Y:S02]  /*de80*/  IMAD.MOV.U32 R8, RZ, RZ, 0x70 ;  /* 0x00000070ff087424 */ /* 0x000fe400078e00ff */
[----:B------:R-:W-:Y:S02]  /*de90*/  IMAD.MOV.U32 R12, RZ, RZ, 0x1 ;  /* 0x00000001ff0c7424 */ /* 0x000fe400078e00ff */
[----:B--2---:R-:W-:-:S07]  /*dea0*/  IMAD.MOV.U32 R13, RZ, RZ, RZ ;  /* 0x000000ffff0d7224 */ /* 0x004fce00078e00ff */
[----:B------:R-:W-:-:S07]  /*deb0*/  LEPC R20, `(.L_x_2090) ;  /* 0x000000001014794e */ /* 0x000fce0000000000 */
[----:B----4-:R-:W-:Y:S05]  /*dec0*/  CALL.ABS.NOINC R2 ;  /* 0x0000000002007343 */ /* 0x010fea0003c00000 */
.L_x_2090:
[----:B------:R0:W1:Y:S01]  /*ded0*/  LDC.64 R2, c[0x4][R29] ;  /* 0x010000001d027b82 */ /* 0x0000620000000a00 */
[----:B------:R-:W-:Y:S01]  /*dee0*/  ULDC.64 UR6, c[0x4][0xa8] ;  /* 0x01002a0000067ab9 */ /* 0x000fe20000000a00 */
[----:B------:R-:W-:Y:S01]  /*def0*/  ULDC.64 UR8, c[0x4][0xb0] ;  /* 0x01002c0000087ab9 */ /* 0x000fe20000000a00 */
[----:B------:R-:W-:Y:S01]  /*df00*/  ULDC.64 UR4, c[0x4][0x18] ;  /* 0x0100060000047ab9 */ /* 0x000fe20000000a00 */
[----:B------:R-:W-:Y:S01]  /*df10*/  IMAD.U32 R4, RZ, RZ, UR6 ;  /* 0x00000006ff047e24 */ /* 0x000fe2000f8e00ff */
[----:B------:R-:W-:Y:S01]  /*df20*/  MOV R12, 0x1 ;  /* 0x00000001000c7802 */ /* 0x000fe20000000f00 */
[----:B------:R-:W-:Y:S02]  /*df30*/  IMAD.U32 R5, RZ, RZ, UR7 ;  /* 0x00000007ff057e24 */ /* 0x000fe4000f8e00ff */
[----:B------:R-:W-:Y:S02]  /*df40*/  IMAD.U32 R6, RZ, RZ, UR8 ;  /* 0x00000008ff067e24 */ /* 0x000fe4000f8e00ff */
[----:B------:R-:W-:-:S02]  /*df50*/  IMAD.U32 R7, RZ, RZ, UR9 ;  /* 0x00000009ff077e24 */ /* 0x000fc4000f8e00ff */
[----:B------:R-:W-:Y:S02]  /*df60*/  IMAD.U32 R10, RZ, RZ, UR4 ;  /* 0x00000004ff0a7e24 */ /* 0x000fe4000f8e00ff */
[----:B------:R-:W-:Y:S02]  /*df70*/  IMAD.U32 R11, RZ, RZ, UR5 ;  /* 0x00000005ff0b7e24 */ /* 0x000fe4000f8e00ff */
[----:B------:R-:W-:Y:S02]  /*df80*/  IMAD.MOV.U32 R8, RZ, RZ, 0x70 ;  /* 0x00000070ff087424 */ /* 0x000fe400078e00ff */
[----:B0-----:R-:W-:-:S07]  /*df90*/  IMAD.MOV.U32 R13, RZ, RZ, RZ ;  /* 0x000000ffff0d7224 */ /* 0x001fce00078e00ff */
[----:B------:R-:W-:-:S07]  /*dfa0*/  LEPC R20, `(.L_x_2089) ;  /* 0x000000001014794e */ /* 0x000fce0000000000 */
[----:B-1----:R-:W-:Y:S05]  /*dfb0*/  CALL.ABS.NOINC R2 ;  /* 0x0000000002007343 */ /* 0x002fea0003c00000 */
.L_x_2089:
[----:B------:R-:W-:Y:S05]  /*dfc0*/  BSYNC B6 ;  /* 0x0000000000067941 */ /* 0x000fea0003800000 */
.L_x_2088:
[----:B------:R-:W-:Y:S01]  /*dfd0*/  ULDC.64 UR4, c[0x0][0x9f8] ;  /* 0x00027e0000047ab9 */ /* 0x000fe20000000a00 */
[----:B------:R-:W2:Y:S01]  /*dfe0*/  LDL R20, [R1+0x18] ;  /* 0x0000180001147983 */ /* 0x000ea20000100800 */
        /* <DEDUP_REMOVED lines=9> */
[----:B------:R-:W-:Y:S01]  /*e080*/  LOP3.LUT P0, RZ, R3, UR5, RZ, 0xfc, P0 ;  /* 0x0000000503ff7c12 */ /* 0x000fe2000800fcff */
[----:B--2---:R-:W-:Y:S01]  /*e090*/  VIADD R22, R20, 0xffffffff ;  /* 0xffffffff14167836 */ /* 0x004fe20000000000 */
[----:B-----5:R-:W-:Y:S02]  /*e0a0*/  SHF.R.S32.HI R29, RZ, 0x1f, R23 ;  /* 0x0000001fff1d7819 */ /* 0x020fe40000011417 */
[----:B------:R-:W-:Y:S01]  /*e0b0*/  SEL R19, R23, RZ, !P0 ;  /* 0x000000ff17137207 */ /* 0x000fe20004000000 */
[----:B------:R-:W-:Y:S08]  /*e0c0*/  BRA.DIV UR4, `(.L_x_2091) ;  /* 0x0000004604807947 */ /* 0x000ff0000b800000 */
[----:B------:R-:W2:Y:S02]  /*e0d0*/  S2R R0, SR_TID.X ;  /* 0x0000000000007919 */ /* 0x000ea40000002100 */
[----:B--2---:R-:W-:-:S04]  /*e0e0*/  SHF.R.U32.HI R0, RZ, 0x5, R0 ;  /* 0x00000005ff007819 */ /* 0x004fc80000011600 */
[----:B------:R-:W-:-:S05]  /*e0f0*/  LOP3.LUT R0, R0, 0x3, RZ, 0xc0, !PT ;  /* 0x0000000300007812 */ /* 0x000fca00078ec0ff */
[----:B------:R2:W4:Y:S02]  /*e100*/  SHFL.IDX PT, R14, R0, RZ, 0x1f ;  /* 0x00001fff000e7589 */ /* 0x00052400000e0000 */
.L_x_2185:
[----:B------:R-:W-:Y:S02]  /*e110*/  PLOP3.LUT P1, PT, PT, PT, PT, 0x8, 0x0 ;  /* 0x000000000000781c */ /* 0x000fe40003f2e170 */
[----:B----4-:R-:W-:Y:S02]  /*e120*/  ISETP.NE.AND P0, PT, R14, RZ, PT ;  /* 0x000000ff0e00720c */ /* 0x010fe40003f05270 */
[----:B--2---:R-:W-:-:S05]  /*e130*/  P2R R0, PR, RZ, 0x2 ;  /* 0x00000002ff007803 */ /* 0x004fca0000000000 */
[----:B------:R2:W-:Y:S06]  /*e140*/  STL [R1], R0 ;  /* 0x0000000001007387 */ /* 0x0005ec0000100800 */
[----:B------:R-:W-:Y:S05]  /*e150*/  @P0 BRA `(.L_x_2092) ;  /* 0x0000000000ec0947 */ /* 0x000fea0003800000 */
[----:B------:R-:W-:-:S03]  /*e160*/  UMOV UR4, 0xffffffff ;  /* 0xffffffff00047882 */ /* 0x000fc60000000000 */
[----:B------:R-:W-:Y:S05]  /*e170*/  BRA.DIV UR4, `(.L_x_2093) ;  /* 0x0000004604887947 */ /* 0x000fea000b800000 */
[----:B------:R-:W-:-:S13]  /*e180*/  ELECT P6, URZ, PT ;  /* 0x00000000003f782f */ /* 0x000fda00038c0000 */
.L_x_2188:
[----:B------:R-:W-:Y:S05]  /*e190*/  @!P6 BRA `(.L_x_2092) ;  /* 0x0000000000dce947 */ /* 0x000fea0003800000 */
[----:B------:R-:W-:-:S04]  /*e1a0*/  ISETP.NE.U32.AND P0, PT, R2, RZ, PT ;  /* 0x000000ff0200720c */ /* 0x000fc80003f05070 */
[----:B------:R-:W-:-:S13]  /*e1b0*/  ISETP.NE.AND.EX P0, PT, R3, RZ, PT, P0 ;  /* 0x000000ff0300720c */ /* 0x000fda0003f05300 */
[----:B------:R-:W-:Y:S05]  /*e1c0*/  @!P0 BRA `(.L_x_2094) ;  /* 0x0000000000448947 */ /* 0x000fea0003800000 */
[----:B------:R-:W4:Y:S01]  /*e1d0*/  LDC R6, c[0x0][0x43c] ;  /* 0x00010f00ff067b82 */ /* 0x000f220000000800 */
[----:B------:R-:W-:Y:S01]  /*e1e0*/  ULDC.64 UR4, c[0x0][0x428] ;  /* 0x00010a0000047ab9 */ /* 0x000fe20000000a00 */
[----:B----4-:R-:W-:-:S13]  /*e1f0*/  ISETP.NE.AND P0, PT, R6, 0x1, PT ;  /* 0x000000010600780c */ /* 0x010fda0003f05270 */
[----:B0-----:R-:W2:Y:S02]  /*e200*/  @P0 LDC.64 R4, c[0x0][0x440] ;  /* 0x00011000ff040b82 */ /* 0x001ea40000000a00 */
[----:B--2---:R-:W-:-:S04]  /*e210*/  @P0 IMAD.HI.U32 R0, R22, R4, RZ ;  /* 0x0000000416000227 */ /* 0x004fc800078e00ff */
        /* <DEDUP_REMOVED lines=12> */
.L_x_2094:
[----:B--2---:R-:W-:Y:S01]  /*e2e0*/  IMAD R0, R18, 0x8, R17 ;  /* 0x0000000812007824 */ /* 0x004fe200078e0211 */
[----:B----4-:R-:W-:-:S04]  /*e2f0*/  SHF.L.U32 R2, R28, 0x1f, RZ ;  /* 0x0000001f1c027819 */ /* 0x010fc800000006ff */
[----:B------:R-:W2:Y:S02]  /*e300*/  SYNCS.PHASECHK.TRANS64.TRYWAIT P0, [R0+URZ+0x16840], R2 ;  /* 0x01684002000075a7 */ /* 0x000ea4000800017f */
[----:B--2---:R-:W-:Y:S05]  /*e310*/  @!P0 BRA `(.L_x_2095) ;  /* 0x0000004400408947 */ /* 0x004fea0003800000 */
.L_x_2189:
[----:B------:R-:W4:Y:S02]  /*e320*/  S2R R3, SR_TID.X ;  /* 0x0000000000037919 */ /* 0x000f240000002100 */
[----:B----4-:R-:W-:-:S04]  /*e330*/  LOP3.LUT R3, R3, 0x7f, RZ, 0xc0, !PT ;  /* 0x0000007f03037812 */ /* 0x010fc800078ec0ff */
[----:B------:R-:W-:-:S13]  /*e340*/  ISETP.NE.AND P0, PT, R3, RZ, PT ;  /* 0x000000ff0300720c */ /* 0x000fda0003f05270 */
[----:B------:R-:W-:Y:S05]  /*e350*/  @P0 BRA `(.L_x_2096) ;  /* 0x00000000001c0947 */ /* 0x000fea0003800000 */
[----:B------:R-:W4:Y:S01]  /*e360*/  S2R R3, SR_TID.X ;  /* 0x0000000000037919 */ /* 0x000f220000002100 */
[----:B--2---:R-:W-:-:S04]  /*e370*/  IMAD.MOV.U32 R2, RZ, RZ, 0x4000 ;  /* 0x00004000ff027424 */ /* 0x004fc800078e00ff */
[----:B------:R2:W-:Y:S01]  /*e380*/  SYNCS.ARRIVE.TRANS64 RZ, [R0+URZ+0x16830], R2 ;  /* 0x0168300200ff79a7 */ /* 0x0005e2000800003f */
[----:B----4-:R-:W-:-:S04]  /*e390*/  LOP3.LUT R3, R3, 0x1f, RZ, 0xc0, !PT ;  /* 0x0000001f03037812 */ /* 0x010fc800078ec0ff */
[----:B------:R-:W-:-:S13]  /*e3a0*/  ISETP.NE.AND P0, PT, R3, RZ, PT ;  /* 0x000000ff0300720c */ /* 0x000fda0003f05270 */
[----:B--2---:R-:W-:Y:S05]  /*e3b0*/  @!P0 BRA `(.L_x_2096) ;  /* 0x0000000000048947 */ /* 0x004fea0003800000 */
[----:B------:R-:W-:Y:S01]  /*e3c0*/  BPT.TRAP 0x1 ;  /* 0x000000040000795c */ /* 0x000fe20000300000 */
.L_x_2096:
        /* <DEDUP_REMOVED lines=14> */
[----:B------:R-:W-:Y:S02]  /*e4b0*/  ULEA UR11, UR11, UR4, 0x7 ;  /* 0x000000040b0b7291 */ /* 0x000fe4000f8e383f */
[----:B------:R-:W-:Y:S01]  /*e4c0*/  UIADD3 UR8, UR8, 0xe400, URZ ;  /* 0x0000e40008087890 */ /* 0x000fe2000fffe03f */
[----:B------:R-:W-:Y:S01]  /*e4d0*/  UMOV UR4, 0x0 ;  /* 0x0000000000047882 */ /* 0x000fe20000000000 */
[----:B------:R4:W-:Y:S07]  /*e4e0*/  STL [R1], R0 ;  /* 0x0000000001007387 */ /* 0x0009ee0000100800 */
[----:B------:R4:W-:Y:S01]  /*e4f0*/  UTMALDG.4D [UR8], [UR6], desc[UR4] ;  /* 0x00000408060075b4 */ /* 0x0009e20008019000 */
[----:B------:R-:W-:-:S02]  /*e500*/  NOP ;  /* 0x0000000000007918 */ /* 0x000fc40000000000 */
.L_x_2092:
[----:B0-----:R-:W5:Y:S04]  /*e510*/  LDL.LU R4, [R1+0x10] ;  /* 0x0000100001047983 */ /* 0x001f680000300800 */
[----:B------:R-:W3:Y:S04]  /*e520*/  LDL.LU R6, [R1+0xc] ;  /* 0x00000c0001067983 */ /* 0x000ee80000300800 */
[----:B------:R-:W3:Y:S01]  /*e530*/  LDL.LU R3, [R1+0x24] ;  /* 0x0000240001037983 */ /* 0x000ee20000300800 */
[----:B------:R-:W-:Y:S05]  /*e540*/  WARPSYNC.ALL ;  /* 0x0000000000007948 */ /* 0x000fea0003800000 */
[----:B----4-:R-:W-:Y:S01]  /*e550*/  ULDC.64 UR6, c[0x0][0xa00] ;  /* 0x0002800000067ab9 */ /* 0x010fe20000000a00 */
[----:B------:R-:W-:Y:S01]  /*e560*/  ULDC.64 UR4, c[0x0][0x298] ;  /* 0x0000a60000047ab9 */ /* 0x000fe20000000a00 */
[----:B--2---:R-:W-:Y:S01]  /*e570*/  VIADD R0, R17, 0x8400 ;  /* 0x0000840011007836 */ /* 0x004fe20000000000 */
[----:B------:R-:W-:Y:S01]  /*e580*/  BAR.SYNC.DEFER_BLOCKING 0x8, 0x200 ;  /* 0x0208000000007b1d */ /* 0x000fe20000010000 */
[----:B------:R-:W-:-:S03]  /*e590*/  ISETP.NE.U32.AND P0, PT, RZ, UR6, PT ;  /* 0x00000006ff007c0c */ /* 0x000fc6000bf05070 */
[----:B------:R-:W-:Y:S02]  /*e5a0*/  LOP3.LUT P1, RZ, R0, 0x3ff, RZ, 0xc0, !PT ;  /* 0x000003ff00ff7812 */ /* 0x000fe4000782c0ff */
[----:B------:R-:W-:Y:S01]  /*e5b0*/  ISETP.NE.AND.EX P0, PT, RZ, UR7, PT, P0 ;  /* 0x00000007ff007c0c */ /* 0x000fe2000bf05300 */
[----:B------:R-:W-:Y:S01]  /*e5c0*/  BSSY B6, `(.L_x_2097) ;  /* 0x000001d000067945 */ /* 0x000fe20003800000 */
[----:B-----5:R-:W-:Y:S02]  /*e5d0*/  SHF.R.S32.HI R2, RZ, 0x1f, R4 ;  /* 0x0000001fff027819 */ /* 0x020fe40000011404 */
[----:B---3--:R-:W-:-:S03]  /*e5e0*/  SEL R6, R6, RZ, !P0 ;  /* 0x000000ff06067207 */ /* 0x008fc60004000000 */
[----:B------:R-:W-:-:S04]  /*e5f0*/  IMAD R2, R2, UR4, RZ ;  /* 0x0000000402027c24 */ /* 0x000fc8000f8e02ff */
[C---:B------:R-:W-:Y:S01]  /*e600*/  IMAD R0, R4.reuse, UR5, R2 ;  /* 0x0000000504007c24 */ /* 0x040fe2000f8e0202 */
[----:B------:R-:W-:Y:S01]  /*e610*/  SEL R2, R3, RZ, !P0 ;  /* 0x000000ff03027207 */ /* 0x000fe20004000000 */
        /* <DEDUP_REMOVED lines=17> */
[----:B-1----:R-:W-:Y:S02]  /*e730*/  IMAD.U32 R10, RZ, RZ, UR4 ;  /* 0x00000004ff0a7e24 */ /* 0x002fe4000f8e00ff */
[----:B------:R-:W-:Y:S02]  /*e740*/  IMAD.MOV.U32 R8, RZ, RZ, 0x70 ;  /* 0x00000070ff087424 */ /* 0x000fe400078e00ff */
[----:B------:R-:W-:Y:S02]  /*e750*/  IMAD.MOV.U32 R12, RZ, RZ, 0x1 ;  /* 0x00000001ff0c7424 */ /* 0x000fe400078e00ff */
[----:B------:R-:W-:-:S07]  /*e760*/  IMAD.MOV.U32 R13, RZ, RZ, RZ ;  /* 0x000000ffff0d7224 */ /* 0x000fce00078e00ff */
[----:B------:R-:W-:-:S07]  /*e770*/  LEPC R20, `(.L_x_2098) ;  /* 0x000000001014794e */ /* 0x000fce0000000000 */
[----:B0-----:R-:W-:Y:S05]  /*e780*/  CALL.ABS.NOINC R2 ;  /* 0x0000000002007343 */ /* 0x001fea0003c00000 */
.L_x_2098:
[----:B------:R-:W-:Y:S05]  /*e790*/  BSYNC B6 ;  /* 0x0000000000067941 */ /* 0x000fea0003800000 */
.L_x_2097:
        /* <DEDUP_REMOVED lines=8> */
[----:B-1----:R0:W5:Y:S01]  /*e820*/  LDL R10, [R1+0x8] ;  /* 0x00000800010a7983 */ /* 0x0021620000100800 */
[----:B---3--:R-:W-:-:S13]  /*e830*/  ISETP.NE.AND P1, PT, R9, 0x1, PT ;  /* 0x000000010900780c */ /* 0x008fda0003f25270 */
[----:B------:R-:W1:Y:S08]  /*e840*/  @P1 LDC R5, c[0x0][0x450] ;  /* 0x00011400ff051b82 */ /* 0x000e700000000800 */
[----:B------:R-:W3:Y:S01]  /*e850*/  @P1 LDC R8, c[0x0][0x450] ;  /* 0x00011400ff081b82 */ /* 0x000ee20000000800 */
        /* <DEDUP_REMOVED lines=19> */
[----:B-1----:R-:W-:-:S04]  /*e990*/  @P1 SHF.R.U32.HI R4, RZ, R5, R0 ;  /* 0x00000005ff041219 */ /* 0x002fc80000011600 */
[----:B------:R-:W-:-:S05]  /*e9a0*/  SHF.R.S32.HI R0, RZ, 0x1f, R4 ;  /* 0x0000001fff007819 */ /* 0x000fca0000011404 */
[----:B------:R-:W-:-:S04]  /*e9b0*/  IMAD R0, R0, UR4, RZ ;  /* 0x0000000400007c24 */ /* 0x000fc8000f8e02ff */
[C---:B------:R-:W-:Y:S02]  /*e9c0*/  IMAD R7, R4.reuse, UR5, R0 ;  /* 0x0000000504077c24 */ /* 0x040fe4000f8e0200 */
[----:B------:R-:W-:Y:S02]  /*e9d0*/  IMAD.MOV R0, RZ, RZ, -R4 ;  /* 0x000000ffff007224 */ /* 0x000fe400078e0a04 */
[----:B------:R-:W-:-:S04]  /*e9e0*/  IMAD.WIDE.U32 R4, R4, UR4, R2 ;  /* 0x0000000404047c25 */ /* 0x000fc8000f8e0002 */
[----:B------:R-:W-:Y:S02]  /*e9f0*/  IMAD R0, R9, R0, R6 ;  /* 0x0000000009007224 */ /* 0x000fe400078e0206 */
[----:B------:R-:W-:-:S03]  /*ea00*/  IMAD.IADD R5, R5, 0x1, R7 ;  /* 0x0000000105057824 */ /* 0x000fc600078e0207 */
        /* <DEDUP_REMOVED lines=11> */
[----:B---3--:R-:W-:-:S05]  /*eac0*/  @P1 SHF.R.U32.HI R6, RZ, R8, R7 ;  /* 0x00000008ff061219 */ /* 0x008fca0000011607 */
        /* <DEDUP_REMOVED lines=8> */
[----:B0-----:R-:W-:Y:S02]  /*eb50*/  IMAD.SHL.U32 R20, R11, 0x8, RZ ;  /* 0x000000080b147824 */ /* 0x001fe400078e00ff */
        /* <DEDUP_REMOVED lines=93> */
[----:B-1----:R-:W-:-:S04]  /*f130*/  @!P1 LEA R6, P3, R20, R6, 0x1 ;  /* 0x0000000614069211 */ /* 0x002fc800078608ff */
[----:B------:R-:W-:-:S05]  /*f140*/  @!P1 IADD3.X R4, RZ, R4, RZ, P3, !PT ;  /* 0x00000004ff049210 */ /* 0x000fca0001ffe4ff */
        /* <DEDUP_REMOVED lines=24> */
.L_x_2214:
        /* <DEDUP_REMOVED lines=11> */
.L_x_2100:
        /* <DEDUP_REMOVED lines=18> */
.L_x_2215:
[----:B------:R-:W-:Y:S05]  /*f4a0*/  BSYNC B0 ;  /* 0x0000000000007941 */ /* 0x000fea0003800000 */
.L_x_2101:
        /* <DEDUP_REMOVED lines=11> */
[----:B--2---:R-:W-:-:S05]  /*f560*/  IADD3 R2, R2, 0x1, RZ ;  /* 0x0000000102027810 */ /* 0x004fca0007ffe0ff */
        /* <DEDUP_REMOVED lines=39> */
.L_x_2109:
[----:B0-----:R-:W-:Y:S01]  /*f7e0*/  IMAD R4, R6, 0x8, R17 ;  /* 0x0000000806047824 */ /* 0x001fe200078e0211 */
[----:B------:R-:W-:Y:S01]  /*f7f0*/  SHF.L.U32 R2, R10, 0x1f, RZ ;  /* 0x0000001f0a027819 */ /* 0x000fe200000006ff */
[----:B------:R-:W-:Y:S03]  /*f800*/  BSSY B3, `(.L_x_2110) ;  /* 0x0000003000037945 */ /* 0x000fe60003800000 */
[----:B------:R-:W0:Y:S02]  /*f810*/  SYNCS.PHASECHK.TRANS64.TRYWAIT P0, [R4+URZ+0x16840], R2 ;  /* 0x01684002040075a7 */ /* 0x000e24000800017f */
[----:B0-----:R-:W-:Y:S05]  /*f820*/  @!P0 BRA `(.L_x_2111) ;  /* 0x00000040000c8947 */ /* 0x001fea0003800000 */
.L_x_2216:
[----:B------:R-:W-:Y:S05]  /*f830*/  BSYNC B3 ;  /* 0x0000000000037941 */ /* 0x000fea0003800000 */
.L_x_2110:
        /* <DEDUP_REMOVED lines=12> */
.L_x_2113:
[----:B------:R-:W-:Y:S05]  /*f900*/  BSYNC B3 ;  /* 0x0000000000037941 */ /* 0x000fea0003800000 */
.L_x_2112:
[----:B------:R-:W-:Y:S01]  /*f910*/  IMAD.MOV.U32 R11, RZ, RZ, RZ ;  /* 0x000000ffff0b7224 */ /* 0x000fe200078e00ff */
[----:B------:R-:W-:Y:S01]  /*f920*/  UIADD3 UR4, UP0, UR38, 0x370, URZ ;  /* 0x0000037026047890 */ /* 0x000fe2000ff1e03f */
[----:B------:R-:W-:Y:S01]  /*f930*/  IMAD R3, R6, 0x4000, R17 ;  /* 0x0000400006037824 */ /* 0x000fe200078e0211 */
        /* <DEDUP_REMOVED lines=8> */
.L_x_2114:
        /* <DEDUP_REMOVED lines=15> */
.L_x_2217:
[----:B------:R-:W-:Y:S05]  /*fab0*/  BSYNC B3 ;  /* 0x0000000000037941 */ /* 0x000fea0003800000 */
.L_x_2115:
[----:B------:R-:W-:Y:S01]  /*fac0*/  BSSY B3, `(.L_x_2117) ;  /* 0x000000c000037945 */ /* 0x000fe20003800000 */
[----:B------:R-:W-:Y:S01]  /*fad0*/  MOV R12, 0x0 ;  /* 0x00000000000c7802 */ /* 0x000fe20000000f00 */
[----:B------:R-:W-:Y:S02]  /*fae0*/  IMAD.MOV.U32 R13, RZ, RZ, 0x14f00000 ;  /* 0x14f00000ff0d7424 */ /* 0x000fe400078e00ff */
[----:B------:R-:W-:Y:S05]  /*faf0*/  @P1 BRA `(.L_x_2118) ;  /* 0x0000000000201947 */ /* 0x000fea0003800000 */
        /* <DEDUP_REMOVED lines=8> */
.L_x_2118:
[----:B------:R-:W-:Y:S05]  /*fb80*/  BSYNC B3 ;  /* 0x0000000000037941 */ /* 0x000fea0003800000 */
.L_x_2117:
        /* <DEDUP_REMOVED lines=11> */
.L_x_2119:
        /* <DEDUP_REMOVED lines=12> */
.L_x_2108:
[----:B------:R-:W-:Y:S05]  /*fd00*/  BSYNC B1 ;  /* 0x0000000000017941 */ /* 0x000fea0003800000 */
.L_x_2107:
[----:B------:R-:W2:Y:S01]  /*fd10*/  LDL.LU R0, [R1+0x18] ;  /* 0x0000180001007983 */ /* 0x000ea20000300800 */
[----:B------:R-:W-:Y:S02]  /*fd20*/  IMAD.MOV.U32 R28, RZ, RZ, R10 ;  /* 0x000000ffff1c7224 */ /* 0x000fe400078e000a */
[----:B------:R-:W-:Y:S02]  /*fd30*/  IMAD.MOV.U32 R18, RZ, RZ, R6 ;  /* 0x000000ffff127224 */ /* 0x000fe400078e0006 */
[----:B--2---:R-:W-:-:S07]  /*fd40*/  VIADD R0, R0, 0xfffffffd ;  /* 0xfffffffd00007836 */ /* 0x004fce0000000000 */
.L_x_2106:
[----:B------:R-:W-:Y:S05]  /*fd50*/  BSYNC B2 ;  /* 0x0000000000027941 */ /* 0x000fea0003800000 */
.L_x_2105:
[----:B------:R-:W-:Y:S01]  /*fd60*/  VIADD R7, R7, 0xfffffffe ;  /* 0xfffffffe07077836 */ /* 0x000fe20000000000 */
[----:B------:R-:W-:-:S04]  /*fd70*/  LOP3.LUT R2, RZ, R9, RZ, 0x33, !PT ;  /* 0x00000009ff027212 */ /* 0x000fc800078e33ff */
[----:B------:R-:W-:-:S13]  /*fd80*/  ISETP.NE.AND P0, PT, R7, R2, PT ;  /* 0x000000020700720c */ /* 0x000fda0003f05270 */
[----:B------:R-:W-:Y:S05]  /*fd90*/  @!P0 BRA `(.L_x_2104) ;  /* 0x0000000c00a08947 */ /* 0x000fea0003800000 */
[----:B------:R-:W-:-:S07]  /*fda0*/  IMAD.MOV.U32 R4, RZ, RZ, R19 ;  /* 0x000000ffff047224 */ /* 0x000fce00078e0013 */
.L_x_2146:
[----:B------:R-:W2:Y:S01]  /*fdb0*/  LDL R2, [R1] ;  /* 0x0000000001027983 */ /* 0x000ea20000100800 */
[----:B------:R-:W-:Y:S01]  /*fdc0*/  IADD3 R6, R18, 0x1, RZ ;  /* 0x0000000112067810 */ /* 0x000fe20007ffe0ff */
        /* <DEDUP_REMOVED lines=30> */
.L_x_2122:
[----:B------:R-:W-:Y:S01]  /*ffb0*/  IMAD R2, R6, 0x8, R17 ;  /* 0x0000000806027824 */ /* 0x000fe200078e0211 */
[----:B------:R-:W-:Y:S01]  /*ffc0*/  SHF.L.U32 R3, R7, 0x1f, RZ ;  /* 0x0000001f07037819 */ /* 0x000fe200000006ff */
[----:B------:R-:W-:Y:S03]  /*ffd0*/  BSSY B2, `(.L_x_2123) ;  /* 0x0000003000027945 */ /* 0x000fe60003800000 */
[----:B------:R-:W1:Y:S02]  /*ffe0*/  SYNCS.PHASECHK.TRANS64.TRYWAIT P0, [R2+URZ+0x16840], R3 ;  /* 0x01684003020075a7 */ /* 0x000e64000800017f */
[----:B-1----:R-:W-:Y:S05]  /*fff0*/  @!P0 BRA `(.L_x_2124) ;  /* 0x0000003800408947 */ /* 0x002fea0003800000 */
.L_x_2218:
[----:B------:R-:W-:Y:S05]  /*10000*/  BSYNC B2 ;  /* 0x0000000000027941 */ /* 0x000fea0003800000 */
.L_x_2123:
        /* <DEDUP_REMOVED lines=12> */
.L_x_2126:
[----:B------:R-:W-:Y:S05]  /*100d0*/  BSYNC B2 ;  /* 0x0000000000027941 */ /* 0x000fea0003800000 */
.L_x_2125:
        /* <DEDUP_REMOVED lines=11> */
.L_x_2127:
        /* <DEDUP_REMOVED lines=15> */
.L_x_2219:
[----:B------:R-:W-:Y:S05]  /*10280*/  BSYNC B2 ;  /* 0x0000000000027941 */ /* 0x000fea0003800000 */
.L_x_2128:
        /* <DEDUP_REMOVED lines=11> */
.L_x_2131:
[----:B------:R-:W-:Y:S05]  /*10340*/  BSYNC B2 ;  /* 0x0000000000027941 */ /* 0x000fea0003800000 */
.L_x_2130:
[----:B------:R-:W-:Y:S01]  /*10350*/  R2UR UR10, R5 ;  /* 0x00000000050a72ca */ /* 0x000fe200000e0000 */
[----:B------:R-:W-:Y:S01]  /*10360*/  UIADD3 UR4, UP0, UR38, 0x470, URZ ;  /* 0x0000047026047890 */ /* 0x000fe2000ff1e03f */
[----:B------:R-:W-:Y:S01]  /*10370*/  R2UR UR7, R3 ;  /* 0x00000000030772ca */ /* 0x000fe200000e0000 */
[----:B0-----:R-:W-:Y:S01]  /*10380*/  VIADD R10, R10, 0x50 ;  /* 0x000000500a0a7836 */ /* 0x001fe20000000000 */
[----:B------:R-:W-:Y:S01]  /*10390*/  LEA R18, R18, R17, 0xe ;  /* 0x0000001112127211 */ /* 0x000fe200078e70ff */
[----:B------:R-:W-:Y:S01]  /*103a0*/  UIADD3.X UR5, URZ, UR39, URZ, UP0, !UPT ;  /* 0x000000273f057290 */ /* 0x000fe200087fe43f */
[----:B------:R-:W-:Y:S01]  /*103b0*/  R2UR UR6, R2 ;  /* 0x00000000020672ca */ /* 0x000fe200000e0000 */
[----:B------:R-:W-:Y:S01]  /*103c0*/  IMAD R2, R22, 0x80, R26 ;  /* 0x0000008016027824 */ /* 0x000fe200078e021a */
[----:B------:R-:W-:Y:S01]  /*103d0*/  PLOP3.LUT P0, PT, PT, PT, PT, 0x80, 0x0 ;  /* 0x000000000000781c */ /* 0x000fe20003f0f070 */
[----:B------:R-:W-:-:S12]  /*103e0*/  VIADD R18, R18, 0x400 ;  /* 0x0000040012127836 */ /* 0x000fd80000000000 */
.L_x_2132:
        /* <DEDUP_REMOVED lines=12> */
.L_x_2121:
[----:B------:R-:W-:Y:S05]  /*104b0*/  BSYNC B1 ;  /* 0x0000000000017941 */ /* 0x000fea0003800000 */
.L_x_2120:
        /* <DEDUP_REMOVED lines=32> */
.L_x_2135:
[----:B------:R-:W-:Y:S01]  /*106c0*/  IMAD R2, R18, 0x8, R17 ;  /* 0x0000000812027824 */ /* 0x000fe200078e0211 */
[----:B------:R-:W-:Y:S01]  /*106d0*/  SHF.L.U32 R3, R28, 0x1f, RZ ;  /* 0x0000001f1c037819 */ /* 0x000fe200000006ff */
[----:B------:R-:W-:Y:S03]  /*106e0*/  BSSY B2, `(.L_x_2136) ;  /* 0x0000003000027945 */ /* 0x000fe60003800000 */
[----:B------:R-:W1:Y:S02]  /*106f0*/  SYNCS.PHASECHK.TRANS64.TRYWAIT P0, [R2+URZ+0x16840], R3 ;  /* 0x01684003020075a7 */ /* 0x000e64000800017f */
[----:B-1----:R-:W-:Y:S05]  /*10700*/  @!P0 BRA `(.L_x_2137) ;  /* 0x0000003000a48947 */ /* 0x002fea0003800000 */
.L_x_2220:
[----:B------:R-:W-:Y:S05]  /*10710*/  BSYNC B2 ;  /* 0x0000000000027941 */ /* 0x000fea0003800000 */
.L_x_2136:
        /* <DEDUP_REMOVED lines=12> */
.L_x_2139:
[----:B------:R-:W-:Y:S05]  /*107e0*/  BSYNC B2 ;  /* 0x0000000000027941 */ /* 0x000fea0003800000 */
.L_x_2138:
[----:B------:R-:W-:Y:S01]  /*107f0*/  IMAD.MOV.U32 R5, RZ, RZ, RZ ;  /* 0x000000ffff057224 */ /* 0x000fe200078e00ff */
[C---:B-1----:R-:W-:Y:S01]  /*10800*/  LEA R3, R18.reuse, R8, 0x3 ;  /* 0x0000000812037211 */ /* 0x042fe200078e18ff */
[----:B------:R-:W-:Y:S01]  /*10810*/  IMAD R11, R18, 0x4000, R17 ;  /* 0x00004000120b7824 */ /* 0x000fe200078e0211 */
[----:B------:R-:W-:Y:S01]  /*10820*/  UIADD3 UR4, UP0, UR38, 0x370, URZ ;  /* 0x0000037026047890 */ /* 0x000fe2000ff1e03f */
        /* <DEDUP_REMOVED lines=8> */
.L_x_2140:
        /* <DEDUP_REMOVED lines=15> */
.L_x_2221:
[----:B------:R-:W-:Y:S05]  /*109a0*/  BSYNC B2 ;  /* 0x0000000000027941 */ /* 0x000fea0003800000 */
.L_x_2141:
        /* <DEDUP_REMOVED lines=11> */
.L_x_2144:
[----:B------:R-:W-:Y:S05]  /*10a60*/  BSYNC B2 ;  /* 0x0000000000027941 */ /* 0x000fea0003800000 */
.L_x_2143:
        /* <DEDUP_REMOVED lines=10> */
.L_x_2145:
        /* <DEDUP_REMOVED lines=12> */
.L_x_2134:
[----:B------:R-:W-:Y:S05]  /*10bd0*/  BSYNC B1 ;  /* 0x0000000000017941 */ /* 0x000fea0003800000 */
.L_x_2133:
[----:B------:R-:W2:Y:S01]  /*10be0*/  LDL R2, [R1+0x4] ;  /* 0x0000040001027983 */ /* 0x000ea20000100800 */
[----:B------:R-:W-:Y:S01]  /*10bf0*/  VIADD R0, R0, 0xfffffffe ;  /* 0xfffffffe00007836 */ /* 0x000fe20000000000 */
[----:B--2---:R-:W-:-:S13]  /*10c00*/  ISETP.GT.AND P0, PT, R9, R2, PT ;  /* 0x000000020900720c */ /* 0x004fda0003f04270 */
[----:B------:R-:W-:Y:S05]  /*10c10*/  @P0 BRA `(.L_x_2146) ;  /* 0xfffffff000640947 */ /* 0x000fea000383ffff */
.L_x_2104:
[----:B------:R-:W-:Y:S05]  /*10c20*/  BSYNC B0 ;  /* 0x0000000000007941 */ /* 0x000fea0003800000 */
.L_x_2103:
        /* <DEDUP_REMOVED lines=17> */
.L_x_2148:
[----:B------:R-:W-:Y:S05]  /*10d40*/  BSYNC B0 ;  /* 0x0000000000007941 */ /* 0x000fea0003800000 */
.L_x_2147:
        /* <DEDUP_REMOVED lines=10> */
.L_x_2222:
[----:B------:R-:W-:Y:S05]  /*10df0*/  BSYNC B1 ;  /* 0x0000000000017941 */ /* 0x000fea0003800000 */
.L_x_2151:
        /* <DEDUP_REMOVED lines=9> */
.L_x_2154:
[----:B------:R-:W-:Y:S05]  /*10e90*/  BSYNC B1 ;  /* 0x0000000000017941 */ /* 0x000fea0003800000 */
.L_x_2153:
        /* <DEDUP_REMOVED lines=10> */
.L_x_2155:
        /* <DEDUP_REMOVED lines=10> */
.L_x_2150:
[----:B------:R-:W-:Y:S05]  /*10fe0*/  BSYNC B0 ;  /* 0x0000000000007941 */ /* 0x000fea0003800000 */
.L_x_2149:
[----:B------:R-:W-:-:S05]  /*10ff0*/  VIADD R18, R18, 0x1 ;  /* 0x0000000112127836 */ /* 0x000fca0000000000 */
[----:B------:R-:W-:-:S04]  /*11000*/  ISETP.NE.AND P0, PT, R18, 0x2, PT ;  /* 0x000000021200780c */ /* 0x000fc80003f05270 */
[----:B------:R-:W-:Y:S02]  /*11010*/  SEL R3, RZ, 0x1, P0 ;  /* 0x00000001ff037807 */ /* 0x000fe40000000000 */
[----:B------:R-:W-:Y:S02]  /*11020*/  SEL R18, R18, RZ, P0 ;  /* 0x000000ff12127207 */ /* 0x000fe40000000000 */
[----:B------:R-:W-:-:S07]  /*11030*/  LOP3.LUT R28, R28, R3, RZ, 0x3c, !PT ;  /* 0x000000031c1c7212 */ /* 0x000fce00078e3cff */
.L_x_2085:
[----:B------:R-:W-:Y:S05]  /*11040*/  BSYNC B7 ;  /* 0x0000000000077941 */ /* 0x000fea0003800000 */
.L_x_2083:
[----:B------:R-:W2:Y:S02]  /*11050*/  LDL R0, [R1+0x3c] ;  /* 0x00003c0001007983 */ /* 0x000ea40000100800 */
[----:B--2---:R-:W-:-:S13]  /*11060*/  ISETP.NE.AND P0, PT, R0, RZ, PT ;  /* 0x000000ff0000720c */ /* 0x004fda0003f05270 */
[----:B------:R-:W-:Y:S05]  /*11070*/  @!P0 BRA `(.L_x_2156) ;  /* 0x0000000000248947 */ /* 0x000fea0003800000 */
[----:B------:R-:W-:Y:S05]  /*11080*/  WARPSYNC.ALL ;  /* 0x0000000000007948 */ /* 0x000fea0003800000 */
[----:B------:R-:W2:Y:S08]  /*11090*/  S2UR UR5, SR_CgaCtaId ;  /* 0x00000000000579c3 */ /* 0x000eb00000008800 */
[----:B------:R-:W-:Y:S06]  /*110a0*/  BAR.SYNC.DEFER_BLOCKING 0x5, 0x200 ;  /* 0x0148000000007b1d */ /* 0x000fec0000010000 */
[----:B------:R-:W-:-:S02]  /*110b0*/  UMOV UR4, 0x400 ;  /* 0x0000040000047882 */ /* 0x000fc40000000000 */
[----:B--2---:R-:W-:-:S06]  /*110c0*/  ULEA UR4, UR5, UR4, 0x18 ;  /* 0x0000000405047291 */ /* 0x004fcc000f8ec03f */
[----:B------:R-:W-:-:S05]  /*110d0*/  IMAD.U32 R17, RZ, RZ, UR4 ;  /* 0x00000004ff117e24 */ /* 0x000fca000f8e00ff */
[----:B------:R2:W4:Y:S01]  /*110e0*/  LDS.128 R24, [R17+0x168d0] ;  /* 0x0168d00011187984 */ /* 0x0005220000000c00 */
[----:B------:R-:W-:Y:S06]  /*110f0*/  BAR.ARV 0x4, 0x200 ;  /* 0x0108000000007b1d */ /* 0x000fec0000002000 */
[----:B------:R-:W-:Y:S05]  /*11100*/  BRA `(.L_x_2157) ;  /* 0x0000000c00d47947 */ /* 0x000fea0003800000 */
.L_x_2156:
        /* <DEDUP_REMOVED lines=9> */
[----:B------:R-:W2:Y:S01]  /*111a0*/  @!P1 LDC.64 R4, c[0x0][0xc78] ;  /* 0x00031e00ff049b82 */ /* 0x000ea20000000a00 */
[----:B0-----:R-:W-:-:S05]  /*111b0*/  @!P1 IMAD.WIDE R2, R9, 0x4, R2 ;  /* 0x0000000409029825 */ /* 0x001fca00078e0202 */
[----:B---3--:R2:W3:Y:S02]  /*111c0*/  @!P1 LDG.E R7, desc[UR40][R2.64] ;  /* 0x0000002802079981 */ /* 0x0084e4000c1e1900 */
        /* <DEDUP_REMOVED lines=11> */
[----:B---3--:R-:W-:Y:S02]  /*11280*/  @!P1 IMAD.MOV.U32 R25, RZ, RZ, R7 ;  /* 0x000000ffff199224 */ /* 0x008fe400078e0007 */
[----:B--2---:R-:W-:Y:S01]  /*11290*/  @!P1 IMAD.MOV.U32 R5, RZ, RZ, R4 ;  /* 0x000000ffff059224 */ /* 0x004fe200078e0004 */
        /* <DEDUP_REMOVED lines=17> */
[----:B------:R0:W2:Y:S02]  /*113b0*/  SHFL.IDX PT, R14, R3, 0x1f, 0x1f ;  /* 0x03e01f00030e7f89 */ /* 0x0000a400000e0000 */
.L_x_2232:
[----:B------:R-:W-:Y:S02]  /*113c0*/  ULDC UR4, c[0x0][0xc38] ;  /* 0x00030e0000047ab9 */ /* 0x000fe40000000800 */
[----:B------:R-:W-:-:S04]  /*113d0*/  IMAD.U32 R4, RZ, RZ, UR4 ;  /* 0x00000004ff047e24 */ /* 0x000fc8000f8e00ff */
[----:B--2---:R-:W-:-:S04]  /*113e0*/  IMAD R7, R14, R4, RZ ;  /* 0x000000040e077224 */ /* 0x004fc800078e02ff */
[----:B------:R-:W-:-:S05]  /*113f0*/  IMAD.IADD R6, R6, 0x1, R7 ;  /* 0x0000000106067824 */ /* 0x000fca00078e0207 */
[----:B------:R-:W-:-:S13]  /*11400*/  ISETP.GT.AND P6, PT, R6, R0, PT ;  /* 0x000000000600720c */ /* 0x000fda0003fc4270 */
[----:B------:R-:W-:Y:S05]  /*11410*/  @P6 BRA `(.L_x_2159) ;  /* 0x0000000000a46947 */ /* 0x000fea0003800000 */
.L_x_2162:
[----:B------:R-:W2:Y:S01]  /*11420*/  LDC R2, c[0x0][0xc3c] ;  /* 0x00030f00ff027b82 */ /* 0x000ea20000000800 */
[----:B------:R-:W-:-:S05]  /*11430*/  VIADD R27, R27, 0x1f ;  /* 0x0000001f1b1b7836 */ /* 0x000fca0000000000 */
[----:B--2---:R-:W-:-:S13]  /*11440*/  ISETP.GE.AND P6, PT, R27, R2, PT ;  /* 0x000000021b00720c */ /* 0x004fda0003fc6270 */
[----:B------:R-:W-:Y:S05]  /*11450*/  @P6 BRA `(.L_x_2160) ;  /* 0x0000000800bc6947 */ /* 0x000fea0003800000 */
[----:B0-----:R-:W0:Y:S01]  /*11460*/  S2R R3, SR_TID.X ;  /* 0x0000000000037919 */ /* 0x001e220000002100 */
[----:B------:R-:W-:Y:S01]  /*11470*/  IMAD.MOV.U32 R25, RZ, RZ, RZ ;  /* 0x000000ffff197224 */ /* 0x000fe200078e00ff */
[----:B0-----:R-:W-:-:S05]  /*11480*/  LOP3.LUT R3, R3, 0x1f, RZ, 0xc0, !PT ;  /* 0x0000001f03037812 */ /* 0x001fca00078ec0ff */
[----:B------:R-:W-:-:S05]  /*11490*/  IMAD.IADD R7, R27, 0x1, R3 ;  /* 0x000000011b077824 */ /* 0x000fca00078e0203 */
[----:B------:R-:W-:-:S13]  /*114a0*/  ISETP.GE.OR P6, PT, R7, R2, !P0 ;  /* 0x000000020700720c */ /* 0x000fda00047c6670 */
[----:B------:R-:W0:Y:S08]  /*114b0*/  @!P6 LDC.64 R2, c[0x0][0xc80] ;  /* 0x00032000ff02eb82 */ /* 0x000e300000000a00 */
[----:B------:R-:W2:Y:S01]  /*114c0*/  @!P6 LDC.64 R4, c[0x0][0xc78] ;  /* 0x00031e00ff04eb82 */ /* 0x000ea20000000a00 */
[----:B0-----:R-:W-:-:S05]  /*114d0*/  @!P6 IMAD.WIDE R2, R7, 0x4, R2 ;  /* 0x000000040702e825 */ /* 0x001fca00078e0202 */
[----:B------:R2:W3:Y:S02]  /*114e0*/  @!P6 LDG.E R25, desc[UR40][R2.64] ;  /* 0x000000280219e981 */ /* 0x0004e4000c1e1900 */
[----:B--2---:R-:W-:-:S04]  /*114f0*/  @!P6 IMAD.WIDE R2, R7, 0x4, R4 ;  /* 0x000000040702e825 */ /* 0x004fc800078e0204 */
[----:B------:R-:W-:-:S06]  /*11500*/  IMAD.MOV.U32 R5, RZ, RZ, RZ ;  /* 0x000000ffff057224 */ /* 0x000fcc00078e00ff */
        /* <DEDUP_REMOVED lines=19> */
[----:B------:R0:W2:Y:S02]  /*11640*/  SHFL.IDX PT, R14, R3, 0x1f, 0x1f ;  /* 0x03e01f00030e7f89 */ /* 0x0000a400000e0000 */
.L_x_2240:
[----:B------:R-:W-:Y:S02]  /*11650*/  ULDC UR4, c[0x0][0xc38] ;  /* 0x00030e0000047ab9 */ /* 0x000fe40000000800 */
[----:B------:R-:W-:-:S04]  /*11660*/  IMAD.U32 R4, RZ, RZ, UR4 ;  /* 0x00000004ff047e24 */ /* 0x000fc8000f8e00ff */
[----:B--2---:R-:W-:-:S04]  /*11670*/  IMAD R7, R14, R4, RZ ;  /* 0x000000040e077224 */ /* 0x004fc800078e02ff */
[----:B------:R-:W-:-:S05]  /*11680*/  IMAD.IADD R6, R7, 0x1, R6 ;  /* 0x0000000107067824 */ /* 0x000fca00078e0206 */
[----:B------:R-:W-:-:S13]  /*11690*/  ISETP.GT.AND P6, PT, R6, R0, PT ;  /* 0x000000000600720c */ /* 0x000fda0003fc4270 */
[----:B------:R-:W-:Y:S05]  /*116a0*/  @!P6 BRA `(.L_x_2162) ;  /* 0xfffffffc005ce947 */ /* 0x000fea000383ffff */
.L_x_2159:
[----:B------:R-:W-:Y:S01]  /*116b0*/  IMAD.IADD R7, R6, 0x1, -R7 ;  /* 0x0000000106077824 */ /* 0x000fe200078e0a07 */
[----:B------:R-:W-:-:S03]  /*116c0*/  UMOV UR4, 0xffffffff ;  /* 0xffffffff00047882 */ /* 0x000fc60000000000 */
[----:B------:R-:W-:-:S05]  /*116d0*/  IMAD R9, R3, R4, R7 ;  /* 0x0000000403097224 */ /* 0x000fca00078e0207 */
[----:B------:R-:W-:Y:S01]  /*116e0*/  ISETP.GT.AND P6, PT, R9, R0, PT ;  /* 0x000000000900720c */ /* 0x000fe20003fc4270 */
[----:B------:R-:W-:-:S12]  /*116f0*/  BRA.DIV UR4, `(.L_x_2163) ;  /* 0x0000002a04d47947 */ /* 0x000fd8000b800000 */
[----:B------:R-:W-:-:S04]  /*11700*/  VOTE.ANY R2, PT, !P6 ;  /* 0x0000000000027806 */ /* 0x000fc800070e0100 */
[----:B------:R-:W2:Y:S02]  /*11710*/  POPC R12, R2 ;  /* 0x00000002000c7309 */ /* 0x000ea40000000000 */
[----:B--2---:R2:W3:Y:S01]  /*11720*/  SHFL.IDX PT, R25, R25, R12, 0x1f ;  /* 0x00001f0c19197589 */ /* 0x0044e200000e0000 */
[----:B------:R-:W-:-:S03]  /*11730*/  IADD3 R27, R12, R27, RZ ;  /* 0x0000001b0c1b7210 */ /* 0x000fc60007ffe0ff */
[----:B------:R2:W4:Y:S04]  /*11740*/  SHFL.IDX PT, R5, R5, R12, 0x1f ;  /* 0x00001f0c05057589 */ /* 0x00052800000e0000 */
.L_x_2245:
[----:B------:R-:W-:-:S13]  /*11750*/  ISETP.NE.AND P0, PT, R2, RZ, PT ;  /* 0x000000ff0200720c */ /* 0x000fda0003f05270 */
[----:B------:R-:W-:Y:S05]  /*11760*/  @!P0 BRA `(.L_x_2164) ;  /* 0x0000000000108947 */ /* 0x000fea0003800000 */
[----:B------:R-:W-:Y:S01]  /*11770*/  UMOV UR4, 0xffffffff ;  /* 0xffffffff00047882 */ /* 0x000fe20000000000 */
[----:B--2---:R-:W-:Y:S02]  /*11780*/  VIADD R12, R12, 0xffffffff ;  /* 0xffffffff0c0c7836 */ /* 0x004fe40000000000 */
[----:B------:R-:W-:Y:S05]  /*11790*/  BRA.DIV UR4, `(.L_x_2165) ;  /* 0x0000002e04087947 */ /* 0x000fea000b800000 */
[----:B------:R2:W0:Y:S02]  /*117a0*/  SHFL.IDX PT, R24, R3, R12, 0x1f ;  /* 0x00001f0c03187589 */ /* 0x00042400000e0000 */
.L_x_2164:
[----:B----4-:R-:W-:Y:S01]  /*117b0*/  ISETP.NE.AND P0, PT, R5, 0x1, PT ;  /* 0x000000010500780c */ /* 0x010fe20003f05270 */
[----:B0-----:R-:W-:-:S04]  /*117c0*/  IMAD R24, R24, R4, R7 ;  /* 0x0000000418187224 */ /* 0x001fc800078e0207 */
[----:B------:R-:W-:-:S08]  /*117d0*/  IMAD.IADD R0, R0, 0x1, -R24 ;  /* 0x0000000100007824 */ /* 0x000fd000078e0a18 */
[----:B------:R-:W-:Y:S05]  /*117e0*/  @!P0 BRA `(.L_x_2166) ;  /* 0x0000000000dc8947 */ /* 0x000fea0003800000 */
[----:B---3--:R-:W-:Y:S02]  /*117f0*/  IABS R4, R25 ;  /* 0x0000001900047213 */ /* 0x008fe40000000000 */
[----:B------:R-:W-:Y:S02]  /*11800*/  IABS R6, R5 ;  /* 0x0000000500067213 */ /* 0x000fe40000000000 */
[----:B------:R-:W0:Y:S08]  /*11810*/  I2F.RP R7, R4 ;  /* 0x0000000400077306 */ /* 0x000e300000209400 */
[----:B------:R-:W3:Y:S08]  /*11820*/  I2F.RP R8, R6 ;  /* 0x0000000600087306 */ /* 0x000ef00000209400 */
[----:B0-----:R-:W0:Y:S08]  /*11830*/  MUFU.RCP R7, R7 ;  /* 0x0000000700077308 */ /* 0x001e300000001000 */
[----:B---3--:R-:W-:Y:S01]  /*11840*/  MUFU.RCP R8, R8 ;  /* 0x0000000800087308 */ /* 0x008fe20000001000 */
[----:B0-----:R-:W-:Y:S01]  /*11850*/  VIADD R2, R7, 0xffffffe ;  /* 0x0ffffffe07027836 */ /* 0x001fe20000000000 */
[----:B------:R-:W-:-:S06]  /*11860*/  IABS R7, R25 ;  /* 0x0000001900077213 */ /* 0x000fcc0000000000 */
[----:B--2---:R0:W2:Y:S02]  /*11870*/  F2I.FTZ.U32.TRUNC.NTZ R3, R2 ;  /* 0x0000000200037305 */ /* 0x0040a4000021f000 */
[----:B0-----:R-:W-:Y:S02]  /*11880*/  IMAD.MOV.U32 R2, RZ, RZ, RZ ;  /* 0x000000ffff027224 */ /* 0x001fe400078e00ff */
[----:B--2---:R-:W-:-:S04]  /*11890*/  IMAD.MOV R9, RZ, RZ, -R3 ;  /* 0x000000ffff097224 */ /* 0x004fc800078e0a03 */
[----:B------:R-:W-:-:S04]  /*118a0*/  IMAD R9, R9, R4, RZ ;  /* 0x0000000409097224 */ /* 0x000fc800078e02ff */
[----:B------:R-:W-:Y:S01]  /*118b0*/  IMAD.HI.U32 R3, R3, R9, R2 ;  /* 0x0000000903037227 */ /* 0x000fe200078e0002 */
[----:B------:R-:W-:-:S03]  /*118c0*/  IABS R2, R0 ;  /* 0x0000000000027213 */ /* 0x000fc60000000000 */
[----:B------:R-:W-:Y:S02]  /*118d0*/  IMAD.MOV R9, RZ, RZ, -R7 ;  /* 0x000000ffff097224 */ /* 0x000fe400078e0a07 */
[----:B------:R-:W-:-:S04]  /*118e0*/  IMAD.HI.U32 R7, R3, R2, RZ ;  /* 0x0000000203077227 */ /* 0x000fc800078e00ff */
[----:B------:R-:W-:Y:S02]  /*118f0*/  IMAD R9, R7, R9, R2 ;  /* 0x0000000907097224 */ /* 0x000fe400078e0202 */
[----:B------:R-:W-:Y:S02]  /*11900*/  VIADD R3, R8, 0xffffffe ;  /* 0x0ffffffe08037836 */ /* 0x000fe40000000000 */
[----:B------:R-:W-:Y:S01]  /*11910*/  IMAD.MOV.U32 R2, RZ, RZ, RZ ;  /* 0x000000ffff027224 */ /* 0x000fe200078e00ff */
[----:B------:R-:W-:-:S03]  /*11920*/  ISETP.GT.U32.AND P1, PT, R4, R9, PT ;  /* 0x000000090400720c */ /* 0x000fc60003f24070 */
[----:B------:R-:W0:Y:S10]  /*11930*/  F2I.FTZ.U32.TRUNC.NTZ R3, R3 ;  /* 0x0000000300037305 */ /* 0x000e34000021f000 */
[----:B------:R-:W-:-:S02]  /*11940*/  @!P1 IMAD.IADD R9, R9, 0x1, -R4 ;  /* 0x0000000109099824 */ /* 0x000fc400078e0a04 */
[----:B------:R-:W-:Y:S01]  /*11950*/  @!P1 VIADD R7, R7, 0x1 ;  /* 0x0000000107079836 */ /* 0x000fe20000000000 */
[----:B------:R-:W-:Y:S02]  /*11960*/  ISETP.NE.AND P1, PT, R25, RZ, PT ;  /* 0x000000ff1900720c */ /* 0x000fe40003f25270 */
[----:B------:R-:W-:Y:S01]  /*11970*/  ISETP.GE.U32.AND P0, PT, R9, R4, PT ;  /* 0x000000040900720c */ /* 0x000fe20003f06070 */
[----:B0-----:R-:W-:-:S04]  /*11980*/  IMAD.MOV R9, RZ, RZ, -R3 ;  /* 0x000000ffff097224 */ /* 0x001fc800078e0a03 */
[----:B------:R-:W-:-:S04]  /*11990*/  IMAD R9, R9, R6, RZ ;  /* 0x0000000609097224 */ /* 0x000fc800078e02ff */
[----:B------:R-:W-:Y:S01]  /*119a0*/  IMAD.HI.U32 R4, R3, R9, R2 ;  /* 0x0000000903047227 */ /* 0x000fe200078e0002 */
[----:B------:R-:W-:-:S03]  /*119b0*/  LOP3.LUT R2, R0, R25, RZ, 0x3c, !PT ;  /* 0x0000001900027212 */ /* 0x000fc600078e3cff */
[----:B------:R-:W-:Y:S01]  /*119c0*/  @P0 VIADD R7, R7, 0x1 ;  /* 0x0000000107070836 */ /* 0x000fe20000000000 */
[----:B------:R-:W-:Y:S02]  /*119d0*/  ISETP.GE.AND P2, PT, R2, RZ, PT ;  /* 0x000000ff0200720c */ /* 0x000fe40003f46270 */
[----:B------:R-:W-:-:S05]  /*119e0*/  IABS R2, R5 ;  /* 0x0000000500027213 */ /* 0x000fca0000000000 */
[----:B------:R-:W-:-:S06]  /*119f0*/  IMAD.MOV R2, RZ, RZ, -R2 ;  /* 0x000000ffff027224 */ /* 0x000fcc00078e0a02 */
[----:B------:R-:W-:Y:S01]  /*11a00*/  @!P2 IMAD.MOV R7, RZ, RZ, -R7 ;  /* 0x000000ffff07a224 */ /* 0x000fe200078e0a07 */
[----:B------:R-:W-:-:S04]  /*11a10*/  @!P1 LOP3.LUT R7, RZ, R25, RZ, 0x33, !PT ;  /* 0x00000019ff079212 */ /* 0x000fc800078e33ff */
[----:B------:R-:W-:-:S05]  /*11a20*/  IABS R3, R7 ;  /* 0x0000000700037213 */ /* 0x000fca0000000000 */
[----:B------:R-:W-:-:S04]  /*11a30*/  IMAD.HI.U32 R4, R4, R3, RZ ;  /* 0x0000000304047227 */ /* 0x000fc800078e00ff */
[----:B------:R-:W-:Y:S01]  /*11a40*/  IMAD R3, R4, R2, R3 ;  /* 0x0000000204037224 */ /* 0x000fe200078e0203 */
[----:B------:R-:W-:-:S04]  /*11a50*/  LOP3.LUT R2, R7, R5, RZ, 0x3c, !PT ;  /* 0x0000000507027212 */ /* 0x000fc800078e3cff */
[----:B------:R-:W-:Y:S02]  /*11a60*/  ISETP.GT.U32.AND P1, PT, R6, R3, PT ;  /* 0x000000030600720c */ /* 0x000fe40003f24070 */
[----:B------:R-:W-:-:S11]  /*11a70*/  ISETP.GE.AND P2, PT, R2, RZ, PT ;  /* 0x000000ff0200720c */ /* 0x000fd60003f46270 */
[----:B------:R-:W-:Y:S01]  /*11a80*/  @!P1 IMAD.IADD R3, R3, 0x1, -R6 ;  /* 0x0000000103039824 */ /* 0x000fe200078e0a06 */
[----:B------:R-:W-:Y:S02]  /*11a90*/  @!P1 IADD3 R4, R4, 0x1, RZ ;  /* 0x0000000104049810 */ /* 0x000fe40007ffe0ff */
[----:B------:R-:W-:Y:S02]  /*11aa0*/  ISETP.NE.AND P1, PT, R5, RZ, PT ;  /* 0x000000ff0500720c */ /* 0x000fe40003f25270 */
[----:B------:R-:W-:Y:S01]  /*11ab0*/  ISETP.GE.U32.AND P0, PT, R3, R6, PT ;  /* 0x000000060300720c */ /* 0x000fe20003f06070 */
[----:B------:R-:W-:-:S04]  /*11ac0*/  IMAD.MOV R3, RZ, RZ, -R7 ;  /* 0x000000ffff037224 */ /* 0x000fc800078e0a07 */
[----:B------:R-:W-:-:S08]  /*11ad0*/  IMAD R3, R25, R3, R0 ;  /* 0x0000000319037224 */ /* 0x000fd000078e0200 */
[----:B------:R-:W-:-:S04]  /*11ae0*/  @P0 VIADD R4, R4, 0x1 ;  /* 0x0000000104040836 */ /* 0x000fc80000000000 */
[----:B------:R-:W-:Y:S01]  /*11af0*/  @!P2 IMAD.MOV R4, RZ, RZ, -R4 ;  /* 0x000000ffff04a224 */ /* 0x000fe200078e0a04 */
[----:B------:R-:W-:-:S05]  /*11b00*/  @!P1 LOP3.LUT R4, RZ, R5, RZ, 0x33, !PT ;  /* 0x00000005ff049212 */ /* 0x000fca00078e33ff */
[--C-:B------:R-:W-:Y:S02]  /*11b10*/  IMAD.MOV R2, RZ, RZ, -R4.reuse ;  /* 0x000000ffff027224 */ /* 0x100fe400078e0a04 */
[C---:B------:R-:W-:Y:S02]  /*11b20*/  IMAD R4, R5.reuse, 0x1000000, R4 ;  /* 0x0100000005047824 */ /* 0x040fe400078e0204 */
[----:B------:R-:W-:-:S04]  /*11b30*/  IMAD R5, R5, R2, R7 ;  /* 0x0000000205057224 */ /* 0x000fc800078e0207 */
[----:B------:R-:W-:Y:S01]  /*11b40*/  IMAD R26, R5, 0x10000, R4 ;  /* 0x00010000051a7824 */ /* 0x000fe200078e0204 */
[----:B------:R-:W-:Y:S06]  /*11b50*/  BRA `(.L_x_2167) ;  /* 0x0000000000f07947 */ /* 0x000fec0003800000 */
.L_x_2166:
[----:B--2---:R-:W0:Y:S02]  /*11b60*/  LDC.64 R2, c[0x0][0xc90] ;  /* 0x00032400ff027b82 */ /* 0x004e240000000a00 */
[----:B0-----:R-:W-:-:S05]  /*11b70*/  IMAD.WIDE R2, R27, 0x4, R2 ;  /* 0x000000041b027825 */ /* 0x001fca00078e0202 */
[----:B------:R0:W3:Y:S02]  /*11b80*/  LDG.E R6, desc[UR40][R2.64] ;  /* 0x0000002802067981 */ /* 0x0000e4000c1e1900 */
[----:B0-----:R-:W-:Y:S02]  /*11b90*/  IMAD.MOV.U32 R2, RZ, RZ, RZ ;  /* 0x000000ffff027224 */ /* 0x001fe400078e00ff */
[----:B---3--:R-:W-:-:S05]  /*11ba0*/  IMAD R5, R25, R6, RZ ;  /* 0x0000000619057224 */ /* 0x008fca00078e02ff */
[----:B------:R-:W-:-:S04]  /*11bb0*/  IABS R7, R5 ;  /* 0x0000000500077213 */ /* 0x000fc80000000000 */
[----:B------:R-:W0:Y:S08]  /*11bc0*/  I2F.RP R8, R7 ;  /* 0x0000000700087306 */ /* 0x000e300000209400 */
[----:B0-----:R-:W0:Y:S02]  /*11bd0*/  MUFU.RCP R8, R8 ;  /* 0x0000000800087308 */ /* 0x001e240000001000 */
[----:B0-----:R-:W-:-:S06]  /*11be0*/  VIADD R9, R8, 0xffffffe ;  /* 0x0ffffffe08097836 */ /* 0x001fcc0000000000 */
[----:B------:R-:W1:Y:S02]  /*11bf0*/  F2I.FTZ.U32.TRUNC.NTZ R3, R9 ;  /* 0x0000000900037305 */ /* 0x000e64000021f000 */
[----:B-1----:R-:W-:-:S04]  /*11c00*/  IMAD.MOV R10, RZ, RZ, -R3 ;  /* 0x000000ffff0a7224 */ /* 0x002fc800078e0a03 */
        /* <DEDUP_REMOVED lines=25> */
[----:B0-----:R-:W-:-:S02]  /*11da0*/  IADD3 R2, R8, 0xffffffe, RZ ;  /* 0x0ffffffe08027810 */ /* 0x001fc40007ffe0ff */
[----:B------:R-:W-:-:S04]  /*11db0*/  IABS R8, R0 ;  /* 0x0000000000087213 */ /* 0x000fc80000000000 */
        /* <DEDUP_REMOVED lines=22> */
.L_x_2167:
[----:B------:R-:W-:-:S05]  /*11f20*/  LOP3.LUT R0, RZ, R3, RZ, 0x33, !PT ;  /* 0x00000003ff007212 */ /* 0x000fca00078e33ff */
[----:B------:R-:W-:Y:S01]  /*11f30*/  IMAD.IADD R25, R25, 0x1, R0 ;  /* 0x0000000119197824 */ /* 0x000fe200078e0200 */
[----:B------:R-:W-:Y:S06]  /*11f40*/  BRA `(.L_x_2168) ;  /* 0x00000000001c7947 */ /* 0x000fec0003800000 */
.L_x_2160:
[----:B------:R-:W-:Y:S01]  /*11f50*/  UMOV UR4, URZ ;  /* 0x0000003f00047c82 */ /* 0x000fe20008000000 */
[----:B------:R-:W-:Y:S01]  /*11f60*/  UMOV UR5, URZ ;  /* 0x0000003f00057c82 */ /* 0x000fe20008000000 */
[----:B------:R-:W-:Y:S01]  /*11f70*/  ULDC UR6, c[0x0][0xc3c] ;  /* 0x00030f0000067ab9 */ /* 0x000fe20000000800 */
[----:B------:R-:W-:Y:S02]  /*11f80*/  IMAD.MOV.U32 R24, RZ, RZ, R0 ;  /* 0x000000ffff187224 */ /* 0x000fe400078e0000 */
[----:B------:R-:W-:Y:S02]  /*11f90*/  IMAD.U32 R25, RZ, RZ, UR4 ;  /* 0x00000004ff197e24 */ /* 0x000fe4000f8e00ff */
[----:B------:R-:W-:Y:S02]  /*11fa0*/  IMAD.U32 R26, RZ, RZ, UR5 ;  /* 0x00000005ff1a7e24 */ /* 0x000fe4000f8e00ff */
[----:B------:R-:W-:-:S07]  /*11fb0*/  IMAD.U32 R27, RZ, RZ, UR6 ;  /* 0x00000006ff1b7e24 */ /* 0x000fce000f8e00ff */
.L_x_2168:
        /* <DEDUP_REMOVED lines=10> */
.L_x_2157:
[----:B------:R-:W-:Y:S02]  /*12060*/  ULDC UR4, c[0x0][0xc3c] ;  /* 0x00030f0000047ab9 */ /* 0x000fe40000000800 */
[----:B----4-:R-:W-:-:S13]  /*12070*/  ISETP.GE.AND P0, PT, R27, UR4, PT ;  /* 0x000000041b007c0c */ /* 0x010fda000bf06270 */
[----:B------:R-:W-:Y:S05]  /*12080*/  @!P0 BRA `(.L_x_2169) ;  /* 0xffffffb000748947 */ /* 0x000fea000383ffff */
[----:B------:R-:W-:Y:S05]  /*12090*/  BSYNC B8 ;  /* 0x0000000000087941 */ /* 0x000fea0003800000 */
.L_x_2077:
[----:B0-----:R-:W4:Y:S01]  /*120a0*/  LDL.LU R0, [R1+0x28] ;  /* 0x0000280001007983 */ /* 0x001f220000300800 */
[----:B------:R-:W-:Y:S01]  /*120b0*/  BSSY B0, `(.L_x_2170) ;  /* 0x000000b000007945 */ /* 0x000fe20003800000 */
[----:B------:R-:W0:Y:S01]  /*120c0*/  S2R R5, SR_CgaCtaId ;  /* 0x0000000000057919 */ /* 0x000e220000008800 */
[----:B----4-:R-:W-:-:S05]  /*120d0*/  VIADD R0, R0, 0x1 ;  /* 0x0000000100007836 */ /* 0x010fca0000000000 */
[----:B------:R-:W-:-:S04]  /*120e0*/  LEA.HI R2, R0, R0, RZ, 0x1 ;  /* 0x0000000000027211 */ /* 0x000fc800078f08ff */
[----:B------:R-:W-:Y:S02]  /*120f0*/  LOP3.LUT R3, R2, 0xfffffffe, RZ, 0xc0, !PT ;  /* 0xfffffffe02037812 */ /* 0x000fe400078ec0ff */
[----:B------:R-:W-:Y:S02]  /*12100*/  MOV R2, 0x400 ;  /* 0x0000040000027802 */ /* 0x000fe40000000f00 */
[----:B------:R-:W-:Y:S02]  /*12110*/  IADD3 R0, R0, -R3, RZ ;  /* 0x8000000300007210 */ /* 0x000fe40007ffe0ff */
[----:B0-----:R-:W-:Y:S02]  /*12120*/  LEA R9, R5, R2, 0x18 ;  /* 0x0000000205097211 */ /* 0x001fe400078ec0ff */
[----:B------:R-:W-:-:S04]  /*12130*/  SHF.L.U32 R0, R0, 0x1f, RZ ;  /* 0x0000001f00007819 */ /* 0x000fc800000006ff */
[----:B------:R-:W0:Y:S02]  /*12140*/  SYNCS.PHASECHK.TRANS64.TRYWAIT P0, [R9+URZ+0x16820], R0 ;  /* 0x01682000090075a7 */ /* 0x000e24000800017f */
[----:B0-----:R-:W-:Y:S05]  /*12150*/  @!P0 BRA `(.L_x_2171) ;  /* 0x0000002000c08947 */ /* 0x001fea0003800000 */
.L_x_2248:
[----:B------:R-:W-:Y:S05]  /*12160*/  BSYNC B0 ;  /* 0x0000000000007941 */ /* 0x000fea0003800000 */
.L_x_2170:
[----:B------:R-:W-:-:S03]  /*12170*/  UMOV UR4, 0xffffffff ;  /* 0xffffffff00047882 */ /* 0x000fc60000000000 */
[----:B------:R-:W-:Y:S05]  /*12180*/  BRA.DIV UR4, `(.L_x_2172) ;  /* 0x0000002204c87947 */ /* 0x000fea000b800000 */
[----:B0-----:R-:W0:Y:S02]  /*12190*/  S2R R0, SR_TID.X ;  /* 0x0000000000007919 */ /* 0x001e240000002100 */
[----:B0-----:R-:W-:-:S04]  /*121a0*/  SHF.R.U32.HI R0, RZ, 0x5, R0 ;  /* 0x00000005ff007819 */ /* 0x001fc80000011600 */
[----:B------:R-:W-:-:S05]  /*121b0*/  LOP3.LUT R0, R0, 0x3, RZ, 0xc0, !PT ;  /* 0x0000000300007812 */ /* 0x000fca00078ec0ff */
[----:B------:R0:W4:Y:S02]  /*121c0*/  SHFL.IDX PT, R14, R0, RZ, 0x1f ;  /* 0x00001fff000e7589 */ /* 0x00012400000e0000 */
.L_x_2251:
[----:B----4-:R-:W-:Y:S01]  /*121d0*/  ISETP.NE.AND P0, PT, R14, RZ, PT ;  /* 0x000000ff0e00720c */ /* 0x010fe20003f05270 */
[----:B------:R-:W-:-:S12]  /*121e0*/  BSSY B0, `(.L_x_2173) ;  /* 0x0000024000007945 */ /* 0x000fd80003800000 */
[----:B------:R-:W-:Y:S05]  /*121f0*/  @P0 BRA `(.L_x_2174) ;  /* 0x0000000000880947 */ /* 0x000fea0003800000 */
[----:B------:R-:W-:-:S03]  /*12200*/  UMOV UR4, 0xffffffff ;  /* 0xffffffff00047882 */ /* 0x000fc60000000000 */
[----:B------:R-:W-:Y:S05]  /*12210*/  BRA.DIV UR4, `(.L_x_2175) ;  /* 0x0000002204d87947 */ /* 0x000fea000b800000 */
[----:B------:R-:W-:-:S13]  /*12220*/  ELECT P6, URZ, PT ;  /* 0x00000000003f782f */ /* 0x000fda00038c0000 */
.L_x_2254:
[----:B------:R-:W-:Y:S05]  /*12230*/  @!P6 BRA `(.L_x_2174) ;  /* 0x000000000078e947 */ /* 0x000fea0003800000 */
[----:B0-----:R-:W4:Y:S02]  /*12240*/  LDL.LU R0, [R1+0x40] ;  /* 0x0000400001007983 */ /* 0x001f240000300800 */
[----:B----4-:R-:W-:-:S04]  /*12250*/  LOP3.LUT R0, R0, 0x2, RZ, 0xfc, !PT ;  /* 0x0000000200007812 */ /* 0x010fc800078efcff */
[----:B------:R-:W-:-:S13]  /*12260*/  ISETP.NE.AND P2, PT, R0, 0x3, PT ;  /* 0x000000030000780c */ /* 0x000fda0003f45270 */
[----:B------:R-:W-:Y:S05]  /*12270*/  @!P2 BRA `(.L_x_2176) ;  /* 0x000000000004a947 */ /* 0x000fea0003800000 */
[----:B------:R-:W-:Y:S01]  /*12280*/  BPT.TRAP 0x1 ;  /* 0x000000040000795c */ /* 0x000fe20000300000 */
.L_x_2176:
[----:B------:R-:W-:Y:S01]  /*12290*/  VIADD R3, R9, 0x16840 ;  /* 0x0001684009037836 */ /* 0x000fe20000000000 */
[----:B------:R-:W-:Y:S01]  /*122a0*/  SHF.L.U32 R2, R28, 0x1f, RZ ;  /* 0x0000001f1c027819 */ /* 0x000fe200000006ff */
[C---:B------:R-:W-:Y:S02]  /*122b0*/  VIADD R0, R18.reuse, 0x1 ;  /* 0x0000000112007836 */ /* 0x040fe40000000000 */
[----:B---3--:R-:W-:-:S03]  /*122c0*/  IMAD R7, R18, 0x8, R3 ;  /* 0x0000000812077824 */ /* 0x008fc600078e0203 */
        /* <DEDUP_REMOVED lines=8> */
.L_x_2255:
[----:B------:R-:W3:Y:S02]  /*12350*/  SYNCS.PHASECHK.TRANS64.TRYWAIT P0, [R3+URZ], R0 ;  /* 0x00000000030075a7 */ /* 0x000ee4000800017f */
[----:B---3--:R-:W-:Y:S05]  /*12360*/  @!P0 BRA `(.L_x_2178) ;  /* 0x0000002000b88947 */ /* 0x008fea0003800000 */
.L_x_2256:
[----:B------:R-:W-:Y:S05]  /*12370*/  @!P2 BRA `(.L_x_2179) ;  /* 0x000000000004a947 */ /* 0x000fea0003800000 */
[----:B------:R-:W-:Y:S01]  /*12380*/  BPT.TRAP 0x1 ;  /* 0x000000040000795c */ /* 0x000fe20000300000 */
.L_x_2179:
[----:B---3--:R-:W-:-:S04]  /*12390*/  VIADD R3, R9, 0x16860 ;  /* 0x0001686009037836 */ /* 0x008fc80000000000 */
[----:B------:R-:W-:-:S04]  /*123a0*/  IMAD R5, R18, 0x8, R3 ;  /* 0x0000000812057824 */ /* 0x000fc800078e0203 */
[----:B------:R-:W3:Y:S02]  /*123b0*/  SYNCS.PHASECHK.TRANS64.TRYWAIT P0, [R5+URZ], R2 ;  /* 0x00000002050075a7 */ /* 0x000ee4000800017f */
[----:B---3--:R-:W-:Y:S05]  /*123c0*/  @!P0 BRA `(.L_x_2180) ;  /* 0x0000002000b48947 */ /* 0x008fea0003800000 */
.L_x_2257:
[----:B------:R-:W-:-:S07]  /*123d0*/  IMAD R3, R4, 0x8, R3 ;  /* 0x0000000804037824 */ /* 0x000fce00078e0203 */
.L_x_2181:
[----:B----4-:R4:W0:Y:S02]  /*123e0*/  SYNCS.PHASECHK.TRANS64.TRYWAIT P0, [R3+URZ], R0 ;  /* 0x00000000030075a7 */ /* 0x010824000800017f */
[----:B0-----:R-:W-:Y:S05]  /*123f0*/  @!P0 NANOSLEEP.SYNCS 0x989680 ;  /* 0x009896800000895d */ /* 0x001fea0003900000 */
[----:B------:R-:W0:Y:S02]  /*12400*/  @!P0 SYNCS.PHASECHK.TRANS64 P0, [R3+URZ], R0 ;  /* 0x00000000030085a7 */ /* 0x000e24000800007f */
[----:B0-----:R-:W-:Y:S05]  /*12410*/  @!P0 BRA `(.L_x_2181) ;  /* 0xfffffffc00f08947 */ /* 0x001fea000383ffff */
.L_x_2174:
[----:B------:R-:W-:Y:S05]  /*12420*/  BSYNC B0 ;  /* 0x0000000000007941 */ /* 0x000fea0003800000 */
.L_x_2173:
[----:B------:R-:W-:Y:S05]  /*12430*/  EXIT ;  /* 0x000000000000794d */ /* 0x000fea0003800000 */
.L_x_2028:
[----:B0-----:R-:W-:-:S04]  /*12440*/  IMAD.U32 R3, RZ, RZ, UR38 ;  /* 0x00000026ff037e24 */ /* 0x001fc8000f8e00ff */
[----:B------:R0:W1:Y:S03]  /*12450*/  SYNCS.PHASECHK.TRANS64.TRYWAIT P1, [R3+URZ+0x16800], R0 ;  /* 0x01680000030075a7 */ /* 0x000066000802017f */
[----:B-1----:R-:W-:Y:S05]  /*12460*/  @!P1 NANOSLEEP.SYNCS 0x989680 ;  /* 0x009896800000995d */ /* 0x002fea0003900000 */
[----:B------:R-:W1:Y:S02]  /*12470*/  @!P1 SYNCS.PHASECHK.TRANS64 P1, [R3+URZ+0x16800], R0 ;  /* 0x01680000030095a7 */ /* 0x000e64000802007f */
[----:B-1----:R-:W-:Y:S05]  /*12480*/  @!P1 BRA `(.L_x_2028) ;  /* 0xfffffffc00ec9947 */ /* 0x002fea000383ffff */
[----:B------:R-:W-:Y:S05]  /*12490*/  BRA `(.L_x_2182) ;  /* 0xfffffef400687947 */ /* 0x000fea000383ffff */
.L_x_2032:
[----:B-1----:R1:W2:Y:S02]  /*124a0*/  SYNCS.PHASECHK.TRANS64.TRYWAIT P2, [R0+URZ+0x16830], R3 ;  /* 0x01683003000075a7 */ /* 0x0022a4000804017f */
[----:B--2---:R-:W-:Y:S05]  /*124b0*/  @!P2 NANOSLEEP.SYNCS 0x989680 ;  /* 0x009896800000a95d */ /* 0x004fea0003900000 */
[----:B------:R-:W2:Y:S02]  /*124c0*/  @!P2 SYNCS.PHASECHK.TRANS64 P2, [R0+URZ+0x16830], R3 ;  /* 0x016830030000a5a7 */ /* 0x000ea4000804007f */
[----:B--2---:R-:W-:Y:S05]  /*124d0*/  @!P2 BRA `(.L_x_2032) ;  /* 0xfffffffc00f0a947 */ /* 0x004fea000383ffff */
[----:B------:R-:W-:Y:S05]  /*124e0*/  BRA `(.L_x_2031) ;  /* 0xfffffef4008c7947 */ /* 0x000fea000383ffff */
.L_x_2037:
[----:B-1----:R-:W-:-:S04]  /*124f0*/  IMAD.U32 R8, RZ, RZ, UR10 ;  /* 0x0000000aff087e24 */ /* 0x002fc8000f8e00ff */
[----:B------:R1:W2:Y:S03]  /*12500*/  SYNCS.PHASECHK.TRANS64.TRYWAIT P3, [R8+URZ+0x16830], R7 ;  /* 0x01683007080075a7 */ /* 0x0002a6000806017f */
[----:B--2---:R-:W-:Y:S05]  /*12510*/  @!P3 NANOSLEEP.SYNCS 0x989680 ;  /* 0x009896800000b95d */ /* 0x004fea0003900000 */
[----:B------:R-:W2:Y:S02]  /*12520*/  @!P3 SYNCS.PHASECHK.TRANS64 P3, [R8+URZ+0x16830], R7 ;  /* 0x016830070800b5a7 */ /* 0x000ea4000806007f */
[----:B--2---:R-:W-:Y:S05]  /*12530*/  @!P3 BRA `(.L_x_2037) ;  /* 0xfffffffc00ecb947 */ /* 0x004fea000383ffff */
[----:B------:R-:W-:Y:S05]  /*12540*/  BRA `(.L_x_2034) ;  /* 0xffffff1c00cc7947 */ /* 0x000fea000383ffff */
.L_x_2041:
[----:B-1----:R-:W-:-:S04]  /*12550*/  IMAD.U32 R8, RZ, RZ, UR10 ;  /* 0x0000000aff087e24 */ /* 0x002fc8000f8e00ff */
[----:B------:R1:W2:Y:S03]  /*12560*/  SYNCS.PHASECHK.TRANS64.TRYWAIT P3, [R8+URZ+0x16850], R7 ;  /* 0x01685007080075a7 */ /* 0x0002a6000806017f */
[----:B--2---:R-:W-:Y:S05]  /*12570*/  @!P3 NANOSLEEP.SYNCS 0x989680 ;  /* 0x009896800000b95d */ /* 0x004fea0003900000 */
[----:B------:R-:W2:Y:S02]  /*12580*/  @!P3 SYNCS.PHASECHK.TRANS64 P3, [R8+URZ+0x16850], R7 ;  /* 0x016850070800b5a7 */ /* 0x000ea4000806007f */
[----:B--2---:R-:W-:Y:S05]  /*12590*/  @!P3 BRA `(.L_x_2041) ;  /* 0xfffffffc00ecb947 */ /* 0x004fea000383ffff */
[----:B------:R-:W-:Y:S05]  /*125a0*/  BRA `(.L_x_2038) ;  /* 0xffffff20004c7947 */ /* 0x000fea000383ffff */
.L_x_2047:
[----:B-1----:R-:W-:-:S04]  /*125b0*/  IMAD.U32 R7, RZ, RZ, UR10 ;  /* 0x0000000aff077e24 */ /* 0x002fc8000f8e00ff */
[----:B------:R1:W2:Y:S03]  /*125c0*/  SYNCS.PHASECHK.TRANS64.TRYWAIT P2, [R7+URZ+0x16830], R6 ;  /* 0x01683006070075a7 */ /* 0x0002a6000804017f */
[----:B--2---:R-:W-:Y:S05]  /*125d0*/  @!P2 NANOSLEEP.SYNCS 0x989680 ;  /* 0x009896800000a95d */ /* 0x004fea0003900000 */
[----:B------:R-:W2:Y:S02]  /*125e0*/  @!P2 SYNCS.PHASECHK.TRANS64 P2, [R7+URZ+0x16830], R6 ;  /* 0x016830060700a5a7 */ /* 0x000ea4000804007f */
[----:B--2---:R-:W-:Y:S05]  /*125f0*/  @!P2 BRA `(.L_x_2047) ;  /* 0xfffffffc00eca947 */ /* 0x004fea000383ffff */
[----:B------:R-:W-:Y:S05]  /*12600*/  BRA `(.L_x_2044) ;  /* 0xffffff4c00347947 */ /* 0x000fea000383ffff */
.L_x_2051:
[----:B-1----:R-:W-:-:S04]  /*12610*/  IMAD.U32 R7, RZ, RZ, UR10 ;  /* 0x0000000aff077e24 */ /* 0x002fc8000f8e00ff */
[----:B------:R1:W2:Y:S03]  /*12620*/  SYNCS.PHASECHK.TRANS64.TRYWAIT P2, [R7+URZ+0x16850], R6 ;  /* 0x01685006070075a7 */ /* 0x0002a6000804017f */
[----:B--2---:R-:W-:Y:S05]  /*12630*/  @!P2 NANOSLEEP.SYNCS 0x989680 ;  /* 0x009896800000a95d */ /* 0x004fea0003900000 */
[----:B------:R-:W2:Y:S02]  /*12640*/  @!P2 SYNCS.PHASECHK.TRANS64 P2, [R7+URZ+0x16850], R6 ;  /* 0x016850060700a5a7 */ /* 0x000ea4000804007f */
[----:B--2---:R-:W-:Y:S05]  /*12650*/  @!P2 BRA `(.L_x_2051) ;  /* 0xfffffffc00eca947 */ /* 0x004fea000383ffff */
[----:B------:R-:W-:Y:S05]  /*12660*/  BRA `(.L_x_2048) ;  /* 0xffffff4c00b47947 */ /* 0x000fea000383ffff */
.L_x_2056:
[----:B-1----:R-:W-:-:S04]  /*12670*/  IMAD.U32 R4, RZ, RZ, UR5 ;  /* 0x00000005ff047e24 */ /* 0x002fc8000f8e00ff */
[----:B------:R1:W2:Y:S03]  /*12680*/  SYNCS.PHASECHK.TRANS64.TRYWAIT P0, [R4+URZ+0x16850], R3 ;  /* 0x01685003040075a7 */ /* 0x0002a6000800017f */
[----:B--2---:R-:W-:Y:S05]  /*12690*/  @!P0 NANOSLEEP.SYNCS 0x989680 ;  /* 0x009896800000895d */ /* 0x004fea0003900000 */
[----:B------:R-:W2:Y:S02]  /*126a0*/  @!P0 SYNCS.PHASECHK.TRANS64 P0, [R4+URZ+0x16850], R3 ;  /* 0x01685003040085a7 */ /* 0x000ea4000800007f */
[----:B--2---:R-:W-:Y:S05]  /*126b0*/  @!P0 BRA `(.L_x_2056) ;  /* 0xfffffffc00ec8947 */ /* 0x004fea000383ffff */
[----:B------:R-:W-:Y:S05]  /*126c0*/  BRA `(.L_x_2055) ;  /* 0xffffff7000187947 */ /* 0x000fea000383ffff */
.L_x_2091:
[----:B------:R-:W2:Y:S01]  /*126d0*/  S2R R20, SR_TID.X ;  /* 0x0000000000147919 */ /* 0x000ea20000002100 */
[----:B------:R-:W-:Y:S01]  /*126e0*/  BSSY B0, `(.L_x_2183) ;  /* 0x000000a000007945 */ /* 0x000fe20003800000 */
[----:B------:R-:W-:Y:S01]  /*126f0*/  IMAD.MOV.U32 R12, RZ, RZ, RZ ;  /* 0x000000ffff0c7224 */ /* 0x000fe200078e00ff */
[----:B------:R-:W-:Y:S01]  /*12700*/  MOV R11, 0x1f ;  /* 0x0000001f000b7802 */ /* 0x000fe20000000f00 */
[----:B------:R-:W-:Y:S01]  /*12710*/  IMAD.MOV.U32 R15, RZ, RZ, -0x1 ;  /* 0xffffffffff0f7424 */ /* 0x000fe200078e00ff */
[----:B--2---:R-:W-:-:S04]  /*12720*/  SHF.R.U32.HI R20, RZ, 0x5, R20 ;  /* 0x00000005ff147819 */ /* 0x004fc80000011614 */
[----:B------:R-:W-:-:S05]  /*12730*/  LOP3.LUT R20, R20, 0x3, RZ, 0xc0, !PT ;  /* 0x0000000314147812 */ /* 0x000fca00078ec0ff */
[----:B------:R-:W-:-:S07]  /*12740*/  IMAD.MOV.U32 R13, RZ, RZ, R20 ;  /* 0x000000ffff0d7224 */ /* 0x000fce00078e0014 */
[----:B01-3--:R-:W-:Y:S05]  /*12750*/  WARPSYNC.COLLECTIVE R15, `(.L_x_2184) ;  /* 0x000000000f087348 */ /* 0x00bfea0003c00000 */
[----:B------:R2:W4:Y:S02]  /*12760*/  SHFL.IDX P6, R14, R13, R12, R11 ;  /* 0x0000000c0d0e7389 */ /* 0x00052400000c000b */
[----:B01234-:R-:W-:Y:S01]  /*12770*/  ENDCOLLECTIVE ;  /* 0x000000000000791b */ /* 0x01ffe20003800000 */
.L_x_2184:
[----:B------:R-:W-:Y:S05]  /*12780*/  BSYNC B0 ;  /* 0x0000000000007941 */ /* 0x000fea0003800000 */
.L_x_2183:
[----:B------:R-:W-:Y:S05]  /*12790*/  BRA `(.L_x_2185) ;  /* 0xffffffb8005c7947 */ /* 0x000fea000383ffff */
.L_x_2093:
[----:B------:R-:W-:Y:S01]  /*127a0*/  BSSY B0, `(.L_x_2186) ;  /* 0x0000006000007945 */ /* 0x000fe20003800000 */
[----:B------:R-:W-:-:S07]  /*127b0*/  IMAD.MOV.U32 R15, RZ, RZ, -0x1 ;  /* 0xffffffffff0f7424 */ /* 0x000fce00078e00ff */
[----:B0123--:R-:W-:Y:S05]  /*127c0*/  WARPSYNC.COLLECTIVE R15, `(.L_x_2187) ;  /* 0x000000000f0c7348 */ /* 0x00ffea0003c00000 */
[----:B------:R-:W-:Y:S02]  /*127d0*/  ELECT P6, UR62, PT ;  /* 0x00000000003e782f */ /* 0x000fe400038c0000 */
[----:B------:R-:W-:Y:S01]  /*127e0*/  MOV R14, UR62 ;  /* 0x0000003e000e7c02 */ /* 0x000fe20008000f00 */
[----:B0123--:R-:W-:Y:S10]  /*127f0*/  ENDCOLLECTIVE ;  /* 0x000000000000791b */ /* 0x00fff40003800000 */
.L_x_2187:
[----:B------:R-:W-:Y:S05]  /*12800*/  BSYNC B0 ;  /* 0x0000000000007941 */ /* 0x000fea0003800000 */
.L_x_2186:
[----:B------:R-:W-:Y:S05]  /*12810*/  BRA `(.L_x_2188) ;  /* 0xffffffb8005c7947 */ /* 0x000fea000383ffff */
.L_x_2095:
[----:B--2---:R2:W4:Y:S02]  /*12820*/  SYNCS.PHASECHK.TRANS64.TRYWAIT P0, [R0+URZ+0x16840], R2 ;  /* 0x01684002000075a7 */ /* 0x004524000800017f */
[----:B----4-:R-:W-:Y:S05]  /*12830*/  @!P0 NANOSLEEP.SYNCS 0x989680 ;  /* 0x009896800000895d */ /* 0x010fea0003900000 */
[----:B------:R-:W4:Y:S02]  /*12840*/  @!P0 SYNCS.PHASECHK.TRANS64 P0, [R0+URZ+0x16840], R2 ;  /* 0x01684002000085a7 */ /* 0x000f24000800007f */
[----:B----4-:R-:W-:Y:S05]  /*12850*/  @!P0 BRA `(.L_x_2095) ;  /* 0xfffffffc00f08947 */ /* 0x010fea000383ffff */
[----:B------:R-:W-:Y:S05]  /*12860*/  BRA `(.L_x_2189) ;  /* 0xffffffb800ac7947 */ /* 0x000fea000383ffff */
.L_x_2099:
[----:B------:R-:W2:Y:S01]  /*12870*/  LDL.LU R11, [R1+0x20] ;  /* 0x00002000010b7983 */ /* 0x000ea20000300800 */
[----:B------:R-:W-:Y:S02]  /*12880*/  IMAD.MOV.U32 R13, RZ, RZ, R4 ;  /* 0x000000ffff0d7224 */ /* 0x000fe400078e0004 */
[----:B------:R-:W-:Y:S02]  /*12890*/  IMAD.MOV.U32 R12, RZ, RZ, RZ ;  /* 0x000000ffff0c7224 */ /* 0x000fe400078e00ff */
[----:B------:R-:W-:Y:S02]  /*128a0*/  IMAD.MOV.U32 R15, RZ, RZ, -0x1 ;  /* 0xffffffffff0f7424 */ /* 0x000fe400078e00ff */
        /* <DEDUP_REMOVED lines=8> */
.L_x_2190:
[----:B------:R-:W-:Y:S02]  /*12930*/  IMAD.MOV.U32 R13, RZ, RZ, R0 ;  /* 0x000000ffff0d7224 */ /* 0x000fe400078e0000 */
[----:B------:R-:W-:-:S07]  /*12940*/  IMAD.MOV.U32 R6, RZ, RZ, R14 ;  /* 0x000000ffff067224 */ /* 0x000fce00078e000e */
[----:B------:R-:W-:Y:S05]  /*12950*/  WARPSYNC.COLLECTIVE R15, `(.L_x_2191) ;  /* 0x000000000f087348 */ /* 0x000fea0003c00000 */
[----:B------:R0:W1:Y:S02]  /*12960*/  SHFL.IDX P6, R14, R13, R12, R11 ;  /* 0x0000000c0d0e7389 */ /* 0x00006400000c000b */
[----:B01----:R-:W-:Y:S01]  /*12970*/  ENDCOLLECTIVE ;  /* 0x000000000000791b */ /* 0x003fe20003800000 */
.L_x_2191:
[----:B------:R-:W-:Y:S02]  /*12980*/  IMAD.MOV.U32 R13, RZ, RZ, R4 ;  /* 0x000000ffff0d7224 */ /* 0x000fe400078e0004 */
[----:B------:R-:W-:Y:S02]  /*12990*/  IMAD.MOV.U32 R12, RZ, RZ, 0x1 ;  /* 0x00000001ff0c7424 */ /* 0x000fe400078e00ff */
[----:B------:R-:W-:-:S07]  /*129a0*/  IMAD.MOV.U32 R7, RZ, RZ, R14 ;  /* 0x000000ffff077224 */ /* 0x000fce00078e000e */
[----:B------:R-:W-:Y:S05]  /*129b0*/  WARPSYNC.COLLECTIVE R15, `(.L_x_2192) ;  /* 0x000000000f087348 */ /* 0x000fea0003c00000 */
[----:B------:R0:W1:Y:S02]  /*129c0*/  SHFL.IDX P6, R14, R13, R12, R11 ;  /* 0x0000000c0d0e7389 */ /* 0x00006400000c000b */
[----:B01----:R-:W-:Y:S01]  /*129d0*/  ENDCOLLECTIVE ;  /* 0x000000000000791b */ /* 0x003fe20003800000 */
.L_x_2192:
        /* <DEDUP_REMOVED lines=15> */
.L_x_2193:
[----:B------:R-:W-:Y:S02]  /*12ad0*/  IMAD.MOV.U32 R13, RZ, RZ, R4 ;  /* 0x000000ffff0d7224 */ /* 0x000fe400078e0004 */
[----:B------:R-:W-:Y:S01]  /*12ae0*/  IMAD.MOV.U32 R12, RZ, RZ, 0x2 ;  /* 0x00000002ff0c7424 */ /* 0x000fe200078e00ff */
[----:B------:R-:W-:-:S07]  /*12af0*/  MOV R7, R14 ;  /* 0x0000000e00077202 */ /* 0x000fce0000000f00 */
[----:B------:R-:W-:Y:S05]  /*12b00*/  WARPSYNC.COLLECTIVE R15, `(.L_x_2194) ;  /* 0x000000000f087348 */ /* 0x000fea0003c00000 */
[----:B------:R0:W1:Y:S02]  /*12b10*/  SHFL.IDX P6, R14, R13, R12, R11 ;  /* 0x0000000c0d0e7389 */ /* 0x00006400000c000b */
[----:B01----:R-:W-:Y:S01]  /*12b20*/  ENDCOLLECTIVE ;  /* 0x000000000000791b */ /* 0x003fe20003800000 */
.L_x_2194:
        /* <DEDUP_REMOVED lines=16> */
.L_x_2195:
[----:B------:R-:W-:Y:S02]  /*12c30*/  IMAD.MOV.U32 R13, RZ, RZ, R4 ;  /* 0x000000ffff0d7224 */ /* 0x000fe400078e0004 */
[----:B------:R-:W-:Y:S02]  /*12c40*/  IMAD.MOV.U32 R12, RZ, RZ, 0x3 ;  /* 0x00000003ff0c7424 */ /* 0x000fe400078e00ff */
[----:B------:R-:W-:-:S07]  /*12c50*/  IMAD.MOV.U32 R7, RZ, RZ, R14 ;  /* 0x000000ffff077224 */ /* 0x000fce00078e000e */
[----:B------:R-:W-:Y:S05]  /*12c60*/  WARPSYNC.COLLECTIVE R15, `(.L_x_2196) ;  /* 0x000000000f087348 */ /* 0x000fea0003c00000 */
[----:B------:R0:W1:Y:S02]  /*12c70*/  SHFL.IDX P6, R14, R13, R12, R11 ;  /* 0x0000000c0d0e7389 */ /* 0x00006400000c000b */
[----:B01----:R-:W-:Y:S01]  /*12c80*/  ENDCOLLECTIVE ;  /* 0x000000000000791b */ /* 0x003fe20003800000 */
.L_x_2196:
        /* <DEDUP_REMOVED lines=16> */
.L_x_2197:
[----:B------:R-:W-:Y:S02]  /*12d90*/  IMAD.MOV.U32 R13, RZ, RZ, R4 ;  /* 0x000000ffff0d7224 */ /* 0x000fe400078e0004 */
[----:B------:R-:W-:Y:S02]  /*12da0*/  IMAD.MOV.U32 R12, RZ, RZ, 0x4 ;  /* 0x00000004ff0c7424 */ /* 0x000fe400078e00ff */
[----:B------:R-:W-:-:S07]  /*12db0*/  IMAD.MOV.U32 R7, RZ, RZ, R14 ;  /* 0x000000ffff077224 */ /* 0x000fce00078e000e */
[----:B------:R-:W-:Y:S05]  /*12dc0*/  WARPSYNC.COLLECTIVE R15, `(.L_x_2198) ;  /* 0x000000000f087348 */ /* 0x000fea0003c00000 */
[----:B------:R0:W1:Y:S02]  /*12dd0*/  SHFL.IDX P6, R14, R13, R12, R11 ;  /* 0x0000000c0d0e7389 */ /* 0x00006400000c000b */
[----:B01----:R-:W-:Y:S01]  /*12de0*/  ENDCOLLECTIVE ;  /* 0x000000000000791b */ /* 0x003fe20003800000 */
.L_x_2198:
        /* <DEDUP_REMOVED lines=16> */
.L_x_2199:
[----:B------:R-:W-:Y:S02]  /*12ef0*/  IMAD.MOV.U32 R13, RZ, RZ, R4 ;  /* 0x000000ffff0d7224 */ /* 0x000fe400078e0004 */
[----:B------:R-:W-:Y:S02]  /*12f00*/  IMAD.MOV.U32 R12, RZ, RZ, 0x5 ;  /* 0x00000005ff0c7424 */ /* 0x000fe400078e00ff */
[----:B------:R-:W-:-:S07]  /*12f10*/  IMAD.MOV.U32 R7, RZ, RZ, R14 ;  /* 0x000000ffff077224 */ /* 0x000fce00078e000e */
[----:B------:R-:W-:Y:S05]  /*12f20*/  WARPSYNC.COLLECTIVE R15, `(.L_x_2200) ;  /* 0x000000000f087348 */ /* 0x000fea0003c00000 */
[----:B------:R0:W1:Y:S02]  /*12f30*/  SHFL.IDX P6, R14, R13, R12, R11 ;  /* 0x0000000c0d0e7389 */ /* 0x00006400000c000b */
[----:B01----:R-:W-:Y:S01]  /*12f40*/  ENDCOLLECTIVE ;  /* 0x000000000000791b */ /* 0x003fe20003800000 */
.L_x_2200:
        /* <DEDUP_REMOVED lines=16> */
.L_x_2201:
[----:B------:R-:W-:Y:S01]  /*13050*/  IMAD.MOV.U32 R13, RZ, RZ, R4 ;  /* 0x000000ffff0d7224 */ /* 0x000fe200078e0004 */
[----:B------:R-:W-:Y:S01]  /*13060*/  MOV R12, 0x6 ;  /* 0x00000006000c7802 */ /* 0x000fe20000000f00 */
[----:B------:R-:W-:-:S07]  /*13070*/  IMAD.MOV.U32 R7, RZ, RZ, R14 ;  /* 0x000000ffff077224 */ /* 0x000fce00078e000e */
[----:B------:R-:W-:Y:S05]  /*13080*/  WARPSYNC.COLLECTIVE R15, `(.L_x_2202) ;  /* 0x000000000f087348 */ /* 0x000fea0003c00000 */
[----:B------:R0:W1:Y:S02]  /*13090*/  SHFL.IDX P6, R14, R13, R12, R11 ;  /* 0x0000000c0d0e7389 */ /* 0x00006400000c000b */
[----:B01----:R-:W-:Y:S01]  /*130a0*/  ENDCOLLECTIVE ;  /* 0x000000000000791b */ /* 0x003fe20003800000 */
.L_x_2202:
        /* <DEDUP_REMOVED lines=16> */
.L_x_2203:
[----:B------:R-:W-:Y:S02]  /*131b0*/  IMAD.MOV.U32 R13, RZ, RZ, R4 ;  /* 0x000000ffff0d7224 */ /* 0x000fe400078e0004 */
[----:B------:R-:W-:Y:S02]  /*131c0*/  IMAD.MOV.U32 R12, RZ, RZ, 0x7 ;  /* 0x00000007ff0c7424 */ /* 0x000fe400078e00ff */
[----:B------:R-:W-:-:S07]  /*131d0*/  IMAD.MOV.U32 R7, RZ, RZ, R14 ;  /* 0x000000ffff077224 */ /* 0x000fce00078e000e */
[----:B------:R-:W-:Y:S05]  /*131e0*/  WARPSYNC.COLLECTIVE R15, `(.L_x_2204) ;  /* 0x000000000f087348 */ /* 0x000fea0003c00000 */
[----:B------:R0:W1:Y:S02]  /*131f0*/  SHFL.IDX P6, R14, R13, R12, R11 ;  /* 0x0000000c0d0e7389 */ /* 0x00006400000c000b */
[----:B01----:R-:W-:Y:S01]  /*13200*/  ENDCOLLECTIVE ;  /* 0x000000000000791b */ /* 0x003fe20003800000 */
.L_x_2204:
        /* <DEDUP_REMOVED lines=11> */
.L_x_2205:
        /* <DEDUP_REMOVED lines=13> */
.L_x_2206:
        /* <DEDUP_REMOVED lines=9> */
[----:B------:R-:W-:-:S07]  /*13420*/  MOV R0, R14 ;  /* 0x0000000e00007202 */ /* 0x000fce0000000f00 */
[----:B0-----:R-:W-:Y:S05]  /*13430*/  WARPSYNC.COLLECTIVE R15, `(.L_x_2207) ;  /* 0x000000000f087348 */ /* 0x001fea0003c00000 */
[----:B------:R1:W2:Y:S02]  /*13440*/  SHFL.IDX P6, R14, R13, R12, R11 ;  /* 0x0000000c0d0e7389 */ /* 0x0002a400000c000b */
[----:B012---:R-:W-:Y:S01]  /*13450*/  ENDCOLLECTIVE ;  /* 0x000000000000791b */ /* 0x007fe20003800000 */
.L_x_2207:
[----:B------:R-:W-:Y:S02]  /*13460*/  IMAD.MOV.U32 R13, RZ, RZ, R2 ;  /* 0x000000ffff0d7224 */ /* 0x000fe400078e0002 */
[----:B------:R-:W-:Y:S02]  /*13470*/  IMAD.MOV.U32 R12, RZ, RZ, 0x1 ;  /* 0x00000001ff0c7424 */ /* 0x000fe400078e00ff */
[----:B------:R-:W-:-:S07]  /*13480*/  IMAD.MOV.U32 R8, RZ, RZ, R14 ;  /* 0x000000ffff087224 */ /* 0x000fce00078e000e */
[----:B------:R-:W-:Y:S05]  /*13490*/  WARPSYNC.COLLECTIVE R15, `(.L_x_2208) ;  /* 0x000000000f087348 */ /* 0x000fea0003c00000 */
[----:B------:R0:W1:Y:S02]  /*134a0*/  SHFL.IDX P6, R14, R13, R12, R11 ;  /* 0x0000000c0d0e7389 */ /* 0x00006400000c000b */
[----:B01----:R-:W-:Y:S01]  /*134b0*/  ENDCOLLECTIVE ;  /* 0x000000000000791b */ /* 0x003fe20003800000 */
.L_x_2208:
        /* <DEDUP_REMOVED lines=14> */
.L_x_2209:
[----:B------:R-:W-:Y:S02]  /*135a0*/  IMAD.MOV.U32 R13, RZ, RZ, R2 ;  /* 0x000000ffff0d7224 */ /* 0x000fe400078e0002 */
[----:B------:R-:W-:Y:S02]  /*135b0*/  IMAD.MOV.U32 R12, RZ, RZ, 0x2 ;  /* 0x00000002ff0c7424 */ /* 0x000fe400078e00ff */
[----:B------:R-:W-:-:S07]  /*135c0*/  IMAD.MOV.U32 R6, RZ, RZ, R14 ;  /* 0x000000ffff067224 */ /* 0x000fce00078e000e */
[----:B------:R-:W-:Y:S05]  /*135d0*/  WARPSYNC.COLLECTIVE R15, `(.L_x_2210) ;  /* 0x000000000f087348 */ /* 0x000fea0003c00000 */
[----:B------:R0:W1:Y:S02]  /*135e0*/  SHFL.IDX P6, R14, R13, R12, R11 ;  /* 0x0000000c0d0e7389 */ /* 0x00006400000c000b */
[----:B01----:R-:W-:Y:S01]  /*135f0*/  ENDCOLLECTIVE ;  /* 0x000000000000791b */ /* 0x003fe20003800000 */
.L_x_2210:
[----:B------:R-:W-:-:S05]  /*13600*/  @!P1 LEA R6, P2, R20, R6, 0x1 ;  /* 0x0000000614069211 */ /* 0x000fca00078408ff */
[----:B------:R-:W-:-:S04]  /*13610*/  @!P1 IMAD.X R0, RZ, RZ, R0, P2 ;  /* 0x000000ffff009224 */ /* 0x000fc800010e0600 */
[----:B------:R-:W-:Y:S01]  /*13620*/  @!P1 IMAD.MOV.U32 R7, RZ, RZ, R0 ;  /* 0x000000ffff079224 */ /* 0x000fe200078e0000 */
[----:B------:R-:W-:-:S04]  /*13630*/  MOV R13, R5 ;  /* 0x00000005000d7202 */ /* 0x000fc80000000f00 */
        /* <DEDUP_REMOVED lines=9> */
.L_x_2211:
[----:B------:R-:W-:Y:S02]  /*136d0*/  IMAD.MOV.U32 R13, RZ, RZ, R2 ;  /* 0x000000ffff0d7224 */ /* 0x000fe400078e0002 */
[----:B------:R-:W-:Y:S02]  /*136e0*/  IMAD.MOV.U32 R12, RZ, RZ, 0x3 ;  /* 0x00000003ff0c7424 */ /* 0x000fe400078e00ff */
[----:B------:R-:W-:-:S07]  /*136f0*/  IMAD.MOV.U32 R6, RZ, RZ, R14 ;  /* 0x000000ffff067224 */ /* 0x000fce00078e000e */
[----:B------:R-:W-:Y:S05]  /*13700*/  WARPSYNC.COLLECTIVE R15, `(.L_x_2212) ;  /* 0x000000000f087348 */ /* 0x000fea0003c00000 */
[----:B------:R0:W1:Y:S02]  /*13710*/  SHFL.IDX P6, R14, R13, R12, R11 ;  /* 0x0000000c0d0e7389 */ /* 0x00006400000c000b */
[----:B01----:R-:W-:Y:S01]  /*13720*/  ENDCOLLECTIVE ;  /* 0x000000000000791b */ /* 0x003fe20003800000 */
.L_x_2212:
        /* <DEDUP_REMOVED lines=12> */
.L_x_2213:
[----:B------:R-:W-:Y:S01]  /*137f0*/  IMAD.MOV.U32 R2, RZ, RZ, R14 ;  /* 0x000000ffff027224 */ /* 0x000fe200078e000e */
[----:B------:R-:W-:Y:S06]  /*13800*/  BRA `(.L_x_2214) ;  /* 0xffffffb800b07947 */ /* 0x000fec000383ffff */
.L_x_2102:
[----:B0-----:R0:W1:Y:S02]  /*13810*/  SYNCS.PHASECHK.TRANS64.TRYWAIT P0, [R17+URZ+0x16820], R0 ;  /* 0x01682000110075a7 */ /* 0x001064000800017f */
[----:B-1----:R-:W-:Y:S05]  /*13820*/  @!P0 NANOSLEEP.SYNCS 0x989680 ;  /* 0x009896800000895d */ /* 0x002fea0003900000 */
[----:B------:R-:W1:Y:S02]  /*13830*/  @!P0 SYNCS.PHASECHK.TRANS64 P0, [R17+URZ+0x16820], R0 ;  /* 0x01682000110085a7 */ /* 0x000e64000800007f */
[----:B-1----:R-:W-:Y:S05]  /*13840*/  @!P0 BRA `(.L_x_2102) ;  /* 0xfffffffc00f08947 */ /* 0x002fea000383ffff */
[----:B------:R-:W-:Y:S05]  /*13850*/  BRA `(.L_x_2215) ;  /* 0xffffffbc00107947 */ /* 0x000fea000383ffff */
.L_x_2111:
[----:B0-----:R0:W1:Y:S02]  /*13860*/  SYNCS.PHASECHK.TRANS64.TRYWAIT P0, [R4+URZ+0x16840], R2 ;  /* 0x01684002040075a7 */ /* 0x001064000800017f */
[----:B-1----:R-:W-:Y:S05]  /*13870*/  @!P0 NANOSLEEP.SYNCS 0x989680 ;  /* 0x009896800000895d */ /* 0x002fea0003900000 */
[----:B------:R-:W1:Y:S02]  /*13880*/  @!P0 SYNCS.PHASECHK.TRANS64 P0, [R4+URZ+0x16840], R2 ;  /* 0x01684002040085a7 */ /* 0x000e64000800007f */
[----:B-1----:R-:W-:Y:S05]  /*13890*/  @!P0 BRA `(.L_x_2111) ;  /* 0xfffffffc00f08947 */ /* 0x002fea000383ffff */
[----:B------:R-:W-:Y:S05]  /*138a0*/  BRA `(.L_x_2216) ;  /* 0xffffffbc00e07947 */ /* 0x000fea000383ffff */
.L_x_2116:
[----:B0-----:R0:W1:Y:S02]  /*138b0*/  SYNCS.PHASECHK.TRANS64.TRYWAIT P0, [R3+URZ+0x60], R2 ;  /* 0x00006002030075a7 */ /* 0x001064000800017f */
[----:B-1----:R-:W-:Y:S05]  /*138c0*/  @!P0 NANOSLEEP.SYNCS 0x989680 ;  /* 0x009896800000895d */ /* 0x002fea0003900000 */
[----:B------:R-:W1:Y:S02]  /*138d0*/  @!P0 SYNCS.PHASECHK.TRANS64 P0, [R3+URZ+0x60], R2 ;  /* 0x00006002030085a7 */ /* 0x000e64000800007f */
[----:B-1----:R-:W-:Y:S05]  /*138e0*/  @!P0 BRA `(.L_x_2116) ;  /* 0xfffffffc00f08947 */ /* 0x002fea000383ffff */
[----:B------:R-:W-:Y:S05]  /*138f0*/  BRA `(.L_x_2217) ;  /* 0xffffffc0006c7947 */ /* 0x000fea000383ffff */
.L_x_2124:
[----:B-1----:R1:W2:Y:S02]  /*13900*/  SYNCS.PHASECHK.TRANS64.TRYWAIT P0, [R2+URZ+0x16840], R3 ;  /* 0x01684003020075a7 */ /* 0x0022a4000800017f */
[----:B--2---:R-:W-:Y:S05]  /*13910*/  @!P0 NANOSLEEP.SYNCS 0x989680 ;  /* 0x009896800000895d */ /* 0x004fea0003900000 */
[----:B------:R-:W2:Y:S02]  /*13920*/  @!P0 SYNCS.PHASECHK.TRANS64 P0, [R2+URZ+0x16840], R3 ;  /* 0x01684003020085a7 */ /* 0x000ea4000800007f */
[----:B--2---:R-:W-:Y:S05]  /*13930*/  @!P0 BRA `(.L_x_2124) ;  /* 0xfffffffc00f08947 */ /* 0x004fea000383ffff */
[----:B------:R-:W-:Y:S05]  /*13940*/  BRA `(.L_x_2218) ;  /* 0xffffffc400ac7947 */ /* 0x000fea000383ffff */
.L_x_2129:
[----:B0-----:R0:W1:Y:S02]  /*13950*/  SYNCS.PHASECHK.TRANS64.TRYWAIT P0, [R10+URZ+0x60], R28 ;  /* 0x0000601c0a0075a7 */ /* 0x001064000800017f */
[----:B-1----:R-:W-:Y:S05]  /*13960*/  @!P0 NANOSLEEP.SYNCS 0x989680 ;  /* 0x009896800000895d */ /* 0x002fea0003900000 */
[----:B------:R-:W1:Y:S02]  /*13970*/  @!P0 SYNCS.PHASECHK.TRANS64 P0, [R10+URZ+0x60], R28 ;  /* 0x0000601c0a0085a7 */ /* 0x000e64000800007f */
[----:B-1----:R-:W-:Y:S05]  /*13980*/  @!P0 BRA `(.L_x_2129) ;  /* 0xfffffffc00f08947 */ /* 0x002fea000383ffff */
[----:B------:R-:W-:Y:S05]  /*13990*/  BRA `(.L_x_2219) ;  /* 0xffffffc800387947 */ /* 0x000fea000383ffff */
.L_x_2137:
[----:B-1----:R1:W2:Y:S02]  /*139a0*/  SYNCS.PHASECHK.TRANS64.TRYWAIT P0, [R2+URZ+0x16840], R3 ;  /* 0x01684003020075a7 */ /* 0x0022a4000800017f */
[----:B--2---:R-:W-:Y:S05]  /*139b0*/  @!P0 NANOSLEEP.SYNCS 0x989680 ;  /* 0x009896800000895d */ /* 0x004fea0003900000 */
[----:B------:R-:W2:Y:S02]  /*139c0*/  @!P0 SYNCS.PHASECHK.TRANS64 P0, [R2+URZ+0x16840], R3 ;  /* 0x01684003020085a7 */ /* 0x000ea4000800007f */
[----:B--2---:R-:W-:Y:S05]  /*139d0*/  @!P0 BRA `(.L_x_2137) ;  /* 0xfffffffc00f08947 */ /* 0x004fea000383ffff */
[----:B------:R-:W-:Y:S05]  /*139e0*/  BRA `(.L_x_2220) ;  /* 0xffffffcc00487947 */ /* 0x000fea000383ffff */
.L_x_2142:
[----:B0-----:R0:W1:Y:S02]  /*139f0*/  SYNCS.PHASECHK.TRANS64.TRYWAIT P0, [R7+URZ+0x60], R2 ;  /* 0x00006002070075a7 */ /* 0x001064000800017f */
[----:B-1----:R-:W-:Y:S05]  /*13a00*/  @!P0 NANOSLEEP.SYNCS 0x989680 ;  /* 0x009896800000895d */ /* 0x002fea0003900000 */
[----:B------:R-:W1:Y:S02]  /*13a10*/  @!P0 SYNCS.PHASECHK.TRANS64 P0, [R7+URZ+0x60], R2 ;  /* 0x00006002070085a7 */ /* 0x000e64000800007f */
[----:B-1----:R-:W-:Y:S05]  /*13a20*/  @!P0 BRA `(.L_x_2142) ;  /* 0xfffffffc00f08947 */ /* 0x002fea000383ffff */
[----:B------:R-:W-:Y:S05]  /*13a30*/  BRA `(.L_x_2221) ;  /* 0xffffffcc00d87947 */ /* 0x000fea000383ffff */
.L_x_2152:
[----:B0-----:R0:W1:Y:S02]  /*13a40*/  SYNCS.PHASECHK.TRANS64.TRYWAIT P0, [R3+URZ+0x16860], R0 ;  /* 0x01686000030075a7 */ /* 0x001064000800017f */
[----:B-1----:R-:W-:Y:S05]  /*13a50*/  @!P0 NANOSLEEP.SYNCS 0x989680 ;  /* 0x009896800000895d */ /* 0x002fea0003900000 */
[----:B------:R-:W1:Y:S02]  /*13a60*/  @!P0 SYNCS.PHASECHK.TRANS64 P0, [R3+URZ+0x16860], R0 ;  /* 0x01686000030085a7 */ /* 0x000e64000800007f */
[----:B-1----:R-:W-:Y:S05]  /*13a70*/  @!P0 BRA `(.L_x_2152) ;  /* 0xfffffffc00f08947 */ /* 0x002fea000383ffff */
[----:B------:R-:W-:Y:S05]  /*13a80*/  BRA `(.L_x_2222) ;  /* 0xffffffd000d87947 */ /* 0x000fea000383ffff */
.L_x_2158:
[----:B------:R-:W-:Y:S01]  /*13a90*/  BSSY B0, `(.L_x_2223) ;  /* 0x0000008000007945 */ /* 0x000fe20003800000 */
[----:B------:R-:W-:Y:S02]  /*13aa0*/  IMAD.MOV.U32 R13, RZ, RZ, R24 ;  /* 0x000000ffff0d7224 */ /* 0x000fe400078e0018 */
[----:B------:R-:W-:Y:S02]  /*13ab0*/  IMAD.MOV.U32 R12, RZ, RZ, RZ ;  /* 0x000000ffff0c7224 */ /* 0x000fe400078e00ff */
[----:B------:R-:W-:Y:S02]  /*13ac0*/  IMAD.MOV.U32 R11, RZ, RZ, 0x1f ;  /* 0x0000001fff0b7424 */ /* 0x000fe400078e00ff */
[----:B------:R-:W-:-:S07]  /*13ad0*/  IMAD.MOV.U32 R15, RZ, RZ, -0x1 ;  /* 0xffffffffff0f7424 */ /* 0x000fce00078e00ff */
[----:B-1-3--:R-:W-:Y:S05]  /*13ae0*/  WARPSYNC.COLLECTIVE R15, `(.L_x_2224) ;  /* 0x000000000f087348 */ /* 0x00afea0003c00000 */
[----:B------:R0:W2:Y:S02]  /*13af0*/  SHFL.IDX P6, R14, R13, R12, R11 ;  /* 0x0000000c0d0e7389 */ /* 0x0000a400000c000b */
[----:B0123--:R-:W-:Y:S01]  /*13b00*/  ENDCOLLECTIVE ;  /* 0x000000000000791b */ /* 0x00ffe20003800000 */
.L_x_2224:
[----:B------:R-:W-:Y:S05]  /*13b10*/  BSYNC B0 ;  /* 0x0000000000007941 */ /* 0x000fea0003800000 */
.L_x_2223:
        /* <DEDUP_REMOVED lines=9> */
.L_x_2225:
        /* <DEDUP_REMOVED lines=23> */
.L_x_2226:
[----:B------:R-:W-:Y:S01]  /*13d20*/  IMAD.MOV.U32 R12, RZ, RZ, 0x2 ;  /* 0x00000002ff0c7424 */ /* 0x000fe200078e00ff */
[----:B------:R-:W-:-:S05]  /*13d30*/  SEL R4, R14, RZ, P1 ;  /* 0x000000ff0e047207 */ /* 0x000fca0000800000 */
[----:B------:R-:W-:-:S04]  /*13d40*/  IMAD.IADD R4, R13, 0x1, R4 ;  /* 0x000000010d047824 */ /* 0x000fc800078e0204 */
[----:B------:R-:W-:-:S07]  /*13d50*/  IMAD.MOV.U32 R13, RZ, RZ, R4 ;  /* 0x000000ffff0d7224 */ /* 0x000fce00078e0004 */
[----:B------:R-:W-:Y:S05]  /*13d60*/  WARPSYNC.COLLECTIVE R15, `(.L_x_2227) ;  /* 0x000000000f087348 */ /* 0x000fea0003c00000 */
[----:B------:R0:W1:Y:S02]  /*13d70*/  SHFL.UP P6, R14, R13, R12, R11 ;  /* 0x0400000c0d0e7389 */ /* 0x00006400000c000b */
[----:B01----:R-:W-:Y:S01]  /*13d80*/  ENDCOLLECTIVE ;  /* 0x000000000000791b */ /* 0x003fe20003800000 */
.L_x_2227:
[----:B------:R-:W-:Y:S01]  /*13d90*/  IMAD.MOV.U32 R12, RZ, RZ, 0x4 ;  /* 0x00000004ff0c7424 */ /* 0x000fe200078e00ff */
[----:B------:R-:W-:-:S05]  /*13da0*/  SEL R3, R14, RZ, P2 ;  /* 0x000000ff0e037207 */ /* 0x000fca0001000000 */
[----:B------:R-:W-:-:S04]  /*13db0*/  IMAD.IADD R2, R4, 0x1, R3 ;  /* 0x0000000104027824 */ /* 0x000fc800078e0203 */
[----:B------:R-:W-:-:S07]  /*13dc0*/  IMAD.MOV.U32 R13, RZ, RZ, R2 ;  /* 0x000000ffff0d7224 */ /* 0x000fce00078e0002 */
[----:B------:R-:W-:Y:S05]  /*13dd0*/  WARPSYNC.COLLECTIVE R15, `(.L_x_2228) ;  /* 0x000000000f087348 */ /* 0x000fea0003c00000 */
[----:B------:R0:W1:Y:S02]  /*13de0*/  SHFL.UP P6, R14, R13, R12, R11 ;  /* 0x0400000c0d0e7389 */ /* 0x00006400000c000b */
[----:B01----:R-:W-:Y:S01]  /*13df0*/  ENDCOLLECTIVE ;  /* 0x000000000000791b */ /* 0x003fe20003800000 */
.L_x_2228:
[----:B------:R-:W-:Y:S01]  /*13e00*/  IMAD.MOV.U32 R12, RZ, RZ, 0x8 ;  /* 0x00000008ff0c7424 */ /* 0x000fe200078e00ff */
[----:B------:R-:W-:-:S05]  /*13e10*/  SEL R3, R14, RZ, P3 ;  /* 0x000000ff0e037207 */ /* 0x000fca0001800000 */
[----:B------:R-:W-:-:S05]  /*13e20*/  IMAD.IADD R3, R2, 0x1, R3 ;  /* 0x0000000102037824 */ /* 0x000fca00078e0203 */
[----:B------:R-:W-:-:S07]  /*13e30*/  MOV R13, R3 ;  /* 0x00000003000d7202 */ /* 0x000fce0000000f00 */
[----:B------:R-:W-:Y:S05]  /*13e40*/  WARPSYNC.COLLECTIVE R15, `(.L_x_2229) ;  /* 0x000000000f087348 */ /* 0x000fea0003c00000 */
[----:B------:R0:W1:Y:S02]  /*13e50*/  SHFL.UP P6, R14, R13, R12, R11 ;  /* 0x0400000c0d0e7389 */ /* 0x00006400000c000b */
[----:B01----:R-:W-:Y:S01]  /*13e60*/  ENDCOLLECTIVE ;  /* 0x000000000000791b */ /* 0x003fe20003800000 */
.L_x_2229:
[----:B------:R-:W-:Y:S01]  /*13e70*/  IMAD.MOV.U32 R12, RZ, RZ, 0x10 ;  /* 0x00000010ff0c7424 */ /* 0x000fe200078e00ff */
[----:B------:R-:W-:-:S05]  /*13e80*/  SEL R4, R14, RZ, P4 ;  /* 0x000000ff0e047207 */ /* 0x000fca0002000000 */
[----:B------:R-:W-:-:S04]  /*13e90*/  IMAD.IADD R4, R3, 0x1, R4 ;  /* 0x0000000103047824 */ /* 0x000fc800078e0204 */
[----:B------:R-:W-:-:S07]  /*13ea0*/  IMAD.MOV.U32 R13, RZ, RZ, R4 ;  /* 0x000000ffff0d7224 */ /* 0x000fce00078e0004 */
[----:B------:R-:W-:Y:S05]  /*13eb0*/  WARPSYNC.COLLECTIVE R15, `(.L_x_2230) ;  /* 0x000000000f087348 */ /* 0x000fea0003c00000 */
[----:B------:R0:W1:Y:S02]  /*13ec0*/  SHFL.UP P6, R14, R13, R12, R11 ;  /* 0x0400000c0d0e7389 */ /* 0x00006400000c000b */
[----:B01----:R-:W-:Y:S01]  /*13ed0*/  ENDCOLLECTIVE ;  /* 0x000000000000791b */ /* 0x003fe20003800000 */
.L_x_2230:
        /* <DEDUP_REMOVED lines=8> */
.L_x_2231:
[----:B------:R-:W-:Y:S05]  /*13f60*/  BRA `(.L_x_2232) ;  /* 0xffffffd400147947 */ /* 0x000fea000383ffff */
.L_x_2161:
[----:B------:R-:W-:Y:S01]  /*13f70*/  BSSY B0, `(.L_x_2233) ;  /* 0x0000007000007945 */ /* 0x000fe20003800000 */
[----:B------:R-:W-:Y:S02]  /*13f80*/  IMAD.MOV.U32 R12, RZ, RZ, 0x1 ;  /* 0x00000001ff0c7424 */ /* 0x000fe400078e00ff */
[----:B------:R-:W-:Y:S02]  /*13f90*/  IMAD.MOV.U32 R11, RZ, RZ, RZ ;  /* 0x000000ffff0b7224 */ /* 0x000fe400078e00ff */
[----:B------:R-:W-:-:S07]  /*13fa0*/  IMAD.MOV.U32 R15, RZ, RZ, -0x1 ;  /* 0xffffffffff0f7424 */ /* 0x000fce00078e00ff */
[----:B-1----:R-:W-:Y:S05]  /*13fb0*/  WARPSYNC.COLLECTIVE R15, `(.L_x_2234) ;  /* 0x000000000f087348 */ /* 0x002fea0003c00000 */
[----:B------:R0:W2:Y:S02]  /*13fc0*/  SHFL.UP P6, R14, R13, R12, R11 ;  /* 0x0400000c0d0e7389 */ /* 0x0000a400000c000b */
[----:B012---:R-:W-:Y:S01]  /*13fd0*/  ENDCOLLECTIVE ;  /* 0x000000000000791b */ /* 0x007fe20003800000 */
.L_x_2234:
[----:B------:R-:W-:Y:S05]  /*13fe0*/  BSYNC B0 ;  /* 0x0000000000007941 */ /* 0x000fea0003800000 */
.L_x_2233:
        /* <DEDUP_REMOVED lines=8> */
.L_x_2235:
[----:B------:R-:W-:Y:S01]  /*14070*/  IMAD.MOV.U32 R12, RZ, RZ, 0x4 ;  /* 0x00000004ff0c7424 */ /* 0x000fe200078e00ff */
[----:B------:R-:W-:-:S04]  /*14080*/  SEL R2, R14, RZ, P2 ;  /* 0x000000ff0e027207 */ /* 0x000fc80001000000 */
[----:B------:R-:W-:-:S05]  /*14090*/  IADD3 R2, R13, R2, RZ ;  /* 0x000000020d027210 */ /* 0x000fca0007ffe0ff */
[----:B------:R-:W-:-:S07]  /*140a0*/  IMAD.MOV.U32 R13, RZ, RZ, R2 ;  /* 0x000000ffff0d7224 */ /* 0x000fce00078e0002 */
[----:B------:R-:W-:Y:S05]  /*140b0*/  WARPSYNC.COLLECTIVE R15, `(.L_x_2236) ;  /* 0x000000000f087348 */ /* 0x000fea0003c00000 */
[----:B------:R0:W1:Y:S02]  /*140c0*/  SHFL.UP P6, R14, R13, R12, R11 ;  /* 0x0400000c0d0e7389 */ /* 0x00006400000c000b */
[----:B01----:R-:W-:Y:S01]  /*140d0*/  ENDCOLLECTIVE ;  /* 0x000000000000791b */ /* 0x003fe20003800000 */
.L_x_2236:
[----:B------:R-:W-:Y:S01]  /*140e0*/  IMAD.MOV.U32 R12, RZ, RZ, 0x8 ;  /* 0x00000008ff0c7424 */ /* 0x000fe200078e00ff */
[----:B------:R-:W-:-:S05]  /*140f0*/  SEL R3, R14, RZ, P3 ;  /* 0x000000ff0e037207 */ /* 0x000fca0001800000 */
[----:B------:R-:W-:-:S04]  /*14100*/  IMAD.IADD R3, R2, 0x1, R3 ;  /* 0x0000000102037824 */ /* 0x000fc800078e0203 */
[----:B------:R-:W-:-:S07]  /*14110*/  IMAD.MOV.U32 R13, RZ, RZ, R3 ;  /* 0x000000ffff0d7224 */ /* 0x000fce00078e0003 */
[----:B------:R-:W-:Y:S05]  /*14120*/  WARPSYNC.COLLECTIVE R15, `(.L_x_2237) ;  /* 0x000000000f087348 */ /* 0x000fea0003c00000 */
[----:B------:R0:W1:Y:S02]  /*14130*/  SHFL.UP P6, R14, R13, R12, R11 ;  /* 0x0400000c0d0e7389 */ /* 0x00006400000c000b */
[----:B01----:R-:W-:Y:S01]  /*14140*/  ENDCOLLECTIVE ;  /* 0x000000000000791b */ /* 0x003fe20003800000 */
.L_x_2237:
[----:B------:R-:W-:Y:S01]  /*14150*/  IMAD.MOV.U32 R12, RZ, RZ, 0x10 ;  /* 0x00000010ff0c7424 */ /* 0x000fe200078e00ff */
[----:B------:R-:W-:-:S05]  /*14160*/  SEL R4, R14, RZ, P4 ;  /* 0x000000ff0e047207 */ /* 0x000fca0002000000 */
[----:B------:R-:W-:-:S04]  /*14170*/  IMAD.IADD R4, R3, 0x1, R4 ;  /* 0x0000000103047824 */ /* 0x000fc800078e0204 */
[----:B------:R-:W-:-:S07]  /*14180*/  IMAD.MOV.U32 R13, RZ, RZ, R4 ;  /* 0x000000ffff0d7224 */ /* 0x000fce00078e0004 */
[----:B------:R-:W-:Y:S05]  /*14190*/  WARPSYNC.COLLECTIVE R15, `(.L_x_2238) ;  /* 0x000000000f087348 */ /* 0x000fea0003c00000 */
[----:B------:R0:W1:Y:S02]  /*141a0*/  SHFL.UP P6, R14, R13, R12, R11 ;  /* 0x0400000c0d0e7389 */ /* 0x00006400000c000b */
[----:B01----:R-:W-:Y:S01]  /*141b0*/  ENDCOLLECTIVE ;  /* 0x000000000000791b */ /* 0x003fe20003800000 */
.L_x_2238:
        /* <DEDUP_REMOVED lines=8> */
.L_x_2239:
[----:B------:R-:W-:Y:S05]  /*14240*/  BRA `(.L_x_2240) ;  /* 0xffffffd400007947 */ /* 0x000fea000383ffff */
.L_x_2163:
[----:B------:R-:W-:Y:S01]  /*14250*/  BSSY B0, `(.L_x_2241) ;  /* 0x0000006000007945 */ /* 0x000fe20003800000 */
[----:B------:R-:W-:Y:S01]  /*14260*/  PLOP3.LUT P6, PT, P6, PT, PT, 0x8, 0x0 ;  /* 0x000000000000781c */ /* 0x000fe200037ce170 */
[----:B------:R-:W-:-:S12]  /*14270*/  IMAD.MOV.U32 R15, RZ, RZ, -0x1 ;  /* 0xffffffffff0f7424 */ /* 0x000fd800078e00ff */
[----:B01----:R-:W-:Y:S05]  /*14280*/  WARPSYNC.COLLECTIVE R15, `(.L_x_2242) ;  /* 0x000000000f087348 */ /* 0x003fea0003c00000 */
[----:B------:R-:W-:Y:S01]  /*14290*/  VOTE.ANY R14, PT, P6 ;  /* 0x00000000000e7806 */ /* 0x000fe200030e0100 */
[----:B01----:R-:W-:Y:S06]  /*142a0*/  ENDCOLLECTIVE ;  /* 0x000000000000791b */ /* 0x003fec0003800000 */
.L_x_2242:
[----:B------:R-:W-:Y:S05]  /*142b0*/  BSYNC B0 ;  /* 0x0000000000007941 */ /* 0x000fea0003800000 */
.L_x_2241:
[----:B------:R-:W-:Y:S01]  /*142c0*/  IMAD.MOV.U32 R2, RZ, RZ, R14 ;  /* 0x000000ffff027224 */ /* 0x000fe200078e000e */
[----:B------:R-:W-:Y:S01]  /*142d0*/  MOV R11, 0x1f ;  /* 0x0000001f000b7802 */ /* 0x000fe20000000f00 */
[----:B------:R-:W-:Y:S02]  /*142e0*/  IMAD.MOV.U32 R13, RZ, RZ, R25 ;  /* 0x000000ffff0d7224 */ /* 0x000fe400078e0019 */
[----:B------:R0:W1:Y:S01]  /*142f0*/  POPC R12, R2 ;  /* 0x00000002000c7309 */ /* 0x0000620000000000 */
[----:B------:R-:W-:-:S07]  /*14300*/  IMAD.MOV.U32 R15, RZ, RZ, -0x1 ;  /* 0xffffffffff0f7424 */ /* 0x000fce00078e00ff */
[----:B01----:R-:W-:Y:S05]  /*14310*/  WARPSYNC.COLLECTIVE R15, `(.L_x_2243) ;  /* 0x000000000f087348 */ /* 0x003fea0003c00000 */
[----:B-1----:R1:W2:Y:S02]  /*14320*/  SHFL.IDX P6, R14, R13, R12, R11 ;  /* 0x0000000c0d0e7389 */ /* 0x0022a400000c000b */
[----:B012---:R-:W-:Y:S01]  /*14330*/  ENDCOLLECTIVE ;  /* 0x000000000000791b */ /* 0x007fe20003800000 */
.L_x_2243:
[----:B------:R-:W-:Y:S02]  /*14340*/  IMAD.IADD R27, R12, 0x1, R27 ;  /* 0x000000010c1b7824 */ /* 0x000fe400078e021b */
[----:B------:R-:W-:Y:S02]  /*14350*/  IMAD.MOV.U32 R13, RZ, RZ, R5 ;  /* 0x000000ffff0d7224 */ /* 0x000fe400078e0005 */
[----:B------:R-:W-:-:S07]  /*14360*/  IMAD.MOV.U32 R25, RZ, RZ, R14 ;  /* 0x000000ffff197224 */ /* 0x000fce00078e000e */
[----:B------:R-:W-:Y:S05]  /*14370*/  WARPSYNC.COLLECTIVE R15, `(.L_x_2244) ;  /* 0x000000000f087348 */ /* 0x000fea0003c00000 */
[----:B------:R0:W1:Y:S02]  /*14380*/  SHFL.IDX P6, R14, R13, R12, R11 ;  /* 0x0000000c0d0e7389 */ /* 0x00006400000c000b */
[----:B01----:R-:W-:Y:S01]  /*14390*/  ENDCOLLECTIVE ;  /* 0x000000000000791b */ /* 0x003fe20003800000 */
.L_x_2244:
[----:B------:R-:W-:Y:S01]  /*143a0*/  IMAD.MOV.U32 R5, RZ, RZ, R14 ;  /* 0x000000ffff057224 */ /* 0x000fe200078e000e */
[----:B------:R-:W-:Y:S06]  /*143b0*/  BRA `(.L_x_2245) ;  /* 0xffffffd000e47947 */ /* 0x000fec000383ffff */
.L_x_2165:
[----:B------:R-:W-:Y:S01]  /*143c0*/  BSSY B0, `(.L_x_2246) ;  /* 0x0000007000007945 */ /* 0x000fe20003800000 */
[----:B------:R-:W-:Y:S02]  /*143d0*/  IMAD.MOV.U32 R13, RZ, RZ, R3 ;  /* 0x000000ffff0d7224 */ /* 0x000fe400078e0003 */
[----:B------:R-:W-:Y:S02]  /*143e0*/  IMAD.MOV.U32 R11, RZ, RZ, 0x1f ;  /* 0x0000001fff0b7424 */ /* 0x000fe400078e00ff */
[----:B------:R-:W-:-:S07]  /*143f0*/  IMAD.MOV.U32 R15, RZ, RZ, -0x1 ;  /* 0xffffffffff0f7424 */ /* 0x000fce00078e00ff */
[----:B01-34-:R-:W-:Y:S05]  /*14400*/  WARPSYNC.COLLECTIVE R15, `(.L_x_2247) ;  /* 0x000000000f087348 */ /* 0x01bfea0003c00000 */
[----:B------:R2:W0:Y:S02]  /*14410*/  SHFL.IDX P6, R14, R13, R12, R11 ;  /* 0x0000000c0d0e7389 */ /* 0x00042400000c000b */
[----:B01234-:R-:W-:Y:S01]  /*14420*/  ENDCOLLECTIVE ;  /* 0x000000000000791b */ /* 0x01ffe20003800000 */
.L_x_2247:
[----:B------:R-:W-:Y:S05]  /*14430*/  BSYNC B0 ;  /* 0x0000000000007941 */ /* 0x000fea0003800000 */
.L_x_2246:
[----:B------:R-:W-:Y:S01]  /*14440*/  IMAD.MOV.U32 R24, RZ, RZ, R14 ;  /* 0x000000ffff187224 */ /* 0x000fe200078e000e */
[----:B------:R-:W-:Y:S06]  /*14450*/  BRA `(.L_x_2164) ;  /* 0xffffffd000d47947 */ /* 0x000fec000383ffff */
.L_x_2171:
[----:B0-----:R0:W4:Y:S02]  /*14460*/  SYNCS.PHASECHK.TRANS64.TRYWAIT P0, [R9+URZ+0x16820], R0 ;  /* 0x01682000090075a7 */ /* 0x001124000800017f */
[----:B----4-:R-:W-:Y:S05]  /*14470*/  @!P0 NANOSLEEP.SYNCS 0x989680 ;  /* 0x009896800000895d */ /* 0x010fea0003900000 */
[----:B------:R-:W4:Y:S02]  /*14480*/  @!P0 SYNCS.PHASECHK.TRANS64 P0, [R9+URZ+0x16820], R0 ;  /* 0x01682000090085a7 */ /* 0x000f24000800007f */
[----:B----4-:R-:W-:Y:S05]  /*14490*/  @!P0 BRA `(.L_x_2171) ;  /* 0xfffffffc00f08947 */ /* 0x010fea000383ffff */
[----:B------:R-:W-:Y:S05]  /*144a0*/  BRA `(.L_x_2248) ;  /* 0xffffffdc002c7947 */ /* 0x000fea000383ffff */
.L_x_2172:
[----:B------:R-:W4:Y:S01]  /*144b0*/  S2R R2, SR_TID.X ;  /* 0x0000000000027919 */ /* 0x000f220000002100 */
[----:B------:R-:W-:Y:S01]  /*144c0*/  BSSY B0, `(.L_x_2249) ;  /* 0x000000a000007945 */ /* 0x000fe20003800000 */
[----:B------:R-:W-:Y:S02]  /*144d0*/  IMAD.MOV.U32 R12, RZ, RZ, RZ ;  /* 0x000000ffff0c7224 */ /* 0x000fe400078e00ff */
[----:B------:R-:W-:Y:S02]  /*144e0*/  IMAD.MOV.U32 R11, RZ, RZ, 0x1f ;  /* 0x0000001fff0b7424 */ /* 0x000fe400078e00ff */
[----:B------:R-:W-:Y:S01]  /*144f0*/  IMAD.MOV.U32 R15, RZ, RZ, -0x1 ;  /* 0xffffffffff0f7424 */ /* 0x000fe200078e00ff */
[----:B----4-:R-:W-:-:S04]  /*14500*/  SHF.R.U32.HI R2, RZ, 0x5, R2 ;  /* 0x00000005ff027819 */ /* 0x010fc80000011602 */
[----:B------:R-:W-:-:S05]  /*14510*/  LOP3.LUT R2, R2, 0x3, RZ, 0xc0, !PT ;  /* 0x0000000302027812 */ /* 0x000fca00078ec0ff */
[----:B------:R-:W-:-:S07]  /*14520*/  IMAD.MOV.U32 R13, RZ, RZ, R2 ;  /* 0x000000ffff0d7224 */ /* 0x000fce00078e0002 */
[----:B0123--:R-:W-:Y:S05]  /*14530*/  WARPSYNC.COLLECTIVE R15, `(.L_x_2250) ;  /* 0x000000000f087348 */ /* 0x00ffea0003c00000 */
[----:B------:R4:W0:Y:S02]  /*14540*/  SHFL.IDX P6, R14, R13, R12, R11 ;  /* 0x0000000c0d0e7389 */ /* 0x00082400000c000b */
[----:B01234-:R-:W-:Y:S01]  /*14550*/  ENDCOLLECTIVE ;  /* 0x000000000000791b */ /* 0x01ffe20003800000 */
.L_x_2250:
[----:B------:R-:W-:Y:S05]  /*14560*/  BSYNC B0 ;  /* 0x0000000000007941 */ /* 0x000fea0003800000 */
.L_x_2249:
[----:B------:R-:W-:Y:S05]  /*14570*/  BRA `(.L_x_2251) ;  /* 0xffffffdc00147947 */ /* 0x000fea000383ffff */
.L_x_2175:
[----:B------:R-:W-:Y:S01]  /*14580*/  BSSY B1, `(.L_x_2252) ;  /* 0x0000006000017945 */ /* 0x000fe20003800000 */
[----:B------:R-:W-:-:S07]  /*14590*/  IMAD.MOV.U32 R15, RZ, RZ, -0x1 ;  /* 0xffffffffff0f7424 */ /* 0x000fce00078e00ff */
[----:B0123--:R-:W-:Y:S05]  /*145a0*/  WARPSYNC.COLLECTIVE R15, `(.L_x_2253) ;  /* 0x000000000f0c7348 */ /* 0x00ffea0003c00000 */
[----:B------:R-:W-:Y:S02]  /*145b0*/  ELECT P6, UR62, PT ;  /* 0x00000000003e782f */ /* 0x000fe400038c0000 */
[----:B------:R-:W-:Y:S01]  /*145c0*/  MOV R14, UR62 ;  /* 0x0000003e000e7c02 */ /* 0x000fe20008000f00 */
[----:B0123--:R-:W-:Y:S10]  /*145d0*/  ENDCOLLECTIVE ;  /* 0x000000000000791b */ /* 0x00fff40003800000 */
.L_x_2253:
[----:B------:R-:W-:Y:S05]  /*145e0*/  BSYNC B1 ;  /* 0x0000000000017941 */ /* 0x000fea0003800000 */
.L_x_2252:
[----:B------:R-:W-:Y:S05]  /*145f0*/  BRA `(.L_x_2254) ;  /* 0xffffffdc000c7947 */ /* 0x000fea000383ffff */
.L_x_2177:
[----:B0-----:R0:W3:Y:S02]  /*14600*/  SYNCS.PHASECHK.TRANS64.TRYWAIT P0, [R7+URZ], R2 ;  /* 0x00000002070075a7 */ /* 0x0010e4000800017f */
[----:B---3--:R-:W-:Y:S05]  /*14610*/  @!P0 NANOSLEEP.SYNCS 0x989680 ;  /* 0x009896800000895d */ /* 0x008fea0003900000 */
[----:B------:R-:W3:Y:S02]  /*14620*/  @!P0 SYNCS.PHASECHK.TRANS64 P0, [R7+URZ], R2 ;  /* 0x00000002070085a7 */ /* 0x000ee4000800007f */
[----:B---3--:R-:W-:Y:S05]  /*14630*/  @!P0 BRA `(.L_x_2177) ;  /* 0xfffffffc00f08947 */ /* 0x008fea000383ffff */
[----:B------:R-:W-:Y:S05]  /*14640*/  BRA `(.L_x_2255) ;  /* 0xffffffdc00407947 */ /* 0x000fea000383ffff */
.L_x_2178:
[----:B---3--:R3:W4:Y:S02]  /*14650*/  SYNCS.PHASECHK.TRANS64.TRYWAIT P0, [R3+URZ], R0 ;  /* 0x00000000030075a7 */ /* 0x008724000800017f */
[----:B----4-:R-:W-:Y:S05]  /*14660*/  @!P0 NANOSLEEP.SYNCS 0x989680 ;  /* 0x009896800000895d */ /* 0x010fea0003900000 */
[----:B------:R-:W4:Y:S02]  /*14670*/  @!P0 SYNCS.PHASECHK.TRANS64 P0, [R3+URZ], R0 ;  /* 0x00000000030085a7 */ /* 0x000f24000800007f */
[----:B----4-:R-:W-:Y:S05]  /*14680*/  @!P0 BRA `(.L_x_2178) ;  /* 0xfffffffc00f08947 */ /* 0x010fea000383ffff */
[----:B------:R-:W-:Y:S05]  /*14690*/  BRA `(.L_x_2256) ;  /* 0xffffffdc00347947 */ /* 0x000fea000383ffff */
.L_x_2180:
[----:B---3--:R3:W4:Y:S02]  /*146a0*/  SYNCS.PHASECHK.TRANS64.TRYWAIT P0, [R5+URZ], R2 ;  /* 0x00000002050075a7 */ /* 0x008724000800017f */
[----:B----4-:R-:W-:Y:S05]  /*146b0*/  @!P0 NANOSLEEP.SYNCS 0x989680 ;  /* 0x009896800000895d */ /* 0x010fea0003900000 */
[----:B------:R-:W4:Y:S02]  /*146c0*/  @!P0 SYNCS.PHASECHK.TRANS64 P0, [R5+URZ], R2 ;  /* 0x00000002050085a7 */ /* 0x000f24000800007f */
[----:B----4-:R-:W-:Y:S05]  /*146d0*/  @!P0 BRA `(.L_x_2180) ;  /* 0xfffffffc00f08947 */ /* 0x010fea000383ffff */
[----:B------:R-:W-:Y:S05]  /*146e0*/  BRA `(.L_x_2257) ;  /* 0xffffffdc00387947 */ /* 0x000fea000383ffff */
.L_x_2258:
        /* <DEDUP_REMOVED lines=9> */
.L_x_2708:


//--------------------- .text._ZN7cutlass13device_kernelIN5flash11enable_sm90INS1_16FlashAttnFwdSm90INS1_25CollectiveMainloopFwdSm90ILi2EN4cute5tupleIJNS5_1CILi1EEES8_S8_EEENS6_IJNS7_ILi192EEENS7_ILi128EEENS7_ILi64EEEEEELi64ENS_10bfloat16_tEfNS_4arch4Sm90ELb1ELb0ELb1ELb1ELb0ELb1ELb0ELb1ELb1ELb1ELb1ELb0EEENS1_21CollectiveEpilogueFwdINS6_IJSA_SC_SB_EEES9_SE_SG_Li384ELb1ELb1ELb1ELb0EEENS1_36VarlenDynamicPersistentTileSchedulerILi192ELi128ELi384ELi128ELb1ELb1ELb1ELb1ELb1ELb1EEEEEEEEEvNT_6ParamsE --------------------------
	.section	.text._ZN7cutlass13device_kernelIN5flash11enable_sm90INS1_16FlashAttnFwdSm90INS1_25CollectiveMainloopFwdSm90ILi2EN4cute5tupleIJNS5_1CILi1EEES8_S8_EEENS6_IJNS7_ILi192EEENS7_ILi128EEENS7_ILi64EEEEEELi64ENS_10bfloat16_tEfNS_4arch4Sm90ELb1ELb0ELb1ELb1ELb0ELb1ELb0ELb1ELb1ELb1ELb1ELb0EEENS1_21CollectiveEpilogueFwdINS6_IJSA_SC_SB_EEES9_SE_SG_Li384ELb1ELb1ELb1ELb0EEENS1_36VarlenDynamicPersistentTileSchedulerILi192ELi128ELi384ELi128ELb1ELb1ELb1ELb1ELb1ELb1EEEEEEEEEvNT_6ParamsE,"ax",@progbits
	.align	128
.text._ZN7cutlass13device_kernelIN5flash11enable_sm90INS1_16FlashAttnFwdSm90INS1_25CollectiveMainloopFwdSm90ILi2EN4cute5tupleIJNS5_1CILi1EEES8_S8_EEENS6_IJNS7_ILi192EEENS7_ILi128EEENS7_ILi64EEEEEELi64ENS_10bfloat16_tEfNS_4arch4Sm90ELb1ELb0ELb1ELb1ELb0ELb1ELb0ELb1ELb1ELb1ELb1ELb0EEENS1_21CollectiveEpilogueFwdINS6_IJSA_SC_SB_EEES9_SE_SG_Li384ELb1ELb1ELb1ELb0EEENS1_36VarlenDynamicPersistentTileSchedulerILi192ELi128ELi384ELi128ELb1ELb1ELb1ELb1ELb1ELb1EEEEEEEEEvNT_6ParamsE:
        .type           _ZN7cutlass13device_kernelIN5flash11enable_sm90INS1_16FlashAttnFwdSm90INS1_25CollectiveMainloopFwdSm90ILi2EN4cute5tupleIJNS5_1CILi1EEES8_S8_EEENS6_IJNS7_ILi192EEENS7_ILi128EEENS7_ILi64EEEEEELi64ENS_10bfloat16_tEfNS_4arch4Sm90ELb1ELb0ELb1ELb1ELb0ELb1ELb0ELb1ELb1ELb1ELb1ELb0EEENS1_21CollectiveEpilogueFwdINS6_IJSA_SC_SB_EEES9_SE_SG_Li384ELb1ELb1ELb1ELb0EEENS1_36VarlenDynamicPersistentTileSchedulerILi192ELi128ELi384ELi128ELb1ELb1ELb1ELb1ELb1ELb1EEEEEEEEEvNT_6ParamsE,@function
        .size           _ZN7cutlass13device_kernelIN5flash11enable_sm90INS1_16FlashAttnFwdSm90INS1_25CollectiveMainloopFwdSm90ILi2EN4cute5tupleIJNS5_1CILi1EEES8_S8_EEENS6_IJNS7_ILi192EEENS7_ILi128EEENS7_ILi64EEEEEELi64ENS_10bfloat16_tEfNS_4arch4Sm90ELb1ELb0ELb1ELb1ELb0ELb1ELb0ELb1ELb1ELb1ELb1ELb0EEENS1_21CollectiveEpilogueFwdINS6_IJSA_SC_SB_EEES9_SE_SG_Li384ELb1ELb1ELb1ELb0EEENS1_36VarlenDynamicPersistentTileSchedulerILi192ELi128ELi384ELi128ELb1ELb1ELb1ELb1ELb1ELb1EEEEEEEEEvNT_6ParamsE,(.L_x_2709 - _ZN7cutlass13device_kernelIN5flash11enable_sm90INS1_16FlashAttnFwdSm90INS1_25CollectiveMainloopFwdSm90ILi2EN4cute5tupleIJNS5_1CILi1EEES8_S8_EEENS6_IJNS7_ILi192EEENS7_ILi128EEENS7_ILi64EEEEEELi64ENS_10bfloat16_tEfNS_4arch4Sm90ELb1ELb0ELb1ELb1ELb0ELb1ELb0ELb1ELb1ELb1ELb1ELb0EEENS1_21CollectiveEpilogueFwdINS6_IJSA_SC_SB_EEES9_SE_SG_Li384ELb1ELb1ELb1ELb0EEENS1_36VarlenDynamicPersistentTileSchedulerILi192ELi128ELi384ELi128ELb1ELb1ELb1ELb1ELb1ELb1EEEEEEEEEvNT_6ParamsE)
        .other          _ZN7cutlass13device_kernelIN5flash11enable_sm90INS1_16FlashAttnFwdSm90INS1_25CollectiveMainloopFwdSm90ILi2EN4cute5tupleIJNS5_1CILi1EEES8_S8_EEENS6_IJNS7_ILi192EEENS7_ILi128EEENS7_ILi64EEEEEELi64ENS_10bfloat16_tEfNS_4arch4Sm90ELb1ELb0ELb1ELb1ELb0ELb1ELb0ELb1ELb1ELb1ELb1ELb0EEENS1_21CollectiveEpilogueFwdINS6_IJSA_SC_SB_EEES9_SE_SG_Li384ELb1ELb1ELb1ELb0EEENS1_36VarlenDynamicPersistentTileSchedulerILi192ELi128ELi384ELi128ELb1ELb1ELb1ELb1ELb1ELb1EEEEEEEEEvNT_6ParamsE,@"STO_CUDA_ENTRY STV_DEFAULT"
_ZN7cutlass13device_kernelIN5flash11enable_sm90INS1_16FlashAttnFwdSm90INS1_25CollectiveMainloopFwdSm90ILi2EN4cute5tupleIJNS5_1CILi1EEES8_S8_EEENS6_IJNS7_ILi192EEENS7_ILi128EEENS7_ILi64EEEEEELi64ENS_10bfloat16_tEfNS_4arch4Sm90ELb1ELb0ELb1ELb1ELb0ELb1ELb0ELb1ELb1ELb1ELb1ELb0EEENS1_21CollectiveEpilogueFwdINS6_IJSA_SC_SB_EEES9_SE_SG_Li384ELb1ELb1ELb1ELb0EEENS1_36VarlenDynamicPersistentTileSchedulerILi192ELi128ELi384ELi128ELb1ELb1ELb1ELb1ELb1ELb1EEEEEEEEEvNT_6ParamsE:
        /* <DEDUP_REMOVED lines=23> */
.L_x_2260:
[----:B------:R-:W-:Y:S05]  /*0170*/  BSYNC B0 ;  /* 0x0000000000007941 */ /* 0x000fea0003800000 */
.L_x_2259:
        /* <DEDUP_REMOVED lines=40> */
.L_x_2261:
        /* <DEDUP_REMOVED lines=22> */
.L_x_2262:
        /* <DEDUP_REMOVED lines=18> */
.L_x_2263:
        /* <DEDUP_REMOVED lines=22> */
.L_x_2264:
        /* <DEDUP_REMOVED lines=22> */
.L_x_2265:
        /* <DEDUP_REMOVED lines=9> */
.L_x_2268:
        /* <DEDUP_REMOVED lines=22> */
[----:B-1----:R-:W-:Y:S05]  /*0b30*/  @P0 BRA `(.L_x_2269) ;  /* 0x000001ac00c40947 */ /* 0x002fea0003800000 */
[----:B------:R-:W2:Y:S01]  /*0b40*/  LDL.LU R13, [R1+0x4c] ;  /* 0x00004c00010d7983 */ /* 0x000ea20000300800 */
        /* <DEDUP_REMOVED lines=11> */
[----:B------:R-:W-:Y:S02]  /*0c00*/  LEA.HI R5, R0, R12, RZ, 0x5 ;  /* 0x0000000c00057211 */ /* 0x000fe400078f28ff */
[----:B------:R-:W-:-:S02]  /*0c10*/  SHF.R.S32.HI R14, RZ, 0x7, R3 ;  /* 0x00000007ff0e7819 */ /* 0x000fc40000011403 */
[----:B------:R-:W-:Y:S02]  /*0c20*/  SHF.R.S32.HI R7, RZ, 0x4, R4 ;  /* 0x00000004ff077819 */ /* 0x000fe40000011404 */
[----:B------:R-:W-:Y:S02]  /*0c30*/  LEA.HI R10, R10, R9, RZ, 0x3 ;  /* 0x000000090a0a7211 */ /* 0x000fe400078f18ff */
[----:B------:R-:W-:Y:S01]  /*0c40*/  SHF.R.S32.HI R15, RZ, 0x5, R5 ;  /* 0x00000005ff0f7819 */ /* 0x000fe20000011405 */
[----:B------:R-:W-:Y:S01]  /*0c50*/  IMAD.HI R5, R14, 0x55555556, RZ ;  /* 0x555555560e057827 */ /* 0x000fe200078e02ff */
[C---:B------:R-:W-:Y:S02]  /*0c60*/  LOP3.LUT R3, R4.reuse, 0x3fffff0, RZ, 0xc0, !PT ;  /* 0x03fffff004037812 */ /* 0x040fe400078ec0ff */
[----:B------:R-:W-:Y:S02]  /*0c70*/  LEA.HI R4, R4, R7, RZ, 0x1 ;  /* 0x0000000704047211 */ /* 0x000fe400078f08ff */
[----:B------:R-:W-:-:S02]  /*0c80*/  LOP3.LUT R10, R10, 0xfffffff8, RZ, 0xc0, !PT ;  /* 0xfffffff80a0a7812 */ /* 0x000fc400078ec0ff */
[----:B------:R-:W-:Y:S01]  /*0c90*/  LEA.HI R6, R6, R11, RZ, 0x5 ;  /* 0x0000000b06067211 */ /* 0x000fe200078f28ff */
[----:B------:R-:W-:Y:S01]  /*0ca0*/  IMAD.IADD R3, R12, 0x1, -R3 ;  /* 0x000000010c037824 */ /* 0x000fe200078e0a03 */
[----:B------:R-:W-:Y:S01]  /*0cb0*/  LOP3.LUT R4, R4, 0x1ffffffe, RZ, 0xc0, !PT ;  /* 0x1ffffffe04047812 */ /* 0x000fe200078ec0ff */
[----:B------:R-:W-:Y:S01]  /*0cc0*/  IMAD.IADD R9, R9, 0x1, -R10 ;  /* 0x0000000109097824 */ /* 0x000fe200078e0a0a */
[----:B------:R-:W-:Y:S02]  /*0cd0*/  LEA.HI R5, R5, R5, RZ, 0x1 ;  /* 0x0000000505057211 */ /* 0x000fe400078f08ff */
[----:B------:R-:W-:Y:S01]  /*0ce0*/  SHF.R.S32.HI R6, RZ, 0x5, R6 ;  /* 0x00000005ff067819 */ /* 0x000fe20000011406 */
[----:B------:R-:W-:Y:S02]  /*0cf0*/  IMAD.IADD R4, R7, 0x1, -R4 ;  /* 0x0000000107047824 */ /* 0x000fe400078e0a04 */
[----:B------:R-:W-:Y:S02]  /*0d00*/  IMAD R3, R15, 0x10, R3 ;  /* 0x000000100f037824 */ /* 0x000fe400078e0203 */
[----:B------:R-:W-:-:S02]  /*0d10*/  IMAD R5, R5, -0x3, R14 ;  /* 0xfffffffd05057824 */ /* 0x000fc400078e020e */
[----:B------:R-:W-:Y:S02]  /*0d20*/  IMAD R6, R6, 0x10, R9 ;  /* 0x0000001006067824 */ /* 0x000fe400078e0209 */
[----:B------:R-:W-:Y:S02]  /*0d30*/  IMAD R7, R3, 0x8, R4 ;  /* 0x0000000803077824 */ /* 0x000fe400078e0204 */
[----:B------:R-:W-:-:S05]  /*0d40*/  IMAD R10, R5, 0x40, R6 ;  /* 0x00000040050a7824 */ /* 0x000fca00078e0206 */
[----:B------:R-:W-:Y:S01]  /*0d50*/  STL [R1+0x68], R10 ;  /* 0x0000680a01007387 */ /* 0x000fe20000100800 */
[----:B------:R-:W-:-:S05]  /*0d60*/  LOP3.LUT R8, R8, 0x7ffffffc, RZ, 0xc0, !PT ;  /* 0x7ffffffc08087812 */ /* 0x000fca00078ec0ff */
[----:B------:R-:W-:Y:S01]  /*0d70*/  IMAD.IADD R8, R11, 0x1, -R8 ;  /* 0x000000010b087824 */ /* 0x000fe200078e0a08 */
[----:B------:R-:W-:Y:S01]  /*0d80*/  CS2R R22, SRZ ;  /* 0x0000000000167805 */ /* 0x000fe2000001ff00 */
[----:B------:R-:W-:Y:S02]  /*0d90*/  IMAD.MOV.U32 R154, RZ, RZ, RZ ;  /* 0x000000ffff9a7224 */ /* 0x000fe400078e00ff */
[----:B------:R-:W-:Y:S01]  /*0da0*/  IMAD.MOV.U32 R18, RZ, RZ, RZ ;  /* 0x000000ffff127224 */ /* 0x000fe200078e00ff */
        /* <DEDUP_REMOVED lines=14> */
[----:B------:R-:W-:-:S02]  /*0e90*/  LEA.HI R5, R5, R9, RZ, 0x3 ;  /* 0x0000000905057211 */ /* 0x000fc400078f18ff */
[----:B------:R-:W-:Y:S01]  /*0ea0*/  SHF.L.U32 R3, R9, 0x6, RZ ;  /* 0x0000000609037819 */ /* 0x000fe200000006ff */
[----:B------:R-:W-:Y:S01]  /*0eb0*/  IMAD.IADD R4, R19, 0x1, -R4 ;  /* 0x0000000113047824 */ /* 0x000fe200078e0a04 */
[----:B------:R-:W-:Y:S01]  /*0ec0*/  SHF.R.S32.HI R0, RZ, 0x1f, R19 ;  /* 0x0000001fff007819 */ /* 0x000fe20000011413 */
[C---:B------:R-:W-:Y:S01]  /*0ed0*/  IMAD.SHL.U32 R16, R6.reuse, 0x8, RZ ;  /* 0x0000000806107824 */ /* 0x040fe200078e00ff */
[----:B------:R-:W-:Y:S01]  /*0ee0*/  LEA.HI R0, R6, R6, RZ, 0x1 ;  /* 0x0000000606007211 */ /* 0x000fe200078f08ff */
[----:B------:R-:W-:Y:S01]  /*0ef0*/  IMAD.SHL.U32 R5, R5, 0x40, RZ ;  /* 0x0000004005057824 */ /* 0x000fe200078e00ff */
[----:B------:R-:W-:Y:S01]  /*0f00*/  LOP3.LUT R3, R3, 0x1c0, RZ, 0xc0, !PT ;  /* 0x000001c003037812 */ /* 0x000fe200078ec0ff */
[----:B------:R-:W-:Y:S01]  /*0f10*/  STL [R1+0x5c], RZ ;  /* 0x00005cff01007387 */ /* 0x000fe20000100800 */
[----:B------:R-:W-:Y:S02]  /*0f20*/  LOP3.LUT R0, R0, 0x1ffffffe, RZ, 0xc0, !PT ;  /* 0x1ffffffe00007812 */ /* 0x000fe400078ec0ff */
[----:B------:R-:W-:Y:S01]  /*0f30*/  SHF.R.U32.HI R9, RZ, 0x3, R3 ;  /* 0x00000003ff097819 */ /* 0x000fe20000011603 */
[----:B------:R0:W-:Y:S01]  /*0f40*/  STL [R1+0x44], R4 ;  /* 0x0000440401007387 */ /* 0x0001e20000100800 */
[----:B------:R-:W-:Y:S01]  /*0f50*/  LOP3.LUT R3, R3, 0x38, R16, 0xf8, !PT ;  /* 0x0000003803037812 */ /* 0x000fe200078ef810 */
[----:B------:R-:W-:Y:S01]  /*0f60*/  IMAD.IADD R0, R6, 0x1, -R0 ;  /* 0x0000000106007824 */ /* 0x000fe200078e0a00 */
[----:B0-----:R-:W-:Y:S01]  /*0f70*/  LOP3.LUT R4, R5, 0xfffffe00, RZ, 0xc0, !PT ;  /* 0xfffffe0005047812 */ /* 0x001fe200078ec0ff */
[----:B------:R-:W-:-:S03]  /*0f80*/  IMAD.SHL.U32 R5, R7, 0x8, RZ ;  /* 0x0000000807057824 */ /* 0x000fc600078e00ff */
        /* <DEDUP_REMOVED lines=8> */
[----:B------:R1:W-:Y:S01]  /*1010*/  STL [R1+0x64], R3 ;  /* 0x0000640301007387 */ /* 0x0003e20000100800 */
[----:B------:R-:W-:-:S04]  /*1020*/  IMAD.SHL.U32 R152, R6, 0x4, RZ ;  /* 0x0000000406987824 */ /* 0x000fc800078e00ff */
[----:B------:R-:W-:-:S07]  /*1030*/  VIADD R155, R152, 0x10 ;  /* 0x00000010989b7836 */ /* 0x000fce0000000000 */
.L_x_2412:
[----:B01-3--:R-:W0:Y:S02]  /*1040*/  LDC.64 R4, c[0x0][0xc88] ;  /* 0x00032200ff047b82 */ /* 0x00be240000000a00 */
[----:B0-----:R-:W-:-:S05]  /*1050*/  IMAD.WIDE R4, R31, 0x4, R4 ;  /* 0x000000041f047825 */ /* 0x001fca00078e0204 */
[----:B--2---:R-:W2:Y:S01]  /*1060*/  LDG.E R35, desc[UR40][R4.64] ;  /* 0x0000002804237981 */ /* 0x004ea2000c1e1900 */
[----:B------:R-:W-:Y:S05]  /*1070*/  YIELD ;  /* 0x0000000000007946 */ /* 0x000fea0003800000 */
[----:B------:R-:W-:Y:S01]  /*1080*/  ULDC.64 UR4, c[0x0][0xa28] ;  /* 0x00028a0000047ab9 */ /* 0x000fe20000000a00 */
[----:B------:R-:W-:Y:S01]  /*1090*/  ULDC.64 UR8, c[0x0][0xa18] ;  /* 0x0002860000087ab9 */ /* 0x000fe20000000a00 */
[----:B------:R-:W-:Y:S01]  /*10a0*/  ISETP.NE.U32.AND P1, PT, RZ, UR4, PT ;  /* 0x00000004ff007c0c */ /* 0x000fe2000bf25070 */
[----:B------:R-:W-:Y:S01]  /*10b0*/  IMAD.MOV.U32 R11, RZ, RZ, RZ ;  /* 0x000000ffff0b7224 */ /* 0x000fe200078e00ff */
[----:B------:R-:W-:Y:S01]  /*10c0*/  ULDC.64 UR6, c[0x0][0xa08] ;  /* 0x0002820000067ab9 */ /* 0x000fe20000000a00 */
[----:B------:R-:W-:Y:S01]  /*10d0*/  IMAD.MOV.U32 R31, RZ, RZ, RZ ;  /* 0x000000ffff1f7224 */ /* 0x000fe200078e00ff */
[----:B------:R-:W-:-:S02]  /*10e0*/  ISETP.NE.AND.EX P1, PT, RZ, UR5, PT, P1 ;  /* 0x00000005ff007c0c */ /* 0x000fc4000bf25310 */
[----:B------:R-:W-:-:S04]  /*10f0*/  ISETP.NE.U32.AND P0, PT, RZ, UR6, PT ;  /* 0x00000006ff007c0c */ /* 0x000fc8000bf05070 */
[----:B------:R-:W-:Y:S02]  /*1100*/  ISETP.NE.AND.EX P0, PT, RZ, UR7, PT, P0 ;  /* 0x00000007ff007c0c */ /* 0x000fe4000bf05300 */
[----:B--2---:R-:W-:Y:S01]  /*1110*/  SHF.R.S32.HI R0, RZ, 0x1f, R35 ;  /* 0x0000001fff007819 */ /* 0x004fe20000011423 */
[----:B------:R-:W-:-:S04]  /*1120*/  IMAD.SHL.U32 R33, R35, 0x4, RZ ;  /* 0x0000000423217824 */ /* 0x000fc800078e00ff */
        /* <DEDUP_REMOVED lines=9> */
[----:B----4-:R-:W-:Y:S01]  /*11c0*/  IMAD.U32 R3, RZ, RZ, UR4 ;  /* 0x00000004ff037e24 */ /* 0x010fe2000f8e00ff */
[----:B------:R-:W-:Y:S01]  /*11d0*/  IADD3.X R9, R34, UR7, RZ, P3, !PT ;  /* 0x0000000722097c10 */ /* 0x000fe20009ffe4ff */
[----:B------:R-:W-:-:S04]  /*11e0*/  ULDC.64 UR4, c[0x0][0x418] ;  /* 0x0001060000047ab9 */ /* 0x000fc80000000a00 */
[----:B------:R0:W5:Y:S06]  /*11f0*/  @P0 LDG.E R31, desc[UR40][R8.64] ;  /* 0x00000028081f0981 */ /* 0x00016c000c1e1900 */
[----:B------:R-:W-:-:S04]  /*1200*/  @P2 IADD3 R4, P1, R33, UR8, RZ ;  /* 0x0000000821042c10 */ /* 0x000fc8000ff3e0ff */
[----:B------:R-:W-:-:S05]  /*1210*/  @P2 IADD3.X R5, R34, UR9, RZ, P1, !PT ;  /* 0x0000000922052c10 */ /* 0x000fca0008ffe4ff */
[----:B------:R-:W2:Y:S01]  /*1220*/  @P2 LDG.E R3, desc[UR40][R4.64] ;  /* 0x0000002804032981 */ /* 0x000ea2000c1e1900 */
[----:B------:R-:W-:-:S03]  /*1230*/  UISETP.NE.U32.AND UP0, UPT, UR4, URZ, UPT ;  /* 0x0000003f0400728c */ /* 0x000fc6000bf05070 */
[----:B------:R-:W-:Y:S01]  /*1240*/  ULDC UR4, c[0x0][0x424] ;  /* 0x0001090000047ab9 */ /* 0x000fe20000000800 */
[----:B------:R-:W-:-:S03]  /*1250*/  UISETP.NE.AND.EX UP0, UPT, UR5, URZ, UPT, UP0 ;  /* 0x0000003f0500728c */ /* 0x000fc6000bf05300 */
[----:B------:R-:W-:Y:S01]  /*1260*/  ULDC UR5, c[0x0][0x2f0] ;  /* 0x0000bc0000057ab9 */ /* 0x000fe20000000800 */
[----:B------:R-:W-:-:S04]  /*1270*/  USEL UR4, UR4, 0x1, UP0 ;  /* 0x0000000104047887 */ /* 0x000fc80008000000 */
[----:B------:R-:W-:-:S03]  /*1280*/  UIMAD UR4, UR4, UR5, URZ ;  /* 0x00000005040472a4 */ /* 0x000fc6000f8e023f */
[----:B------:R-:W-:Y:S02]  /*1290*/  ULDC UR5, c[0x0][0x348] ;  /* 0x0000d20000057ab9 */ /* 0x000fe40000000800 */
[----:B------:R-:W-:Y:S01]  /*12a0*/  IMAD.U32 R25, RZ, RZ, UR5 ;  /* 0x00000005ff197e24 */ /* 0x000fe2000f8e00ff */
[----:B------:R-:W-:Y:S01]  /*12b0*/  MOV R32, UR4 ;  /* 0x0000000400207c02 */ /* 0x000fe20008000f00 */
[----:B--2---:R0:W-:Y:S01]  /*12c0*/  STL [R1+0x20], R3 ;  /* 0x0000200301007387 */ /* 0x0041e20000100800 */
[----:B------:R-:W-:Y:S01]  /*12d0*/  IMAD.MOV.U32 R13, RZ, RZ, R3 ;  /* 0x000000ffff0d7224 */ /* 0x000fe200078e0003 */
[----:B------:R-:W-:Y:S06]  /*12e0*/  @P2 BRA `(.L_x_2270) ;  /* 0x0000000000282947 */ /* 0x000fec0003800000 */
[----:B------:R-:W-:Y:S02]  /*12f0*/  ULDC.64 UR4, c[0x0][0xa00] ;  /* 0x0002800000047ab9 */ /* 0x000fe40000000a00 */
[----:B------:R-:W-:-:S04]  /*1300*/  ISETP.NE.U32.AND P1, PT, RZ, UR4, PT ;  /* 0x00000004ff007c0c */ /* 0x000fc8000bf25070 */
[----:B------:R-:W-:-:S13]  /*1310*/  ISETP.NE.AND.EX P1, PT, RZ, UR5, PT, P1 ;  /* 0x00000005ff007c0c */ /* 0x000fda000bf25310 */
[----:B------:R-:W-:Y:S05]  /*1320*/  @!P1 BRA `(.L_x_2270) ;  /* 0x0000000000189947 */ /* 0x000fea0003800000 */
[----:B------:R-:W1:Y:S02]  /*1330*/  LDC.64 R4, c[0x0][0xa00] ;  /* 0x00028000ff047b82 */ /* 0x000e640000000a00 */
[----:B-1----:R-:W-:-:S05]  /*1340*/  IMAD.WIDE R4, R35, 0x4, R4 ;  /* 0x0000000423047825 */ /* 0x002fca00078e0204 */
[----:B------:R-:W2:Y:S04]  /*1350*/  LDG.E R0, desc[UR40][R4.64] ;  /* 0x0000002804007981 */ /* 0x000ea8000c1e1900 */
[----:B0-----:R-:W2:Y:S02]  /*1360*/  LDG.E R3, desc[UR40][R4.64+0x4] ;  /* 0x0000042804037981 */ /* 0x001ea4000c1e1900 */
[----:B--2---:R-:W-:-:S05]  /*1370*/  IMAD.IADD R13, R3, 0x1, -R0 ;  /* 0x00000001030d7824 */ /* 0x004fca00078e0a00 */
[----:B------:R1:W-:Y:S02]  /*1380*/  STL [R1+0x20], R13 ;  /* 0x0000200d01007387 */ /* 0x0003e40000100800 */
.L_x_2270:
[C---:B------:R-:W-:Y:S01]  /*1390*/  LOP3.LUT R37, R30.reuse, 0xffff, RZ, 0xc0, !PT ;  /* 0x0000ffff1e257812 */ /* 0x040fe200078ec0ff */
[----:B------:R-:W-:Y:S01]  /*13a0*/  ULDC.64 UR4, c[0x0][0xa20] ;  /* 0x0002880000047ab9 */ /* 0x000fe20000000a00 */
[C---:B0-----:R-:W-:Y:S02]  /*13b0*/  LOP3.LUT R3, R30.reuse, 0xff000000, RZ, 0xc0, !PT ;  /* 0xff0000001e037812 */ /* 0x041fe400078ec0ff */
[----:B------:R-:W-:Y:S01]  /*13c0*/  ISETP.NE.U32.AND P1, PT, RZ, UR4, PT ;  /* 0x00000004ff007c0c */ /* 0x000fe2000bf25070 */
[----:B------:R0:W-:Y:S01]  /*13d0*/  STL [R1+0x50], R37 ;  /* 0x0000502501007387 */ /* 0x0001e20000100800 */
[----:B------:R-:W-:Y:S02]  /*13e0*/  LOP3.LUT R0, R30, 0xff0000, RZ, 0xc0, !PT ;  /* 0x00ff00001e007812 */ /* 0x000fe400078ec0ff */
[----:B------:R-:W-:Y:S02]  /*13f0*/  ISETP.NE.AND.EX P1, PT, RZ, UR5, PT, P1 ;  /* 0x00000005ff007c0c */ /* 0x000fe4000bf25310 */
[----:B------:R-:W-:-:S04]  /*1400*/  SHF.R.U32.HI R3, RZ, 0x8, R3 ;  /* 0x00000008ff037819 */ /* 0x000fc80000011603 */
[----:B------:R-:W-:-:S07]  /*1410*/  LEA.HI R10, R0, R3, RZ, 0x10 ;  /* 0x00000003000a7211 */ /* 0x000fce00078f80ff */
[----:B0-----:R-:W-:Y:S05]  /*1420*/  @!P1 BRA `(.L_x_2271) ;  /* 0x0000000000109947 */ /* 0x001fea0003800000 */
[----:B------:R-:W-:-:S04]  /*1430*/  IADD3 R4, P0, R33, UR4, RZ ;  /* 0x0000000421047c10 */ /* 0x000fc8000ff1e0ff */
[----:B------:R-:W-:-:S05]  /*1440*/  IADD3.X R5, R34, UR5, RZ, P0, !PT ;  /* 0x0000000522057c10 */ /* 0x000fca00087fe4ff */
[----:B------:R0:W5:Y:S01]  /*1450*/  LDG.E R32, desc[UR40][R4.64] ;  /* 0x0000002804207981 */ /* 0x000162000c1e1900 */
[----:B------:R-:W-:Y:S05]  /*1460*/  BRA `(.L_x_2272) ;  /* 0x0000000000107947 */ /* 0x000fea0003800000 */
.L_x_2271:
[----:B------:R-:W-:Y:S05]  /*1470*/  @!P0 BRA `(.L_x_2272) ;  /* 0x00000000000c8947 */ /* 0x000fea0003800000 */
[----:B------:R-:W2:Y:S04]  /*1480*/  LDG.E R3, desc[UR40][R8.64] ;  /* 0x0000002808037981 */ /* 0x000ea8000c1e1900 */
[----:B------:R-:W2:Y:S02]  /*1490*/  LDG.E R32, desc[UR40][R8.64+0x4] ;  /* 0x0000042808207981 */ /* 0x000ea4000c1e1900 */
[----:B--2---:R-:W-:-:S07]  /*14a0*/  IMAD.IADD R32, R32, 0x1, -R3 ;  /* 0x0000000120207824 */ /* 0x004fce00078e0a03 */
.L_x_2272:
[----:B------:R-:W-:Y:S01]  /*14b0*/  ULDC.64 UR4, c[0x0][0xa10] ;  /* 0x0002840000047ab9 */ /* 0x000fe20000000a00 */
[----:B------:R-:W2:Y:S01]  /*14c0*/  LDC R8, c[0x0][0x448] ;  /* 0x00011200ff087b82 */ /* 0x000ea20000000800 */
[----:B------:R-:W-:-:S04]  /*14d0*/  ISETP.NE.U32.AND P0, PT, RZ, UR4, PT ;  /* 0x00000004ff007c0c */ /* 0x000fc8000bf05070 */
[----:B------:R-:W-:Y:S01]  /*14e0*/  ISETP.NE.AND.EX P0, PT, RZ, UR5, PT, P0 ;  /* 0x00000005ff007c0c */ /* 0x000fe2000bf05300 */
[----:B------:R-:W-:-:S12]  /*14f0*/  ULDC.64 UR4, c[0x0][0xa30] ;  /* 0x00028c0000047ab9 */ /* 0x000fd80000000a00 */
[----:B0-----:R-:W0:Y:S02]  /*1500*/  @P0 LDC.64 R4, c[0x0][0xa10] ;  /* 0x00028400ff040b82 */ /* 0x001e240000000a00 */
[----:B0-----:R-:W-:-:S05]  /*1510*/  @P0 IMAD.WIDE R4, R35, 0x4, R4 ;  /* 0x0000000423040825 */ /* 0x001fca00078e0204 */
[----:B------:R-:W3:Y:S04]  /*1520*/  @P0 LDG.E R0, desc[UR40][R4.64] ;  /* 0x0000002804000981 */ /* 0x000ee8000c1e1900 */
[----:B------:R0:W3:Y:S01]  /*1530*/  @P0 LDG.E R3, desc[UR40][R4.64+0x4] ;  /* 0x0000042804030981 */ /* 0x0000e2000c1e1900 */
[----:B------:R-:W-:Y:S01]  /*1540*/  ISETP.NE.U32.AND P1, PT, RZ, UR4, PT ;  /* 0x00000004ff007c0c */ /* 0x000fe2000bf25070 */
[----:B-----5:R-:W-:-:S03]  /*1550*/  IMAD.MOV.U32 R24, RZ, RZ, R32 ;  /* 0x000000ffff187224 */ /* 0x020fc600078e0020 */
[----:B------:R-:W-:-:S13]  /*1560*/  ISETP.NE.AND.EX P1, PT, RZ, UR5, PT, P1 ;  /* 0x00000005ff007c0c */ /* 0x000fda000bf25310 */
[----:B------:R-:W-:-:S04]  /*1570*/  @P1 IADD3 R6, P2, R33, UR4, RZ ;  /* 0x0000000421061c10 */ /* 0x000fc8000ff5e0ff */
[----:B------:R-:W-:-:S05]  /*1580*/  @P1 IADD3.X R7, R34, UR5, RZ, P2, !PT ;  /* 0x0000000522071c10 */ /* 0x000fca00097fe4ff */
[----:B------:R4:W5:Y:S01]  /*1590*/  @P1 LDG.E R24, desc[UR40][R6.64] ;  /* 0x0000002806181981 */ /* 0x000962000c1e1900 */
[----:B--2---:R-:W-:Y:S01]  /*15a0*/  ISETP.NE.AND P1, PT, R8, 0x1, PT ;  /* 0x000000010800780c */ /* 0x004fe20003f25270 */
[----:B------:R-:W-:Y:S01]  /*15b0*/  IMAD R12, R29, 0xc0, RZ ;  /* 0x000000c01d0c7824 */ /* 0x000fe200078e02ff */
[----:B------:R-:W-:Y:S03]  /*15c0*/  BSSY B0, `(.L_x_2273) ;  /* 0x0000039000007945 */ /* 0x000fe60003800000 */
[----:B0-----:R-:W-:Y:S01]  /*15d0*/  VIADD R4, R12, 0xbf ;  /* 0x000000bf0c047836 */ /* 0x001fe20000000000 */
[----:B------:R0:W-:Y:S07]  /*15e0*/  STL [R1+0x28], R12 ;  /* 0x0000280c01007387 */ /* 0x0001ee0000100800 */
[----:B------:R-:W2:Y:S01]  /*15f0*/  @P1 LDC R9, c[0x0][0x44c] ;  /* 0x00011300ff091b82 */ /* 0x000ea20000000800 */
[----:B0-----:R-:W-:-:S07]  /*1600*/  IMAD.IADD R12, R32, 0x1, -R11 ;  /* 0x00000001200c7824 */ /* 0x001fce00078e0a0b */
[----:B------:R-:W0:Y:S01]  /*1610*/  @P1 LDC R5, c[0x0][0x450] ;  /* 0x00011400ff051b82 */ /* 0x000e220000000800 */
[----:B---3--:R-:W-:Y:S02]  /*1620*/  @P0 IMAD.IADD R25, R3, 0x1, -R0 ;  /* 0x0000000103190824 */ /* 0x008fe400078e0a00 */
[----:B--2---:R-:W-:-:S04]  /*1630*/  @P1 IMAD.HI.U32 R0, R4, R9, RZ ;  /* 0x0000000904001227 */ /* 0x004fc800078e00ff */
[----:B----4-:R-:W-:Y:S01]  /*1640*/  IMAD.IADD R6, R12, 0x1, R25 ;  /* 0x000000010c067824 */ /* 0x010fe200078e0219 */
[----:B0-----:R-:W-:-:S03]  /*1650*/  @P1 SHF.R.U32.HI R4, RZ, R5, R0 ;  /* 0x00000005ff041219 */ /* 0x001fc60000011600 */
[C---:B------:R-:W-:Y:S01]  /*1660*/  VIADD R0, R6.reuse, 0x7f ;  /* 0x0000007f06007836 */ /* 0x040fe20000000000 */
[----:B------:R-:W-:Y:S01]  /*1670*/  IADD3 R91, R6, 0x80, -R13 ;  /* 0x00000080065b7810 */ /* 0x000fe20007ffe80d */
[----:B------:R0:W-:Y:S01]  /*1680*/  STL [R1+0x30], R6 ;  /* 0x0000300601007387 */ /* 0x0001e20000100800 */
[----:B-1----:R-:W-:Y:S02]  /*1690*/  LOP3.LUT R13, R10, 0xff, RZ, 0xc0, !PT ;  /* 0x000000ff0a0d7812 */ /* 0x002fe400078ec0ff */
[----:B------:R-:W-:Y:S01]  /*16a0*/  SHF.R.S32.HI R3, RZ, 0x1f, R0 ;  /* 0x0000001fff037819 */ /* 0x000fe20000011400 */
[----:B------:R-:W-:Y:S02]  /*16b0*/  IMAD.IADD R4, R91, 0x1, R4 ;  /* 0x000000015b047824 */ /* 0x000fe400078e0204 */
[----:B------:R1:W-:Y:S01]  /*16c0*/  STL [R1+0x60], R13 ;  /* 0x0000600d01007387 */ /* 0x0003e20000100800 */
[----:B------:R-:W-:Y:S01]  /*16d0*/  LEA.HI R3, R3, R0, RZ, 0x7 ;  /* 0x0000000003037211 */ /* 0x000fe200078f38ff */
[----:B------:R-:W-:Y:S01]  /*16e0*/  IMAD.MOV.U32 R0, RZ, RZ, RZ ;  /* 0x000000ffff007224 */ /* 0x000fe200078e00ff */
[----:B------:R-:W-:-:S02]  /*16f0*/  SHF.R.S32.HI R5, RZ, 0x1f, R4 ;  /* 0x0000001fff057819 */ /* 0x000fc40000011404 */
[----:B0-----:R-:W-:Y:S02]  /*1700*/  SHF.R.U32.HI R6, RZ, 0x10, R10 ;  /* 0x00000010ff067819 */ /* 0x001fe4000001160a */
[----:B------:R-:W-:Y:S02]  /*1710*/  LEA.HI R5, R5, R4, RZ, 0x7 ;  /* 0x0000000405057211 */ /* 0x000fe400078f38ff */
[----:B------:R-:W-:Y:S01]  /*1720*/  SHF.R.S32.HI R92, RZ, 0x7, R3 ;  /* 0x00000007ff5c7819 */ /* 0x000fe20000011403 */
[----:B------:R1:W-:Y:S01]  /*1730*/  STL [R1+0x58], R6 ;  /* 0x0000580601007387 */ /* 0x0003e20000100800 */
[----:B------:R-:W-:-:S04]  /*1740*/  SHF.R.S32.HI R5, RZ, 0x7, R5 ;  /* 0x00000007ff057819 */ /* 0x000fc80000011405 */
[----:B------:R-:W-:-:S04]  /*1750*/  VIMNMX R9, R92, R5, PT ;  /* 0x000000055c097248 */ /* 0x000fc80003fe0100 */
[----:B------:R-:W-:-:S13]  /*1760*/  ISETP.GE.AND P0, PT, R9, 0x1, PT ;  /* 0x000000010900780c */ /* 0x000fda0003f06270 */
[----:B-1----:R-:W-:Y:S05]  /*1770*/  @!P0 BRA `(.L_x_2274) ;  /* 0x0000000000748947 */ /* 0x002fea0003800000 */
[----:B------:R-:W-:Y:S01]  /*1780*/  ISETP.NE.AND P0, PT, R6, RZ, PT ;  /* 0x000000ff0600720c */ /* 0x000fe20003f05270 */
[----:B------:R-:W-:-:S03]  /*1790*/  ULDC UR4, c[0x0][0x9f0] ;  /* 0x00027c0000047ab9 */ /* 0x000fc60000000800 */
[----:B------:R-:W-:-:S04]  /*17a0*/  SEL R10, R6, UR4, P0 ;  /* 0x00000004060a7c07 */ /* 0x000fc80008000000 */
[-C--:B------:R-:W-:Y:S02]  /*17b0*/  IABS R6, R10.reuse ;  /* 0x0000000a00067213 */ /* 0x080fe40000000000 */
[----:B------:R-:W-:Y:S02]  /*17c0*/  IADD3 R0, R10, -0x1, R9 ;  /* 0xffffffff0a007810 */ /* 0x000fe40007ffe009 */
[----:B------:R-:W0:Y:S01]  /*17d0*/  I2F.RP R3, R6 ;  /* 0x0000000600037306 */ /* 0x000e220000209400 */
[----:B------:R-:W-:Y:S02]  /*17e0*/  IABS R11, R10 ;  /* 0x0000000a000b7213 */ /* 0x000fe40000000000 */
        /* <DEDUP_REMOVED lines=18> */
[----:B------:R-:W-:-:S05]  /*1910*/  @P0 VIADD R5, R5, 0x1 ;  /* 0x0000000105050836 */ /* 0x000fca0000000000 */
[----:B------:R-:W-:-:S05]  /*1920*/  MOV R0, R5 ;  /* 0x0000000500007202 */ /* 0x000fca0000000f00 */
[----:B------:R-:W-:Y:S01]  /*1930*/  @!P2 IMAD.MOV R0, RZ, RZ, -R0 ;  /* 0x000000ffff00a224 */ /* 0x000fe200078e0a00 */
[----:B------:R-:W-:-:S07]  /*1940*/  @!P1 LOP3.LUT R0, RZ, R10, RZ, 0x33, !PT ;  /* 0x0000000aff009212 */ /* 0x000fce00078e33ff */
.L_x_2274:
[----:B------:R-:W-:Y:S05]  /*1950*/  BSYNC B0 ;  /* 0x0000000000007941 */ /* 0x000fea0003800000 */
.L_x_2273:
[----:B------:R-:W-:-:S05]  /*1960*/  IMAD R3, R13, R0, RZ ;  /* 0x000000000d037224 */ /* 0x000fca00078e02ff */
        /* <DEDUP_REMOVED lines=35> */
.L_x_2277:
[----:B------:R-:W-:Y:S05]  /*1ba0*/  BSYNC B6 ;  /* 0x0000000000067941 */ /* 0x000fea0003800000 */
.L_x_2276:
        /* <DEDUP_REMOVED lines=20> */
.L_x_2279:
[----:B------:R-:W-:Y:S05]  /*1cf0*/  BSYNC B6 ;  /* 0x0000000000067941 */ /* 0x000fea0003800000 */
.L_x_2278:
[----:B------:R-:W-:Y:S01]  /*1d00*/  ULDC.64 UR4, c[0x0][0x9f8] ;  /* 0x00027e0000047ab9 */ /* 0x000fe20000000a00 */
[----:B------:R-:W-:Y:S01]  /*1d10*/  IMAD.MOV.U32 R0, RZ, RZ, R35 ;  /* 0x000000ffff007224 */ /* 0x000fe200078e0023 */
[----:B------:R-:W-:Y:S01]  /*1d20*/  ISETP.NE.U32.AND P0, PT, RZ, UR4, PT ;  /* 0x00000004ff007c0c */ /* 0x000fe2000bf05070 */
[----:B------:R-:W-:Y:S01]  /*1d30*/  IMAD.IADD R14, R31, 0x1, R32 ;  /* 0x000000011f0e7824 */ /* 0x000fe200078e0220 */
[----:B------:R-:W0:Y:S02]  /*1d40*/  LDC.64 R4, c[0x0][0x300] ;  /* 0x0000c000ff047b82 */ /* 0x000e240000000a00 */
[----:B------:R-:W-:Y:S01]  /*1d50*/  ISETP.NE.AND.EX P0, PT, RZ, UR5, PT, P0 ;  /* 0x00000005ff007c0c */ /* 0x000fe2000bf05300 */
[----:B------:R-:W1:Y:S05]  /*1d60*/  S2R R20, SR_TID.X ;  /* 0x0000000000147919 */ /* 0x000e6a0000002100 */
[----:B------:R-:W2:Y:S07]  /*1d70*/  LDC R63, c[0x0][0x3f4] ;  /* 0x0000fd00ff3f7b82 */ /* 0x000eae0000000800 */
[----:B------:R-:W-:Y:S01]  /*1d80*/  @P0 IADD3 R6, P1, R33, UR4, RZ ;  /* 0x0000000421060c10 */ /* 0x000fe2000ff3e0ff */
[----:B------:R-:W3:Y:S03]  /*1d90*/  LDC.64 R68, c[0x0][0x408] ;  /* 0x00010200ff447b82 */ /* 0x000ee60000000a00 */
[----:B------:R-:W-:Y:S01]  /*1da0*/  @P0 IADD3.X R7, R34, UR5, RZ, P1, !PT ;  /* 0x0000000522070c10 */ /* 0x000fe20008ffe4ff */
[----:B------:R-:W-:Y:S01]  /*1db0*/  ULDC.64 UR4, c[0x0][0xa08] ;  /* 0x0002820000047ab9 */ /* 0x000fe20000000a00 */
[----:B------:R-:W4:Y:S04]  /*1dc0*/  LDL R34, [R1+0x44] ;  /* 0x0000440001227983 */ /* 0x000f280000100800 */
[----:B------:R1:W2:Y:S01]  /*1dd0*/  @P0 LDG.E R0, desc[UR40][R6.64] ;  /* 0x0000002806000981 */ /* 0x0002a2000c1e1900 */
[----:B------:R-:W-:Y:S01]  /*1de0*/  SHF.R.S32.HI R33, RZ, 0x1f, R14 ;  /* 0x0000001fff217819 */ /* 0x000fe2000001140e */
[CC--:B0-----:R-:W-:Y:S01]  /*1df0*/  IMAD.WIDE.U32 R8, R14.reuse, R4.reuse, RZ ;  /* 0x000000040e087225 */ /* 0x0c1fe200078e00ff */
[----:B------:R-:W-:Y:S01]  /*1e00*/  ISETP.NE.U32.AND P0, PT, RZ, UR4, PT ;  /* 0x00000004ff007c0c */ /* 0x000fe2000bf05070 */
[----:B------:R-:W4:Y:S01]  /*1e10*/  LDL.LU R38, [R1] ;  /* 0x0000000001267983 */ /* 0x000f220000300800 */
[----:B------:R-:W-:Y:S01]  /*1e20*/  SHF.R.S32.HI R35, RZ, 0x1f, R19 ;  /* 0x0000001fff237819 */ /* 0x000fe20000011413 */
[----:B------:R-:W-:Y:S01]  /*1e30*/  IMAD R10, R33, R4, RZ ;  /* 0x00000004210a7224 */ /* 0x000fe200078e02ff */
[----:B------:R-:W-:Y:S01]  /*1e40*/  ISETP.NE.AND.EX P0, PT, RZ, UR5, PT, P0 ;  /* 0x00000005ff007c0c */ /* 0x000fe2000bf05300 */
[----:B------:R-:W4:Y:S01]  /*1e50*/  LDL R32, [R1+0x48] ;  /* 0x0000480001207983 */ /* 0x000f220000100800 */
[----:B------:R-:W-:Y:S01]  /*1e60*/  ULDC.64 UR4, c[0x0][0x308] ;  /* 0x0000c20000047ab9 */ /* 0x000fe20000000a00 */
[----:B------:R-:W-:Y:S01]  /*1e70*/  IMAD R3, R14, R5, R10 ;  /* 0x000000050e037224 */ /* 0x000fe200078e020a */
[----:B-1----:R-:W-:-:S02]  /*1e80*/  SHF.R.U32.HI R36, RZ, 0x7, R20 ;  /* 0x00000007ff247819 */ /* 0x002fc40000011614 */
[----:B------:R-:W-:Y:S01]  /*1e90*/  SHF.R.S32.HI R17, RZ, 0x1f, R16 ;  /* 0x0000001fff117819 */ /* 0x000fe20000011410 */
[----:B------:R-:W-:Y:S01]  /*1ea0*/  IMAD.IADD R9, R9, 0x1, R3 ;  /* 0x0000000109097824 */ /* 0x000fe200078e0203 */
[----:B------:R-:W-:Y:S01]  /*1eb0*/  ISETP.NE.AND P6, PT, R36, 0x1, PT ;  /* 0x000000012400780c */ /* 0x000fe20003fc5270 */
[----:B------:R-:W-:-:S04]  /*1ec0*/  IMAD.WIDE.U32 R6, R37, UR4, R8 ;  /* 0x0000000425067c25 */ /* 0x000fc8000f8e0008 */
[----:B------:R-:W-:Y:S01]  /*1ed0*/  IMAD R57, R37, UR5, R7 ;  /* 0x0000000525397c24 */ /* 0x000fe2000f8e0207 */
[----:B------:R-:W-:Y:S01]  /*1ee0*/  ULDC.64 UR4, c[0x0][0x310] ;  /* 0x0000c40000047ab9 */ /* 0x000fe20000000a00 */
[----:B------:R-:W-:Y:S02]  /*1ef0*/  IMAD.MOV.U32 R56, RZ, RZ, R6 ;  /* 0x000000ffff387224 */ /* 0x000fe400078e0006 */
[----:B------:R-:W0:Y:S01]  /*1f00*/  LDC.64 R6, c[0x0][0x3f8] ;  /* 0x0000fe00ff067b82 */ /* 0x000e220000000a00 */
[C---:B------:R-:W-:Y:S01]  /*1f10*/  IMAD.WIDE.U32 R8, R19.reuse, R4, R16 ;  /* 0x0000000413087225 */ /* 0x040fe200078e0010 */
[--C-:B------:R-:W-:Y:S02]  /*1f20*/  SHF.R.S32.HI R153, RZ, 0x1f, R152.reuse ;  /* 0x0000001fff997819 */ /* 0x100fe40000011498 */
[----:B------:R-:W-:Y:S01]  /*1f30*/  SHF.L.U64.HI R74, R4, 0x7, R5 ;  /* 0x00000007044a7819 */ /* 0x000fe20000010205 */
[----:B0-----:R-:W-:-:S04]  /*1f40*/  IMAD.WIDE.U32 R52, R19, R6, R152 ;  /* 0x0000000613347225 */ /* 0x001fc800078e0098 */
[C---:B------:R-:W-:Y:S01]  /*1f50*/  IMAD.WIDE.U32 R30, R19.reuse, R6, R16 ;  /* 0x00000006131e7225 */ /* 0x040fe200078e0010 */
[----:B------:R-:W-:Y:S02]  /*1f60*/  SHF.L.U64.HI R72, R6, 0x7, R7 ;  /* 0x0000000706487819 */ /* 0x000fe40000010207 */
[----:B------:R-:W-:Y:S01]  /*1f70*/  SHF.L.U32 R73, R4, 0x7, RZ ;  /* 0x0000000704497819 */ /* 0x000fe200000006ff */
[----:B---3--:R-:W-:-:S04]  /*1f80*/  IMAD.WIDE.U32 R20, R19, R68, R152 ;  /* 0x0000004413147225 */ /* 0x008fc800078e0098 */
[----:B------:R-:W-:Y:S02]  /*1f90*/  VIADD R66, R16, 0x20 ;  /* 0x0000002010427836 */ /* 0x000fe40000000000 */
[----:B------:R-:W-:Y:S02]  /*1fa0*/  IMAD.SHL.U32 R71, R6, 0x80, RZ ;  /* 0x0000008006477824 */ /* 0x000fe400078e00ff */
[----:B------:R-:W-:Y:S01]  /*1fb0*/  VIADD R64, R36, 0x8 ;  /* 0x0000000824407836 */ /* 0x000fe20000000000 */
[----:B--2---:R-:W-:Y:S02]  /*1fc0*/  SHF.R.S32.HI R3, RZ, 0x1f, R0 ;  /* 0x0000001fff037819 */ /* 0x004fe40000011400 */
[----:B------:R-:W-:Y:S02]  /*1fd0*/  SEL R55, R0, RZ, !P0 ;  /* 0x000000ff00377207 */ /* 0x000fe40004000000 */
[----:B------:R-:W-:-:S03]  /*1fe0*/  SEL R12, R3, RZ, !P0 ;  /* 0x000000ff030c7207 */ /* 0x000fc60004000000 */
[----:B------:R-:W-:-:S04]  /*1ff0*/  IMAD.WIDE.U32 R56, R55, UR4, R56 ;  /* 0x0000000437387c25 */ /* 0x000fc8000f8e0038 */
[----:B------:R-:W-:Y:S01]  /*2000*/  IMAD R0, R12, UR4, RZ ;  /* 0x000000040c007c24 */ /* 0x000fe2000f8e02ff */
[----:B------:R-:W-:-:S03]  /*2010*/  IADD3 R77, P0, R56, R8, RZ ;  /* 0x00000008384d7210 */ /* 0x000fc60007f1e0ff */
[----:B------:R-:W-:Y:S01]  /*2020*/  IMAD R3, R55, UR5, R0 ;  /* 0x0000000537037c24 */ /* 0x000fe2000f8e0200 */
[----:B------:R-:W-:Y:S05]  /*2030*/  @!P6 WARPSYNC.ALL ;  /* 0x000000000000e948 */ /* 0x000fea0003800000 */
[----:B------:R-:W-:Y:S01]  /*2040*/  IMAD R0, R35, R4, RZ ;  /* 0x0000000423007224 */ /* 0x000fe200078e02ff */
[----:B------:R-:W-:Y:S01]  /*2050*/  ULDC.64 UR4, c[0x0][0x330] ;  /* 0x0000cc0000047ab9 */ /* 0x000fe20000000a00 */
[----:B------:R-:W-:Y:S02]  /*2060*/  IMAD.IADD R76, R57, 0x1, R3 ;  /* 0x00000001394c7824 */ /* 0x000fe400078e0203 */
[----:B------:R-:W-:-:S04]  /*2070*/  IMAD.WIDE.U32 R10, R37, UR4, R16 ;  /* 0x00000004250a7c25 */ /* 0x000fc8000f8e0010 */
[----:B------:R-:W-:Y:S02]  /*2080*/  IMAD R75, R19, R5, R0 ;  /* 0x00000005134b7224 */ /* 0x000fe400078e0200 */
[----:B------:R-:W-:Y:S01]  /*2090*/  IMAD R11, R37, UR5, R11 ;  /* 0x00000005250b7c24 */ /* 0x000fe2000f8e020b */
[----:B------:R-:W-:Y:S02]  /*20a0*/  ULDC.64 UR4, c[0x0][0x338] ;  /* 0x0000ce0000047ab9 */ /* 0x000fe40000000a00 */
[----:B------:R-:W-:Y:S01]  /*20b0*/  IADD3.X R75, R76, R9, R75, P0, !PT ;  /* 0x000000094c4b7210 */ /* 0x000fe200007fe44b */
[----:B------:R-:W-:Y:S01]  /*20c0*/  IMAD R3, R12, UR4, RZ ;  /* 0x000000040c037c24 */ /* 0x000fe2000f8e02ff */
[----:B------:R-:W-:Y:S01]  /*20d0*/  @!P6 BAR.SYNC.DEFER_BLOCKING 0x9, 0x100 ;  /* 0x024400000000eb1d */ /* 0x000fe20000010000 */
[----:B------:R-:W-:Y:S01]  /*20e0*/  ISETP.GE.AND P0, PT, R16, R63, PT ;  /* 0x0000003f1000720c */ /* 0x000fe20003f06270 */
[----:B------:R-:W-:Y:S02]  /*20f0*/  IMAD R0, R35, R6, RZ ;  /* 0x0000000623007224 */ /* 0x000fe400078e02ff */
[----:B------:R-:W-:Y:S01]  /*2100*/  IMAD R15, R55, UR5, R3 ;  /* 0x00000005370f7c24 */ /* 0x000fe2000f8e0203 */
[----:B------:R-:W-:Y:S01]  /*2110*/  SEL R3, R63, RZ, P0 ;  /* 0x000000ff3f037207 */ /* 0x000fe20000000000 */
[----:B------:R-:W0:Y:S01]  /*2120*/  S2R R37, SR_TID.X ;  /* 0x0000000000257919 */ /* 0x000e220000002100 */
[----:B----4-:R-:W-:Y:S01]  /*2130*/  LOP3.LUT P1, RZ, R34, 0x4, RZ, 0xc0, !PT ;  /* 0x0000000422ff7812 */ /* 0x010fe2000782c0ff */
[----:B------:R-:W-:-:S02]  /*2140*/  IMAD R9, R19, R7, R0 ;  /* 0x0000000713097224 */ /* 0x000fc400078e0200 */
[----:B------:R-:W-:Y:S02]  /*2150*/  IMAD R0, R35, R68, RZ ;  /* 0x0000004423007224 */ /* 0x000fe400078e02ff */
[----:B------:R-:W-:Y:S02]  /*2160*/  IMAD.IADD R3, R16, 0x1, R3 ;  /* 0x0000000110037824 */ /* 0x000fe400078e0203 */
[----:B------:R-:W-:Y:S02]  /*2170*/  IMAD.IADD R53, R53, 0x1, R9 ;  /* 0x0000000135357824 */ /* 0x000fe400078e0209 */
[----:B------:R-:W-:Y:S01]  /*2180*/  IMAD R13, R19, R69, R0 ;  /* 0x00000045130d7224 */ /* 0x000fe200078e0200 */
[----:B------:R-:W-:Y:S01]  /*2190*/  SHF.R.S32.HI R0, RZ, 0x1f, R3 ;  /* 0x0000001fff007819 */ /* 0x000fe20000011403 */
[----:B------:R-:W-:Y:S01]  /*21a0*/  IMAD.IADD R31, R9, 0x1, R31 ;  /* 0x00000001091f7824 */ /* 0x000fe200078e021f */
[----:B-----5:R-:W-:Y:S02]  /*21b0*/  SHF.R.S32.HI R9, RZ, 0x1f, R24 ;  /* 0x0000001fff097819 */ /* 0x020fe40000011418 */
[----:B------:R-:W-:-:S02]  /*21c0*/  LOP3.LUT R38, R38, 0xfffffffb, RZ, 0xc0, !PT ;  /* 0xfffffffb26267812 */ /* 0x000fc400078ec0ff */
[----:B------:R-:W-:Y:S01]  /*21d0*/  LEA.HI R3, R0, R3, RZ, 0x3 ;  /* 0x0000000300037211 */ /* 0x000fe200078f18ff */
[C---:B------:R-:W-:Y:S01]  /*21e0*/  IMAD R0, R9.reuse, R6, RZ ;  /* 0x0000000609007224 */ /* 0x040fe200078e02ff */
[----:B------:R-:W-:Y:S01]  /*21f0*/  @P1 LOP3.LUT R38, R38, 0x4, RZ, 0xfc, !PT ;  /* 0x0000000426261812 */ /* 0x000fe200078efcff */
[----:B------:R-:W-:Y:S01]  /*2200*/  IMAD R9, R9, R68, RZ ;  /* 0x0000004409097224 */ /* 0x000fe200078e02ff */
[----:B------:R-:W-:Y:S01]  /*2210*/  IADD3 R8, P1, R19, R14, RZ ;  /* 0x0000000e13087210 */ /* 0x000fe20007f3e0ff */
[C---:B------:R-:W-:Y:S02]  /*2220*/  IMAD R5, R24.reuse, R7, R0 ;  /* 0x0000000718057224 */ /* 0x040fe400078e0200 */
[----:B------:R-:W-:Y:S02]  /*2230*/  IMAD R7, R24, R69, R9 ;  /* 0x0000004518077224 */ /* 0x000fe400078e0209 */
[----:B------:R-:W-:Y:S02]  /*2240*/  IMAD.X R9, R35, 0x1, R33, P1 ;  /* 0x0000000123097824 */ /* 0x000fe400008e0621 */
[----:B------:R-:W-:-:S02]  /*2250*/  VIADD R35, R19, 0x60 ;  /* 0x0000006013237836 */ /* 0x000fc40000000000 */
[----:B------:R-:W-:Y:S02]  /*2260*/  IMAD.SHL.U32 R70, R34, 0x40, RZ ;  /* 0x0000004022467824 */ /* 0x000fe400078e00ff */
[----:B------:R-:W-:Y:S02]  /*2270*/  IMAD.SHL.U32 R35, R35, 0x40, RZ ;  /* 0x0000004023237824 */ /* 0x000fe400078e00ff */
[----:B------:R-:W-:Y:S02]  /*2280*/  VIADD R34, R19, 0x60 ;  /* 0x0000006013227836 */ /* 0x000fe40000000000 */
[----:B0-----:R-:W-:Y:S01]  /*2290*/  VIADD R37, R37, 0xffffff80 ;  /* 0xffffff8025257836 */ /* 0x001fe20000000000 */
[----:B------:R-:W-:Y:S02]  /*22a0*/  LOP3.LUT R35, R35, 0x1c0, RZ, 0xc0, !PT ;  /* 0x000001c023237812 */ /* 0x000fe400078ec0ff */
[----:B------:R-:W-:Y:S02]  /*22b0*/  SHF.R.S32.HI R65, RZ, 0x1f, R34 ;  /* 0x0000001fff417819 */ /* 0x000fe40000011422 */
[----:B------:R-:W-:-:S02]  /*22c0*/  LOP3.LUT R70, R70, 0x1c0, RZ, 0xc0, !PT ;  /* 0x000001c046467812 */ /* 0x000fc400078ec0ff */
[----:B------:R-:W-:Y:S02]  /*22d0*/  SHF.R.S32.HI R34, RZ, 0x1f, R37 ;  /* 0x0000001fff227819 */ /* 0x000fe40000011425 */
[----:B------:R-:W-:Y:S01]  /*22e0*/  LOP3.LUT R4, R35, 0x38, R3, 0xf8, !PT ;  /* 0x0000003823047812 */ /* 0x000fe200078ef803 */
[----:B------:R-:W-:Y:S01]  /*22f0*/  VIADD R35, R19, 0x60 ;  /* 0x0000006013237836 */ /* 0x000fe20000000000 */
[----:B------:R-:W-:Y:S01]  /*2300*/  SHF.R.U32.HI R67, RZ, 0x3, R70 ;  /* 0x00000003ff437819 */ /* 0x000fe20000011646 */
[----:B------:R0:W-:Y:S01]  /*2310*/  STL [R1], R38 ;  /* 0x0000002601007387 */ /* 0x0001e20000100800 */
[----:B------:R-:W-:Y:S02]  /*2320*/  LOP3.LUT R0, R70, 0x18, R16, 0xf8, !PT ;  /* 0x0000001846007812 */ /* 0x000fe400078ef810 */
[----:B------:R-:W-:Y:S01]  /*2330*/  LEA.HI R34, R34, R37, RZ, 0x5 ;  /* 0x0000002522227211 */ /* 0x000fe200078f28ff */
[----:B------:R-:W-:Y:S01]  /*2340*/  IMAD.WIDE.U32 R54, R55, UR4, R10 ;  /* 0x0000000437367c25 */ /* 0x000fe2000f8e000a */
[----:B------:R-:W-:Y:S01]  /*2350*/  SHF.L.U32 R35, R35, 0x6, RZ ;  /* 0x0000000623237819 */ /* 0x000fe200000006ff */
[----:B------:R-:W-:Y:S01]  /*2360*/  ULDC UR4, c[0x0][0x2f4] ;  /* 0x0000bd0000047ab9 */ /* 0x000fe20000000800 */
[----:B------:R-:W-:Y:S01]  /*2370*/  LOP3.LUT R0, R0, R67, RZ, 0x3c, !PT ;  /* 0x0000004300007212 */ /* 0x000fe200078e3cff */
[----:B------:R-:W-:Y:S01]  /*2380*/  IMAD.WIDE.U32 R10, R19, R68, R16 ;  /* 0x00000044130a7225 */ /* 0x000fe200078e0010 */
[----:B------:R-:W-:-:S02]  /*2390*/  SHF.R.S32.HI R34, RZ, 0x5, R34 ;  /* 0x00000005ff227819 */ /* 0x000fc40000011422 */
[----:B------:R-:W-:Y:S01]  /*23a0*/  LOP3.LUT R35, R35, 0x1c0, RZ, 0xc0, !PT ;  /* 0x000001c023237812 */ /* 0x000fe200078ec0ff */
[----:B------:R-:W-:Y:S02]  /*23b0*/  IMAD.IADD R21, R21, 0x1, R13 ;  /* 0x0000000115157824 */ /* 0x000fe400078e020d */
[----:B------:R-:W-:Y:S02]  /*23c0*/  IMAD.IADD R11, R13, 0x1, R11 ;  /* 0x000000010d0b7824 */ /* 0x000fe400078e020b */
[----:B------:R-:W-:Y:S01]  /*23d0*/  IMAD R62, R34, 0x200, R0 ;  /* 0x00000200223e7824 */ /* 0x000fe200078e0200 */
[----:B------:R-:W-:Y:S01]  /*23e0*/  LOP3.LUT R0, R70, 0x38, R3, 0xf8, !PT ;  /* 0x0000003846007812 */ /* 0x000fe200078ef803 */
[----:B------:R-:W-:Y:S01]  /*23f0*/  IMAD.WIDE.U32 R20, R24, R68, R20 ;  /* 0x0000004418147225 */ /* 0x000fe200078e0014 */
[----:B------:R-:W-:-:S03]  /*2400*/  SHF.R.U32.HI R35, RZ, 0x3, R35 ;  /* 0x00000003ff237819 */ /* 0x000fc60000011623 */
[----:B------:R-:W-:Y:S01]  /*2410*/  IMAD.WIDE.U32 R10, R24, R68, R10 ;  /* 0x00000044180a7225 */ /* 0x000fe200078e000a */
[----:B------:R-:W-:Y:S02]  /*2420*/  LOP3.LUT R0, R0, R67, RZ, 0x3c, !PT ;  /* 0x0000004300007212 */ /* 0x000fe400078e3cff */
[----:B------:R-:W-:Y:S01]  /*2430*/  LOP3.LUT R12, R4, R35, RZ, 0x3c, !PT ;  /* 0x00000023040c7212 */ /* 0x000fe200078e3cff */
[----:B------:R-:W-:-:S04]  /*2440*/  IMAD.WIDE.U32 R52, R24, R6, R52 ;  /* 0x0000000618347225 */ /* 0x000fc800078e0034 */
[----:B------:R-:W-:-:S04]  /*2450*/  IMAD.WIDE.U32 R30, R24, R6, R30 ;  /* 0x00000006181e7225 */ /* 0x000fc800078e001e */
[----:B------:R-:W-:Y:S02]  /*2460*/  IMAD.IADD R59, R21, 0x1, R7 ;  /* 0x00000001153b7824 */ /* 0x000fe400078e0207 */
[----:B------:R-:W-:Y:S01]  /*2470*/  IMAD.IADD R58, R7, 0x1, R11 ;  /* 0x00000001073a7824 */ /* 0x000fe200078e020b */
[----:B------:R-:W-:Y:S01]  /*2480*/  LOP3.LUT R7, R3, 0xfffffff8, RZ, 0xc0, !PT ;  /* 0xfffffff803077812 */ /* 0x000fe200078ec0ff */
[----:B------:R-:W-:Y:S01]  /*2490*/  IMAD.IADD R61, R53, 0x1, R5 ;  /* 0x00000001353d7824 */ /* 0x000fe200078e0205 */
[----:B------:R-:W-:Y:S01]  /*24a0*/  SHF.L.U64.HI R69, R68, 0x7, R69 ;  /* 0x0000000744457819 */ /* 0x000fe20000010245 */
[----:B------:R-:W-:Y:S01]  /*24b0*/  IMAD.IADD R60, R5, 0x1, R31 ;  /* 0x00000001053c7824 */ /* 0x000fe200078e021f */
[----:B------:R-:W-:Y:S01]  /*24c0*/  SHF.R.S32.HI R6, RZ, 0x3, R3 ;  /* 0x00000003ff067819 */ /* 0x000fe20000011403 */
[----:B------:R-:W-:Y:S01]  /*24d0*/  IMAD R4, R34, 0x200, R0 ;  /* 0x0000020022047824 */ /* 0x000fe200078e0200 */
[----:B------:R-:W-:Y:S01]  /*24e0*/  ISETP.GE.AND P1, PT, R16, UR4, PT ;  /* 0x0000000410007c0c */ /* 0x000fe2000bf26270 */
[----:B------:R-:W-:Y:S01]  /*24f0*/  IMAD.SHL.U32 R68, R68, 0x80, RZ ;  /* 0x0000008044447824 */ /* 0x000fe200078e00ff */
[----:B------:R-:W-:Y:S01]  /*2500*/  ISETP.GE.AND P2, PT, R66, UR4, PT ;  /* 0x0000000442007c0c */ /* 0x000fe2000bf46270 */
[----:B------:R-:W-:Y:S01]  /*2510*/  IMAD.SHL.U32 R63, R63, 0x2, RZ ;  /* 0x000000023f3f7824 */ /* 0x000fe200078e00ff */
[----:B------:R-:W-:Y:S01]  /*2520*/  SHF.R.S32.HI R5, RZ, 0x1f, R7 ;  /* 0x0000001fff057819 */ /* 0x000fe20000011407 */
[----:B------:R-:W-:-:S02]  /*2530*/  IMAD.IADD R3, R32, 0x1, R12 ;  /* 0x0000000120037824 */ /* 0x000fc400078e020c */
[----:B0-----:R-:W-:-:S08]  /*2540*/  IMAD.IADD R0, R55, 0x1, R15 ;  /* 0x0000000137007824 */ /* 0x001fd000078e020f */
.L_x_2329:
        /* <DEDUP_REMOVED lines=11> */
[----:B------:R-:W4:Y:S01]  /*2600*/  LDC R88, c[0x0][0x3f4] ;  /* 0x0000fd00ff587b82 */ /* 0x000f220000000800 */
        /* <DEDUP_REMOVED lines=10> */
[C---:B------:R-:W-:Y:S01]  /*26b0*/  LEA R36, P4, R12.reuse, R80, 0x1 ;  /* 0x000000500c247211 */ /* 0x040fe200078808ff */
[----:B------:R-:W-:Y:S01]  /*26c0*/  IMAD.MOV.U32 R27, RZ, RZ, R33 ;  /* 0x000000ffff1b7224 */ /* 0x000fe200078e0021 */
[-C--:B------:R-:W-:Y:S01]  /*26d0*/  LEA.HI.X R39, R15, R81.reuse, R32, 0x1, P3 ;  /* 0x000000510f277211 */ /* 0x080fe200018f0c20 */
[C---:B------:R-:W-:Y:S01]  /*26e0*/  VIADD R79, R13.reuse, 0x20 ;  /* 0x000000200d4f7836 */ /* 0x040fe20000000000 */
[----:B------:R-:W-:Y:S01]  /*26f0*/  LEA.HI.X R37, R12, R81, R14, 0x1, P4 ;  /* 0x000000510c257211 */ /* 0x000fe200020f0c0e */
[----:B------:R-:W-:Y:S01]  /*2700*/  IMAD R82, R13, 0x2, R26 ;  /* 0x000000020d527824 */ /* 0x000fe200078e021a */
[----:B------:R-:W-:-:S02]  /*2710*/  ISETP.GT.AND P4, PT, R33, R28, PT ;  /* 0x0000001c2100720c */ /* 0x000fc40003f84270 */
[----:B----4-:R-:W-:Y:S02]  /*2720*/  ISETP.GE.AND P3, PT, R88, 0x1, PT ;  /* 0x000000015800780c */ /* 0x010fe40003f66270 */
[----:B--2---:R-:W-:Y:S02]  /*2730*/  LOP3.LUT P5, RZ, R40, 0x4, RZ, 0xc0, !PT ;  /* 0x0000000428ff7812 */ /* 0x004fe400078ac0ff */
[----:B---3--:R-:W-:-:S07]  /*2740*/  LOP3.LUT R35, R35, 0xfffffffd, RZ, 0xc0, !PT ;  /* 0xfffffffd23237812 */ /* 0x008fce00078ec0ff */
[----:B------:R-:W-:-:S05]  /*2750*/  @P4 LOP3.LUT R35, R35, 0x2, RZ, 0xfc, !PT ;  /* 0x0000000223234812 */ /* 0x000fca00078efcff */
[----:B------:R0:W-:Y:S01]  /*2760*/  STL [R1], R35 ;  /* 0x0000002301007387 */ /* 0x0001e20000100800 */
        /* <DEDUP_REMOVED lines=47> */
.L_x_2284:
[----:B------:R-:W-:Y:S05]  /*2a60*/  BSYNC B1 ;  /* 0x0000000000017941 */ /* 0x000fea0003800000 */
.L_x_2283:
        /* <DEDUP_REMOVED lines=34> */
.L_x_2286:
[----:B------:R-:W-:Y:S05]  /*2c90*/  BSYNC B1 ;  /* 0x0000000000017941 */ /* 0x000fea0003800000 */
.L_x_2285:
        /* <DEDUP_REMOVED lines=27> */
[----:B------:R-:W-:Y:S02]  /*2e50*/  PRMT R46, R12, 0x7610, R46 ;  /* 0x000076100c2e7816 */ /* 0x000fe4000000002e */
[----:B------:R-:W-:Y:S02]  /*2e60*/  PRMT R47, R13, 0x7610, R47 ;  /* 0x000076100d2f7816 */ /* 0x000fe4000000002f */
[----:B------:R-:W-:Y:S02]  /*2e70*/  PRMT R89, R14, 0x7610, R89 ;  /* 0x000076100e597816 */ /* 0x000fe40000000059 */
[----:B------:R-:W-:Y:S02]  /*2e80*/  PRMT R93, R15, 0x7610, R93 ;  /* 0x000076100f5d7816 */ /* 0x000fe4000000005d */
[----:B--2---:R-:W-:-:S13]  /*2e90*/  ISETP.NE.AND P3, PT, R78, 0x3, PT ;  /* 0x000000034e00780c */ /* 0x004fda0003f65270 */
[----:B------:R-:W-:Y:S05]  /*2ea0*/  @!P3 BRA `(.L_x_2287) ;  /* 0x000000000004b947 */ /* 0x000fea0003800000 */
[----:B------:R-:W-:Y:S01]  /*2eb0*/  BPT.TRAP 0x1 ;  /* 0x000000040000795c */ /* 0x000fe20000300000 */
.L_x_2287:
[----:B------:R-:W-:Y:S01]  /*2ec0*/  IMAD R78, R22, 0x8, R2 ;  /* 0x00000008164e7824 */ /* 0x000fe200078e0202 */
[----:B------:R-:W-:Y:S01]  /*2ed0*/  SHF.L.U32 R90, R154, 0x1f, RZ ;  /* 0x0000001f9a5a7819 */ /* 0x000fe200000006ff */
[----:B------:R-:W-:Y:S03]  /*2ee0*/  BSSY B1, `(.L_x_2288) ;  /* 0x0000003000017945 */ /* 0x000fe60003800000 */
[----:B------:R-:W0:Y:S02]  /*2ef0*/  SYNCS.PHASECHK.TRANS64.TRYWAIT P6, [R78+URZ+0x16890], R90 ;  /* 0x0168905a4e0075a7 */ /* 0x000e2400080c017f */
[----:B0-----:R-:W-:Y:S05]  /*2f00*/  @!P6 BRA `(.L_x_2289) ;  /* 0x0000018800d8e947 */ /* 0x001fea0003800000 */
.L_x_2559:
[----:B------:R-:W-:Y:S05]  /*2f10*/  BSYNC B1 ;  /* 0x0000000000017941 */ /* 0x000fea0003800000 */
.L_x_2288:
        /* <DEDUP_REMOVED lines=8> */
[----:B------:R-:W-:Y:S02]  /*2fa0*/  SHF.R.U64 R101, R84, 0x10, R85 ;  /* 0x0000001054657819 */ /* 0x000fe40000001255 */
[----:B------:R-:W-:Y:S02]  /*2fb0*/  SHF.R.U64 R98, R80, 0x10, R81 ;  /* 0x0000001050627819 */ /* 0x000fe40000001251 */
[----:B------:R-:W-:Y:S02]  /*2fc0*/  PRMT R101, R99, 0x5410, R101 ;  /* 0x0000541063657816 */ /* 0x000fe40000000065 */
[----:B------:R-:W-:Y:S02]  /*2fd0*/  PRMT R98, R44, 0x5432, R98 ;  /* 0x000054322c627816 */ /* 0x000fe40000000062 */
[----:B------:R-:W-:Y:S01]  /*2fe0*/  SHF.R.U32.HI R100, RZ, 0x10, R81 ;  /* 0x00000010ff647819 */ /* 0x000fe20000011651 */
[----:B--2---:R-:W-:Y:S01]  /*2ff0*/  IMAD.U32 R81, R14, 0x10000, RZ ;  /* 0x000100000e517824 */ /* 0x004fe200078e00ff */
[----:B------:R-:W-:-:S02]  /*3000*/  SHF.R.U32.HI R104, RZ, 0x10, R85 ;  /* 0x00000010ff687819 */ /* 0x000fc40000011655 */
[----:B------:R-:W-:Y:S02]  /*3010*/  LOP3.LUT R84, R13, 0xffff0000, RZ, 0xc0, !PT ;  /* 0xffff00000d547812 */ /* 0x000fe400078ec0ff */
[C---:B------:R-:W-:Y:S01]  /*3020*/  LOP3.LUT R103, R101.reuse, 0xffff0000, RZ, 0xc0, !PT ;  /* 0xffff000065677812 */ /* 0x040fe200078ec0ff */
[----:B------:R-:W-:Y:S01]  /*3030*/  IMAD.U32 R101, R101, 0x10000, RZ ;  /* 0x0001000065657824 */ /* 0x000fe200078e00ff */
[C---:B------:R-:W-:Y:S01]  /*3040*/  LOP3.LUT R99, R98.reuse, 0xffff0000, RZ, 0xc0, !PT ;  /* 0xffff000062637812 */ /* 0x040fe200078ec0ff */
[----:B------:R-:W-:Y:S01]  /*3050*/  IMAD.U32 R98, R98, 0x10000, RZ ;  /* 0x0001000062627824 */ /* 0x000fe200078e00ff */
[----:B------:R-:W-:Y:S01]  /*3060*/  PRMT R100, R45, 0x5432, R100 ;  /* 0x000054322d647816 */ /* 0x000fe20000000064 */
[----:B------:R-:W-:Y:S01]  /*3070*/  FMUL.FTZ R108, R84, R103 ;  /* 0x00000067546c7220 */ /* 0x000fe20000410000 */
[----:B------:R-:W-:Y:S01]  /*3080*/  PRMT R104, R46, 0x5432, R104 ;  /* 0x000054322e687816 */ /* 0x000fe20000000068 */
[----:B------:R-:W-:Y:S01]  /*3090*/  FMUL.FTZ R84, R84, R99 ;  /* 0x0000006354547220 */ /* 0x000fe20000410000 */
[----:B------:R-:W-:Y:S01]  /*30a0*/  LOP3.LUT R85, R14, 0xffff0000, RZ, 0xc0, !PT ;  /* 0xffff00000e557812 */ /* 0x000fe200078ec0ff */
[C---:B------:R-:W-:Y:S01]  /*30b0*/  IMAD.U32 R14, R15.reuse, 0x10000, RZ ;  /* 0x000100000f0e7824 */ /* 0x040fe200078e00ff */
[----:B------:R-:W-:Y:S01]  /*30c0*/  LOP3.LUT R80, R15, 0xffff0000, RZ, 0xc0, !PT ;  /* 0xffff00000f507812 */ /* 0x000fe200078ec0ff */
[----:B------:R-:W-:-:S02]  /*30d0*/  IMAD.U32 R15, R13, 0x10000, RZ ;  /* 0x000100000d0f7824 */ /* 0x000fc400078e00ff */
[----:B------:R-:W-:Y:S02]  /*30e0*/  IMAD.U32 R106, R104, 0x10000, RZ ;  /* 0x00010000686a7824 */ /* 0x000fe400078e00ff */
[----:B------:R-:W-:Y:S02]  /*30f0*/  IMAD.U32 R102, R100, 0x10000, RZ ;  /* 0x0001000064667824 */ /* 0x000fe400078e00ff */
[----:B------:R-:W-:Y:S01]  /*3100*/  FFMA.FTZ R103, R15, R103, R84 ;  /* 0x000000670f677223 */ /* 0x000fe20000010054 */
[----:B------:R-:W-:Y:S01]  /*3110*/  FMUL.FTZ R110, R85, R106 ;  /* 0x0000006a556e7220 */ /* 0x000fe20000410000 */
[----:B------:R-:W-:Y:S01]  /*3120*/  FFMA.FTZ R108, R15, R99, -R108 ;  /* 0x000000630f6c7223 */ /* 0x000fe2000001086c */
[-C--:B------:R-:W-:Y:S01]  /*3130*/  FMUL.FTZ R84, R85, R102.reuse ;  /* 0x0000006655547220 */ /* 0x080fe20000410000 */
[----:B------:R-:W-:Y:S01]  /*3140*/  IMAD.U32 R13, R12, 0x10000, RZ ;  /* 0x000100000c0d7824 */ /* 0x000fe200078e00ff */
[----:B------:R-:W-:Y:S01]  /*3150*/  LOP3.LUT R85, R104, 0xffff0000, RZ, 0xc0, !PT ;  /* 0xffff000068557812 */ /* 0x000fe200078ec0ff */
[C---:B------:R-:W-:Y:S01]  /*3160*/  FFMA.FTZ R110, R81.reuse, R102, -R110 ;  /* 0x00000066516e7223 */ /* 0x040fe2000001086e */
[----:B------:R-:W-:Y:S01]  /*3170*/  LOP3.LUT R15, R100, 0xffff0000, RZ, 0xc0, !PT ;  /* 0xffff0000640f7812 */ /* 0x000fe200078ec0ff */
[----:B------:R-:W-:Y:S01]  /*3180*/  FFMA.FTZ R81, R81, R106, R84 ;  /* 0x0000006a51517223 */ /* 0x000fe20000010054 */
[----:B------:R-:W-:Y:S01]  /*3190*/  LOP3.LUT R12, R12, 0xffff0000, RZ, 0xc0, !PT ;  /* 0xffff00000c0c7812 */ /* 0x000fe200078ec0ff */
[C---:B------:R-:W-:Y:S01]  /*31a0*/  FMUL.FTZ R99, R80.reuse, R85 ;  /* 0x0000005550637220 */ /* 0x040fe20000410000 */
[----:B------:R-:W-:Y:S01]  /*31b0*/  F2FP.BF16.F32.PACK_AB R103, R103, R108 ;  /* 0x0000006c6767723e */ /* 0x000fe200000010ff */
[----:B------:R-:W-:-:S02]  /*31c0*/  FMUL.FTZ R84, R80, R15 ;  /* 0x0000000f50547220 */ /* 0x000fc40000410000 */
[C---:B------:R-:W-:Y:S01]  /*31d0*/  FMUL.FTZ R80, R12.reuse, R101 ;  /* 0x000000650c507220 */ /* 0x040fe20000410000 */
[-C--:B------:R-:W-:Y:S01]  /*31e0*/  FMUL.FTZ R12, R12, R98.reuse ;  /* 0x000000620c0c7220 */ /* 0x080fe20000410000 */
[C---:B------:R-:W-:Y:S01]  /*31f0*/  FFMA.FTZ R99, R14.reuse, R15, -R99 ;  /* 0x0000000f0e637223 */ /* 0x040fe20000010863 */
[----:B------:R-:W-:Y:S01]  /*3200*/  FFMA.FTZ R84, R14, R85, R84 ;  /* 0x000000550e547223 */ /* 0x000fe20000010054 */
[C---:B------:R-:W-:Y:S01]  /*3210*/  FFMA.FTZ R80, R13.reuse, R98, -R80 ;  /* 0x000000620d507223 */ /* 0x040fe20000010850 */
[----:B------:R-:W-:Y:S01]  /*3220*/  FFMA.FTZ R13, R13, R101, R12 ;  /* 0x000000650d0d7223 */ /* 0x000fe2000001000c */
[----:B------:R-:W-:Y:S02]  /*3230*/  F2FP.BF16.F32.PACK_AB R14, R81, R110 ;  /* 0x0000006e510e723e */ /* 0x000fe400000010ff */
[----:B------:R-:W-:Y:S02]  /*3240*/  F2FP.BF16.F32.PACK_AB R15, R84, R99 ;  /* 0x00000063540f723e */ /* 0x000fe400000010ff */
[----:B------:R-:W-:Y:S01]  /*3250*/  F2FP.BF16.F32.PACK_AB R12, R13, R80 ;  /* 0x000000500d0c723e */ /* 0x000fe200000010ff */
[----:B------:R-:W-:-:S07]  /*3260*/  IMAD.MOV.U32 R13, RZ, RZ, R103 ;  /* 0x000000ffff0d7224 */ /* 0x000fce00078e0067 */
.L_x_2295:
[----:B------:R-:W-:Y:S05]  /*3270*/  BSYNC B3 ;  /* 0x0000000000037941 */ /* 0x000fea0003800000 */
.L_x_2294:
[----:B--2---:R1:W-:Y:S02]  /*3280*/  STG.E.128 desc[UR40][R38.64], R12 ;  /* 0x0000000c26007986 */ /* 0x0043e4000c101d28 */
.L_x_2293:
[----:B------:R-:W-:Y:S05]  /*3290*/  BSYNC B2 ;  /* 0x0000000000027941 */ /* 0x000fea0003800000 */
.L_x_2292:
[----:B------:R-:W-:Y:S05]  /*32a0*/  @P2 BRA `(.L_x_2291) ;  /* 0x0000000000cc2947 */ /* 0x000fea0003800000 */
[----:B-1----:R1:W2:Y:S01]  /*32b0*/  LDS.128 R12, [R79+0xe000] ;  /* 0x00e000004f0c7984 */ /* 0x0022a20000000c00 */
[----:B------:R-:W-:Y:S01]  /*32c0*/  ISETP.GE.AND P4, PT, R155, R88, PT ;  /* 0x000000589b00720c */ /* 0x000fe20003f86270 */
[----:B------:R-:W-:-:S12]  /*32d0*/  BSSY B2, `(.L_x_2296) ;  /* 0x000002f000027945 */ /* 0x000fd80003800000 */
[----:B-1----:R-:W-:Y:S05]  /*32e0*/  @P4 BRA `(.L_x_2297) ;  /* 0x0000000000b44947 */ /* 0x002fea0003800000 */
[----:B------:R-:W-:Y:S02]  /*32f0*/  SHF.R.U64 R80, R48, 0x10, R49 ;  /* 0x0000001030507819 */ /* 0x000fe40000001231 */
[--C-:B------:R-:W-:Y:S02]  /*3300*/  SHF.R.U64 R48, R50, 0x10, R51.reuse ;  /* 0x0000001032307819 */ /* 0x100fe40000001233 */
[----:B------:R-:W-:Y:S02]  /*3310*/  SHF.R.U32.HI R81, RZ, 0x10, R51 ;  /* 0x00000010ff517819 */ /* 0x000fe40000011633 */
[----:B------:R-:W-:Y:S01]  /*3320*/  SHF.R.U32.HI R85, RZ, 0x10, R49 ;  /* 0x00000010ff557819 */ /* 0x000fe20000011631 */
[----:B--2---:R-:W-:Y:S01]  /*3330*/  IMAD.U32 R49, R14, 0x10000, RZ ;  /* 0x000100000e317824 */ /* 0x004fe200078e00ff */
        /* <DEDUP_REMOVED lines=11> */
[C---:B------:R-:W-:Y:S01]  /*33f0*/  IMAD.U32 R14, R15.reuse, 0x10000, RZ ;  /* 0x000100000f0e7824 */ /* 0x040fe200078e00ff */
[----:B------:R-:W-:Y:S01]  /*3400*/  LOP3.LUT R51, R15, 0xffff0000, RZ, 0xc0, !PT ;  /* 0xffff00000f337812 */ /* 0x000fe200078ec0ff */
[----:B------:R-:W-:-:S02]  /*3410*/  IMAD.U32 R15, R13, 0x10000, RZ ;  /* 0x000100000d0f7824 */ /* 0x000fc400078e00ff */
[----:B------:R-:W-:Y:S01]  /*3420*/  FMUL.FTZ R98, R48, R84 ;  /* 0x0000005430627220 */ /* 0x000fe20000410000 */
[----:B------:R-:W-:Y:S02]  /*3430*/  IMAD.U32 R13, R12, 0x10000, RZ ;  /* 0x000100000c0d7824 */ /* 0x000fe400078e00ff */
[-C--:B------:R-:W-:Y:S01]  /*3440*/  FMUL.FTZ R99, R48, R80.reuse ;  /* 0x0000005030637220 */ /* 0x080fe20000410000 */
[----:B------:R-:W-:Y:S01]  /*3450*/  LOP3.LUT R12, R12, 0xffff0000, RZ, 0xc0, !PT ;  /* 0xffff00000c0c7812 */ /* 0x000fe200078ec0ff */
[----:B------:R-:W-:Y:S01]  /*3460*/  FMUL.FTZ R48, R50, R85 ;  /* 0x0000005532307220 */ /* 0x000fe20000410000 */
[----:B------:R-:W-:Y:S01]  /*3470*/  LOP3.LUT R94, R94, 0xffff0000, RZ, 0xc0, !PT ;  /* 0xffff00005e5e7812 */ /* 0x000fe200078ec0ff */
[-C--:B------:R-:W-:Y:S01]  /*3480*/  FMUL.FTZ R50, R50, R81.reuse ;  /* 0x0000005132327220 */ /* 0x080fe20000410000 */
[----:B------:R-:W-:Y:S01]  /*3490*/  LOP3.LUT R96, R96, 0xffff0000, RZ, 0xc0, !PT ;  /* 0xffff000060607812 */ /* 0x000fe200078ec0ff */
[----:B------:R-:W-:Y:S01]  /*34a0*/  FFMA.FTZ R98, R15, R80, -R98 ;  /* 0x000000500f627223 */ /* 0x000fe20000010862 */
[----:B------:R-:W-:Y:S01]  /*34b0*/  SHF.L.U32 R97, R97, 0x10, RZ ;  /* 0x0000001061617819 */ /* 0x000fe200000006ff */
[----:B------:R-:W-:Y:S01]  /*34c0*/  FFMA.FTZ R99, R15, R84, R99 ;  /* 0x000000540f637223 */ /* 0x000fe20000010063 */
[----:B------:R-:W-:Y:S01]  /*34d0*/  FFMA.FTZ R81, R49, R81, -R48 ;  /* 0x0000005131517223 */ /* 0x000fe20000010830 */
        /* <DEDUP_REMOVED lines=8> */
[----:B------:R-:W-:Y:S01]  /*3560*/  FFMA.FTZ R50, R49, R85, R50 ;  /* 0x0000005531327223 */ /* 0x000fe20000010032 */
[----:B------:R-:W-:-:S02]  /*3570*/  F2FP.BF16.F32.PACK_AB R98, R99, R98 ;  /* 0x000000626362723e */ /* 0x000fc400000010ff */
[----:B------:R-:W-:Y:S02]  /*3580*/  F2FP.BF16.F32.PACK_AB R15, R14, R15 ;  /* 0x0000000f0e0f723e */ /* 0x000fe400000010ff */
[----:B------:R-:W-:Y:S01]  /*3590*/  F2FP.BF16.F32.PACK_AB R12, R13, R48 ;  /* 0x000000300d0c723e */ /* 0x000fe200000010ff */
[----:B------:R-:W-:Y:S01]  /*35a0*/  IMAD.MOV.U32 R13, RZ, RZ, R98 ;  /* 0x000000ffff0d7224 */ /* 0x000fe200078e0062 */
[----:B------:R-:W-:-:S07]  /*35b0*/  F2FP.BF16.F32.PACK_AB R14, R50, R81 ;  /* 0x00000051320e723e */ /* 0x000fce00000010ff */
.L_x_2297:
[----:B------:R-:W-:Y:S05]  /*35c0*/  BSYNC B2 ;  /* 0x0000000000027941 */ /* 0x000fea0003800000 */
.L_x_2296:
[----:B--2---:R2:W-:Y:S02]  /*35d0*/  STG.E.128 desc[UR40][R38.64+0x40], R12 ;  /* 0x0000400c26007986 */ /* 0x0045e4000c101d28 */
.L_x_2291:
[----:B------:R-:W-:Y:S05]  /*35e0*/  BSYNC B1 ;  /* 0x0000000000017941 */ /* 0x000fea0003800000 */
.L_x_2290:
        /* <DEDUP_REMOVED lines=31> */
[-C--:B------:R-:W-:Y:S01]  /*37e0*/  FMUL.FTZ R39, R39, R43.reuse ;  /* 0x0000002b27277220 */ /* 0x080fe20000410000 */
[----:B------:R-:W-:Y:S01]  /*37f0*/  LOP3.LUT R93, R93, 0xffff0000, RZ, 0xc0, !PT ;  /* 0xffff00005d5d7812 */ /* 0x000fe200078ec0ff */
[----:B------:R-:W-:Y:S01]  /*3800*/  IMAD.U32 R86, R86, 0x10000, RZ ;  /* 0x0001000056567824 */ /* 0x000fe200078e00ff */
[----:B------:R-:W-:Y:S01]  /*3810*/  LOP3.LUT R87, R87, 0xffff0000, RZ, 0xc0, !PT ;  /* 0xffff000057577812 */ /* 0x000fe200078ec0ff */
[C---:B------:R-:W-:Y:S01]  /*3820*/  FFMA.FTZ R51, R14.reuse, R42, -R51 ;  /* 0x0000002a0e337223 */ /* 0x040fe20000010833 */
[----:B------:R-:W-:Y:S01]  /*3830*/  FFMA.FTZ R48, R14, R48, R15 ;  /* 0x000000300e307223 */ /* 0x000fe2000001000f */
[----:B------:R-:W-:Y:S01]  /*3840*/  FFMA.FTZ R81, R38, R43, -R81 ;  /* 0x0000002b26517223 */ /* 0x000fe20000010851 */
[----:B------:R-:W-:Y:S01]  /*3850*/  FMUL.FTZ R14, R12, R89 ;  /* 0x000000590c0e7220 */ /* 0x000fe20000410000 */
[----:B------:R-:W-:Y:S01]  /*3860*/  FFMA.FTZ R38, R38, R49, R39 ;  /* 0x0000003126267223 */ /* 0x000fe20000010027 */
        /* <DEDUP_REMOVED lines=13> */
.L_x_2302:
[----:B------:R-:W-:Y:S05]  /*3940*/  BSYNC B2 ;  /* 0x0000000000027941 */ /* 0x000fea0003800000 */
.L_x_2301:
[----:B--2---:R3:W-:Y:S02]  /*3950*/  STG.E.128 desc[UR40][R36.64], R12 ;  /* 0x0000000c24007986 */ /* 0x0047e4000c101d28 */
.L_x_2300:
[----:B------:R-:W-:Y:S05]  /*3960*/  BSYNC B1 ;  /* 0x0000000000017941 */ /* 0x000fea0003800000 */
.L_x_2299:
[----:B------:R-:W-:Y:S05]  /*3970*/  @P2 BRA `(.L_x_2298) ;  /* 0x0000001c00042947 */ /* 0x000fea0003800000 */
[----:B-123--:R1:W2:Y:S01]  /*3980*/  LDS.128 R12, [R79+0x11000] ;  /* 0x011000004f0c7984 */ /* 0x00e2a20000000c00 */
[----:B------:R-:W-:Y:S01]  /*3990*/  ISETP.GE.AND P4, PT, R155, R88, PT ;  /* 0x000000589b00720c */ /* 0x000fe20003f86270 */
[----:B------:R-:W-:-:S12]  /*39a0*/  BSSY B1, `(.L_x_2303) ;  /* 0x0000030000017945 */ /* 0x000fd80003800000 */
[----:B-1----:R-:W-:Y:S05]  /*39b0*/  @P4 BRA `(.L_x_2304) ;  /* 0x0000000000b84947 */ /* 0x002fea0003800000 */
[----:B------:R-:W-:Y:S02]  /*39c0*/  SHF.R.U32.HI R38, RZ, 0x10, R35 ;  /* 0x00000010ff267819 */ /* 0x000fe40000011623 */
[----:B------:R-:W-:Y:S02]  /*39d0*/  SHF.R.U32.HI R40, RZ, 0x10, R33 ;  /* 0x00000010ff287819 */ /* 0x000fe40000011621 */
[----:B------:R-:W-:Y:S01]  /*39e0*/  SHF.R.U64 R39, R34, 0x10, R35 ;  /* 0x0000001022277819 */ /* 0x000fe20000001223 */
[----:B--2---:R-:W-:Y:S01]  /*39f0*/  IMAD.U32 R34, R15, 0x10000, RZ ;  /* 0x000100000f227824 */ /* 0x004fe200078e00ff */
        /* <DEDUP_REMOVED lines=42> */
.L_x_2304:
[----:B------:R-:W-:Y:S05]  /*3ca0*/  BSYNC B1 ;  /* 0x0000000000017941 */ /* 0x000fea0003800000 */
.L_x_2303:
[----:B--2---:R4:W-:Y:S01]  /*3cb0*/  STG.E.128 desc[UR40][R36.64+0x40], R12 ;  /* 0x0000400c24007986 */ /* 0x0049e2000c101d28 */
[----:B------:R-:W-:Y:S05]  /*3cc0*/  BRA `(.L_x_2298) ;  /* 0x0000001800307947 */ /* 0x000fea0003800000 */
.L_x_2282:
[C---:B------:R-:W-:Y:S02]  /*3cd0*/  ISETP.GE.AND P3, PT, R19.reuse, R83, PT ;  /* 0x000000531300720c */ /* 0x040fe40003f66270 */
[----:B0-----:R-:W-:Y:S02]  /*3ce0*/  CS2R R34, SRZ ;  /* 0x0000000000227805 */ /* 0x001fe4000001ff00 */
        /* <DEDUP_REMOVED lines=46> */
.L_x_2306:
[----:B------:R-:W-:Y:S05]  /*3fd0*/  BSYNC B1 ;  /* 0x0000000000017941 */ /* 0x000fea0003800000 */
.L_x_2305:
        /* <DEDUP_REMOVED lines=32> */
[----:B------:R-:W-:Y:S02]  /*41e0*/  PRMT R116, R47, 0x7610, R116 ;  /* 0x000076102f747816 */ /* 0x000fe40000000074 */
[----:B--2---:R-:W-:-:S13]  /*41f0*/  ISETP.NE.AND P3, PT, R48, 0x3, PT ;  /* 0x000000033000780c */ /* 0x004fda0003f65270 */
[----:B------:R-:W-:Y:S05]  /*4200*/  @!P3 BRA `(.L_x_2307) ;  /* 0x000000000004b947 */ /* 0x000fea0003800000 */
[----:B------:R-:W-:Y:S01]  /*4210*/  BPT.TRAP 0x1 ;  /* 0x000000040000795c */ /* 0x000fe20000300000 */
.L_x_2307:
[----:B------:R-:W-:Y:S01]  /*4220*/  IMAD R78, R22, 0x8, R2 ;  /* 0x00000008164e7824 */ /* 0x000fe200078e0202 */
[----:B------:R-:W-:Y:S01]  /*4230*/  SHF.L.U32 R90, R154, 0x1f, RZ ;  /* 0x0000001f9a5a7819 */ /* 0x000fe200000006ff */
[----:B------:R-:W0:Y:S01]  /*4240*/  LDC R94, c[0x0][0x2f4] ;  /* 0x0000bd00ff5e7b82 */ /* 0x000e220000000800 */
[----:B------:R-:W-:Y:S02]  /*4250*/  BSSY B1, `(.L_x_2308) ;  /* 0x0000004000017945 */ /* 0x000fe40003800000 */
[----:B------:R-:W1:Y:S01]  /*4260*/  SYNCS.PHASECHK.TRANS64.TRYWAIT P5, [R78+URZ+0x16890], R90 ;  /* 0x0168905a4e0075a7 */ /* 0x000e6200080a017f */
[----:B0-----:R-:W-:Y:S01]  /*4270*/  IMAD.IADD R96, R94, 0x1, -R63 ;  /* 0x000000015e607824 */ /* 0x001fe200078e0a3f */
[----:B-1----:R-:W-:Y:S06]  /*4280*/  @!P5 BRA `(.L_x_2309) ;  /* 0x00000178000cd947 */ /* 0x002fec0003800000 */
.L_x_2560:
[----:B------:R-:W-:Y:S05]  /*4290*/  BSYNC B1 ;  /* 0x0000000000017941 */ /* 0x000fea0003800000 */
.L_x_2308:
        /* <DEDUP_REMOVED lines=11> */
[----:B------:R-:W-:-:S05]  /*4350*/  IMAD.IADD R95, R95, 0x1, R89 ;  /* 0x000000015f5f7824 */ /* 0x000fca00078e0259 */
[----:B------:R-:W-:Y:S01]  /*4360*/  IADD3.X R98, R76, R95, R5, P5, P6 ;  /* 0x0000005f4c627210 */ /* 0x000fe20002fec405 */
[----:B-1----:R-:W-:Y:S01]  /*4370*/  VIADD R47, R45, 0xffffff80 ;  /* 0xffffff802d2f7836 */ /* 0x002fe20000000000 */
[----:B------:R-:W-:-:S04]  /*4380*/  SHF.R.S32.HI R45, RZ, 0x1f, R44 ;  /* 0x0000001fff2d7819 */ /* 0x000fc8000001142c */
[----:B------:R-:W-:Y:S02]  /*4390*/  LEA.HI R45, R45, R44, RZ, 0x4 ;  /* 0x0000002c2d2d7211 */ /* 0x000fe400078f20ff */
[----:B------:R-:W-:Y:S02]  /*43a0*/  SHF.R.S32.HI R46, RZ, 0x1f, R47 ;  /* 0x0000001fff2e7819 */ /* 0x000fe4000001142f */
[----:B------:R-:W-:Y:S02]  /*43b0*/  LEA.HI.SX32 R45, R45, R6, 0x1c ;  /* 0x000000062d2d7211 */ /* 0x000fe400078fe2ff */
[----:B------:R-:W-:-:S03]  /*43c0*/  LEA.HI R46, R46, R47, RZ, 0x5 ;  /* 0x0000002f2e2e7211 */ /* 0x000fc600078f28ff */
[----:B------:R-:W-:Y:S01]  /*43d0*/  IMAD.SHL.U32 R97, R45, 0x8, RZ ;  /* 0x000000082d617824 */ /* 0x000fe200078e00ff */
[----:B------:R-:W-:Y:S01]  /*43e0*/  SHF.R.S32.HI R46, RZ, 0x5, R46 ;  /* 0x00000005ff2e7819 */ /* 0x000fe2000001142e */
[----:B------:R-:W-:-:S03]  /*43f0*/  IMAD R45, R22, 0x2000, R4 ;  /* 0x00002000162d7824 */ /* 0x000fc600078e0204 */
[----:B------:R-:W-:Y:S01]  /*4400*/  LOP3.LUT R44, R70, 0x38, R97, 0xf8, !PT ;  /* 0x00000038462c7812 */ /* 0x000fe200078ef861 */
[----:B------:R-:W-:-:S03]  /*4410*/  IMAD R45, R45, 0x2, R2 ;  /* 0x000000022d2d7824 */ /* 0x000fc600078e0202 */
[----:B------:R-:W-:-:S05]  /*4420*/  LOP3.LUT R44, R44, R67, RZ, 0x3c, !PT ;  /* 0x000000432c2c7212 */ /* 0x000fca00078e3cff */
[----:B------:R-:W-:-:S04]  /*4430*/  IMAD R47, R46, 0x200, R44 ;  /* 0x000002002e2f7824 */ /* 0x000fc800078e022c */
[----:B------:R-:W-:-:S04]  /*4440*/  IMAD R47, R22, 0x2000, R47 ;  /* 0x00002000162f7824 */ /* 0x000fc800078e022f */
[----:B------:R-:W-:Y:S02]  /*4450*/  IMAD R48, R47, 0x2, R2 ;  /* 0x000000022f307824 */ /* 0x000fe400078e0202 */
[----:B------:R-:W1:Y:S04]  /*4460*/  LDS.128 R44, [R45+0xe400] ;  /* 0x00e400002d2c7984 */ /* 0x000e680000000c00 */
[----:B------:R-:W2:Y:S01]  /*4470*/  LDS.128 R48, [R48+0xe400] ;  /* 0x00e4000030307984 */ /* 0x000ea20000000c00 */
[----:B------:R-:W-:Y:S05]  /*4480*/  @P4 BRA `(.L_x_2313) ;  /* 0x0000000400704947 */ /* 0x000fea0003800000 */
[----:B------:R-:W-:Y:S01]  /*4490*/  SHF.R.U64 R32, R32, 0x10, R33 ;  /* 0x0000001020207819 */ /* 0x000fe20000001221 */
[----:B--2---:R-:W-:Y:S01]  /*44a0*/  IMAD.U32 R101, R49, 0x10000, RZ ;  /* 0x0001000031657824 */ /* 0x004fe200078e00ff */
[----:B------:R-:W-:Y:S01]  /*44b0*/  SHF.R.U64 R12, R12, 0x10, R13 ;  /* 0x000000100c0c7819 */ /* 0x000fe2000000120d */
[----:B-1----:R-:W-:Y:S01]  /*44c0*/  IMAD.U32 R100, R45, 0x10000, RZ ;  /* 0x000100002d647824 */ /* 0x002fe200078e00ff */
[----:B------:R-:W-:Y:S01]  /*44d0*/  SHF.R.U32.HI R33, RZ, 0x10, R33 ;  /* 0x00000010ff217819 */ /* 0x000fe20000011621 */
[----:B------:R-:W-:Y:S01]  /*44e0*/  IMAD.U32 R106, R51, 0x10000, RZ ;  /* 0x00010000336a7824 */ /* 0x000fe200078e00ff */
[----:B------:R-:W-:Y:S01]  /*44f0*/  SHF.R.U32.HI R13, RZ, 0x10, R13 ;  /* 0x00000010ff0d7819 */ /* 0x000fe2000001160d */
[----:B------:R-:W-:Y:S01]  /*4500*/  IMAD.U32 R104, R47, 0x10000, RZ ;  /* 0x000100002f687824 */ /* 0x000fe200078e00ff */
[----:B------:R-:W-:Y:S01]  /*4510*/  PRMT R116, R116, 0x5410, R33 ;  /* 0x0000541074747816 */ /* 0x000fe20000000021 */
[----:B------:R-:W-:Y:S01]  /*4520*/  IMAD.U32 R103, R46, 0x10000, RZ ;  /* 0x000100002e677824 */ /* 0x000fe200078e00ff */
[----:B------:R-:W-:-:S02]  /*4530*/  PRMT R115, R115, 0x5410, R13 ;  /* 0x0000541073737816 */ /* 0x000fc4000000000d */
[--C-:B------:R-:W-:Y:S01]  /*4540*/  SHF.R.U64 R14, R14, 0x10, R15.reuse ;  /* 0x000000100e0e7819 */ /* 0x100fe2000000120f */
[----:B------:R-:W-:Y:S01]  /*4550*/  IMAD.U32 R33, R116, 0x10000, RZ ;  /* 0x0001000074217824 */ /* 0x000fe200078e00ff */
[----:B------:R-:W-:Y:S01]  /*4560*/  SHF.R.U32.HI R15, RZ, 0x10, R15 ;  /* 0x00000010ff0f7819 */ /* 0x000fe2000001160f */
[----:B------:R-:W-:Y:S01]  /*4570*/  IMAD.U32 R13, R115, 0x10000, RZ ;  /* 0x00010000730d7824 */ /* 0x000fe200078e00ff */
[--C-:B------:R-:W-:Y:S01]  /*4580*/  SHF.R.U64 R34, R34, 0x10, R35.reuse ;  /* 0x0000001022227819 */ /* 0x100fe20000001223 */
[C---:B------:R-:W-:Y:S01]  /*4590*/  FMUL.FTZ R119, R101.reuse, R33 ;  /* 0x0000002165777220 */ /* 0x040fe20000410000 */
[----:B------:R-:W-:Y:S02]  /*45a0*/  SHF.R.U32.HI R35, RZ, 0x10, R35 ;  /* 0x00000010ff237819 */ /* 0x000fe40000011623 */
[----:B------:R-:W-:Y:S01]  /*45b0*/  PRMT R15, R118, 0x5410, R15 ;  /* 0x00005410760f7816 */ /* 0x000fe2000000000f */
[-C--:B------:R-:W-:Y:S01]  /*45c0*/  FMUL.FTZ R118, R101, R13.reuse ;  /* 0x0000000d65767220 */ /* 0x080fe20000410000 */
[----:B------:R-:W-:Y:S01]  /*45d0*/  LOP3.LUT R102, R49, 0xffff0000, RZ, 0xc0, !PT ;  /* 0xffff000031667812 */ /* 0x000fe200078ec0ff */
[----:B------:R-:W-:Y:S01]  /*45e0*/  FFMA.FTZ R13, R100, R13, -R119 ;  /* 0x0000000d640d7223 */ /* 0x000fe20000010877 */
[----:B------:R-:W-:Y:S01]  /*45f0*/  LOP3.LUT R101, R116, 0xffff0000, RZ, 0xc0, !PT ;  /* 0xffff000074657812 */ /* 0x000fe200078ec0ff */
[----:B------:R-:W-:Y:S01]  /*4600*/  FFMA.FTZ R100, R100, R33, R118 ;  /* 0x0000002164647223 */ /* 0x000fe20000010076 */
[----:B------:R-:W-:Y:S01]  /*4610*/  PRMT R35, R117, 0x5410, R35 ;  /* 0x0000541075237816 */ /* 0x000fe20000000023 */
[----:B------:R-:W-:Y:S01]  /*4620*/  IMAD.U32 R117, R15, 0x10000, RZ ;  /* 0x000100000f757824 */ /* 0x000fe200078e00ff */
[----:B------:R-:W-:Y:S01]  /*4630*/  LOP3.LUT R33, R115, 0xffff0000, RZ, 0xc0, !PT ;  /* 0xffff000073217812 */ /* 0x000fe200078ec0ff */
[----:B------:R-:W-:Y:S01]  /*4640*/  FMUL.FTZ R116, R102, R101 ;  /* 0x0000006566747220 */ /* 0x000fe20000410000 */
[----:B------:R-:W-:Y:S01]  /*4650*/  LOP3.LUT R45, R45, 0xffff0000, RZ, 0xc0, !PT ;  /* 0xffff00002d2d7812 */ /* 0x000fe200078ec0ff */
[----:B------:R-:W-:Y:S01]  /*4660*/  IMAD.U32 R115, R35, 0x10000, RZ ;  /* 0x0001000023737824 */ /* 0x000fe200078e00ff */
[----:B------:R-:W-:Y:S01]  /*4670*/  PRMT R32, R108, 0x5432, R32 ;  /* 0x000054326c207816 */ /* 0x000fe20000000020 */
[-C--:B------:R-:W-:Y:S01]  /*4680*/  FMUL.FTZ R118, R102, R33.reuse ;  /* 0x0000002166767220 */ /* 0x080fe20000410000 */
[----:B------:R-:W-:Y:S01]  /*4690*/  PRMT R12, R110, 0x5432, R12 ;  /* 0x000054326e0c7816 */ /* 0x000fe2000000000c */
[C---:B------:R-:W-:Y:S01]  /*46a0*/  FFMA.FTZ R102, R45.reuse, R33, -R116 ;  /* 0x000000212d667223 */ /* 0x040fe20000010874 */
[C---:B------:R-:W-:Y:S01]  /*46b0*/  FMUL.FTZ R33, R106.reuse, R115 ;  /* 0x000000736a217220 */ /* 0x040fe20000410000 */
[----:B------:R-:W-:Y:S01]  /*46c0*/  FMUL.FTZ R120, R106, R117 ;  /* 0x000000756a787220 */ /* 0x000fe20000410000 */
[----:B------:R-:W-:Y:S01]  /*46d0*/  FFMA.FTZ R45, R45, R101, R118 ;  /* 0x000000652d2d7223 */ /* 0x000fe20000010076 */
[----:B------:R-:W-:-:S02]  /*46e0*/  IMAD.U32 R49, R48, 0x10000, RZ ;  /* 0x0001000030317824 */ /* 0x000fc400078e00ff */
[C---:B------:R-:W-:Y:S01]  /*46f0*/  FFMA.FTZ R33, R104.reuse, R117, -R33 ;  /* 0x0000007568217223 */ /* 0x040fe20000010821 */
[----:B------:R-:W-:Y:S01]  /*4700*/  FFMA.FTZ R104, R104, R115, R120 ;  /* 0x0000007368687223 */ /* 0x000fe20000010078 */
[----:B------:R-:W-:Y:S01]  /*4710*/  IMAD.U32 R118, R32, 0x10000, RZ ;  /* 0x0001000020767824 */ /* 0x000fe200078e00ff */
[----:B------:R-:W-:Y:S01]  /*4720*/  LOP3.LUT R116, R35, 0xffff0000, RZ, 0xc0, !PT ;  /* 0xffff000023747812 */ /* 0x000fe200078ec0ff */
[----:B------:R-:W-:Y:S01]  /*4730*/  IMAD.U32 R120, R12, 0x10000, RZ ;  /* 0x000100000c787824 */ /* 0x000fe200078e00ff */
[----:B------:R-:W-:Y:S02]  /*4740*/  SHF.L.U32 R99, R44, 0x10, RZ ;  /* 0x000000102c637819 */ /* 0x000fe400000006ff */
[----:B------:R-:W-:Y:S01]  /*4750*/  LOP3.LUT R35, R12, 0xffff0000, RZ, 0xc0, !PT ;  /* 0xffff00000c237812 */ /* 0x000fe200078ec0ff */
[----:B------:R-:W-:Y:S01]  /*4760*/  FMUL.FTZ R12, R49, R118 ;  /* 0x00000076310c7220 */ /* 0x000fe20000410000 */
[----:B------:R-:W-:Y:S01]  /*4770*/  LOP3.LUT R51, R51, 0xffff0000, RZ, 0xc0, !PT ;  /* 0xffff000033337812 */ /* 0x000fe200078ec0ff */
[-C--:B------:R-:W-:Y:S01]  /*4780*/  FMUL.FTZ R49, R49, R120.reuse ;  /* 0x0000007831317220 */ /* 0x080fe20000410000 */
[----:B------:R-:W-:Y:S01]  /*4790*/  LOP3.LUT R106, R15, 0xffff0000, RZ, 0xc0, !PT ;  /* 0xffff00000f6a7812 */ /* 0x000fe200078ec0ff */
[----:B------:R-:W-:Y:S01]  /*47a0*/  FFMA.FTZ R12, R99, R120, -R12 ;  /* 0x00000078630c7223 */ /* 0x000fe2000001080c */
[----:B------:R-:W-:Y:S01]  /*47b0*/  LOP3.LUT R48, R48, 0xffff0000, RZ, 0xc0, !PT ;  /* 0xffff000030307812 */ /* 0x000fe200078ec0ff */
[C---:B------:R-:W-:Y:S01]  /*47c0*/  FMUL.FTZ R122, R51.reuse, R116 ;  /* 0x00000074337a7220 */ /* 0x040fe20000410000 */
[----:B------:R-:W-:Y:S01]  /*47d0*/  LOP3.LUT R15, R32, 0xffff0000, RZ, 0xc0, !PT ;  /* 0xffff0000200f7812 */ /* 0x000fe200078ec0ff */
[----:B------:R-:W-:Y:S01]  /*47e0*/  FMUL.FTZ R124, R51, R106 ;  /* 0x0000006a337c7220 */ /* 0x000fe20000410000 */
[----:B------:R-:W-:Y:S01]  /*47f0*/  PRMT R34, R107, 0x5432, R34 ;  /* 0x000054326b227816 */ /* 0x000fe20000000022 */
[----:B------:R-:W-:Y:S01]  /*4800*/  FFMA.FTZ R99, R99, R118, R49 ;  /* 0x0000007663637223 */ /* 0x000fe20000010031 */
[----:B------:R-:W-:Y:S01]  /*4810*/  PRMT R14, R109, 0x5432, R14 ;  /* 0x000054326d0e7816 */ /* 0x000fe2000000000e */
[----:B------:R-:W-:Y:S01]  /*4820*/  FMUL.FTZ R51, R48, R15 ;  /* 0x0000000f30337220 */ /* 0x000fe20000410000 */
[----:B------:R-:W-:Y:S01]  /*4830*/  LOP3.LUT R44, R44, 0xffff0000, RZ, 0xc0, !PT ;  /* 0xffff00002c2c7812 */ /* 0x000fe200078ec0ff */
[-C--:B------:R-:W-:Y:S01]  /*4840*/  FMUL.FTZ R49, R48, R35.reuse ;  /* 0x0000002330317220 */ /* 0x080fe20000410000 */
[----:B------:R-:W-:Y:S01]  /*4850*/  LOP3.LUT R47, R47, 0xffff0000, RZ, 0xc0, !PT ;  /* 0xffff00002f2f7812 */ /* 0x000fe200078ec0ff */
[----:B------:R-:W-:Y:S01]  /*4860*/  IMAD.U32 R48, R34, 0x10000, RZ ;  /* 0x0001000022307824 */ /* 0x000fe200078e00ff */
[----:B------:R-:W-:Y:S01]  /*4870*/  LOP3.LUT R105, R46, 0xffff0000, RZ, 0xc0, !PT ;  /* 0xffff00002e697812 */ /* 0x000fe200078ec0ff */
[C---:B------:R-:W-:Y:S01]  /*4880*/  IMAD.U32 R46, R50.reuse, 0x10000, RZ ;  /* 0x00010000322e7824 */ /* 0x040fe200078e00ff */
[----:B------:R-:W-:Y:S01]  /*4890*/  LOP3.LUT R50, R50, 0xffff0000, RZ, 0xc0, !PT ;  /* 0xffff000032327812 */ /* 0x000fe200078ec0ff */
[----:B------:R-:W-:Y:S01]  /*48a0*/  IMAD.U32 R32, R14, 0x10000, RZ ;  /* 0x000100000e207824 */ /* 0x000fe200078e00ff */
[----:B------:R-:W-:Y:S01]  /*48b0*/  LOP3.LUT R34, R34, 0xffff0000, RZ, 0xc0, !PT ;  /* 0xffff000022227812 */ /* 0x000fe200078ec0ff */
[C---:B------:R-:W-:Y:S01]  /*48c0*/  FFMA.FTZ R106, R47.reuse, R106, -R122 ;  /* 0x0000006a2f6a7223 */ /* 0x040fe2000001087a */
[----:B------:R-:W-:Y:S01]  /*48d0*/  LOP3.LUT R14, R14, 0xffff0000, RZ, 0xc0, !PT ;  /* 0xffff00000e0e7812 */ /* 0x000fe200078ec0ff */
[C---:B------:R-:W-:Y:S01]  /*48e0*/  FFMA.FTZ R35, R44.reuse, R35, -R51 ;  /* 0x000000232c237223 */ /* 0x040fe20000010833 */
        /* <DEDUP_REMOVED lines=14> */
[----:B------:R-:W-:Y:S02]  /*49d0*/  F2FP.BF16.F32.PACK_AB R33, R106, R33 ;  /* 0x000000216a21723e */ /* 0x000fe400000010ff */
[----:B------:R-:W-:Y:S02]  /*49e0*/  F2FP.BF16.F32.PACK_AB R51, R47, R104 ;  /* 0x000000682f33723e */ /* 0x000fe400000010ff */
[----:B------:R-:W-:Y:S01]  /*49f0*/  F2FP.BF16.F32.PACK_AB R48, R44, R99 ;  /* 0x000000632c30723e */ /* 0x000fe200000010ff */
[----:B------:R-:W-:Y:S01]  /*4a00*/  IMAD.MOV.U32 R44, RZ, RZ, R12 ;  /* 0x000000ffff2c7224 */ /* 0x000fe200078e000c */
[----:B------:R-:W-:Y:S01]  /*4a10*/  F2FP.BF16.F32.PACK_AB R46, R49, R116 ;  /* 0x00000074312e723e */ /* 0x000fe200000010ff */
[----:B------:R-:W-:Y:S01]  /*4a20*/  IMAD.MOV.U32 R49, RZ, RZ, R100 ;  /* 0x000000ffff317224 */ /* 0x000fe200078e0064 */
[----:B------:R-:W-:-:S02]  /*4a30*/  F2FP.BF16.F32.PACK_AB R50, R34, R15 ;  /* 0x0000000f2232723e */ /* 0x000fc400000010ff */
[----:B------:R-:W-:-:S07]  /*4a40*/  MOV R47, R33 ;  /* 0x00000021002f7202 */ /* 0x000fce0000000f00 */
.L_x_2313:
[----:B------:R-:W-:Y:S05]  /*4a50*/  BSYNC B2 ;  /* 0x0000000000027941 */ /* 0x000fea0003800000 */
.L_x_2312:
        /* <DEDUP_REMOVED lines=12> */
.L_x_2311:
[----:B------:R-:W-:Y:S05]  /*4b20*/  BSYNC B1 ;  /* 0x0000000000017941 */ /* 0x000fea0003800000 */
.L_x_2310:
        /* <DEDUP_REMOVED lines=38> */
[----:B------:R-:W-:Y:S01]  /*4d90*/  SHF.R.U64 R51, R38, 0x10, R39 ;  /* 0x0000001026337819 */ /* 0x000fe20000001227 */
[----:B-1----:R-:W-:Y:S01]  /*4da0*/  IMAD.U32 R38, R13, 0x10000, RZ ;  /* 0x000100000d267824 */ /* 0x002fe200078e00ff */
[----:B------:R-:W-:Y:S02]  /*4db0*/  PRMT R107, R107, 0x5410, R50 ;  /* 0x000054106b6b7816 */ /* 0x000fe40000000032 */
[----:B------:R-:W-:Y:S02]  /*4dc0*/  PRMT R111, R111, 0x5410, R88 ;  /* 0x000054106f6f7816 */ /* 0x000fe40000000058 */
[----:B------:R-:W-:-:S02]  /*4dd0*/  SHF.R.U32.HI R48, RZ, 0x10, R43 ;  /* 0x00000010ff307819 */ /* 0x000fc4000001162b */
[----:B------:R-:W-:Y:S02]  /*4de0*/  SHF.R.U32.HI R86, RZ, 0x10, R39 ;  /* 0x00000010ff567819 */ /* 0x000fe40000011627 */
[----:B------:R-:W-:Y:S02]  /*4df0*/  SHF.R.U64 R89, R40, 0x10, R41 ;  /* 0x0000001028597819 */ /* 0x000fe40000001229 */
[----:B------:R-:W-:Y:S01]  /*4e00*/  SHF.R.U64 R87, R42, 0x10, R43 ;  /* 0x000000102a577819 */ /* 0x000fe2000000122b */
[----:B------:R-:W-:Y:S01]  /*4e10*/  IMAD.U32 R43, R35, 0x10000, RZ ;  /* 0x00010000232b7824 */ /* 0x000fe200078e00ff */
[----:B------:R-:W-:Y:S01]  /*4e20*/  PRMT R114, R114, 0x5410, R51 ;  /* 0x0000541072727816 */ /* 0x000fe20000000033 */
[----:B------:R-:W-:Y:S01]  /*4e30*/  IMAD.U32 R51, R107, 0x10000, RZ ;  /* 0x000100006b337824 */ /* 0x000fe200078e00ff */
[----:B------:R-:W-:Y:S01]  /*4e40*/  LOP3.LUT R41, R35, 0xffff0000, RZ, 0xc0, !PT ;  /* 0xffff000023297812 */ /* 0x000fe200078ec0ff */
[----:B------:R-:W-:Y:S01]  /*4e50*/  IMAD.U32 R35, R111, 0x10000, RZ ;  /* 0x000100006f237824 */ /* 0x000fe200078e00ff */
[----:B------:R-:W-:Y:S01]  /*4e60*/  PRMT R109, R109, 0x5410, R48 ;  /* 0x000054106d6d7816 */ /* 0x000fe20000000030 */
[----:B------:R-:W-:Y:S01]  /*4e70*/  IMAD.U32 R42, R15, 0x10000, RZ ;  /* 0x000100000f2a7824 */ /* 0x000fe200078e00ff */
[----:B------:R-:W-:-:S02]  /*4e80*/  PRMT R113, R113, 0x5410, R86 ;  /* 0x0000541071717816 */ /* 0x000fc40000000056 */
[----:B------:R-:W-:Y:S01]  /*4e90*/  PRMT R110, R110, 0x5410, R87 ;  /* 0x000054106e6e7816 */ /* 0x000fe20000000057 */
[----:B------:R-:W-:Y:S01]  /*4ea0*/  FMUL.FTZ R87, R46, R51 ;  /* 0x000000332e577220 */ /* 0x000fe20000410000 */
[----:B------:R-:W-:Y:S01]  /*4eb0*/  PRMT R108, R108, 0x5410, R89 ;  /* 0x000054106c6c7816 */ /* 0x000fe20000000059 */
[-C--:B------:R-:W-:Y:S01]  /*4ec0*/  FMUL.FTZ R89, R46, R35.reuse ;  /* 0x000000232e597220 */ /* 0x080fe20000410000 */
[----:B------:R-:W-:Y:S01]  /*4ed0*/  LOP3.LUT R40, R33, 0xffff0000, RZ, 0xc0, !PT ;  /* 0xffff000021287812 */ /* 0x000fe200078ec0ff */
[----:B------:R-:W-:Y:S01]  /*4ee0*/  IMAD.U32 R48, R109, 0x10000, RZ ;  /* 0x000100006d307824 */ /* 0x000fe200078e00ff */
[----:B------:R-:W-:Y:S01]  /*4ef0*/  LOP3.LUT R107, R107, 0xffff0000, RZ, 0xc0, !PT ;  /* 0xffff00006b6b7812 */ /* 0x000fe200078ec0ff */
[----:B------:R-:W-:Y:S01]  /*4f00*/  FFMA.FTZ R35, R38, R35, -R87 ;  /* 0x0000002326237223 */ /* 0x000fe20000010857 */
[----:B------:R-:W-:Y:S01]  /*4f10*/  LOP3.LUT R111, R111, 0xffff0000, RZ, 0xc0, !PT ;  /* 0xffff00006f6f7812 */ /* 0x000fe200078ec0ff */
[----:B------:R-:W-:Y:S01]  /*4f20*/  IMAD.U32 R46, R113, 0x10000, RZ ;  /* 0x00010000712e7824 */ /* 0x000fe200078e00ff */
[----:B------:R-:W-:Y:S01]  /*4f30*/  SHF.R.U64 R93, R36, 0x10, R37 ;  /* 0x00000010245d7819 */ /* 0x000fe20000001225 */
[----:B------:R-:W-:Y:S01]  /*4f40*/  FFMA.FTZ R38, R38, R51, R89 ;  /* 0x0000003326267223 */ /* 0x000fe20000010059 */
[----:B------:R-:W-:Y:S01]  /*4f50*/  LOP3.LUT R39, R13, 0xffff0000, RZ, 0xc0, !PT ;  /* 0xffff00000d277812 */ /* 0x000fe200078ec0ff */
[C---:B------:R-:W-:Y:S01]  /*4f60*/  FMUL.FTZ R50, R40.reuse, R107 ;  /* 0x0000006b28327220 */ /* 0x040fe20000410000 */
[C---:B------:R-:W-:Y:S01]  /*4f70*/  FMUL.FTZ R51, R43.reuse, R48 ;  /* 0x000000302b337220 */ /* 0x040fe20000410000 */
[-C--:B------:R-:W-:Y:S01]  /*4f80*/  FMUL.FTZ R86, R40, R111.reuse ;  /* 0x0000006f28567220 */ /* 0x080fe20000410000 */
[-C--:B------:R-:W-:Y:S01]  /*4f90*/  FMUL.FTZ R87, R43, R46.reuse ;  /* 0x0000002e2b577220 */ /* 0x080fe20000410000 */
[----:B------:R-:W-:Y:S01]  /*4fa0*/  PRMT R112, R112, 0x5410, R93 ;  /* 0x0000541070707816 */ /* 0x000fe2000000005d */
[----:B------:R-:W-:Y:S01]  /*4fb0*/  FFMA.FTZ R40, R39, R111, -R50 ;  /* 0x0000006f27287223 */ /* 0x000fe20000010832 */
[C---:B------:R-:W-:Y:S01]  /*4fc0*/  FFMA.FTZ R43, R42.reuse, R46, -R51 ;  /* 0x0000002e2a2b7223 */ /* 0x040fe20000010833 */
[----:B------:R-:W-:Y:S01]  /*4fd0*/  LOP3.LUT R50, R109, 0xffff0000, RZ, 0xc0, !PT ;  /* 0xffff00006d327812 */ /* 0x000fe200078ec0ff */
[----:B------:R-:W-:Y:S01]  /*4fe0*/  FFMA.FTZ R39, R39, R107, R86 ;  /* 0x0000006b27277223 */ /* 0x000fe20000010056 */
[----:B------:R-:W-:Y:S01]  /*4ff0*/  LOP3.LUT R46, R113, 0xffff0000, RZ, 0xc0, !PT ;  /* 0xffff0000712e7812 */ /* 0x000fe200078ec0ff */
[----:B------:R-:W-:Y:S01]  /*5000*/  FFMA.FTZ R86, R42, R48, R87 ;  /* 0x000000302a567223 */ /* 0x000fe20000010057 */
[----:B------:R-:W-:Y:S01]  /*5010*/  IMAD.U32 R33, R32, 0x10000, RZ ;  /* 0x0001000020217824 */ /* 0x000fe200078e00ff */
[----:B------:R-:W-:Y:S01]  /*5020*/  LOP3.LUT R37, R15, 0xffff0000, RZ, 0xc0, !PT ;  /* 0xffff00000f257812 */ /* 0x000fe200078ec0ff */
[----:B------:R-:W-:-:S02]  /*5030*/  IMAD.U32 R48, R108, 0x10000, RZ ;  /* 0x000100006c307824 */ /* 0x000fc400078e00ff */
[C---:B------:R-:W-:Y:S01]  /*5040*/  FMUL.FTZ R88, R41.reuse, R50 ;  /* 0x0000003229587220 */ /* 0x040fe20000410000 */
[----:B------:R-:W-:Y:S02]  /*5050*/  IMAD.U32 R42, R112, 0x10000, RZ ;  /* 0x00010000702a7824 */ /* 0x000fe400078e00ff */
[----:B------:R-:W-:Y:S01]  /*5060*/  FMUL.FTZ R96, R41, R46 ;  /* 0x0000002e29607220 */ /* 0x000fe20000410000 */
[----:B------:R-:W-:Y:S01]  /*5070*/  IMAD.U32 R36, R12, 0x10000, RZ ;  /* 0x000100000c247824 */ /* 0x000fe200078e00ff */
[----:B------:R-:W-:Y:S01]  /*5080*/  LOP3.LUT R32, R32, 0xffff0000, RZ, 0xc0, !PT ;  /* 0xffff000020207812 */ /* 0x000fe200078ec0ff */
[C---:B------:R-:W-:Y:S01]  /*5090*/  FMUL.FTZ R87, R33.reuse, R48 ;  /* 0x0000003021577220 */ /* 0x040fe20000410000 */
[----:B------:R-:W-:Y:S01]  /*50a0*/  LOP3.LUT R51, R108, 0xffff0000, RZ, 0xc0, !PT ;  /* 0xffff00006c337812 */ /* 0x000fe200078ec0ff */
[----:B------:R-:W-:Y:S01]  /*50b0*/  FMUL.FTZ R33, R33, R42 ;  /* 0x0000002a21217220 */ /* 0x000fe20000410000 */
[----:B------:R-:W-:Y:S01]  /*50c0*/  LOP3.LUT R41, R112, 0xffff0000, RZ, 0xc0, !PT ;  /* 0xffff000070297812 */ /* 0x000fe200078ec0ff */
[C---:B------:R-:W-:Y:S01]  /*50d0*/  FFMA.FTZ R88, R37.reuse, R46, -R88 ;  /* 0x0000002e25587223 */ /* 0x040fe20000010858 */
[----:B------:R-:W-:Y:S01]  /*50e0*/  LOP3.LUT R12, R12, 0xffff0000, RZ, 0xc0, !PT ;  /* 0xffff00000c0c7812 */ /* 0x000fe200078ec0ff */
[----:B------:R-:W-:Y:S01]  /*50f0*/  FFMA.FTZ R93, R37, R50, R96 ;  /* 0x00000032255d7223 */ /* 0x000fe20000010060 */
[----:B------:R-:W-:Y:S01]  /*5100*/  FFMA.FTZ R87, R36, R42, -R87 ;  /* 0x0000002a24577223 */ /* 0x000fe20000010857 */
[----:B------:R-:W-:Y:S01]  /*5110*/  SHF.L.U32 R13, R14, 0x10, RZ ;  /* 0x000000100e0d7819 */ /* 0x000fe200000006ff */
[----:B------:R-:W-:Y:S01]  /*5120*/  FMUL.FTZ R37, R32, R51 ;  /* 0x0000003320257220 */ /* 0x000fe20000410000 */
[----:B------:R-:W-:Y:S01]  /*5130*/  LOP3.LUT R15, R14, 0xffff0000, RZ, 0xc0, !PT ;  /* 0xffff00000e0f7812 */ /* 0x000fe200078ec0ff */
[----:B------:R-:W-:Y:S01]  /*5140*/  FFMA.FTZ R36, R36, R48, R33 ;  /* 0x0000003024247223 */ /* 0x000fe20000010021 */
[-C--:B------:R-:W-:Y:S01]  /*5150*/  FMUL.FTZ R89, R32, R41.reuse ;  /* 0x0000002920597220 */ /* 0x080fe20000410000 */
[C---:B------:R-:W-:Y:S01]  /*5160*/  IMAD.U32 R14, R34.reuse, 0x10000, RZ ;  /* 0x00010000220e7824 */ /* 0x040fe200078e00ff */
[----:B------:R-:W-:Y:S01]  /*5170*/  LOP3.LUT R34, R34, 0xffff0000, RZ, 0xc0, !PT ;  /* 0xffff000022227812 */ /* 0x000fe200078ec0ff */
[C---:B------:R-:W-:Y:S01]  /*5180*/  IMAD.U32 R33, R110.reuse, 0x10000, RZ ;  /* 0x000100006e217824 */ /* 0x040fe200078e00ff */
[----:B------:R-:W-:Y:S01]  /*5190*/  LOP3.LUT R110, R110, 0xffff0000, RZ, 0xc0, !PT ;  /* 0xffff00006e6e7812 */ /* 0x000fe200078ec0ff */
[C---:B------:R-:W-:Y:S01]  /*51a0*/  IMAD.U32 R32, R114.reuse, 0x10000, RZ ;  /* 0x0001000072207824 */ /* 0x040fe200078e00ff */
[----:B------:R-:W-:Y:S01]  /*51b0*/  LOP3.LUT R114, R114, 0xffff0000, RZ, 0xc0, !PT ;  /* 0xffff000072727812 */ /* 0x000fe200078ec0ff */
[C---:B------:R-:W-:Y:S01]  /*51c0*/  FFMA.FTZ R42, R12.reuse, R41, -R37 ;  /* 0x000000290c2a7223 */ /* 0x040fe20000010825 */
[----:B------:R-:W-:Y:S01]  /*51d0*/  FFMA.FTZ R89, R12, R51, R89 ;  /* 0x000000330c597223 */ /* 0x000fe20000010059 */
[CC--:B------:R-:W-:Y:S01]  /*51e0*/  FMUL.FTZ R12, R14.reuse, R33.reuse ;  /* 0x000000210e0c7220 */ /* 0x0c0fe20000410000 */
        /* <DEDUP_REMOVED lines=18> */
[----:B------:R-:W-:-:S02]  /*5310*/  IMAD.MOV.U32 R34, RZ, RZ, R37 ;  /* 0x000000ffff227224 */ /* 0x000fc400078e0025 */
[----:B------:R-:W-:-:S07]  /*5320*/  IMAD.MOV.U32 R35, RZ, RZ, R86 ;  /* 0x000000ffff237224 */ /* 0x000fce00078e0056 */
.L_x_2315:
[----:B------:R-:W-:Y:S05]  /*5330*/  BSYNC B1 ;  /* 0x0000000000017941 */ /* 0x000fea0003800000 */
.L_x_2314:
        /* <DEDUP_REMOVED lines=10> */
.L_x_2281:
[----:B------:R-:W2:Y:S02]  /*53e0*/  LDL R12, [R1+0x4] ;  /* 0x00000400010c7983 */ /* 0x000ea40000100800 */
[----:B--2---:R-:W-:-:S13]  /*53f0*/  ISETP.NE.AND P3, PT, R12, 0x3, PT ;  /* 0x000000030c00780c */ /* 0x004fda0003f65270 */
[----:B------:R-:W-:Y:S05]  /*5400*/  @!P3 BRA `(.L_x_2316) ;  /* 0x000000000004b947 */ /* 0x000fea0003800000 */
[----:B------:R-:W-:Y:S01]  /*5410*/  BPT.TRAP 0x1 ;  /* 0x000000040000795c */ /* 0x000fe20000300000 */
.L_x_2316:
[----:B------:R-:W-:Y:S01]  /*5420*/  IMAD R78, R22, 0x8, R2 ;  /* 0x00000008164e7824 */ /* 0x000fe200078e0202 */
[----:B------:R-:W-:Y:S01]  /*5430*/  SHF.L.U32 R90, R154, 0x1f, RZ ;  /* 0x0000001f9a5a7819 */ /* 0x000fe200000006ff */
[----:B------:R-:W-:Y:S01]  /*5440*/  IMAD R83, R27, -0x80, R25 ;  /* 0xffffff801b537824 */ /* 0x000fe200078e0219 */
[----:B------:R-:W-:Y:S02]  /*5450*/  BSSY B1, `(.L_x_2317) ;  /* 0x0000004000017945 */ /* 0x000fe40003800000 */
[----:B------:R-:W1:Y:S02]  /*5460*/  SYNCS.PHASECHK.TRANS64.TRYWAIT P4, [R78+URZ+0x16890], R90 ;  /* 0x0168905a4e0075a7 */ /* 0x000e64000808017f */
[----:B------:R-:W-:Y:S01]  /*5470*/  VIMNMX R83, R83, 0x80, PT ;  /* 0x0000008053537848 */ /* 0x000fe20003fe0100 */
[----:B-1----:R-:W-:Y:S06]  /*5480*/  @!P4 BRA `(.L_x_2318) ;  /* 0x0000016400a0c947 */ /* 0x002fec0003800000 */
.L_x_2561:
[----:B------:R-:W-:Y:S05]  /*5490*/  BSYNC B1 ;  /* 0x0000000000017941 */ /* 0x000fea0003800000 */
.L_x_2317:
[----:B------:R-:W-:Y:S01]  /*54a0*/  ISETP.GE.AND P4, PT, R19, R83, PT ;  /* 0x000000531300720c */ /* 0x000fe20003f86270 */
[----:B------:R-:W-:-:S12]  /*54b0*/  BSSY B1, `(.L_x_2319) ;  /* 0x0000006000017945 */ /* 0x000fd80003800000 */
[----:B------:R-:W-:Y:S05]  /*54c0*/  @P4 BRA `(.L_x_2320) ;  /* 0x0000000000104947 */ /* 0x000fea0003800000 */
[----:B------:R-:W2:Y:S04]  /*54d0*/  @!P1 LDS.128 R12, [R82+0xe000] ;  /* 0x00e00000520c9984 */ /* 0x000ea80000000c00 */
[----:B0-----:R-:W0:Y:S04]  /*54e0*/  @!P2 LDS.128 R32, [R79+0xe000] ;  /* 0x00e000004f20a984 */ /* 0x001e280000000c00 */
[----:B--2---:R2:W-:Y:S04]  /*54f0*/  @!P1 STG.E.128 desc[UR40][R38.64], R12 ;  /* 0x0000000c26009986 */ /* 0x0045e8000c101d28 */
[----:B0-----:R2:W-:Y:S02]  /*5500*/  @!P2 STG.E.128 desc[UR40][R38.64+0x40], R32 ;  /* 0x000040202600a986 */ /* 0x0015e4000c101d28 */
.L_x_2320:
[----:B------:R-:W-:Y:S05]  /*5510*/  BSYNC B1 ;  /* 0x0000000000017941 */ /* 0x000fea0003800000 */
.L_x_2319:
[----:B--2---:R-:W-:-:S05]  /*5520*/  VIADD R12, R19, 0x60 ;  /* 0x00000060130c7836 */ /* 0x004fca0000000000 */
[----:B------:R-:W-:-:S13]  /*5530*/  ISETP.GE.AND P4, PT, R12, R83, PT ;  /* 0x000000530c00720c */ /* 0x000fda0003f86270 */
[----:B------:R-:W-:Y:S05]  /*5540*/  @P4 BRA `(.L_x_2298) ;  /* 0x0000000000104947 */ /* 0x000fea0003800000 */
[----:B------:R-:W2:Y:S04]  /*5550*/  @!P1 LDS.128 R12, [R82+0x11000] ;  /* 0x01100000520c9984 */ /* 0x000ea80000000c00 */
[----:B0-----:R-:W0:Y:S04]  /*5560*/  @!P2 LDS.128 R32, [R79+0x11000] ;  /* 0x011000004f20a984 */ /* 0x001e280000000c00 */
[----:B--2---:R2:W-:Y:S04]  /*5570*/  @!P1 STG.E.128 desc[UR40][R36.64], R12 ;  /* 0x0000000c24009986 */ /* 0x0045e8000c101d28 */
[----:B0-----:R2:W-:Y:S02]  /*5580*/  @!P2 STG.E.128 desc[UR40][R36.64+0x40], R32 ;  /* 0x000040202400a986 */ /* 0x0015e4000c101d28 */
.L_x_2298:
[----:B------:R-:W-:Y:S05]  /*5590*/  BSYNC B0 ;  /* 0x0000000000007941 */ /* 0x000fea0003800000 */
.L_x_2280:
        /* <DEDUP_REMOVED lines=12> */
[----:B------:R-:W-:-:S04]  /*5660*/  @!P4 IADD3 R12, R78, 0x168a0, RZ ;  /* 0x000168a04e0cc810 */ /* 0x000fc80007ffe0ff */
[----:B------:R-:W-:-:S04]  /*5670*/  @!P4 PRMT R12, RZ, 0x654, R12 ;  /* 0x00000654ff0cc816 */ /* 0x000fc8000000000c */
[----:B------:R1:W-:Y:S01]  /*5680*/  @!P4 SYNCS.ARRIVE.TRANS64.RED.A1T0 RZ, [R12+URZ], RZ ;  /* 0x000000ff0cffc9a7 */ /* 0x0003e2000810043f */
[----:B------:R-:W-:Y:S05]  /*5690*/  @!P3 BRA `(.L_x_2322) ;  /* 0x000000000004b947 */ /* 0x000fea0003800000 */
[----:B------:R-:W-:Y:S01]  /*56a0*/  BPT.TRAP 0x1 ;  /* 0x000000040000795c */ /* 0x000fe20000300000 */
.L_x_2322:
[----:B------:R-:W-:Y:S05]  /*56b0*/  BSYNC B0 ;  /* 0x0000000000007941 */ /* 0x000fea0003800000 */
.L_x_2321:
[----:B------:R-:W2:Y:S01]  /*56c0*/  SYNCS.PHASECHK.TRANS64.TRYWAIT P3, [R78+URZ+0x168b0], R90 ;  /* 0x0168b05a4e0075a7 */ /* 0x000ea2000806017f */
[----:B------:R-:W-:Y:S01]  /*56d0*/  ULDC UR42, c[0x0][0x2f4] ;  /* 0x0000bd00002a7ab9 */ /* 0x000fe20000000800 */
[----:B------:R-:W-:Y:S01]  /*56e0*/  ULDC.64 UR36, c[0x0][0x328] ;  /* 0x0000ca0000247ab9 */ /* 0x000fe20000000a00 */
[----:B------:R-:W-:Y:S01]  /*56f0*/  ULDC.64 UR38, c[0x0][0x318] ;  /* 0x0000c60000267ab9 */ /* 0x000fe20000000a00 */
[----:B------:R-:W-:Y:S01]  /*5700*/  BSSY B0, `(.L_x_2323) ;  /* 0x0000003000007945 */ /* 0x000fe20003800000 */
[----:B------:R-:W-:-:S03]  /*5710*/  IMAD.WIDE R32, R27, 0x80, R8 ;  /* 0x000000801b207825 */ /* 0x000fc600078e0208 */
[----:B--2---:R-:W-:Y:S05]  /*5720*/  @!P3 BRA `(.L_x_2324) ;  /* 0x00000164000cb947 */ /* 0x004fea0003800000 */
.L_x_2562:
[----:B------:R-:W-:Y:S05]  /*5730*/  BSYNC B0 ;  /* 0x0000000000007941 */ /* 0x000fea0003800000 */
.L_x_2323:
        /* <DEDUP_REMOVED lines=10> */
[----:B0-----:R-:W-:Y:S02]  /*57e0*/  LEA.HI.X R35, R12, UR39, R13, 0x1, P3 ;  /* 0x000000270c237c11 */ /* 0x001fe400098f0c0d */
[----:B------:R-:W-:-:S13]  /*57f0*/  ISETP.GE.AND P3, PT, R16, UR42, PT ;  /* 0x0000002a10007c0c */ /* 0x000fda000bf66270 */
[----:B------:R-:W0:Y:S04]  /*5800*/  @!P3 LDS.128 R12, [R82] ;  /* 0x00000000520cb984 */ /* 0x000e280000000c00 */
[----:B0-----:R-:W-:Y:S01]  /*5810*/  @!P3 STG.E.128 desc[UR40][R34.64], R12 ;  /* 0x0000000c2200b986 */ /* 0x001fe2000c101d28 */
[----:B------:R-:W-:-:S13]  /*5820*/  ISETP.GE.AND P3, PT, R66, UR42, PT ;  /* 0x0000002a42007c0c */ /* 0x000fda000bf66270 */
[----:B------:R-:W0:Y:S04]  /*5830*/  @!P3 LDS.128 R12, [R79] ;  /* 0x000000004f0cb984 */ /* 0x000e280000000c00 */
[----:B0-----:R3:W-:Y:S02]  /*5840*/  @!P3 STG.E.128 desc[UR40][R34.64+0x40], R12 ;  /* 0x0000400c2200b986 */ /* 0x0017e4000c101d28 */
.L_x_2326:
[----:B------:R-:W-:Y:S05]  /*5850*/  BSYNC B0 ;  /* 0x0000000000007941 */ /* 0x000fea0003800000 */
.L_x_2325:
        /* <DEDUP_REMOVED lines=20> */
.L_x_2328:
[----:B------:R-:W-:Y:S05]  /*59a0*/  BSYNC B0 ;  /* 0x0000000000007941 */ /* 0x000fea0003800000 */
.L_x_2327:
        /* <DEDUP_REMOVED lines=13> */
[----:B------:R-:W-:Y:S02]  /*5a80*/  SEL R22, R22, RZ, P3 ;  /* 0x000000ff16167207 */ /* 0x000fe40001800000 */
[----:B------:R-:W-:Y:S01]  /*5a90*/  LOP3.LUT R154, R154, R13, RZ, 0x3c, !PT ;  /* 0x0000000d9a9a7212 */ /* 0x000fe200078e3cff */
[----:B------:R0:W-:Y:S01]  /*5aa0*/  @!P4 SYNCS.ARRIVE.TRANS64.RED.A1T0 RZ, [R78+URZ], RZ ;  /* 0x000000ff4effc9a7 */ /* 0x0001e2000810043f */
[----:B---3--:R-:W-:-:S13]  /*5ab0*/  LOP3.LUT P5, RZ, R12, 0x2, RZ, 0xc0, !PT ;  /* 0x000000020cff7812 */ /* 0x008fda00078ac0ff */
[----:B0-----:R-:W-:Y:S05]  /*5ac0*/  @P5 BRA `(.L_x_2329) ;  /* 0xffffffc800a05947 */ /* 0x001fea000383ffff */
[----:B------:R-:W0:Y:S01]  /*5ad0*/  S2R R12, SR_TID.X ;  /* 0x00000000000c7919 */ /* 0x000e220000002100 */
[----:B------:R-:W-:Y:S02]  /*5ae0*/  PLOP3.LUT P0, PT, PT, PT, PT, 0x8, 0x0 ;  /* 0x000000000000781c */ /* 0x000fe40003f0e170 */
[----:B0-----:R-:W-:-:S04]  /*5af0*/  SHF.R.U32.HI R12, RZ, 0x7, R12 ;  /* 0x00000007ff0c7819 */ /* 0x001fc8000001160c */
[----:B------:R-:W-:-:S13]  /*5b00*/  ISETP.NE.AND P5, PT, R12, 0x1, PT ;  /* 0x000000010c00780c */ /* 0x000fda0003fa5270 */
[----:B------:R-:W-:Y:S06]  /*5b10*/  @!P5 BAR.ARV 0x9, 0x100 ;  /* 0x024400000000db1d */ /* 0x000fec0000002000 */
.L_x_2275:
[----:B------:R-:W2:Y:S01]  /*5b20*/  LDL R5, [R1+0x28] ;  /* 0x0000280001057983 */ /* 0x000ea20000100800 */
[----:B------:R-:W0:Y:S01]  /*5b30*/  LDC R0, c[0x0][0x448] ;  /* 0x00011200ff007b82 */ /* 0x000e220000000800 */
[----:B------:R-:W-:Y:S01]  /*5b40*/  IMAD.MOV.U32 R88, RZ, RZ, RZ ;  /* 0x000000ffff587224 */ /* 0x000fe200078e00ff */
[----:B0-----:R-:W-:-:S13]  /*5b50*/  ISETP.NE.AND P1, PT, R0, 0x1, PT ;  /* 0x000000010000780c */ /* 0x001fda0003f25270 */
[----:B------:R-:W0:Y:S08]  /*5b60*/  @P1 LDC R3, c[0x0][0x44c] ;  /* 0x00011300ff031b82 */ /* 0x000e300000000800 */
[----:B------:R-:W1:Y:S01]  /*5b70*/  @P1 LDC R4, c[0x0][0x450] ;  /* 0x00011400ff041b82 */ /* 0x000e620000000800 */
[----:B--2---:R-:W-:-:S04]  /*5b80*/  VIADD R0, R5, 0xbf ;  /* 0x000000bf05007836 */ /* 0x004fc80000000000 */
[----:B0-----:R-:W-:-:S05]  /*5b90*/  @P1 IMAD.HI.U32 R3, R0, R3, RZ ;  /* 0x0000000300031227 */ /* 0x001fca00078e00ff */
[----:B-1----:R-:W-:-:S05]  /*5ba0*/  @P1 SHF.R.U32.HI R0, RZ, R4, R3 ;  /* 0x00000004ff001219 */ /* 0x002fca0000011603 */
[----:B------:R-:W-:-:S05]  /*5bb0*/  IMAD.IADD R0, R91, 0x1, R0 ;  /* 0x000000015b007824 */ /* 0x000fca00078e0200 */
[----:B------:R-:W-:-:S04]  /*5bc0*/  SHF.R.S32.HI R3, RZ, 0x1f, R0 ;  /* 0x0000001fff037819 */ /* 0x000fc80000011400 */
[----:B------:R-:W-:-:S04]  /*5bd0*/  LEA.HI R3, R3, R0, RZ, 0x7 ;  /* 0x0000000003037211 */ /* 0x000fc800078f38ff */
[----:B------:R-:W-:-:S04]  /*5be0*/  SHF.R.S32.HI R3, RZ, 0x7, R3 ;  /* 0x00000007ff037819 */ /* 0x000fc80000011403 */
[----:B------:R-:W-:-:S04]  /*5bf0*/  VIMNMX R9, R92, R3, PT ;  /* 0x000000035c097248 */ /* 0x000fc80003fe0100 */
[----:B------:R-:W-:Y:S01]  /*5c00*/  ISETP.GE.AND P1, PT, R9, 0x1, PT ;  /* 0x000000010900780c */ /* 0x000fe20003f26270 */
[----:B------:R-:W-:-:S12]  /*5c10*/  @P0 BRA `(.L_x_2330) ;  /* 0x00000000000c0947 */ /* 0x000fd80003800000 */
[----:B------:R-:W0:Y:S01]  /*5c20*/  FENCE.VIEW.ASYNC.G ;  /* 0x00000000000073c6 */ /* 0x000e220000000100 */
[----:B------:R-:W-:Y:S05]  /*5c30*/  WARPSYNC.ALL ;  /* 0x0000000000007948 */ /* 0x000fea0003800000 */
[----:B0-----:R-:W-:Y:S06]  /*5c40*/  BAR.ARV 0xc, 0x200 ;  /* 0x0308000000007b1d */ /* 0x001fec0000002000 */
.L_x_2330:
[----:B------:R-:W-:Y:S04]  /*5c50*/  BSSY B0, `(.L_x_2331) ;  /* 0x0000020000007945 */ /* 0x000fe80003800000 */
        /* <DEDUP_REMOVED lines=29> */
[----:B------:R-:W-:-:S05]  /*5e30*/  @!P1 LOP3.LUT R5, RZ, R10, RZ, 0x33, !PT ;  /* 0x0000000aff059212 */ /* 0x000fca00078e33ff */
[----:B------:R-:W-:-:S07]  /*5e40*/  IMAD.MOV.U32 R88, RZ, RZ, R5 ;  /* 0x000000ffff587224 */ /* 0x000fce00078e0005 */
.L_x_2332:
[----:B------:R-:W-:Y:S05]  /*5e50*/  BSYNC B0 ;  /* 0x0000000000007941 */ /* 0x000fea0003800000 */
.L_x_2331:
        /* <DEDUP_REMOVED lines=19> */
[----:B--2---:R-:W-:Y:S02]  /*5f90*/  IMAD R4, R0, R88, RZ ;  /* 0x0000005800047224 */ /* 0x004fe400078e02ff */
        /* <DEDUP_REMOVED lines=14> */
.L_x_2565:
        /* <DEDUP_REMOVED lines=20> */
[----:B------:R-:W-:Y:S01]  /*61c0*/  MOV R13, RZ ;  /* 0x000000ff000d7202 */ /* 0x000fe20000000f00 */
[----:B------:R-:W-:Y:S02]  /*61d0*/  IMAD.U32 R7, RZ, RZ, UR7 ;  /* 0x00000007ff077e24 */ /* 0x000fe4000f8e00ff */
[----:B------:R-:W-:-:S02]  /*61e0*/  IMAD.U32 R10, RZ, RZ, UR4 ;  /* 0x00000004ff0a7e24 */ /* 0x000fc4000f8e00ff */
[----:B------:R-:W-:Y:S02]  /*61f0*/  IMAD.U32 R11, RZ, RZ, UR5 ;  /* 0x00000005ff0b7e24 */ /* 0x000fe4000f8e00ff */
[----:B------:R-:W-:Y:S02]  /*6200*/  IMAD.MOV.U32 R8, RZ, RZ, 0x70 ;  /* 0x00000070ff087424 */ /* 0x000fe400078e00ff */
[----:B0-----:R-:W-:-:S07]  /*6210*/  IMAD.MOV.U32 R12, RZ, RZ, 0x1 ;  /* 0x00000001ff0c7424 */ /* 0x001fce00078e00ff */
[----:B------:R-:W-:-:S07]  /*6220*/  LEPC R20, `(.L_x_2336) ;  /* 0x000000001014794e */ /* 0x000fce0000000000 */
[----:B-1---5:R-:W-:Y:S05]  /*6230*/  CALL.ABS.NOINC R14 ;  /* 0x000000000e007343 */ /* 0x022fea0003c00000 */
.L_x_2336:
[----:B------:R-:W-:Y:S05]  /*6240*/  BSYNC B6 ;  /* 0x0000000000067941 */ /* 0x000fea0003800000 */
.L_x_2335:
        /* <DEDUP_REMOVED lines=13> */
.L_x_2340:
[----:B--2---:R2:W3:Y:S02]  /*6320*/  SYNCS.PHASECHK.TRANS64.TRYWAIT P0, [R2+URZ+0x16800], R3 ;  /* 0x01680003020075a7 */ /* 0x0044e4000800017f */
[----:B---3--:R-:W-:Y:S05]  /*6330*/  @!P0 NANOSLEEP.SYNCS 0x989680 ;  /* 0x009896800000895d */ /* 0x008fea0003900000 */
[----:B------:R-:W3:Y:S02]  /*6340*/  @!P0 SYNCS.PHASECHK.TRANS64 P0, [R2+URZ+0x16800], R3 ;  /* 0x01680003020085a7 */ /* 0x000ee4000800007f */
[----:B---3--:R-:W-:Y:S05]  /*6350*/  @!P0 BRA `(.L_x_2340) ;  /* 0xfffffffc00f08947 */ /* 0x008fea000383ffff */
.L_x_2339:
[----:B------:R-:W-:Y:S05]  /*6360*/  BSYNC B0 ;  /* 0x0000000000007941 */ /* 0x000fea0003800000 */
.L_x_2338:
[----:B------:R-:W-:Y:S05]  /*6370*/  BRA `(.L_x_2341) ;  /* 0x00000030002c7947 */ /* 0x000fea0003800000 */
.L_x_2337:
        /* <DEDUP_REMOVED lines=30> */
.L_x_2343:
[----:B------:R-:W-:Y:S05]  /*6560*/  BSYNC B6 ;  /* 0x0000000000067941 */ /* 0x000fea0003800000 */
.L_x_2342:
[----:B------:R-:W2:Y:S01]  /*6570*/  LDL R20, [R1+0x28] ;  /* 0x0000280001147983 */ /* 0x000ea20000100800 */
[----:B------:R-:W-:Y:S01]  /*6580*/  ULDC.U8 UR4, c[0x0][0x410] ;  /* 0x0001040000047ab9 */ /* 0x000fe20000000000 */
[----:B------:R-:W-:Y:S01]  /*6590*/  BSSY B0, `(.L_x_2344) ;  /* 0x00002e1000007945 */ /* 0x000fe20003800000 */
[----:B------:R-:W-:Y:S01]  /*65a0*/  ISETP.NE.AND P0, PT, RZ, UR4, PT ;  /* 0x00000004ff007c0c */ /* 0x000fe2000bf05270 */
[----:B--2---:R-:W-:-:S12]  /*65b0*/  IMAD.IADD R35, R19, 0x1, R20 ;  /* 0x0000000113237824 */ /* 0x004fd800078e0214 */
[----:B------:R-:W-:Y:S05]  /*65c0*/  @!P0 BRA `(.L_x_2345) ;  /* 0x0000001400e08947 */ /* 0x000fea0003800000 */
[----:B------:R-:W1:Y:S01]  /*65d0*/  LDC R38, c[0x0][0x448] ;  /* 0x00011200ff267b82 */ /* 0x000e620000000800 */
[----:B------:R-:W2:Y:S01]  /*65e0*/  S2R R20, SR_TID.X ;  /* 0x0000000000147919 */ /* 0x000ea20000002100 */
[----:B------:R-:W-:Y:S01]  /*65f0*/  ULDC.64 UR4, c[0x0][0x3f8] ;  /* 0x0000fe0000047ab9 */ /* 0x000fe20000000a00 */
[----:B------:R-:W-:Y:S01]  /*6600*/  ULDC.64 UR6, c[0x0][0x408] ;  /* 0x0001020000067ab9 */ /* 0x000fe20000000a00 */
[----:B------:R-:W-:Y:S01]  /*6610*/  MOV R8, R24 ;  /* 0x0000001800087202 */ /* 0x000fe20000000f00 */
[----:B------:R-:W-:Y:S01]  /*6620*/  IMAD.MOV.U32 R6, RZ, RZ, R26 ;  /* 0x000000ffff067224 */ /* 0x000fe200078e001a */
[----:B------:R-:W-:Y:S01]  /*6630*/  SHF.R.S32.HI R34, RZ, 0x1f, R155 ;  /* 0x0000001fff227819 */ /* 0x000fe2000001149b */
[----:B------:R-:W-:Y:S02]  /*6640*/  IMAD.MOV.U32 R7, RZ, RZ, R31 ;  /* 0x000000ffff077224 */ /* 0x000fe400078e001f */
[----:B------:R-:W-:Y:S01]  /*6650*/  IMAD.MOV.U32 R9, RZ, RZ, R33 ;  /* 0x000000ffff097224 */ /* 0x000fe200078e0021 */
[----:B-1----:R-:W-:Y:S01]  /*6660*/  ISETP.NE.AND P0, PT, R38, 0x1, PT ;  /* 0x000000012600780c */ /* 0x002fe20003f05270 */
[----:B--2---:R-:W-:-:S12]  /*6670*/  VIADD R21, R20, 0xffffff80 ;  /* 0xffffff8014157836 */ /* 0x004fd80000000000 */
[----:B------:R-:W1:Y:S01]  /*6680*/  @P0 LDC R0, c[0x0][0x44c] ;  /* 0x00011300ff000b82 */ /* 0x000e620000000800 */
[----:B------:R-:W-:-:S04]  /*6690*/  SHF.R.S32.HI R20, RZ, 0x1f, R21 ;  /* 0x0000001fff147819 */ /* 0x000fc80000011415 */
[----:B------:R-:W-:-:S03]  /*66a0*/  LEA.HI R20, R20, R21, RZ, 0x2 ;  /* 0x0000001514147211 */ /* 0x000fc600078f10ff */
[----:B------:R-:W2:Y:S01]  /*66b0*/  @P0 LDC R5, c[0x0][0x450] ;  /* 0x00011400ff050b82 */ /* 0x000ea20000000800 */
[----:B------:R-:W-:-:S05]  /*66c0*/  LOP3.LUT R20, R20, 0xfffffffc, RZ, 0xc0, !PT ;  /* 0xfffffffc14147812 */ /* 0x000fca00078ec0ff */
[----:B------:R-:W-:-:S04]  /*66d0*/  IMAD.IADD R20, R21, 0x1, -R20 ;  /* 0x0000000115147824 */ /* 0x000fc800078e0a14 */
[----:B------:R-:W-:-:S04]  /*66e0*/  IMAD R3, R20, 0x60, R35 ;  /* 0x0000006014037824 */ /* 0x000fc800078e0223 */
[----:B-1----:R-:W-:-:S05]  /*66f0*/  @P0 IMAD.HI.U32 R0, R3, R0, RZ ;  /* 0x0000000003000227 */ /* 0x002fca00078e00ff */
[----:B--2---:R-:W-:-:S04]  /*6700*/  @P0 SHF.R.U32.HI R3, RZ, R5, R0 ;  /* 0x00000005ff030219 */ /* 0x004fc80000011600 */
        /* <DEDUP_REMOVED lines=17> */
[----:B------:R1:W2:Y:S04]  /*6820*/  SHFL.IDX PT, R3, R6, RZ, 0x1c1f ;  /* 0x001c1fff06037589 */ /* 0x0002a800000e0000 */
[----:B------:R1:W3:Y:S04]  /*6830*/  SHFL.IDX PT, R0, R4, RZ, 0x1c1f ;  /* 0x001c1fff04007589 */ /* 0x0002e800000e0000 */
[----:B------:R1:W4:Y:S04]  /*6840*/  SHFL.IDX PT, R5, R8, RZ, 0x1c1f ;  /* 0x001c1fff08057589 */ /* 0x00032800000e0000 */
[----:B0-----:R1:W0:Y:S02]  /*6850*/  SHFL.IDX PT, R14, R7, RZ, 0x1c1f ;  /* 0x001c1fff070e7589 */ /* 0x00122400000e0000 */
.L_x_2571:
        /* <DEDUP_REMOVED lines=31> */
.L_x_2348:
[----:B------:R-:W-:Y:S05]  /*6a50*/  BSYNC B1 ;  /* 0x0000000000017941 */ /* 0x000fea0003800000 */
.L_x_2347:
        /* <DEDUP_REMOVED lines=23> */
.L_x_2577:
[----:B01----:R-:W5:Y:S04]  /*6bd0*/  LDL R6, [R1+0x5c] ;  /* 0x00005c0001067983 */ /* 0x003f680000100800 */
[----:B------:R-:W2:Y:S01]  /*6be0*/  LDL R42, [R1+0x44] ;  /* 0x00004400012a7983 */ /* 0x000ea20000100800 */
[----:B------:R-:W-:Y:S01]  /*6bf0*/  IADD3 R35, R35, 0x60, RZ ;  /* 0x0000006023237810 */ /* 0x000fe20007ffe0ff */
[----:B------:R-:W-:Y:S01]  /*6c00*/  BSSY B1, `(.L_x_2350) ;  /* 0x0000021000017945 */ /* 0x000fe20003800000 */
[----:B------:R-:W-:Y:S02]  /*6c10*/  CS2R R10, SRZ ;  /* 0x00000000000a7805 */ /* 0x000fe4000001ff00 */
[----:B------:R-:W-:Y:S02]  /*6c20*/  CS2R R12, SRZ ;  /* 0x00000000000c7805 */ /* 0x000fe4000001ff00 */
[----:B------:R-:W-:-:S02]  /*6c30*/  ISETP.GE.AND P0, PT, R35, R38, PT ;  /* 0x000000262300720c */ /* 0x000fc40003f06270 */
[----:B------:R-:W-:Y:S02]  /*6c40*/  CS2R R8, SRZ ;  /* 0x0000000000087805 */ /* 0x000fe4000001ff00 */
        /* <DEDUP_REMOVED lines=28> */
.L_x_2351:
[----:B------:R-:W-:Y:S05]  /*6e10*/  BSYNC B1 ;  /* 0x0000000000017941 */ /* 0x000fea0003800000 */
.L_x_2350:
        /* <DEDUP_REMOVED lines=29> */
[----:B------:R-:W-:-:S03]  /*6ff0*/  IMAD.MOV.U32 R0, RZ, RZ, R13 ;  /* 0x000000ffff007224 */ /* 0x000fc600078e000d */
[----:B------:R-:W-:Y:S02]  /*7000*/  LEA R3, R3, R2, 0x1 ;  /* 0x0000000203037211 */ /* 0x000fe400078e08ff */
[----:B------:R-:W-:-:S03]  /*7010*/  PRMT R41, R0, 0x7610, R41 ;  /* 0x0000761000297816 */ /* 0x000fc60000000029 */
[C---:B------:R-:W-:Y:S02]  /*7020*/  VIADD R4, R3.reuse, 0x8400 ;  /* 0x0000840003047836 */ /* 0x040fe40000000000 */
[----:B------:R-:W-:Y:S01]  /*7030*/  VIADD R0, R3, 0x8440 ;  /* 0x0000844003007836 */ /* 0x000fe20000000000 */
[----:B-1----:R-:W-:Y:S06]  /*7040*/  @!P0 BRA `(.L_x_2353) ;  /* 0x0000014c00f88947 */ /* 0x002fec0003800000 */
.L_x_2578:
[----:B------:R-:W-:Y:S05]  /*7050*/  BSYNC B1 ;  /* 0x0000000000017941 */ /* 0x000fea0003800000 */
.L_x_2352:
[----:B------:R-:W-:Y:S01]  /*7060*/  BSSY B1, `(.L_x_2354) ;  /* 0x0000067000017945 */ /* 0x000fe20003800000 */
[----:B------:R-:W-:Y:S01]  /*7070*/  PRMT R35, R5, 0x7610, R35 ;  /* 0x0000761005237816 */ /* 0x000fe20000000023 */
[----:B------:R-:W-:Y:S02]  /*7080*/  @P2 VIADD R0, R4, 0xffffffc0 ;  /* 0xffffffc004002836 */ /* 0x000fe40000000000 */
[----:B------:R-:W-:Y:S05]  /*7090*/  @P1 BRA `(.L_x_2355) ;  /* 0x00000004008c1947 */ /* 0x000fea0003800000 */
[----:B------:R-:W1:Y:S01]  /*70a0*/  LDC R4, c[0x0][0x3f4] ;  /* 0x0000fd00ff047b82 */ /* 0x000e620000000800 */
[----:B------:R-:W-:Y:S01]  /*70b0*/  BSSY B2, `(.L_x_2356) ;  /* 0x0000032000027945 */ /* 0x000fe20003800000 */
[-C--:B-1----:R-:W-:Y:S02]  /*70c0*/  ISETP.GE.AND P0, PT, R152, R4.reuse, PT ;  /* 0x000000049800720c */ /* 0x082fe40003f06270 */
[----:B------:R-:W-:-:S11]  /*70d0*/  ISETP.GE.AND P1, PT, R155, R4, PT ;  /* 0x000000049b00720c */ /* 0x000fd60003f26270 */
        /* <DEDUP_REMOVED lines=47> */
.L_x_2357:
[----:B------:R-:W-:Y:S05]  /*73d0*/  BSYNC B2 ;  /* 0x0000000000027941 */ /* 0x000fea0003800000 */
.L_x_2356:
[----:B------:R-:W-:Y:S05]  /*73e0*/  @P1 BRA `(.L_x_2355) ;  /* 0x0000000000b81947 */ /* 0x000fea0003800000 */
[----:B-1----:R-:W1:Y:S01]  /*73f0*/  LDS.128 R4, [R0] ;  /* 0x0000000000047984 */ /* 0x002e620000000c00 */
[----:B------:R-:W-:Y:S02]  /*7400*/  SHF.R.U64 R30, R24, 0x10, R25 ;  /* 0x00000010181e7819 */ /* 0x000fe40000001219 */
[--C-:B------:R-:W-:Y:S02]  /*7410*/  SHF.R.U64 R24, R26, 0x10, R27.reuse ;  /* 0x000000101a187819 */ /* 0x100fe4000000121b */
[----:B------:R-:W-:Y:S02]  /*7420*/  SHF.R.U32.HI R27, RZ, 0x10, R27 ;  /* 0x00000010ff1b7819 */ /* 0x000fe4000001161b */
[----:B------:R-:W-:Y:S02]  /*7430*/  SHF.R.U32.HI R31, RZ, 0x10, R25 ;  /* 0x00000010ff1f7819 */ /* 0x000fe40000011619 */
[C---:B------:R-:W-:Y:S02]  /*7440*/  PRMT R30, R40.reuse, 0x5432, R30 ;  /* 0x00005432281e7816 */ /* 0x040fe4000000001e */
[----:B------:R-:W-:-:S02]  /*7450*/  PRMT R40, R40, 0x5410, R27 ;  /* 0x0000541028287816 */ /* 0x000fc4000000001b */
[----:B------:R-:W-:Y:S02]  /*7460*/  PRMT R31, R50, 0x5410, R31 ;  /* 0x00005410321f7816 */ /* 0x000fe4000000001f */
[----:B------:R-:W-:Y:S01]  /*7470*/  PRMT R39, R39, 0x5410, R24 ;  /* 0x0000541027277816 */ /* 0x000fe20000000018 */
[C---:B------:R-:W-:Y:S01]  /*7480*/  IMAD.U32 R33, R40.reuse, 0x10000, RZ ;  /* 0x0001000028217824 */ /* 0x040fe200078e00ff */
[----:B------:R-:W-:Y:S01]  /*7490*/  LOP3.LUT R40, R40, 0xffff0000, RZ, 0xc0, !PT ;  /* 0xffff000028287812 */ /* 0x000fe200078ec0ff */
[C---:B------:R-:W-:Y:S01]  /*74a0*/  IMAD.U32 R32, R31.reuse, 0x10000, RZ ;  /* 0x000100001f207824 */ /* 0x040fe200078e00ff */
[----:B------:R-:W-:Y:S02]  /*74b0*/  LOP3.LUT R31, R31, 0xffff0000, RZ, 0xc0, !PT ;  /* 0xffff00001f1f7812 */ /* 0x000fe400078ec0ff */
[C---:B-1----:R-:W-:Y:S01]  /*74c0*/  LOP3.LUT R25, R6.reuse, 0xffff0000, RZ, 0xc0, !PT ;  /* 0xffff000006197812 */ /* 0x042fe200078ec0ff */
[C---:B------:R-:W-:Y:S01]  /*74d0*/  IMAD.U32 R26, R7.reuse, 0x10000, RZ ;  /* 0x00010000071a7824 */ /* 0x040fe200078e00ff */
[----:B------:R-:W-:Y:S01]  /*74e0*/  LOP3.LUT R27, R7, 0xffff0000, RZ, 0xc0, !PT ;  /* 0xffff0000071b7812 */ /* 0x000fe200078ec0ff */
[----:B------:R-:W-:Y:S01]  /*74f0*/  IMAD.U32 R24, R6, 0x10000, RZ ;  /* 0x0001000006187824 */ /* 0x000fe200078e00ff */
[----:B------:R-:W-:Y:S01]  /*7500*/  SHF.L.U32 R7, R5, 0x10, RZ ;  /* 0x0000001005077819 */ /* 0x000fe200000006ff */
[C---:B0-----:R-:W-:Y:S01]  /*7510*/  FMUL.FTZ R43, R25.reuse, R33 ;  /* 0x00000021192b7220 */ /* 0x041fe20000410000 */
[----:B------:R-:W-:Y:S01]  /*7520*/  FMUL.FTZ R42, R25, R32 ;  /* 0x00000020192a7220 */ /* 0x000fe20000410000 */
[----:B------:R-:W-:Y:S01]  /*7530*/  FMUL.FTZ R25, R27, R40 ;  /* 0x000000281b197220 */ /* 0x000fe20000410000 */
[----:B------:R-:W-:-:S02]  /*7540*/  IMAD.U32 R6, R4, 0x10000, RZ ;  /* 0x0001000004067824 */ /* 0x000fc400078e00ff */
[C---:B------:R-:W-:Y:S01]  /*7550*/  FFMA.FTZ R43, R24.reuse, R32, -R43 ;  /* 0x00000020182b7223 */ /* 0x040fe2000001082b */
[----:B------:R-:W-:Y:S01]  /*7560*/  FFMA.FTZ R42, R24, R33, R42 ;  /* 0x00000021182a7223 */ /* 0x000fe2000001002a */
[-C--:B------:R-:W-:Y:S01]  /*7570*/  FFMA.FTZ R44, R26, R31.reuse, -R25 ;  /* 0x0000001f1a2c7223 */ /* 0x080fe20000010819 */
[----:B------:R-:W-:Y:S01]  /*7580*/  IMAD.U32 R25, R30, 0x10000, RZ ;  /* 0x000100001e197824 */ /* 0x000fe200078e00ff */
[----:B------:R-:W-:Y:S01]  /*7590*/  LOP3.LUT R4, R4, 0xffff0000, RZ, 0xc0, !PT ;  /* 0xffff000004047812 */ /* 0x000fe200078ec0ff */
[----:B------:R-:W-:Y:S01]  /*75a0*/  FMUL.FTZ R33, R27, R31 ;  /* 0x0000001f1b217220 */ /* 0x000fe20000410000 */
[----:B------:R-:W-:Y:S01]  /*75b0*/  LOP3.LUT R5, R5, 0xffff0000, RZ, 0xc0, !PT ;  /* 0xffff000005057812 */ /* 0x000fe200078ec0ff */
[C---:B------:R-:W-:Y:S01]  /*75c0*/  IMAD.U32 R27, R39.reuse, 0x10000, RZ ;  /* 0x00010000271b7824 */ /* 0x040fe200078e00ff */
[----:B------:R-:W-:Y:S01]  /*75d0*/  LOP3.LUT R24, R39, 0xffff0000, RZ, 0xc0, !PT ;  /* 0xffff000027187812 */ /* 0x000fe200078ec0ff */
[----:B------:R-:W-:Y:S01]  /*75e0*/  FFMA.FTZ R39, R26, R40, R33 ;  /* 0x000000281a277223 */ /* 0x000fe20000010021 */
[----:B------:R-:W-:Y:S01]  /*75f0*/  LOP3.LUT R30, R30, 0xffff0000, RZ, 0xc0, !PT ;  /* 0xffff00001e1e7812 */ /* 0x000fe200078ec0ff */
[C---:B------:R-:W-:Y:S01]  /*7600*/  FMUL.FTZ R31, R4.reuse, R27 ;  /* 0x0000001b041f7220 */ /* 0x040fe20000410000 */
[----:B------:R-:W-:Y:S01]  /*7610*/  FMUL.FTZ R26, R4, R25 ;  /* 0x00000019041a7220 */ /* 0x000fe20000410000 */
[----:B------:R-:W-:-:S02]  /*7620*/  FMUL.FTZ R32, R5, R24 ;  /* 0x0000001805207220 */ /* 0x000fc40000410000 */
[-C--:B------:R-:W-:Y:S01]  /*7630*/  FMUL.FTZ R33, R5, R30.reuse ;  /* 0x0000001e05217220 */ /* 0x080fe20000410000 */
        /* <DEDUP_REMOVED lines=8> */
[----:B------:R2:W-:Y:S02]  /*76c0*/  STS.128 [R0], R4 ;  /* 0x0000000400007388 */ /* 0x0005e40000000c00 */
.L_x_2355:
[----:B------:R-:W-:Y:S05]  /*76d0*/  BSYNC B1 ;  /* 0x0000000000017941 */ /* 0x000fea0003800000 */
.L_x_2354:
        /* <DEDUP_REMOVED lines=54> */
.L_x_2360:
[----:B------:R-:W-:Y:S05]  /*7a40*/  BSYNC B1 ;  /* 0x0000000000017941 */ /* 0x000fea0003800000 */
.L_x_2359:
        /* <DEDUP_REMOVED lines=26> */
[----:B------:R-:W-:Y:S01]  /*7bf0*/  SHF.L.U32 R8, R15, 0x10, RZ ;  /* 0x000000100f087819 */ /* 0x000fe200000006ff */
[----:B------:R-:W-:Y:S01]  /*7c00*/  IMAD.U32 R7, R34, 0x10000, RZ ;  /* 0x0001000022077824 */ /* 0x000fe200078e00ff */
[----:B------:R-:W-:Y:S01]  /*7c10*/  LOP3.LUT R4, R4, 0xffff0000, RZ, 0xc0, !PT ;  /* 0xffff000004047812 */ /* 0x000fe200078ec0ff */
[C---:B------:R-:W-:Y:S01]  /*7c20*/  FFMA.FTZ R21, R10.reuse, R35, -R21 ;  /* 0x000000230a157223 */ /* 0x040fe20000010815 */
[----:B------:R-:W-:Y:S01]  /*7c30*/  LOP3.LUT R5, R5, 0xffff0000, RZ, 0xc0, !PT ;  /* 0xffff000005057812 */ /* 0x000fe200078ec0ff */
[----:B------:R-:W-:Y:S01]  /*7c40*/  FFMA.FTZ R20, R10, R29, R9 ;  /* 0x0000001d0a147223 */ /* 0x000fe20000010009 */
[----:B------:R-:W-:Y:S01]  /*7c50*/  LOP3.LUT R15, R15, 0xffff0000, RZ, 0xc0, !PT ;  /* 0xffff00000f0f7812 */ /* 0x000fe200078ec0ff */
[----:B------:R-:W-:Y:S01]  /*7c60*/  FMUL.FTZ R10, R4, R8 ;  /* 0x00000008040a7220 */ /* 0x000fe20000410000 */
[----:B------:R-:W-:Y:S01]  /*7c70*/  LOP3.LUT R34, R34, 0xffff0000, RZ, 0xc0, !PT ;  /* 0xffff000022227812 */ /* 0x000fe200078ec0ff */
[----:B------:R-:W-:-:S02]  /*7c80*/  FMUL.FTZ R9, R4, R7 ;  /* 0x0000000704097220 */ /* 0x000fc40000410000 */
[----:B------:R-:W-:Y:S01]  /*7c90*/  FMUL.FTZ R11, R5, R15 ;  /* 0x0000000f050b7220 */ /* 0x000fe20000410000 */
[----:B------:R-:W-:Y:S01]  /*7ca0*/  FFMA.FTZ R4, R3, R7, -R10 ;  /* 0x0000000703047223 */ /* 0x000fe2000001080a */
[----:B------:R-:W-:Y:S01]  /*7cb0*/  FMUL.FTZ R12, R5, R34 ;  /* 0x00000022050c7220 */ /* 0x000fe20000410000 */
[----:B------:R-:W-:Y:S01]  /*7cc0*/  FFMA.FTZ R9, R3, R8, R9 ;  /* 0x0000000803097223 */ /* 0x000fe20000010009 */
[----:B------:R-:W-:Y:S01]  /*7cd0*/  FFMA.FTZ R5, R6, R34, -R11 ;  /* 0x0000002206057223 */ /* 0x000fe2000001080b */
[----:B------:R-:W-:Y:S01]  /*7ce0*/  F2FP.BF16.F32.PACK_AB R7, R20, R21 ;  /* 0x000000151407723e */ /* 0x000fe200000010ff */
[----:B------:R-:W-:Y:S01]  /*7cf0*/  FFMA.FTZ R12, R6, R15, R12 ;  /* 0x0000000f060c7223 */ /* 0x000fe2000001000c */
[----:B------:R-:W-:Y:S02]  /*7d00*/  F2FP.BF16.F32.PACK_AB R6, R14, R13 ;  /* 0x0000000d0e06723e */ /* 0x000fe400000010ff */
[----:B------:R-:W-:Y:S02]  /*7d10*/  F2FP.BF16.F32.PACK_AB R4, R9, R4 ;  /* 0x000000040904723e */ /* 0x000fe400000010ff */
[----:B------:R-:W-:-:S05]  /*7d20*/  F2FP.BF16.F32.PACK_AB R5, R12, R5 ;  /* 0x000000050c05723e */ /* 0x000fca00000010ff */
[----:B------:R2:W-:Y:S01]  /*7d30*/  STS.128 [R0+0x3000], R4 ;  /* 0x0030000400007388 */ /* 0x0005e20000000c00 */
[----:B------:R-:W-:Y:S05]  /*7d40*/  BRA `(.L_x_2358) ;  /* 0x0000001400947947 */ /* 0x000fea0003800000 */
.L_x_2345:
        /* <DEDUP_REMOVED lines=60> */
[----:B--2---:R-:W-:Y:S01]  /*8110*/  @!P1 IMAD.MOV.U32 R36, RZ, RZ, R8 ;  /* 0x000000ffff249224 */ /* 0x004fe200078e0008 */
[----:B------:R-:W-:Y:S01]  /*8120*/  @!P1 MOV R39, R11 ;  /* 0x0000000b00279202 */ /* 0x000fe20000000f00 */
[----:B------:R-:W-:Y:S02]  /*8130*/  @!P1 IMAD.MOV.U32 R37, RZ, RZ, R9 ;  /* 0x000000ffff259224 */ /* 0x000fe400078e0009 */
[----:B------:R-:W-:Y:S02]  /*8140*/  IMAD.MOV.U32 R0, RZ, RZ, R36 ;  /* 0x000000ffff007224 */ /* 0x000fe400078e0024 */
[----:B------:R-:W-:Y:S02]  /*8150*/  IMAD.MOV.U32 R3, RZ, RZ, R37 ;  /* 0x000000ffff037224 */ /* 0x000fe400078e0025 */
[----:B------:R-:W-:Y:S01]  /*8160*/  @!P1 IMAD.MOV.U32 R38, RZ, RZ, R10 ;  /* 0x000000ffff269224 */ /* 0x000fe200078e000a */
[----:B------:R-:W-:Y:S01]  /*8170*/  PRMT R48, R0, 0x7610, R48 ;  /* 0x0000761000307816 */ /* 0x000fe20000000030 */
[----:B------:R-:W-:Y:S01]  /*8180*/  IMAD.MOV.U32 R9, RZ, RZ, R39 ;  /* 0x000000ffff097224 */ /* 0x000fe200078e0027 */
[----:B------:R-:W-:Y:S01]  /*8190*/  PRMT R34, R34, 0x5410, R3 ;  /* 0x0000541022227816 */ /* 0x000fe20000000003 */
[----:B------:R0:W2:Y:S01]  /*81a0*/  SHFL.IDX PT, R0, R26, 0x1, 0x1c1f ;  /* 0x003c1f001a007f89 */ /* 0x0000a200000e0000 */
[----:B------:R-:W-:-:S02]  /*81b0*/  IMAD.MOV.U32 R8, RZ, RZ, R38 ;  /* 0x000000ffff087224 */ /* 0x000fc400078e0026 */
[----:B---3--:R-:W-:Y:S01]  /*81c0*/  @!P1 IMAD.MOV.U32 R30, RZ, RZ, R4 ;  /* 0x000000ffff1e9224 */ /* 0x008fe200078e0004 */
[----:B------:R0:W3:Y:S01]  /*81d0*/  SHFL.IDX PT, R3, R25, 0x1, 0x1c1f ;  /* 0x003c1f0019037f89 */ /* 0x0000e200000e0000 */
[----:B------:R-:W-:Y:S01]  /*81e0*/  @!P1 IMAD.MOV.U32 R31, RZ, RZ, R5 ;  /* 0x000000ffff1f9224 */ /* 0x000fe200078e0005 */
[----:B------:R-:W-:Y:S01]  /*81f0*/  PRMT R33, R8, 0x7610, R33 ;  /* 0x0000761008217816 */ /* 0x000fe20000000021 */
[----:B------:R-:W-:Y:S01]  /*8200*/  @!P1 IMAD.MOV.U32 R20, RZ, RZ, R6 ;  /* 0x000000ffff149224 */ /* 0x000fe200078e0006 */
[----:B------:R-:W-:Y:S01]  /*8210*/  PRMT R34, R9, 0x7610, R34 ;  /* 0x0000761009227816 */ /* 0x000fe20000000022 */
[----:B------:R-:W-:Y:S02]  /*8220*/  @!P1 IMAD.MOV.U32 R21, RZ, RZ, R7 ;  /* 0x000000ffff159224 */ /* 0x000fe400078e0007 */
[----:B------:R-:W-:Y:S02]  /*8230*/  IMAD.MOV.U32 R4, RZ, RZ, R30 ;  /* 0x000000ffff047224 */ /* 0x000fe400078e001e */
[----:B------:R-:W-:-:S02]  /*8240*/  IMAD.MOV.U32 R5, RZ, RZ, R31 ;  /* 0x000000ffff057224 */ /* 0x000fc400078e001f */
[----:B------:R-:W-:Y:S01]  /*8250*/  IMAD.MOV.U32 R6, RZ, RZ, R20 ;  /* 0x000000ffff067224 */ /* 0x000fe200078e0014 */
[----:B------:R-:W-:Y:S01]  /*8260*/  PRMT R50, R4, 0x7610, R50 ;  /* 0x0000761004327816 */ /* 0x000fe20000000032 */
[----:B------:R-:W-:Y:S01]  /*8270*/  IMAD.MOV.U32 R7, RZ, RZ, R21 ;  /* 0x000000ffff077224 */ /* 0x000fe200078e0015 */
[----:B------:R-:W-:Y:S02]  /*8280*/  PRMT R54, R5, 0x7610, R54 ;  /* 0x0000761005367816 */ /* 0x000fe40000000036 */
[----:B------:R-:W-:Y:S02]  /*8290*/  CS2R R4, SRZ ;  /* 0x0000000000047805 */ /* 0x000fe4000001ff00 */
[----:B------:R-:W-:Y:S02]  /*82a0*/  PRMT R33, R33, 0x5410, R6 ;  /* 0x0000541021217816 */ /* 0x000fe40000000006 */
[----:B012-4-:R-:W-:-:S07]  /*82b0*/  PRMT R55, R7, 0x7610, R55 ;  /* 0x0000761007377816 */ /* 0x017fce0000000037 */
.L_x_2588:
        /* <DEDUP_REMOVED lines=24> */
.L_x_2363:
[----:B------:R-:W-:Y:S05]  /*8440*/  BSYNC B1 ;  /* 0x0000000000017941 */ /* 0x000fea0003800000 */
.L_x_2362:
[----:B------:R-:W0:Y:S01]  /*8450*/  SYNCS.PHASECHK.TRANS64.TRYWAIT P1, [R2+URZ+0x16800], R13 ;  /* 0x0168000d020075a7 */ /* 0x000e22000802017f */
[----:B------:R-:W-:Y:S01]  /*8460*/  IMAD R29, R29, -0xc0, R32 ;  /* 0xffffff401d1d7824 */ /* 0x000fe200078e0220 */
[----:B-----5:R-:W-:Y:S01]  /*8470*/  MOV R12, R5 ;  /* 0x00000005000c7202 */ /* 0x020fe20000000f00 */
[----:B------:R-:W-:Y:S01]  /*8480*/  VIADD R14, R19, 0x60 ;  /* 0x00000060130e7836 */ /* 0x000fe20000000000 */
[----:B------:R-:W-:Y:S01]  /*8490*/  BSSY B1, `(.L_x_2364) ;  /* 0x0000012000017945 */ /* 0x000fe20003800000 */
[----:B---3--:R-:W-:Y:S01]  /*84a0*/  IMAD.MOV.U32 R3, RZ, RZ, R4 ;  /* 0x000000ffff037224 */ /* 0x008fe200078e0004 */
[----:B------:R-:W-:Y:S02]  /*84b0*/  VIMNMX R0, R29, 0xc0, PT ;  /* 0x000000c01d007848 */ /* 0x000fe40003fe0100 */
[----:B------:R-:W-:Y:S01]  /*84c0*/  PRMT R42, R12, 0x7610, R42 ;  /* 0x000076100c2a7816 */ /* 0x000fe2000000002a */
[----:B------:R-:W-:Y:S01]  /*84d0*/  IMAD.MOV.U32 R12, RZ, RZ, R8 ;  /* 0x000000ffff0c7224 */ /* 0x000fe200078e0008 */
[----:B------:R-:W-:-:S02]  /*84e0*/  ISETP.GE.OR P2, PT, R19, R0, P0 ;  /* 0x000000001300720c */ /* 0x000fc40000746670 */
        /* <DEDUP_REMOVED lines=12> */
.L_x_2589:
[----:B------:R-:W-:Y:S05]  /*85b0*/  BSYNC B1 ;  /* 0x0000000000017941 */ /* 0x000fea0003800000 */
.L_x_2364:
        /* <DEDUP_REMOVED lines=13> */
[C---:B------:R-:W-:Y:S02]  /*8690*/  PRMT R47, R33.reuse, 0x5410, R36 ;  /* 0x00005410212f7816 */ /* 0x040fe40000000024 */
[----:B------:R-:W-:Y:S02]  /*86a0*/  PRMT R52, R33, 0x5432, R52 ;  /* 0x0000543221347816 */ /* 0x000fe40000000034 */
[----:B------:R-:W-:Y:S02]  /*86b0*/  SHF.R.U32.HI R53, RZ, 0x10, R21 ;  /* 0x00000010ff357819 */ /* 0x000fe40000011615 */
        /* <DEDUP_REMOVED lines=25> */
[C---:B0-----:R-:W-:Y:S01]  /*8850*/  SHF.L.U32 R33, R24.reuse, 0x10, RZ ;  /* 0x0000001018217819 */ /* 0x041fe200000006ff */
[C---:B------:R-:W-:Y:S01]  /*8860*/  IMAD.U32 R34, R25.reuse, 0x10000, RZ ;  /* 0x0001000019227824 */ /* 0x040fe200078e00ff */
[----:B------:R-:W-:Y:S01]  /*8870*/  LOP3.LUT R24, R24, 0xffff0000, RZ, 0xc0, !PT ;  /* 0xffff000018187812 */ /* 0x000fe200078ec0ff */
[----:B------:R-:W-:Y:S01]  /*8880*/  IMAD.U32 R36, R26, 0x10000, RZ ;  /* 0x000100001a247824 */ /* 0x000fe200078e00ff */
[----:B------:R-:W-:Y:S01]  /*8890*/  LOP3.LUT R25, R25, 0xffff0000, RZ, 0xc0, !PT ;  /* 0xffff000019197812 */ /* 0x000fe200078ec0ff */
[----:B-1----:R-:W-:-:S02]  /*88a0*/  IMAD.U32 R20, R12, 0x10000, RZ ;  /* 0x000100000c147824 */ /* 0x002fc400078e00ff */
[CC--:B------:R-:W-:Y:S01]  /*88b0*/  FMUL.FTZ R55, R33.reuse, R50.reuse ;  /* 0x0000003221377220 */ /* 0x0c0fe20000410000 */
[-C--:B------:R-:W-:Y:S01]  /*88c0*/  FMUL.FTZ R57, R33, R39.reuse ;  /* 0x0000002721397220 */ /* 0x080fe20000410000 */
[----:B------:R-:W-:Y:S01]  /*88d0*/  LOP3.LUT R12, R12, 0xffff0000, RZ, 0xc0, !PT ;  /* 0xffff00000c0c7812 */ /* 0x000fe200078ec0ff */
[----:B------:R-:W-:Y:S02]  /*88e0*/  IMAD.U32 R21, R13, 0x10000, RZ ;  /* 0x000100000d157824 */ /* 0x000fe400078e00ff */
[----:B------:R-:W-:Y:S01]  /*88f0*/  FFMA.FTZ R55, R20, R39, -R55 ;  /* 0x0000002714377223 */ /* 0x000fe20000010837 */
[----:B------:R-:W-:Y:S01]  /*8900*/  LOP3.LUT R33, R38, 0xffff0000, RZ, 0xc0, !PT ;  /* 0xffff000026217812 */ /* 0x000fe200078ec0ff */
[----:B------:R-:W-:Y:S01]  /*8910*/  FMUL.FTZ R39, R24, R49 ;  /* 0x0000003118277220 */ /* 0x000fe20000410000 */
[----:B------:R-:W-:Y:S01]  /*8920*/  FFMA.FTZ R57, R20, R50, R57 ;  /* 0x0000003214397223 */ /* 0x000fe20000010039 */
[C---:B------:R-:W-:Y:S01]  /*8930*/  IMAD.U32 R20, R46.reuse, 0x10000, RZ ;  /* 0x000100002e147824 */ /* 0x040fe200078e00ff */
[----:B------:R-:W-:Y:S01]  /*8940*/  LOP3.LUT R46, R46, 0xffff0000, RZ, 0xc0, !PT ;  /* 0xffff00002e2e7812 */ /* 0x000fe200078ec0ff */
[----:B------:R-:W-:-:S02]  /*8950*/  IMAD.U32 R38, R51, 0x10000, RZ ;  /* 0x0001000033267824 */ /* 0x000fc400078e00ff */
[-C--:B------:R-:W-:Y:S01]  /*8960*/  FMUL.FTZ R59, R24, R33.reuse ;  /* 0x00000021183b7220 */ /* 0x080fe20000410000 */
[----:B------:R-:W-:Y:S01]  /*8970*/  FFMA.FTZ R50, R12, R33, -R39 ;  /* 0x000000210c327223 */ /* 0x000fe20000010827 */
[C---:B------:R-:W-:Y:S01]  /*8980*/  FMUL.FTZ R33, R34.reuse, R20 ;  /* 0x0000001422217220 */ /* 0x040fe20000410000 */
[-C--:B------:R-:W-:Y:S01]  /*8990*/  FMUL.FTZ R54, R34, R38.reuse ;  /* 0x0000002622367220 */ /* 0x080fe20000410000 */
[----:B------:R-:W-:Y:S01]  /*89a0*/  LOP3.LUT R24, R51, 0xffff0000, RZ, 0xc0, !PT ;  /* 0xffff000033187812 */ /* 0x000fe200078ec0ff */
[----:B------:R-:W-:Y:S01]  /*89b0*/  FFMA.FTZ R34, R12, R49, R59 ;  /* 0x000000310c227223 */ /* 0x000fe2000001003b */
[----:B------:R-:W-:Y:S01]  /*89c0*/  FFMA.FTZ R38, R21, R38, R33 ;  /* 0x0000002615267223 */ /* 0x000fe20000010021 */
[----:B------:R-:W-:Y:S01]  /*89d0*/  LOP3.LUT R13, R13, 0xffff0000, RZ, 0xc0, !PT ;  /* 0xffff00000d0d7812 */ /* 0x000fe200078ec0ff */
[----:B------:R-:W-:Y:S01]  /*89e0*/  FFMA.FTZ R54, R21, R20, -R54 ;  /* 0x0000001415367223 */ /* 0x000fe20000010836 */
[----:B------:R-:W-:Y:S02]  /*89f0*/  IMAD.U32 R33, R52, 0x10000, RZ ;  /* 0x0001000034217824 */ /* 0x000fe400078e00ff */
[----:B------:R-:W-:Y:S01]  /*8a00*/  FMUL.FTZ R12, R25, R24 ;  /* 0x00000018190c7220 */ /* 0x000fe20000410000 */
[----:B------:R-:W-:-:S02]  /*8a10*/  IMAD.U32 R21, R47, 0x10000, RZ ;  /* 0x000100002f157824 */ /* 0x000fc400078e00ff */
[-C--:B------:R-:W-:Y:S01]  /*8a20*/  FMUL.FTZ R56, R25, R46.reuse ;  /* 0x0000002e19387220 */ /* 0x080fe20000410000 */
[----:B------:R-:W-:Y:S02]  /*8a30*/  IMAD.U32 R37, R27, 0x10000, RZ ;  /* 0x000100001b257824 */ /* 0x000fe400078e00ff */
[----:B------:R-:W-:Y:S01]  /*8a40*/  FMUL.FTZ R49, R36, R33 ;  /* 0x0000002124317220 */ /* 0x000fe20000410000 */
[----:B------:R-:W-:Y:S02]  /*8a50*/  IMAD.U32 R20, R53, 0x10000, RZ ;  /* 0x0001000035147824 */ /* 0x000fe400078e00ff */
[C---:B------:R-:W-:Y:S01]  /*8a60*/  FFMA.FTZ R25, R13.reuse, R46, -R12 ;  /* 0x0000002e0d197223 */ /* 0x040fe2000001080c */
[----:B------:R-:W-:Y:S02]  /*8a70*/  IMAD.U32 R30, R14, 0x10000, RZ ;  /* 0x000100000e1e7824 */ /* 0x000fe400078e00ff */
[----:B------:R-:W-:Y:S01]  /*8a80*/  FMUL.FTZ R36, R36, R21 ;  /* 0x0000001524247220 */ /* 0x000fe20000410000 */
[----:B------:R-:W-:Y:S01]  /*8a90*/  FFMA.FTZ R39, R13, R24, R56 ;  /* 0x000000180d277223 */ /* 0x000fe20000010038 */
[----:B------:R-:W-:-:S02]  /*8aa0*/  IMAD.U32 R31, R15, 0x10000, RZ ;  /* 0x000100000f1f7824 */ /* 0x000fc400078e00ff */
[C---:B------:R-:W-:Y:S01]  /*8ab0*/  FMUL.FTZ R24, R37.reuse, R20 ;  /* 0x0000001425187220 */ /* 0x040fe20000410000 */
[----:B------:R-:W-:Y:S02]  /*8ac0*/  IMAD.U32 R12, R48, 0x10000, RZ ;  /* 0x00010000300c7824 */ /* 0x000fe400078e00ff */
        /* <DEDUP_REMOVED lines=8> */
[----:B------:R-:W-:-:S02]  /*8b50*/  LOP3.LUT R12, R53, 0xffff0000, RZ, 0xc0, !PT ;  /* 0xffff0000350c7812 */ /* 0x000fc400078ec0ff */
[----:B------:R-:W-:Y:S01]  /*8b60*/  LOP3.LUT R47, R47, 0xffff0000, RZ, 0xc0, !PT ;  /* 0xffff00002f2f7812 */ /* 0x000fe200078ec0ff */
[----:B------:R-:W-:Y:S01]  /*8b70*/  FMUL.FTZ R21, R26, R13 ;  /* 0x0000000d1a157220 */ /* 0x000fe20000410000 */
[----:B------:R-:W-:Y:S01]  /*8b80*/  LOP3.LUT R48, R48, 0xffff0000, RZ, 0xc0, !PT ;  /* 0xffff000030307812 */ /* 0x000fe200078ec0ff */
[----:B------:R-:W-:Y:S01]  /*8b90*/  FMUL.FTZ R24, R27, R12 ;  /* 0x0000000c1b187220 */ /* 0x000fe20000410000 */
[----:B------:R-:W-:Y:S01]  /*8ba0*/  LOP3.LUT R14, R14, 0xffff0000, RZ, 0xc0, !PT ;  /* 0xffff00000e0e7812 */ /* 0x000fe200078ec0ff */
[-C--:B------:R-:W-:Y:S01]  /*8bb0*/  FMUL.FTZ R26, R26, R47.reuse ;  /* 0x0000002f1a1a7220 */ /* 0x080fe20000410000 */
[----:B------:R-:W-:Y:S01]  /*8bc0*/  LOP3.LUT R15, R15, 0xffff0000, RZ, 0xc0, !PT ;  /* 0xffff00000f0f7812 */ /* 0x000fe200078ec0ff */
[-C--:B------:R-:W-:Y:S02]  /*8bd0*/  FMUL.FTZ R31, R27, R48.reuse ;  /* 0x000000301b1f7220 */ /* 0x080fe40000410000 */
        /* <DEDUP_REMOVED lines=8> */
[----:B------:R-:W-:Y:S02]  /*8c60*/  F2FP.BF16.F32.PACK_AB R24, R34, R57 ;  /* 0x000000392218723e */ /* 0x000fe400000010ff */
[----:B------:R-:W-:Y:S01]  /*8c70*/  F2FP.BF16.F32.PACK_AB R25, R39, R38 ;  /* 0x000000262719723e */ /* 0x000fe200000010ff */
[----:B------:R1:W-:Y:S01]  /*8c80*/  STS.128 [R29+0x8400], R12 ;  /* 0x0084000c1d007388 */ /* 0x0003e20000000c00 */
[----:B------:R-:W-:-:S02]  /*8c90*/  F2FP.BF16.F32.PACK_AB R26, R21, R36 ;  /* 0x00000024151a723e */ /* 0x000fc400000010ff */
[----:B------:R-:W-:-:S05]  /*8ca0*/  F2FP.BF16.F32.PACK_AB R27, R31, R46 ;  /* 0x0000002e1f1b723e */ /* 0x000fca00000010ff */
[----:B------:R1:W-:Y:S02]  /*8cb0*/  STS.128 [R32+0x8400], R24 ;  /* 0x0084001820007388 */ /* 0x0003e40000000c00 */
.L_x_2367:
[----:B------:R-:W-:Y:S05]  /*8cc0*/  BSYNC B1 ;  /* 0x0000000000017941 */ /* 0x000fea0003800000 */
.L_x_2366:
        /* <DEDUP_REMOVED lines=32> */
[----:B--2---:R-:W-:Y:S02]  /*8ed0*/  IMAD.IADD R3, R12, 0x1, R0 ;  /* 0x000000010c037824 */ /* 0x004fe400078e0200 */
[----:B---3--:R-:W0:Y:S03]  /*8ee0*/  LDS.128 R12, [R31+0x8400] ;  /* 0x008400001f0c7984 */ /* 0x008e260000000c00 */
[----:B------:R-:W-:-:S05]  /*8ef0*/  LEA R0, R3, R2, 0x1 ;  /* 0x0000000203007211 */ /* 0x000fca00078e08ff */
[----:B------:R-:W1:Y:S01]  /*8f00*/  LDS.128 R24, [R0+0x8400] ;  /* 0x0084000000187984 */ /* 0x000e620000000c00 */
[--C-:B------:R-:W-:Y:S02]  /*8f10*/  SHF.R.U64 R3, R6, 0x10, R7.reuse ;  /* 0x0000001006037819 */ /* 0x100fe40000001207 */
[----:B------:R-:W-:Y:S02]  /*8f20*/  SHF.R.U32.HI R6, RZ, 0x10, R7 ;  /* 0x00000010ff067819 */ /* 0x000fe40000011607 */
[----:B------:R-:W-:Y:S02]  /*8f30*/  PRMT R40, R40, 0x5410, R3 ;  /* 0x0000541028287816 */ /* 0x000fe40000000003 */
        /* <DEDUP_REMOVED lines=70> */
.L_x_2358:
[----:B------:R-:W-:Y:S05]  /*93a0*/  BSYNC B0 ;  /* 0x0000000000007941 */ /* 0x000fea0003800000 */
.L_x_2344:
        /* <DEDUP_REMOVED lines=8> */
.L_x_2341:
[----:B--23--:R-:W2:Y:S02]  /*9430*/  LDL R0, [R1+0x4] ;  /* 0x0000040001007983 */ /* 0x00cea40000100800 */
[----:B--2---:R-:W-:-:S13]  /*9440*/  ISETP.NE.AND P0, PT, R0, 0x3, PT ;  /* 0x000000030000780c */ /* 0x004fda0003f05270 */
[----:B------:R-:W-:Y:S05]  /*9450*/  @!P0 BRA `(.L_x_2368) ;  /* 0x0000000000048947 */ /* 0x000fea0003800000 */
[----:B------:R-:W-:Y:S01]  /*9460*/  BPT.TRAP 0x1 ;  /* 0x000000040000795c */ /* 0x000fe20000300000 */
.L_x_2368:
[----:B------:R-:W-:Y:S01]  /*9470*/  IMAD R0, R18, 0x8, R2 ;  /* 0x0000000812007824 */ /* 0x000fe200078e0202 */
[----:B-1----:R-:W-:-:S04]  /*9480*/  SHF.L.U32 R3, R23, 0x1f, RZ ;  /* 0x0000001f17037819 */ /* 0x002fc800000006ff */
[----:B------:R1:W2:Y:S01]  /*9490*/  SYNCS.PHASECHK.TRANS64.TRYWAIT P2, [R0+URZ+0x16830], R3 ;  /* 0x01683003000075a7 */ /* 0x0002a2000804017f */
[----:B------:R-:W-:Y:S05]  /*94a0*/  @!P0 BRA `(.L_x_2369) ;  /* 0x0000000000048947 */ /* 0x000fea0003800000 */
[----:B------:R-:W-:Y:S01]  /*94b0*/  BPT.TRAP 0x1 ;  /* 0x000000040000795c */ /* 0x000fe20000300000 */
.L_x_2369:
[----:B------:R-:W3:Y:S02]  /*94c0*/  S2R R4, SR_TID.X ;  /* 0x0000000000047919 */ /* 0x000ee40000002100 */
[----:B---3--:R-:W-:-:S04]  /*94d0*/  LOP3.LUT R4, R4, 0x7f, RZ, 0xc0, !PT ;  /* 0x0000007f04047812 */ /* 0x008fc800078ec0ff */
[----:B------:R-:W-:Y:S01]  /*94e0*/  ISETP.NE.AND P1, PT, R4, RZ, PT ;  /* 0x000000ff0400720c */ /* 0x000fe20003f25270 */
[----:B--2---:R-:W-:-:S12]  /*94f0*/  @P2 BRA `(.L_x_2370) ;  /* 0x0000000000082947 */ /* 0x004fd80003800000 */
[----:B------:R-:W2:Y:S02]  /*9500*/  SYNCS.PHASECHK.TRANS64.TRYWAIT P2, [R0+URZ+0x16830], R3 ;  /* 0x01683003000075a7 */ /* 0x000ea4000804017f */
[----:B--2---:R-:W-:Y:S05]  /*9510*/  @!P2 BRA `(.L_x_2371) ;  /* 0x000001300060a947 */ /* 0x004fea0003800000 */
.L_x_2370:
[----:B------:R-:W-:Y:S05]  /*9520*/  WARPSYNC.ALL ;  /* 0x0000000000007948 */ /* 0x000fea0003800000 */
[----:B-12---:R-:W-:Y:S02]  /*9530*/  IADD3 R3, R2, 0xe400, RZ ;  /* 0x0000e40002037810 */ /* 0x006fe40007ffe0ff */
[----:B------:R-:W-:Y:S02]  /*9540*/  LOP3.LUT R4, R28, 0x10000, RZ, 0xfc, !PT ;  /* 0x000100001c047812 */ /* 0x000fe400078efcff */
[----:B------:R-:W-:-:S04]  /*9550*/  SHF.R.U32.HI R3, RZ, 0x4, R3 ;  /* 0x00000004ff037819 */ /* 0x000fc80000011603 */
[----:B------:R-:W-:-:S04]  /*9560*/  LOP3.LUT R3, R3, 0x3fff, RZ, 0xc0, !PT ;  /* 0x00003fff03037812 */ /* 0x000fc800078ec0ff */
[----:B------:R-:W-:Y:S01]  /*9570*/  LOP3.LUT R6, R3, 0x10000, RZ, 0xfc, !PT ;  /* 0x0001000003067812 */ /* 0x000fe200078efcff */
[----:B------:R-:W-:Y:S02]  /*9580*/  IMAD.MOV.U32 R5, RZ, RZ, 0x40000040 ;  /* 0x40000040ff057424 */ /* 0x000fe400078e00ff */
[----:B------:R-:W-:Y:S02]  /*9590*/  IMAD.MOV.U32 R9, RZ, RZ, 0x40000040 ;  /* 0x40000040ff097424 */ /* 0x000fe400078e00ff */
[----:B------:R-:W-:Y:S01]  /*95a0*/  IMAD R8, R18, 0x400, R6 ;  /* 0x0000040012087824 */ /* 0x000fe200078e0206 */
[----:B------:R-:W-:Y:S01]  /*95b0*/  R2UR UR4, R4 ;  /* 0x00000000040472ca */ /* 0x000fe200000e0000 */
[----:B0----5:R-:W-:Y:S01]  /*95c0*/  WARPGROUP.ARRIVE ;  /* 0x00000000000079c5 */ /* 0x021fe20000000000 */
[----:B------:R-:W-:Y:S01]  /*95d0*/  R2UR UR5, R5 ;  /* 0x00000000050572ca */ /* 0x000fe200000e0000 */
[----:B------:R0:W-:Y:S01]  /*95e0*/  STL [R1+0x24], R6 ;  /* 0x0000240601007387 */ /* 0x0001e20000100800 */
[----:B------:R-:W-:-:S02]  /*95f0*/  R2UR UR6, R8 ;  /* 0x00000000080672ca */ /* 0x000fc400000e0000 */
[----:B------:R-:W-:Y:S01]  /*9600*/  R2UR UR7, R9 ;  /* 0x00000000090772ca */ /* 0x000fe200000e0000 */
[----:B------:R-:W-:Y:S01]  /*9610*/  VIADD R156, R4, 0x2 ;  /* 0x00000002049c7836 */ /* 0x000fe20000000000 */
[----:B------:R-:W2:Y:S01]  /*9620*/  LDL R89, [R1+0x4c] ;  /* 0x00004c0001597983 */ /* 0x000ea20000100800 */
[----:B------:R-:W-:Y:S02]  /*9630*/  IMAD.MOV.U32 R157, RZ, RZ, 0x40000040 ;  /* 0x40000040ff9d7424 */ /* 0x000fe400078e00ff */
[----:B------:R-:W-:Y:S01]  /*9640*/  IMAD.MOV.U32 R7, RZ, RZ, 0x40000040 ;  /* 0x40000040ff077424 */ /* 0x000fe200078e00ff */
[----:B------:R-:W2:Y:S01]  /*9650*/  LDL R97, [R1+0x28] ;  /* 0x0000280001617983 */ /* 0x000ea20000100800 */
[----:B0-----:R-:W-:-:S03]  /*9660*/  VIADD R6, R8, 0x2 ;  /* 0x0000000208067836 */ /* 0x001fc60000000000 */
[----:B------:R-:W3:Y:S03]  /*9670*/  LDL R11, [R1+0x38] ;  /* 0x00003800010b7983 */ /* 0x000ee60000100800 */
[----:B------:R-:W-:Y:S01]  /*9680*/  HGMMA.64x128x16.F32.BF16 R24, gdesc[UR4], RZ, !UPT, gsb0 ;  /* 0x01e00000041879f0 */ /* 0x000fe2000c0018ff */
[----:B------:R-:W-:Y:S01]  /*9690*/  R2UR UR4, R156 ;  /* 0x000000009c0472ca */ /* 0x000fe200000e0000 */
[----:B------:R-:W4:Y:S01]  /*96a0*/  LDL R95, [R1+0x20] ;  /* 0x00002000015f7983 */ /* 0x000f220000100800 */
[----:B------:R-:W-:Y:S02]  /*96b0*/  R2UR UR5, R157 ;  /* 0x000000009d0572ca */ /* 0x000fe400000e0000 */
[----:B------:R-:W-:Y:S01]  /*96c0*/  R2UR UR6, R6 ;  /* 0x00000000060672ca */ /* 0x000fe200000e0000 */
[----:B------:R-:W4:Y:S01]  /*96d0*/  LDL R93, [R1+0x30] ;  /* 0x00003000015d7983 */ /* 0x000f220000100800 */
[----:B------:R-:W-:Y:S01]  /*96e0*/  R2UR UR7, R7 ;  /* 0x00000000070772ca */ /* 0x000fe200000e0000 */
[----:B------:R-:W-:-:S02]  /*96f0*/  VIADD R20, R4, 0x4 ;  /* 0x0000000404147836 */ /* 0x000fc40000000000 */
[----:B------:R-:W-:Y:S02]  /*9700*/  VIADD R6, R8, 0x4 ;  /* 0x0000000408067836 */ /* 0x000fe40000000000 */
[----:B------:R-:W-:Y:S02]  /*9710*/  IMAD.MOV.U32 R21, RZ, RZ, 0x40000040 ;  /* 0x40000040ff157424 */ /* 0x000fe400078e00ff */
        /* <DEDUP_REMOVED lines=18> */
[----:B------:R-:W-:Y:S02]  /*9840*/  R2UR UR7, R9 ;  /* 0x00000000090772ca */ /* 0x000fe400000e0000 */
[----:B------:R-:W0:Y:S01]  /*9850*/  LDC R9, c[0x0][0x448] ;  /* 0x00011200ff097b82 */ /* 0x000e220000000800 */
[----:B------:R-:W-:-:S02]  /*9860*/  WARPGROUP.DEPBAR.LE gsb0, 0x0 ;  /* 0x00008000000079c5 */ /* 0x000fc40000010000 */
[----:B------:R-:W-:-:S08]  /*9870*/  WARPGROUP.ARRIVE ;  /* 0x00000000000079c5 */ /* 0x000fd00000000000 */
[----:B------:R-:W-:Y:S01]  /*9880*/  HGMMA.64x128x16.F32.BF16 R24, gdesc[UR4], R24, gsb0 ;  /* 0x01e00000041879f0 */ /* 0x000fe20008001818 */
[----:B0-----:R-:W-:Y:S01]  /*9890*/  ISETP.NE.AND P2, PT, R9, 0x1, PT ;  /* 0x000000010900780c */ /* 0x001fe20003f45270 */
[----:B------:R-:W-:Y:S01]  /*98a0*/  ULDC UR4, c[0x0][0x9d8] ;  /* 0x0002760000047ab9 */ /* 0x000fe20000000800 */
[----:B--2---:R-:W-:Y:S01]  /*98b0*/  IMAD.IADD R91, R89, 0x1, R97 ;  /* 0x00000001595b7824 */ /* 0x004fe200078e0261 */
[----:B------:R-:W-:Y:S01]  /*98c0*/  ULDC UR5, c[0x0][0x988] ;  /* 0x0002620000057ab9 */ /* 0x000fe20000000800 */
[----:B------:R-:W-:Y:S01]  /*98d0*/  IMAD.MOV.U32 R89, RZ, RZ, -0x80 ;  /* 0xffffff80ff597424 */ /* 0x000fe200078e00ff */
[----:B------:R-:W-:Y:S01]  /*98e0*/  ULDC UR6, c[0x0][0x988] ;  /* 0x0002620000067ab9 */ /* 0x000fe20000000800 */
[----:B------:R-:W-:Y:S01]  /*98f0*/  @!P1 VIADD R0, R0, 0x16840 ;  /* 0x0001684000009836 */ /* 0x000fe20000000000 */
[----:B------:R-:W-:Y:S01]  /*9900*/  ULDC UR7, c[0x0][0x988] ;  /* 0x0002620000077ab9 */ /* 0x000fe20000000800 */
[----:B------:R-:W-:-:S05]  /*9910*/  IMAD R89, R88, R89, 0x80 ;  /* 0x0000008058597424 */ /* 0x000fca00078e0259 */
[C-C-:B---3--:R-:W-:Y:S02]  /*9920*/  IADD3 R108, -R11.reuse, 0x1, R89.reuse ;  /* 0x000000010b6c7810 */ /* 0x148fe40007ffe159 */
[----:B----4-:R-:W-:Y:S02]  /*9930*/  IADD3 R89, -R11, R93, R89 ;  /* 0x0000005d0b597210 */ /* 0x010fe40007ffe159 */
[----:B------:R-:W-:Y:S01]  /*9940*/  IADD3 R108, -R95, R108, R93 ;  /* 0x0000006c5f6c7210 */ /* 0x000fe20007ffe15d */
[----:B------:R-:W-:Y:S02]  /*9950*/  WARPGROUP.DEPBAR.LE gsb0, 0x0 ;  /* 0x00008000000079c5 */ /* 0x000fe40000010000 */
[----:B------:R-:W-:Y:S01]  /*9960*/  FMUL.FTZ R14, R33, UR4 ;  /* 0x00000004210e7c20 */ /* 0x000fe20008410000 */
[----:B------:R-:W-:Y:S02]  /*9970*/  FMUL.FTZ R33, R48, UR4 ;  /* 0x0000000430217c20 */ /* 0x000fe40008410000 */
[----:B------:R-:W0:Y:S01]  /*9980*/  @P2 LDC R48, c[0x0][0x44c] ;  /* 0x00011300ff302b82 */ /* 0x000e220000000800 */
[----:B------:R-:W-:Y:S01]  /*9990*/  FMUL.FTZ R3, R24, UR4 ;  /* 0x0000000418037c20 */ /* 0x000fe20008410000 */
[----:B------:R-:W-:Y:S01]  /*99a0*/  FMUL.FTZ R24, R37, UR4 ;  /* 0x0000000425187c20 */ /* 0x000fe20008410000 */
[----:B------:R-:W-:-:S05]  /*99b0*/  FMUL.FTZ R37, R52, UR4 ;  /* 0x0000000434257c20 */ /* 0x000fca0008410000 */
[----:B------:R-:W1:Y:S01]  /*99c0*/  @P2 LDC R52, c[0x0][0x450] ;  /* 0x00011400ff342b82 */ /* 0x000e620000000800 */
[----:B0-----:R-:W-:-:S05]  /*99d0*/  @P2 IMAD.HI.U32 R9, R91, R48, RZ ;  /* 0x000000305b092227 */ /* 0x001fca00078e00ff */
[----:B-1----:R-:W-:-:S05]  /*99e0*/  @P2 SHF.R.U32.HI R91, RZ, R52, R9 ;  /* 0x00000034ff5b2219 */ /* 0x002fca0000011609 */
[----:B------:R-:W0:Y:S01]  /*99f0*/  SHFL.IDX PT, R9, R91, 0x1, 0x1c1f ;  /* 0x003c1f005b097f89 */ /* 0x000e2200000e0000 */
[----:B------:R-:W-:Y:S01]  /*9a00*/  FMUL.FTZ R110, R26, UR4 ;  /* 0x000000041a6e7c20 */ /* 0x000fe20008410000 */
[----:B------:R-:W-:Y:S01]  /*9a10*/  FMUL.FTZ R112, R27, UR4 ;  /* 0x000000041b707c20 */ /* 0x000fe20008410000 */
[----:B------:R-:W-:Y:S01]  /*9a20*/  FMUL.FTZ R114, R30, UR4 ;  /* 0x000000041e727c20 */ /* 0x000fe20008410000 */
[----:B------:R-:W-:-:S03]  /*9a30*/  FMUL.FTZ R106, R31, UR4 ;  /* 0x000000041f6a7c20 */ /* 0x000fc60008410000 */
[----:B------:R-:W1:Y:S01]  /*9a40*/  MUFU.TANH R110, R110 ;  /* 0x0000006e006e7308 */ /* 0x000e620000002400 */
[----:B------:R-:W-:-:S07]  /*9a50*/  FMUL.FTZ R102, R34, UR4 ;  /* 0x0000000422667c20 */ /* 0x000fce0008410000 */
[----:B------:R-:W2:Y:S01]  /*9a60*/  MUFU.TANH R112, R112 ;  /* 0x0000007000707308 */ /* 0x000ea20000002400 */
[----:B------:R-:W-:-:S07]  /*9a70*/  FMUL.FTZ R100, R35, UR4 ;  /* 0x0000000423647c20 */ /* 0x000fce0008410000 */
[----:B------:R-:W3:Y:S01]  /*9a80*/  MUFU.TANH R114, R114 ;  /* 0x0000007200727308 */ /* 0x000ee20000002400 */
[----:B0-----:R-:W-:Y:S01]  /*9a90*/  VIADDMNMX R9, R9, R108, R89, PT ;  /* 0x0000006c09097246 */ /* 0x001fe20003800159 */
[----:B------:R-:W-:-:S06]  /*9aa0*/  FMUL.FTZ R104, R38, UR4 ;  /* 0x0000000426687c20 */ /* 0x000fcc0008410000 */
[----:B------:R-:W0:Y:S01]  /*9ab0*/  MUFU.TANH R106, R106 ;  /* 0x0000006a006a7308 */ /* 0x000e220000002400 */
[C---:B------:R-:W-:Y:S02]  /*9ac0*/  ISETP.GT.AND P4, PT, R9.reuse, RZ, PT ;  /* 0x000000ff0900720c */ /* 0x040fe40003f84270 */
[----:B------:R-:W-:-:S05]  /*9ad0*/  ISETP.GT.AND P5, PT, R9, 0x1, PT ;  /* 0x000000010900780c */ /* 0x000fca0003fa4270 */
[----:B------:R-:W4:Y:S01]  /*9ae0*/  MUFU.TANH R102, R102 ;  /* 0x0000006600667308 */ /* 0x000f220000002400 */
[----:B------:R-:W-:Y:S01]  /*9af0*/  ISETP.GT.AND P3, PT, R9, 0x8, PT ;  /* 0x000000080900780c */ /* 0x000fe20003f64270 */
[----:B------:R-:W-:Y:S01]  /*9b00*/  FMUL.FTZ R98, R39, UR4 ;  /* 0x0000000427627c20 */ /* 0x000fe20008410000 */
[----:B-1----:R-:W-:Y:S02]  /*9b10*/  FSEL R110, R110, -INF , P4 ;  /* 0xff8000006e6e7808 */ /* 0x002fe40002000000 */
[----:B--2---:R-:W-:-:S03]  /*9b20*/  FSEL R112, R112, -INF , P5 ;  /* 0xff80000070707808 */ /* 0x004fc60002800000 */
[----:B------:R-:W1:Y:S01]  /*9b30*/  MUFU.TANH R100, R100 ;  /* 0x0000006400647308 */ /* 0x000e620000002400 */
[----:B------:R-:W-:Y:S01]  /*9b40*/  ISETP.GT.AND P4, PT, R9, 0x9, PT ;  /* 0x000000090900780c */ /* 0x000fe20003f84270 */
[----:B------:R-:W-:Y:S01]  /*9b50*/  FMUL.FTZ R30, R42, UR4 ;  /* 0x000000042a1e7c20 */ /* 0x000fe20008410000 */
[----:B---3--:R-:W-:Y:S02]  /*9b60*/  FSEL R114, R114, -INF , P3 ;  /* 0xff80000072727808 */ /* 0x008fe40001800000 */
[----:B------:R-:W-:-:S03]  /*9b70*/  FMNMX.FTZ R11, R110, R112, !PT ;  /* 0x000000706e0b7209 */ /* 0x000fc60007810000 */
[----:B------:R-:W2:Y:S01]  /*9b80*/  MUFU.TANH R104, R104 ;  /* 0x0000006800687308 */ /* 0x000ea20000002400 */
[----:B------:R-:W-:Y:S01]  /*9b90*/  ISETP.GT.AND P3, PT, R9, 0x10, PT ;  /* 0x000000100900780c */ /* 0x000fe20003f64270 */
[----:B------:R-:W-:Y:S01]  /*9ba0*/  FMUL.FTZ R26, R43, UR4 ;  /* 0x000000042b1a7c20 */ /* 0x000fe20008410000 */
[----:B0-----:R-:W-:Y:S02]  /*9bb0*/  FSEL R106, R106, -INF , P4 ;  /* 0xff8000006a6a7808 */ /* 0x001fe40002000000 */
[----:B------:R-:W-:-:S03]  /*9bc0*/  FMNMX.FTZ R11, R114, R11, !PT ;  /* 0x0000000b720b7209 */ /* 0x000fc60007810000 */
[----:B------:R-:W0:Y:S01]  /*9bd0*/  MUFU.TANH R98, R98 ;  /* 0x0000006200627308 */ /* 0x000e220000002400 */
[----:B------:R-:W-:Y:S01]  /*9be0*/  ISETP.GT.AND P4, PT, R9, 0x11, PT ;  /* 0x000000110900780c */ /* 0x000fe20003f84270 */
[----:B------:R-:W-:Y:S01]  /*9bf0*/  FMUL.FTZ R38, R46, UR4 ;  /* 0x000000042e267c20 */ /* 0x000fe20008410000 */
[----:B----4-:R-:W-:Y:S02]  /*9c00*/  FSEL R102, R102, -INF , P3 ;  /* 0xff80000066667808 */ /* 0x010fe40001800000 */
[----:B------:R-:W-:-:S03]  /*9c10*/  FMNMX.FTZ R11, R106, R11, !PT ;  /* 0x0000000b6a0b7209 */ /* 0x000fc60007810000 */
[----:B------:R-:W3:Y:S01]  /*9c20*/  MUFU.TANH R30, R30 ;  /* 0x0000001e001e7308 */ /* 0x000ee20000002400 */
[----:B------:R-:W-:Y:S01]  /*9c30*/  ISETP.GT.AND P3, PT, R9, 0x18, PT ;  /* 0x000000180900780c */ /* 0x000fe20003f64270 */
[----:B------:R-:W-:Y:S01]  /*9c40*/  FMUL.FTZ R34, R47, UR4 ;  /* 0x000000042f227c20 */ /* 0x000fe20008410000 */
[----:B-1----:R-:W-:Y:S02]  /*9c50*/  FSEL R100, R100, -INF , P4 ;  /* 0xff80000064647808 */ /* 0x002fe40002000000 */
[----:B------:R-:W-:-:S03]  /*9c60*/  FMNMX.FTZ R11, R102, R11, !PT ;  /* 0x0000000b660b7209 */ /* 0x000fc60007810000 */
[----:B------:R-:W1:Y:S01]  /*9c70*/  MUFU.TANH R26, R26 ;  /* 0x0000001a001a7308 */ /* 0x000e620000002400 */
[----:B------:R-:W-:Y:S01]  /*9c80*/  ISETP.GT.AND P4, PT, R9, 0x19, PT ;  /* 0x000000190900780c */ /* 0x000fe20003f84270 */
[----:B------:R-:W-:Y:S01]  /*9c90*/  FMUL.FTZ R42, R50, UR4 ;  /* 0x00000004322a7c20 */ /* 0x000fe20008410000 */
[----:B--2---:R-:W-:Y:S02]  /*9ca0*/  FSEL R104, R104, -INF , P3 ;  /* 0xff80000068687808 */ /* 0x004fe40001800000 */
        /* <DEDUP_REMOVED lines=9> */
[----:B---3--:R-:W-:Y:S02]  /*9d40*/  FSEL R30, R30, -INF , P3 ;  /* 0xff8000001e1e7808 */ /* 0x008fe40001800000 */
        /* <DEDUP_REMOVED lines=17> */
[----:B------:R-:W-:Y:S01]  /*9e60*/  FMUL.FTZ R10, R28, UR4 ;  /* 0x000000041c0a7c20 */ /* 0x000fe20008410000 */
[----:B------:R-:W-:Y:S01]  /*9e70*/  FMUL.FTZ R28, R41, UR4 ;  /* 0x00000004291c7c20 */ /* 0x000fe20008410000 */
[----:B------:R-:W-:Y:S01]  /*9e80*/  FMUL.FTZ R41, R56, UR4 ;  /* 0x0000000438297c20 */ /* 0x000fe20008410000 */
[----:B------:R-:W-:Y:S01]  /*9e90*/  ISETP.GT.AND P4, PT, R9, 0x31, PT ;  /* 0x000000310900780c */ /* 0x000fe20003f84270 */
[----:B------:R-:W-:Y:S01]  /*9ea0*/  FMUL.FTZ R56, R62, UR4 ;  /* 0x000000043e387c20 */ /* 0x000fe20008410000 */
[----:B---3--:R-:W-:Y:S02]  /*9eb0*/  FSEL R42, R42, -INF , P3 ;  /* 0xff8000002a2a7808 */ /* 0x008fe40001800000 */
[----:B------:R-:W3:Y:S01]  /*9ec0*/  MUFU.TANH R52, R52 ;  /* 0x0000003400347308 */ /* 0x000ee20000002400 */
[----:B------:R-:W-:Y:S01]  /*9ed0*/  FMNMX.FTZ R27, R34, R27, !PT ;  /* 0x0000001b221b7209 */ /* 0x000fe20007810000 */
[----:B------:R-:W-:Y:S01]  /*9ee0*/  FMUL.FTZ R58, R63, UR4 ;  /* 0x000000043f3a7c20 */ /* 0x000fe20008410000 */
[----:B------:R-:W-:-:S02]  /*9ef0*/  ISETP.GT.AND P3, PT, R9, 0x38, PT ;  /* 0x000000380900780c */ /* 0x000fc40003f64270 */
[----:B-1----:R-:W-:Y:S02]  /*9f00*/  FSEL R46, R46, -INF , P4 ;  /* 0xff8000002e2e7808 */ /* 0x002fe40002000000 */
[----:B------:R-:W-:Y:S01]  /*9f10*/  FMNMX.FTZ R27, R42, R27, !PT ;  /* 0x0000001b2a1b7209 */ /* 0x000fe20007810000 */
        /* <DEDUP_REMOVED lines=21> */
[----:B------:R-:W-:Y:S02]  /*a070*/  ISETP.GT.AND P4, PT, R9, 0x49, PT ;  /* 0x000000490900780c */ /* 0x000fe40003f84270 */
[----:B--2---:R-:W-:Y:S02]  /*a080*/  FSEL R56, R56, -INF , P3 ;  /* 0xff80000038387808 */ /* 0x004fe40001800000 */
[----:B------:R-:W-:-:S03]  /*a090*/  FMNMX.FTZ R27, R54, R27, !PT ;  /* 0x0000001b361b7209 */ /* 0x000fc60007810000 */
[----:B------:R-:W2:Y:S01]  /*a0a0*/  MUFU.TANH R70, R70 ;  /* 0x0000004600467308 */ /* 0x000ea20000002400 */
[----:B------:R-:W-:Y:S01]  /*a0b0*/  FMUL.FTZ R74, R74, UR4 ;  /* 0x000000044a4a7c20 */ /* 0x000fe20008410000 */
[----:B------:R-:W-:Y:S01]  /*a0c0*/  ISETP.GT.AND P3, PT, R9, 0x50, PT ;  /* 0x000000500900780c */ /* 0x000fe20003f64270 */
[----:B------:R-:W-:Y:S01]  /*a0d0*/  FMUL.FTZ R75, R75, UR4 ;  /* 0x000000044b4b7c20 */ /* 0x000fe20008410000 */
[----:B0-----:R-:W-:Y:S02]  /*a0e0*/  FSEL R58, R58, -INF , P4 ;  /* 0xff8000003a3a7808 */ /* 0x001fe40002000000 */
[----:B------:R-:W-:Y:S02]  /*a0f0*/  FMNMX.FTZ R27, R56, R27, !PT ;  /* 0x0000001b381b7209 */ /* 0x000fe40007810000 */
[----:B------:R-:W0:Y:S01]  /*a100*/  MUFU.TANH R11, R11 ;  /* 0x0000000b000b7308 */ /* 0x000e220000002400 */
[----:B------:R-:W-:Y:S02]  /*a110*/  ISETP.GT.AND P4, PT, R9, 0x51, PT ;  /* 0x000000510900780c */ /* 0x000fe40003f84270 */
[----:B---3--:R-:W-:-:S02]  /*a120*/  FSEL R62, R62, -INF , P3 ;  /* 0xff8000003e3e7808 */ /* 0x008fc40001800000 */
[----:B------:R-:W-:-:S03]  /*a130*/  FMNMX.FTZ R27, R58, R27, !PT ;  /* 0x0000001b3a1b7209 */ /* 0x000fc60007810000 */
[----:B------:R0:W-:Y:S01]  /*a140*/  MUFU.TANH R31, R74 ;  /* 0x0000004a001f7308 */ /* 0x0001e20000002400 */
[----:B------:R-:W-:Y:S01]  /*a150*/  FMUL.FTZ R78, R78, UR4 ;  /* 0x000000044e4e7c20 */ /* 0x000fe20008410000 */
[----:B------:R-:W-:Y:S01]  /*a160*/  ISETP.GT.AND P3, PT, R9, 0x58, PT ;  /* 0x000000580900780c */ /* 0x000fe20003f64270 */
[----:B------:R-:W-:Y:S01]  /*a170*/  FMUL.FTZ R79, R79, UR4 ;  /* 0x000000044f4f7c20 */ /* 0x000fe20008410000 */
[----:B-1----:R-:W-:Y:S02]  /*a180*/  FSEL R66, R66, -INF , P4 ;  /* 0xff80000042427808 */ /* 0x002fe40002000000 */
[----:B------:R-:W-:Y:S02]  /*a190*/  FMNMX.FTZ R27, R62, R27, !PT ;  /* 0x0000001b3e1b7209 */ /* 0x000fe40007810000 */
[----:B------:R-:W1:Y:S01]  /*a1a0*/  MUFU.TANH R75, R75 ;  /* 0x0000004b004b7308 */ /* 0x000e620000002400 */
[----:B------:R-:W-:Y:S02]  /*a1b0*/  ISETP.GT.AND P4, PT, R9, 0x59, PT ;  /* 0x000000590900780c */ /* 0x000fe40003f84270 */
[----:B--2---:R-:W-:-:S02]  /*a1c0*/  FSEL R70, R70, -INF , P3 ;  /* 0xff80000046467808 */ /* 0x004fc40001800000 */
[----:B------:R-:W-:-:S03]  /*a1d0*/  FMNMX.FTZ R27, R66, R27, !PT ;  /* 0x0000001b421b7209 */ /* 0x000fc60007810000 */
[----:B------:R1:W2:Y:S01]  /*a1e0*/  MUFU.TANH R35, R78 ;  /* 0x0000004e00237308 */ /* 0x0002a20000002400 */
[----:B------:R-:W-:Y:S01]  /*a1f0*/  FMUL.FTZ R82, R82, UR4 ;  /* 0x0000000452527c20 */ /* 0x000fe20008410000 */
[----:B------:R-:W-:Y:S01]  /*a200*/  ISETP.GT.AND P3, PT, R9, 0x60, PT ;  /* 0x000000600900780c */ /* 0x000fe20003f64270 */
[----:B------:R-:W-:Y:S01]  /*a210*/  FMUL.FTZ R83, R83, UR4 ;  /* 0x0000000453537c20 */ /* 0x000fe20008410000 */
[----:B0-----:R-:W-:Y:S02]  /*a220*/  FSEL R74, R11, -INF , P4 ;  /* 0xff8000000b4a7808 */ /* 0x001fe40002000000 */
[----:B------:R-:W-:Y:S02]  /*a230*/  FMNMX.FTZ R27, R70, R27, !PT ;  /* 0x0000001b461b7209 */ /* 0x000fe40007810000 */
[----:B------:R-:W0:Y:S01]  /*a240*/  MUFU.TANH R79, R79 ;  /* 0x0000004f004f7308 */ /* 0x000e220000002400 */
[----:B------:R-:W-:Y:S01]  /*a250*/  ISETP.GT.AND P4, PT, R9, 0x61, PT ;  /* 0x000000610900780c */ /* 0x000fe20003f84270 */
[----:B------:R-:W-:Y:S01]  /*a260*/  FMUL.FTZ R11, R86, UR4 ;  /* 0x00000004560b7c20 */ /* 0x000fe20008410000 */
[----:B------:R-:W-:-:S05]  /*a270*/  FMNMX.FTZ R27, R74, R27, !PT ;  /* 0x0000001b4a1b7209 */ /* 0x000fca0007810000 */
[----:B------:R3:W4:Y:S01]  /*a280*/  MUFU.TANH R39, R82 ;  /* 0x0000005200277308 */ /* 0x0007220000002400 */
[----:B-1----:R-:W-:Y:S01]  /*a290*/  FSEL R78, R75, -INF , P4 ;  /* 0xff8000004b4e7808 */ /* 0x002fe20002000000 */
[----:B------:R-:W-:Y:S01]  /*a2a0*/  FMUL.FTZ R87, R87, UR4 ;  /* 0x0000000457577c20 */ /* 0x000fe20008410000 */
[----:B---3--:R-:W-:-:S05]  /*a2b0*/  FSEL R82, R31, -INF , P3 ;  /* 0xff8000001f527808 */ /* 0x008fca0001800000 */
[----:B------:R-:W1:Y:S01]  /*a2c0*/  MUFU.TANH R83, R83 ;  /* 0x0000005300537308 */ /* 0x000e620000002400 */
[C---:B------:R-:W-:Y:S02]  /*a2d0*/  ISETP.GT.AND P3, PT, R9.reuse, 0x68, PT ;  /* 0x000000680900780c */ /* 0x040fe40003f64270 */
[----:B------:R-:W-:Y:S02]  /*a2e0*/  FMNMX.FTZ R27, R82, R27, !PT ;  /* 0x0000001b521b7209 */ /* 0x000fe40007810000 */
[----:B------:R-:W-:Y:S02]  /*a2f0*/  ISETP.GT.AND P4, PT, R9, 0x69, PT ;  /* 0x000000690900780c */ /* 0x000fe40003f84270 */
[----:B--2---:R-:W-:Y:S01]  /*a300*/  FSEL R86, R35, -INF , P3 ;  /* 0xff80000023567808 */ /* 0x004fe20001800000 */
[----:B------:R-:W2:Y:S01]  /*a310*/  MUFU.TANH R11, R11 ;  /* 0x0000000b000b7308 */ /* 0x000ea20000002400 */
[----:B------:R-:W-:Y:S01]  /*a320*/  FMNMX.FTZ R27, R78, R27, !PT ;  /* 0x0000001b4e1b7209 */ /* 0x000fe20007810000 */
[----:B------:R-:W-:Y:S01]  /*a330*/  FMUL.FTZ R15, R36, UR4 ;  /* 0x00000004240f7c20 */ /* 0x000fe20008410000 */
[----:B------:R-:W-:-:S02]  /*a340*/  ISETP.GT.AND P3, PT, R9, 0x70, PT ;  /* 0x000000700900780c */ /* 0x000fc40003f64270 */
[----:B0-----:R-:W-:Y:S02]  /*a350*/  FSEL R90, R79, -INF , P4 ;  /* 0xff8000004f5a7808 */ /* 0x001fe40002000000 */
[----:B------:R-:W-:Y:S01]  /*a360*/  FMNMX.FTZ R27, R86, R27, !PT ;  /* 0x0000001b561b7209 */ /* 0x000fe20007810000 */
[----:B------:R-:W0:Y:S01]  /*a370*/  MUFU.TANH R87, R87 ;  /* 0x0000005700577308 */ /* 0x000e220000002400 */
[----:B------:R-:W-:Y:S01]  /*a380*/  FMUL.FTZ R36, R49, UR4 ;  /* 0x0000000431247c20 */ /* 0x000fe20008410000 */
[----:B------:R-:W-:Y:S01]  /*a390*/  FMUL.FTZ R49, R60, UR4 ;  /* 0x000000043c317c20 */ /* 0x000fe20008410000 */
[----:B------:R-:W-:Y:S02]  /*a3a0*/  ISETP.GT.AND P4, PT, R9, 0x71, PT ;  /* 0x000000710900780c */ /* 0x000fe40003f84270 */
[----:B----4-:R-:W-:Y:S02]  /*a3b0*/  FSEL R60, R39, -INF , P3 ;  /* 0xff800000273c7808 */ /* 0x010fe40001800000 */
[----:B------:R-:W-:-:S02]  /*a3c0*/  FMNMX.FTZ R27, R90, R27, !PT ;  /* 0x0000001b5a1b7209 */ /* 0x000fc40007810000 */
[----:B------:R-:W-:Y:S02]  /*a3d0*/  ISETP.GT.AND P3, PT, R9, 0x78, PT ;  /* 0x000000780900780c */ /* 0x000fe40003f64270 */
[----:B-1----:R-:W-:Y:S02]  /*a3e0*/  FSEL R96, R83, -INF , P4 ;  /* 0xff80000053607808 */ /* 0x002fe40002000000 */
[----:B------:R-:W-:Y:S02]  /*a3f0*/  FMNMX.FTZ R27, R60, R27, !PT ;  /* 0x0000001b3c1b7209 */ /* 0x000fe40007810000 */
[----:B------:R-:W-:Y:S02]  /*a400*/  ISETP.GT.AND P4, PT, R9, 0x79, PT ;  /* 0x000000790900780c */ /* 0x000fe40003f84270 */
[----:B--2---:R-:W-:Y:S02]  /*a410*/  FSEL R94, R11, -INF , P3 ;  /* 0xff8000000b5e7808 */ /* 0x004fe40001800000 */
[----:B------:R-:W-:-:S02]  /*a420*/  FMNMX.FTZ R27, R96, R27, !PT ;  /* 0x0000001b601b7209 */ /* 0x000fc40007810000 */
[----:B0-----:R-:W-:Y:S02]  /*a430*/  FSEL R92, R87, -INF , P4 ;  /* 0xff800000575c7808 */ /* 0x001fe40002000000 */
[----:B------:R-:W-:-:S04]  /*a440*/  FMNMX.FTZ R9, R94, R27, !PT ;  /* 0x0000001b5e097209 */ /* 0x000fc80007810000 */
[----:B------:R-:W-:Y:S01]  /*a450*/  FMNMX.FTZ R9, R92, R9, !PT ;  /* 0x000000095c097209 */ /* 0x000fe20007810000 */
[----:B------:R-:W-:-:S04]  /*a460*/  FMUL.FTZ R27, R64, UR4 ;  /* 0x00000004401b7c20 */ /* 0x000fc80008410000 */
[----:B------:R-:W0:Y:S01]  /*a470*/  SHFL.BFLY PT, R64, R9, 0x2, 0x1f ;  /* 0x0c401f0009407f89 */ /* 0x000e2200000e0000 */
[----:B------:R-:W-:-:S03]  /*a480*/  FMUL.FTZ R35, R65, UR4 ;  /* 0x0000000441237c20 */ /* 0x000fc60008410000 */
[----:B------:R-:W1:Y:S01]  /*a490*/  SHFL.IDX PT, R65, R91, RZ, 0x1c1f ;  /* 0x001c1fff5b417589 */ /* 0x000e6200000e0000 */
[----:B------:R-:W-:Y:S01]  /*a4a0*/  FMUL.FTZ R8, R25, UR4 ;  /* 0x0000000419087c20 */ /* 0x000fe20008410000 */
[----:B0-----:R-:W-:-:S05]  /*a4b0*/  FMNMX.FTZ R64, R9, R64, !PT ;  /* 0x0000004009407209 */ /* 0x001fca0007810000 */
[----:B------:R-:W0:Y:S01]  /*a4c0*/  SHFL.BFLY PT, R11, R64, 0x1, 0x1f ;  /* 0x0c201f00400b7f89 */ /* 0x000e2200000e0000 */
[----:B------:R-:W2:Y:S01]  /*a4d0*/  MUFU.TANH R3, R3 ;  /* 0x0000000300037308 */ /* 0x000ea20000002400 */
[----:B------:R-:W-:Y:S01]  /*a4e0*/  FMUL.FTZ R12, R29, UR4 ;  /* 0x000000041d0c7c20 */ /* 0x000fe20008410000 */
[----:B------:R-:W-:-:S06]  /*a4f0*/  FMUL.FTZ R13, R32, UR4 ;  /* 0x00000004200d7c20 */ /* 0x000fcc0008410000 */
[----:B------:R-:W3:Y:S01]  /*a500*/  MUFU.TANH R8, R8 ;  /* 0x0000000800087308 */ /* 0x000ee20000002400 */
[----:B------:R-:W-:Y:S01]  /*a510*/  MOV R9, UR5 ;  /* 0x0000000500097c02 */ /* 0x000fe20008000f00 */
[----:B------:R-:W-:Y:S01]  /*a520*/  FMUL.FTZ R51, R61, UR4 ;  /* 0x000000043d337c20 */ /* 0x000fe20008410000 */
[----:B-1----:R-:W-:-:S05]  /*a530*/  VIADDMNMX R65, R65, R108, R89, PT ;  /* 0x0000006c41417246 */ /* 0x002fca0003800159 */
[----:B------:R-:W1:Y:S01]  /*a540*/  MUFU.TANH R10, R10 ;  /* 0x0000000a000a7308 */ /* 0x000e620000002400 */
[----:B0-----:R-:W-:-:S07]  /*a550*/  FMNMX.FTZ R11, R64, R11, !PT ;  /* 0x0000000b400b7209 */ /* 0x001fce0007810000 */
[----:B------:R-:W0:Y:S01]  /*a560*/  MUFU.TANH R12, R12 ;  /* 0x0000000c000c7308 */ /* 0x000e220000002400 */
[----:B------:R-:W-:Y:S01]  /*a570*/  ISETP.GT.AND P4, PT, R65, RZ, PT ;  /* 0x000000ff4100720c */ /* 0x000fe20003f84270 */
[----:B------:R-:W-:Y:S01]  /*a580*/  FMUL.FTZ R31, R68, UR4 ;  /* 0x00000004441f7c20 */ /* 0x000fe20008410000 */
[C---:B------:R-:W-:Y:S01]  /*a590*/  FSETP.NEU.FTZ.AND P3, PT, R11.reuse, -INF , PT ;  /* 0xff8000000b00780b */ /* 0x040fe20003f7d000 */
[----:B------:R-:W-:Y:S01]  /*a5a0*/  FMUL.FTZ R61, R11, R9 ;  /* 0x000000090b3d7220 */ /* 0x000fe20000410000 */
[----:B------:R-:W-:-:S03]  /*a5b0*/  ISETP.GT.AND P5, PT, R65, 0x1, PT ;  /* 0x000000014100780c */ /* 0x000fc60003fa4270 */
[----:B------:R-:W-:Y:S01]  /*a5c0*/  MUFU.TANH R14, R14 ;  /* 0x0000000e000e7308 */ /* 0x000fe20000002400 */
[----:B------:R-:W-:Y:S01]  /*a5d0*/  FSEL R61, R61, RZ, P3 ;  /* 0x000000ff3d3d7208 */ /* 0x000fe20001800000 */
[----:B------:R-:W-:Y:S01]  /*a5e0*/  FMUL.FTZ R39, R72, UR4 ;  /* 0x0000000448277c20 */ /* 0x000fe20008410000 */
[----:B------:R-:W-:Y:S01]  /*a5f0*/  ISETP.GT.AND P3, PT, R65, 0x8, PT ;  /* 0x000000084100780c */ /* 0x000fe20003f64270 */
[----:B------:R-:W-:-:S04]  /*a600*/  FMUL.FTZ R25, R40, UR4 ;  /* 0x0000000428197c20 */ /* 0x000fc80008410000 */
[----:B------:R-:W4:Y:S01]  /*a610*/  MUFU.TANH R13, R13 ;  /* 0x0000000d000d7308 */ /* 0x000f220000002400 */
[----:B--2---:R-:W-:Y:S01]  /*a620*/  FSEL R68, R3, -INF , P4 ;  /* 0xff80000003447808 */ /* 0x004fe20002000000 */
[----:B------:R-:W-:Y:S01]  /*a630*/  FMUL.FTZ R32, R45, UR4 ;  /* 0x000000042d207c20 */ /* 0x000fe20008410000 */
[----:B---3--:R-:W-:-:S05]  /*a640*/  FSEL R8, R8, -INF , P5 ;  /* 0xff80000008087808 */ /* 0x008fca0002800000 */
[----:B------:R-:W2:Y:S01]  /*a650*/  MUFU.TANH R15, R15 ;  /* 0x0000000f000f7308 */ /* 0x000ea20000002400 */
[----:B------:R-:W-:Y:S01]  /*a660*/  ISETP.GT.AND P4, PT, R65, 0x9, PT ;  /* 0x000000094100780c */ /* 0x000fe20003f84270 */
[----:B------:R-:W-:Y:S01]  /*a670*/  FMUL.FTZ R55, R80, UR4 ;  /* 0x0000000450377c20 */ /* 0x000fe20008410000 */
[----:B-1----:R-:W-:-:S05]  /*a680*/  FSEL R72, R10, -INF , P3 ;  /* 0xff8000000a487808 */ /* 0x002fca0001800000 */
[----:B------:R-:W1:Y:S01]  /*a690*/  MUFU.TANH R24, R24 ;  /* 0x0000001800187308 */ /* 0x000e620000002400 */
[----:B------:R-:W-:Y:S01]  /*a6a0*/  FMNMX.FTZ R3, R68, R8, !PT ;  /* 0x0000000844037209 */ /* 0x000fe20007810000 */
[----:B------:R-:W-:Y:S01]  /*a6b0*/  FMUL.FTZ R45, R76, UR4 ;  /* 0x000000044c2d7c20 */ /* 0x000fe20008410000 */
[----:B------:R-:W-:Y:S01]  /*a6c0*/  ISETP.GT.AND P3, PT, R65, 0x10, PT ;  /* 0x000000104100780c */ /* 0x000fe20003f64270 */
[----:B------:R-:W-:Y:S01]  /*a6d0*/  FMUL.FTZ R29, R44, UR4 ;  /* 0x000000042c1d7c20 */ /* 0x000fe20008410000 */
[----:B0-----:R-:W-:-:S03]  /*a6e0*/  FSEL R76, R12, -INF , P4 ;  /* 0xff8000000c4c7808 */ /* 0x001fc60002000000 */
[----:B------:R-:W-:Y:S01]  /*a6f0*/  MUFU.TANH R28, R28 ;  /* 0x0000001c001c7308 */ /* 0x000fe20000002400 */
[----:B------:R-:W-:Y:S01]  /*a700*/  FMNMX.FTZ R3, R72, R3, !PT ;  /* 0x0000000348037209 */ /* 0x000fe20007810000 */
[----:B------:R-:W-:Y:S01]  /*a710*/  FMUL.FTZ R59, R84, UR4 ;  /* 0x00000004543b7c20 */ /* 0x000fe20008410000 */
[----:B------:R-:W-:-:S05]  /*a720*/  ISETP.GT.AND P4, PT, R65, 0x11, PT ;  /* 0x000000114100780c */ /* 0x000fca0003f84270 */
[----:B------:R-:W-:Y:S01]  /*a730*/  MUFU.TANH R33, R33 ;  /* 0x0000002100217308 */ /* 0x000fe20000002400 */
[----:B----4-:R-:W-:-:S07]  /*a740*/  FSEL R80, R13, -INF , P3 ;  /* 0xff8000000d507808 */ /* 0x010fce0001800000 */
[----:B------:R-:W-:Y:S01]  /*a750*/  MUFU.TANH R37, R37 ;  /* 0x0000002500257308 */ /* 0x000fe20000002400 */
[----:B------:R-:W-:-:S07]  /*a760*/  FMNMX.FTZ R3, R76, R3, !PT ;  /* 0x000000034c037209 */ /* 0x000fce0007810000 */
[----:B------:R-:W-:Y:S01]  /*a770*/  MUFU.TANH R41, R41 ;  /* 0x0000002900297308 */ /* 0x000fe20000002400 */
[----:B------:R-:W-:Y:S01]  /*a780*/  ISETP.GT.AND P3, PT, R65, 0x18, PT ;  /* 0x000000184100780c */ /* 0x000fe20003f64270 */
[----:B------:R-:W-:Y:S01]  /*a790*/  FMUL.FTZ R43, R69, UR4 ;  /* 0x00000004452b7c20 */ /* 0x000fe20008410000 */
[----:B------:R-:W-:Y:S01]  /*a7a0*/  FSEL R14, R14, -INF , P4 ;  /* 0xff8000000e0e7808 */ /* 0x000fe20002000000 */
[----:B------:R-:W-:Y:S01]  /*a7b0*/  FMUL.FTZ R47, R73, UR4 ;  /* 0x00000004492f7c20 */ /* 0x000fe20008410000 */
[----:B------:R-:W-:Y:S01]  /*a7c0*/  FMUL.FTZ R63, R85, UR4 ;  /* 0x00000004553f7c20 */ /* 0x000fe20008410000 */
[----:B------:R-:W-:Y:S01]  /*a7d0*/  @!P1 PRMT R0, RZ, 0x654, R0 ;  /* 0x00000654ff009816 */ /* 0x000fe20000000000 */
[----:B------:R-:W-:Y:S01]  /*a7e0*/  ULDC UR5, c[0x0][0x9d8] ;  /* 0x0002760000057ab9 */ /* 0x000fe20000000800 */
[----:B------:R-:W0:Y:S01]  /*a7f0*/  MUFU.TANH R25, R25 ;  /* 0x0000001900197308 */ /* 0x000e220000002400 */
[----:B------:R-:W-:Y:S01]  /*a800*/  FMNMX.FTZ R3, R80, R3, !PT ;  /* 0x0000000350037209 */ /* 0x000fe20007810000 */
[-CC-:B------:R-:W-:Y:S01]  /*a810*/  FFMA.FTZ R10, R100, R9.reuse, -R61.reuse ;  /* 0x00000009640a7223 */ /* 0x180fe2000001083d */
[----:B------:R-:W-:Y:S01]  /*a820*/  ISETP.GT.AND P4, PT, R65, 0x19, PT ;  /* 0x000000194100780c */ /* 0x000fe20003f84270 */
[----:B------:R-:W-:Y:S01]  /*a830*/  FFMA.FTZ R145, R102, R9, -R61 ;  /* 0x0000000966917223 */ /* 0x000fe2000001083d */
[----:B--2---:R-:W-:-:S03]  /*a840*/  FSEL R84, R15, -INF , P3 ;  /* 0xff8000000f547808 */ /* 0x004fc60001800000 */
[----:B------:R-:W2:Y:S01]  /*a850*/  MUFU.TANH R32, R32 ;  /* 0x0000002000207308 */ /* 0x000ea20000002400 */
[----:B------:R-:W-:Y:S01]  /*a860*/  FMNMX.FTZ R3, R14, R3, !PT ;  /* 0x000000030e037209 */ /* 0x000fe20007810000 */
[-CC-:B------:R-:W-:Y:S01]  /*a870*/  FFMA.FTZ R106, R106, R9.reuse, -R61.reuse ;  /* 0x000000096a6a7223 */ /* 0x180fe2000001083d */
[----:B------:R-:W-:Y:S01]  /*a880*/  ISETP.GT.AND P3, PT, R65, 0x20, PT ;  /* 0x000000204100780c */ /* 0x000fe20003f64270 */
[----:B------:R-:W-:-:S04]  /*a890*/  FFMA.FTZ R147, R104, R9, -R61 ;  /* 0x0000000968937223 */ /* 0x000fc8000001083d */
[----:B------:R-:W3:Y:S01]  /*a8a0*/  MUFU.TANH R29, R29 ;  /* 0x0000001d001d7308 */ /* 0x000ee20000002400 */
[----:B-1----:R-:W-:Y:S01]  /*a8b0*/  FSEL R100, R24, -INF , P4 ;  /* 0xff80000018647808 */ /* 0x002fe20002000000 */
[----:B------:R-:W-:Y:S01]  /*a8c0*/  FMUL.FTZ R40, R53, UR4 ;  /* 0x0000000435287c20 */ /* 0x000fe20008410000 */
[----:B------:R-:W-:-:S05]  /*a8d0*/  FMNMX.FTZ R3, R84, R3, !PT ;  /* 0x0000000354037209 */ /* 0x000fca0007810000 */
[----:B------:R-:W1:Y:S01]  /*a8e0*/  MUFU.TANH R36, R36 ;  /* 0x0000002400247308 */ /* 0x000e620000002400 */
[----:B------:R-:W-:Y:S01]  /*a8f0*/  ISETP.GT.AND P4, PT, R65, 0x21, PT ;  /* 0x000000214100780c */ /* 0x000fe20003f84270 */
[----:B------:R-:W-:Y:S01]  /*a900*/  FMUL.FTZ R44, R57, UR4 ;  /* 0x00000004392c7c20 */ /* 0x000fe20008410000 */
[----:B0-----:R-:W-:Y:S01]  /*a910*/  FSEL R102, R25, -INF , P3 ;  /* 0xff80000019667808 */ /* 0x001fe20001800000 */
[----:B------:R-:W-:Y:S01]  /*a920*/  FFMA.FTZ R141, R30, R9, -R61 ;  /* 0x000000091e8d7223 */ /* 0x000fe2000001083d */
[----:B------:R-:W-:-:S03]  /*a930*/  FMNMX.FTZ R3, R100, R3, !PT ;  /* 0x0000000364037209 */ /* 0x000fc60007810000 */
[----:B------:R-:W-:Y:S01]  /*a940*/  MUFU.TANH R49, R49 ;  /* 0x0000003100317308 */ /* 0x000fe20000002400 */
[----:B------:R-:W-:-:S07]  /*a950*/  ISETP.GT.AND P3, PT, R65, 0x28, PT ;  /* 0x000000284100780c */ /* 0x000fce0003f64270 */
[----:B------:R-:W-:Y:S01]  /*a960*/  MUFU.TANH R51, R51 ;  /* 0x0000003300337308 */ /* 0x000fe20000002400 */
[----:B------:R-:W-:-:S07]  /*a970*/  FSEL R104, R28, -INF , P4 ;  /* 0xff8000001c687808 */ /* 0x000fce0002000000 */
[----:B------:R-:W-:Y:S01]  /*a980*/  MUFU.TANH R27, R27 ;  /* 0x0000001b001b7308 */ /* 0x000fe20000002400 */
[----:B------:R-:W-:Y:S01]  /*a990*/  FMNMX.FTZ R3, R102, R3, !PT ;  /* 0x0000000366037209 */ /* 0x000fe20007810000 */
[----:B------:R-:W-:Y:S01]  /*a9a0*/  FFMA.FTZ R143, R38, R9, -R61 ;  /* 0x00000009268f7223 */ /* 0x000fe2000001083d */
[----:B------:R-:W-:-:S05]  /*a9b0*/  ISETP.GT.AND P4, PT, R65, 0x29, PT ;  /* 0x000000294100780c */ /* 0x000fca0003f84270 */
[----:B------:R-:W-:Y:S01]  /*a9c0*/  MUFU.TANH R35, R35 ;  /* 0x0000002300237308 */ /* 0x000fe20000002400 */
[----:B------:R-:W-:Y:S01]  /*a9d0*/  FMNMX.FTZ R3, R104, R3, !PT ;  /* 0x0000000368037209 */ /* 0x000fe20007810000 */
[----:B------:R-:W-:Y:S01]  /*a9e0*/  FFMA.FTZ R149, R110, R9, -R61 ;  /* 0x000000096e957223 */ /* 0x000fe2000001083d */
[----:B--2---:R-:W-:-:S05]  /*a9f0*/  FSEL R32, R32, -INF , P4 ;  /* 0xff80000020207808 */ /* 0x004fca0002000000 */
[----:B------:R-:W-:Y:S01]  /*aa00*/  MUFU.TANH R31, R31 ;  /* 0x0000001f001f7308 */ /* 0x000fe20000002400 */
[-CC-:B------:R-:W-:Y:S01]  /*aa10*/  FFMA.FTZ R64, R112, R9.reuse, -R61.reuse ;  /* 0x0000000970407223 */ /* 0x180fe2000001083d */
[-CC-:B------:R-:W-:Y:S01]  /*aa20*/  FFMA.FTZ R151, R114, R9.reuse, -R61.reuse ;  /* 0x0000000972977223 */ /* 0x180fe2000001083d */
[-CC-:B------:R-:W-:Y:S01]  /*aa30*/  FFMA.FTZ R139, R50, R9.reuse, -R61.reuse ;  /* 0x00000009328b7223 */ /* 0x180fe2000001083d */
[-CC-:B------:R-:W-:Y:S01]  /*aa40*/  FFMA.FTZ R26, R26, R9.reuse, -R61.reuse ;  /* 0x000000091a1a7223 */ /* 0x180fe2000001083d */
[-CC-:B------:R-:W-:Y:S01]  /*aa50*/  FFMA.FTZ R34, R34, R9.reuse, -R61.reuse ;  /* 0x0000000922227223 */ /* 0x180fe2000001083d */
[-CC-:B------:R-:W-:Y:S01]  /*aa60*/  FFMA.FTZ R137, R42, R9.reuse, -R61.reuse ;  /* 0x000000092a897223 */ /* 0x180fe2000001083d */
[----:B------:R0:W-:Y:S01]  /*aa70*/  @!P1 SYNCS.ARRIVE.TRANS64.RED.A1T0 RZ, [R0+URZ], RZ ;  /* 0x000000ff00ff99a7 */ /* 0x0001e2000810043f */
[----:B------:R3:W-:Y:S01]  /*aa80*/  MUFU.EX2 R12, R106 ;  /* 0x0000006a000c7308 */ /* 0x0007e20000000800 */
[----:B------:R-:W-:Y:S01]  /*aa90*/  FFMA.FTZ R28, R98, R9, -R61 ;  /* 0x00000009621c7223 */ /* 0x000fe2000001083d */
[----:B---3--:R-:W-:-:S06]  /*aaa0*/  FSEL R106, R29, -INF , P3 ;  /* 0xff8000001d6a7808 */ /* 0x008fcc0001800000 */
[----:B------:R-:W2:Y:S01]  /*aab0*/  MUFU.TANH R40, R40 ;  /* 0x0000002800287308 */ /* 0x000ea20000002400 */
[C---:B------:R-:W-:Y:S02]  /*aac0*/  ISETP.GT.AND P3, PT, R65.reuse, 0x30, PT ;  /* 0x000000304100780c */ /* 0x040fe40003f64270 */
[----:B------:R-:W-:Y:S02]  /*aad0*/  FMNMX.FTZ R3, R106, R3, !PT ;  /* 0x000000036a037209 */ /* 0x000fe40007810000 */
[----:B------:R-:W-:Y:S02]  /*aae0*/  ISETP.GT.AND P4, PT, R65, 0x31, PT ;  /* 0x000000314100780c */ /* 0x000fe40003f84270 */
[----:B------:R-:W-:Y:S02]  /*aaf0*/  FSEL R98, R33, -INF , P3 ;  /* 0xff80000021627808 */ /* 0x000fe40001800000 */
[----:B------:R-:W-:Y:S01]  /*ab00*/  FMNMX.FTZ R3, R32, R3, !PT ;  /* 0x0000000320037209 */ /* 0x000fe20007810000 */
[----:B------:R-:W3:Y:S01]  /*ab10*/  MUFU.TANH R44, R44 ;  /* 0x0000002c002c7308 */ /* 0x000ee20000002400 */
[----:B------:R-:W-:-:S02]  /*ab20*/  ISETP.GT.AND P3, PT, R65, 0x38, PT ;  /* 0x000000384100780c */ /* 0x000fc40003f64270 */
[----:B-1----:R-:W-:Y:S02]  /*ab30*/  FSEL R36, R36, -INF , P4 ;  /* 0xff80000024247808 */ /* 0x002fe40002000000 */
[----:B------:R-:W-:Y:S02]  /*ab40*/  FMNMX.FTZ R3, R98, R3, !PT ;  /* 0x0000000362037209 */ /* 0x000fe40007810000 */
[----:B------:R-:W-:Y:S02]  /*ab50*/  ISETP.GT.AND P4, PT, R65, 0x39, PT ;  /* 0x000000394100780c */ /* 0x000fe40003f84270 */
[----:B------:R-:W-:Y:S02]  /*ab60*/  FSEL R30, R37, -INF , P3 ;  /* 0xff800000251e7808 */ /* 0x000fe40001800000 */
[----:B------:R-:W-:Y:S02]  /*ab70*/  FMNMX.FTZ R3, R36, R3, !PT ;  /* 0x0000000324037209 */ /* 0x000fe40007810000 */
[----:B------:R-:W-:-:S02]  /*ab80*/  ISETP.GT.AND P3, PT, R65, 0x40, PT ;  /* 0x000000404100780c */ /* 0x000fc40003f64270 */
[----:B--2---:R-:W-:Y:S02]  /*ab90*/  FSEL R40, R40, -INF , P4 ;  /* 0xff80000028287808 */ /* 0x004fe40002000000 */
[----:B------:R-:W-:Y:S02]  /*aba0*/  FMNMX.FTZ R3, R30, R3, !PT ;  /* 0x000000031e037209 */ /* 0x000fe40007810000 */
[----:B------:R-:W-:Y:S02]  /*abb0*/  ISETP.GT.AND P4, PT, R65, 0x41, PT ;  /* 0x000000414100780c */ /* 0x000fe40003f84270 */
[----:B------:R-:W-:Y:S02]  /*abc0*/  FSEL R108, R41, -INF , P3 ;  /* 0xff800000296c7808 */ /* 0x000fe40001800000 */
[----:B------:R-:W-:Y:S02]  /*abd0*/  FMNMX.FTZ R3, R40, R3, !PT ;  /* 0x0000000328037209 */ /* 0x000fe40007810000 */
[----:B------:R-:W-:-:S02]  /*abe0*/  ISETP.GT.AND P3, PT, R65, 0x48, PT ;  /* 0x000000484100780c */ /* 0x000fc40003f64270 */
[----:B---3--:R-:W-:Y:S02]  /*abf0*/  FSEL R44, R44, -INF , P4 ;  /* 0xff8000002c2c7808 */ /* 0x008fe40002000000 */
[----:B------:R-:W-:Y:S02]  /*ac00*/  FMNMX.FTZ R3, R108, R3, !PT ;  /* 0x000000036c037209 */ /* 0x000fe40007810000 */
[----:B------:R-:W-:Y:S02]  /*ac10*/  ISETP.GT.AND P4, PT, R65, 0x49, PT ;  /* 0x000000494100780c */ /* 0x000fe40003f84270 */
[----:B------:R-:W-:Y:S02]  /*ac20*/  FSEL R38, R49, -INF , P3 ;  /* 0xff80000031267808 */ /* 0x000fe40001800000 */
[----:B------:R-:W-:Y:S01]  /*ac30*/  FMNMX.FTZ R3, R44, R3, !PT ;  /* 0x000000032c037209 */ /* 0x000fe20007810000 */
[----:B------:R-:W1:Y:S01]  /*ac40*/  MUFU.TANH R43, R43 ;  /* 0x0000002b002b7308 */ /* 0x000e620000002400 */
[----:B------:R-:W-:-:S02]  /*ac50*/  ISETP.GT.AND P3, PT, R65, 0x50, PT ;  /* 0x000000504100780c */ /* 0x000fc40003f64270 */
[----:B------:R-:W-:Y:S02]  /*ac60*/  FSEL R110, R51, -INF , P4 ;  /* 0xff800000336e7808 */ /* 0x000fe40002000000 */
[----:B------:R-:W-:Y:S02]  /*ac70*/  FMNMX.FTZ R3, R38, R3, !PT ;  /* 0x0000000326037209 */ /* 0x000fe40007810000 */
[----:B------:R-:W-:Y:S01]  /*ac80*/  ISETP.GT.AND P4, PT, R65, 0x51, PT ;  /* 0x000000514100780c */ /* 0x000fe20003f84270 */
[----:B------:R-:W2:Y:S01]  /*ac90*/  MUFU.TANH R39, R39 ;  /* 0x0000002700277308 */ /* 0x000ea20000002400 */
[----:B------:R-:W-:Y:S02]  /*aca0*/  FSEL R112, R27, -INF , P3 ;  /* 0xff8000001b707808 */ /* 0x000fe40001800000 */
[----:B------:R-:W-:Y:S01]  /*acb0*/  FMNMX.FTZ R3, R110, R3, !PT ;  /* 0x000000036e037209 */ /* 0x000fe20007810000 */
[----:B------:R-:W-:Y:S01]  /*acc0*/  FMUL.FTZ R53, R77, UR4 ;  /* 0x000000044d357c20 */ /* 0x000fe20008410000 */
[----:B------:R-:W-:-:S02]  /*acd0*/  ISETP.GT.AND P3, PT, R65, 0x58, PT ;  /* 0x000000584100780c */ /* 0x000fc40003f64270 */
[----:B------:R-:W-:Y:S01]  /*ace0*/  FSEL R114, R35, -INF , P4 ;  /* 0xff80000023727808 */ /* 0x000fe20002000000 */
[----:B------:R-:W3:Y:S01]  /*acf0*/  MUFU.TANH R47, R47 ;  /* 0x0000002f002f7308 */ /* 0x000ee20000002400 */
[----:B------:R-:W-:Y:S02]  /*ad00*/  FMNMX.FTZ R3, R112, R3, !PT ;  /* 0x0000000370037209 */ /* 0x000fe40007810000 */
[----:B------:R-:W-:Y:S02]  /*ad10*/  ISETP.GT.AND P4, PT, R65, 0x59, PT ;  /* 0x000000594100780c */ /* 0x000fe40003f84270 */
[----:B------:R-:W-:Y:S02]  /*ad20*/  FSEL R116, R31, -INF , P3 ;  /* 0xff8000001f747808 */ /* 0x000fe40001800000 */
[----:B------:R-:W-:Y:S01]  /*ad30*/  FMNMX.FTZ R3, R114, R3, !PT ;  /* 0x0000000372037209 */ /* 0x000fe20007810000 */
[----:B------:R-:W4:Y:S01]  /*ad40*/  MUFU.TANH R45, R45 ;  /* 0x0000002d002d7308 */ /* 0x000f220000002400 */
[----:B------:R-:W-:Y:S01]  /*ad50*/  ISETP.GT.AND P3, PT, R65, 0x60, PT ;  /* 0x000000604100780c */ /* 0x000fe20003f64270 */
[----:B------:R-:W-:Y:S01]  /*ad60*/  FMUL.FTZ R57, R81, UR4 ;  /* 0x0000000451397c20 */ /* 0x000fe20008410000 */
[----:B-1----:R-:W-:-:S05]  /*ad70*/  FSEL R118, R43, -INF , P4 ;  /* 0xff8000002b767808 */ /* 0x002fca0002000000 */
[----:B------:R-:W-:Y:S01]  /*ad80*/  MUFU.TANH R55, R55 ;  /* 0x0000003700377308 */ /* 0x000fe20000002400 */
[----:B------:R-:W-:-:S07]  /*ad90*/  FMNMX.FTZ R3, R116, R3, !PT ;  /* 0x0000000374037209 */ /* 0x000fce0007810000 */
[----:B------:R-:W-:Y:S01]  /*ada0*/  MUFU.TANH R59, R59 ;  /* 0x0000003b003b7308 */ /* 0x000fe20000002400 */
[----:B------:R-:W-:-:S07]  /*adb0*/  ISETP.GT.AND P4, PT, R65, 0x61, PT ;  /* 0x000000614100780c */ /* 0x000fce0003f84270 */
[----:B------:R-:W-:Y:S01]  /*adc0*/  MUFU.TANH R63, R63 ;  /* 0x0000003f003f7308 */ /* 0x000fe20000002400 */
[----:B--2---:R-:W-:-:S07]  /*add0*/  FSEL R120, R39, -INF , P3 ;  /* 0xff80000027787808 */ /* 0x004fce0001800000 */
[----:B------:R-:W-:Y:S01]  /*ade0*/  MUFU.EX2 R24, R10 ;  /* 0x0000000a00187308 */ /* 0x000fe20000000800 */
[----:B------:R-:W-:-:S07]  /*adf0*/  FMNMX.FTZ R3, R118, R3, !PT ;  /* 0x0000000376037209 */ /* 0x000fce0007810000 */
[----:B------:R-:W-:Y:S08]  /*ae00*/  MUFU.EX2 R149, R149 ;  /* 0x0000009500957308 */ /* 0x000ff00000000800 */
[----:B------:R-:W1:Y:S01]  /*ae10*/  MUFU.TANH R53, R53 ;  /* 0x0000003500357308 */ /* 0x000e620000002400 */
[----:B------:R-:W-:-:S07]  /*ae20*/  ISETP.GT.AND P3, PT, R65, 0x68, PT ;  /* 0x000000684100780c */ /* 0x000fce0003f64270 */
[----:B------:R-:W-:Y:S01]  /*ae30*/  MUFU.EX2 R64, R64 ;  /* 0x0000004000407308 */ /* 0x000fe20000000800 */
[----:B---3--:R-:W-:-:S07]  /*ae40*/  FSEL R50, R47, -INF , P4 ;  /* 0xff8000002f327808 */ /* 0x008fce0002000000 */
[----:B------:R-:W-:Y:S01]  /*ae50*/  MUFU.EX2 R151, R151 ;  /* 0x0000009700977308 */ /* 0x000fe20000000800 */
[----:B------:R-:W-:-:S07]  /*ae60*/  FMNMX.FTZ R3, R120, R3, !PT ;  /* 0x0000000378037209 */ /* 0x000fce0007810000 */
[----:B------:R-:W-:Y:S01]  /*ae70*/  MUFU.EX2 R145, R145 ;  /* 0x0000009100917308 */ /* 0x000fe20000000800 */
[----:B------:R-:W-:-:S07]  /*ae80*/  ISETP.GT.AND P4, PT, R65, 0x69, PT ;  /* 0x000000694100780c */ /* 0x000fce0003f84270 */
[----:B------:R-:W-:Y:S01]  /*ae90*/  MUFU.EX2 R147, R147 ;  /* 0x0000009300937308 */ /* 0x000fe20000000800 */
[----:B----4-:R-:W-:-:S07]  /*aea0*/  FSEL R122, R45, -INF , P3 ;  /* 0xff8000002d7a7808 */ /* 0x010fce0001800000 */
[----:B------:R-:W-:Y:S01]  /*aeb0*/  MUFU.EX2 R141, R141 ;  /* 0x0000008d008d7308 */ /* 0x000fe20000000800 */
[----:B------:R-:W-:Y:S01]  /*aec0*/  FMNMX.FTZ R3, R50, R3, !PT ;  /* 0x0000000332037209 */ /* 0x000fe20007810000 */
[----:B------:R-:W2:Y:S06]  /*aed0*/  @P2 LDC R45, c[0x0][0x450] ;  /* 0x00011400ff2d2b82 */ /* 0x000eac0000000800 */
        /* <DEDUP_REMOVED lines=8> */
[----:B------:R-:W3:Y:S01]  /*af60*/  MUFU.TANH R57, R57 ;  /* 0x0000003900397308 */ /* 0x000ee20000002400 */
[----:B------:R-:W-:Y:S01]  /*af70*/  ISETP.GT.AND P3, PT, R65, 0x70, PT ;  /* 0x000000704100780c */ /* 0x000fe20003f64270 */
[-CC-:B------:R-:W-:Y:S01]  /*af80*/  FFMA.FTZ R121, R60, R9.reuse, -R61.reuse ;  /* 0x000000093c797223 */ /* 0x180fe2000001083d */
[----:B-1----:R-:W-:Y:S01]  /*af90*/  FSEL R124, R53, -INF , P4 ;  /* 0xff800000357c7808 */ /* 0x002fe20002000000 */
[----:B------:R-:W-:Y:S01]  /*afa0*/  FFMA.FTZ R123, R94, R9, -R61 ;  /* 0x000000095e7b7223 */ /* 0x000fe2000001083d */
[----:B------:R-:W-:Y:S01]  /*afb0*/  FMNMX.FTZ R3, R122, R3, !PT ;  /* 0x000000037a037209 */ /* 0x000fe20007810000 */
[----:B------:R-:W-:Y:S01]  /*afc0*/  ULDC UR4, c[0x0][0x9d8] ;  /* 0x0002760000047ab9 */ /* 0x000fe20000000800 */
[----:B------:R-:W-:-:S02]  /*afd0*/  ISETP.GT.AND P4, PT, R65, 0x71, PT ;  /* 0x000000714100780c */ /* 0x000fc40003f84270 */
[----:B------:R-:W-:Y:S02]  /*afe0*/  FSEL R126, R55, -INF , P3 ;  /* 0xff800000377e7808 */ /* 0x000fe40001800000 */
[----:B------:R-:W-:Y:S02]  /*aff0*/  FMNMX.FTZ R3, R124, R3, !PT ;  /* 0x000000037c037209 */ /* 0x000fe40007810000 */
[----:B------:R-:W-:Y:S02]  /*b000*/  ISETP.GT.AND P3, PT, R65, 0x78, PT ;  /* 0x000000784100780c */ /* 0x000fe40003f64270 */
[----:B------:R-:W-:Y:S02]  /*b010*/  FMNMX.FTZ R3, R126, R3, !PT ;  /* 0x000000037e037209 */ /* 0x000fe40007810000 */
[----:B---3--:R-:W-:Y:S02]  /*b020*/  FSEL R128, R57, -INF , P4 ;  /* 0xff80000039807808 */ /* 0x008fe40002000000 */
[----:B------:R-:W-:-:S02]  /*b030*/  ISETP.GT.AND P4, PT, R65, 0x79, PT ;  /* 0x000000794100780c */ /* 0x000fc40003f84270 */
[----:B------:R-:W-:Y:S02]  /*b040*/  FSEL R130, R59, -INF , P3 ;  /* 0xff8000003b827808 */ /* 0x000fe40001800000 */
[----:B------:R-:W-:Y:S02]  /*b050*/  FMNMX.FTZ R3, R128, R3, !PT ;  /* 0x0000000380037209 */ /* 0x000fe40007810000 */
[----:B------:R-:W-:Y:S02]  /*b060*/  FSEL R132, R63, -INF , P4 ;  /* 0xff8000003f847808 */ /* 0x000fe40002000000 */
[----:B------:R-:W-:-:S04]  /*b070*/  FMNMX.FTZ R3, R130, R3, !PT ;  /* 0x0000000382037209 */ /* 0x000fc80007810000 */
[----:B------:R-:W-:-:S05]  /*b080*/  FMNMX.FTZ R3, R132, R3, !PT ;  /* 0x0000000384037209 */ /* 0x000fca0007810000 */
[----:B------:R-:W1:Y:S02]  /*b090*/  SHFL.BFLY PT, R10, R3, 0x2, 0x1f ;  /* 0x0c401f00030a7f89 */ /* 0x000e6400000e0000 */
[----:B-1----:R-:W-:-:S05]  /*b0a0*/  FMNMX.FTZ R13, R3, R10, !PT ;  /* 0x0000000a030d7209 */ /* 0x002fca0007810000 */
[----:B------:R-:W1:Y:S02]  /*b0b0*/  SHFL.BFLY PT, R10, R13, 0x1, 0x1f ;  /* 0x0c201f000d0a7f89 */ /* 0x000e6400000e0000 */
[----:B-1----:R-:W-:-:S04]  /*b0c0*/  FMNMX.FTZ R10, R13, R10, !PT ;  /* 0x0000000a0d0a7209 */ /* 0x002fc80007810000 */
[C---:B------:R-:W-:Y:S01]  /*b0d0*/  FSETP.NEU.FTZ.AND P3, PT, R10.reuse, -INF , PT ;  /* 0xff8000000a00780b */ /* 0x040fe20003f7d000 */
[----:B------:R-:W-:-:S05]  /*b0e0*/  FMUL.FTZ R41, R10, R9 ;  /* 0x000000090a297220 */ /* 0x000fca0000410000 */
[----:B------:R-:W-:-:S05]  /*b0f0*/  FSEL R41, R41, RZ, P3 ;  /* 0x000000ff29297208 */ /* 0x000fca0001800000 */
[----:B------:R-:W-:Y:S01]  /*b100*/  FFMA.FTZ R3, R8, R9, -R41 ;  /* 0x0000000908037223 */ /* 0x000fe20000010829 */
[----:B------:R-:W-:-:S04]  /*b110*/  FADD.FTZ R8, R149, R64 ;  /* 0x0000004095087221 */ /* 0x000fc80000010000 */
[----:B------:R-:W-:-:S04]  /*b120*/  FADD.FTZ R35, R151, R8 ;  /* 0x0000000897237221 */ /* 0x000fc80000010000 */
[----:B------:R-:W-:Y:S01]  /*b130*/  FADD.FTZ R8, R12, R35 ;  /* 0x000000230c087221 */ /* 0x000fe20000010000 */
[-CC-:B------:R-:W-:Y:S02]  /*b140*/  FFMA.FTZ R35, R44, R9.reuse, -R41.reuse ;  /* 0x000000092c237223 */ /* 0x180fe40000010829 */
[----:B------:R-:W3:Y:S01]  /*b150*/  LDL R44, [R1+0x40] ;  /* 0x00004000012c7983 */ /* 0x000ee20000100800 */
[-CC-:B------:R-:W-:Y:S01]  /*b160*/  FFMA.FTZ R148, R68, R9.reuse, -R41.reuse ;  /* 0x0000000944947223 */ /* 0x180fe20000010829 */
[-CC-:B------:R-:W-:Y:S01]  /*b170*/  FFMA.FTZ R150, R72, R9.reuse, -R41.reuse ;  /* 0x0000000948967223 */ /* 0x180fe20000010829 */
[----:B------:R-:W-:Y:S01]  /*b180*/  MUFU.EX2 R3, R3 ;  /* 0x0000000300037308 */ /* 0x000fe20000000800 */
[-CC-:B------:R-:W-:Y:S01]  /*b190*/  FFMA.FTZ R13, R76, R9.reuse, -R41.reuse ;  /* 0x000000094c0d7223 */ /* 0x180fe20000010829 */
[----:B------:R-:W-:-:S06]  /*b1a0*/  FFMA.FTZ R144, R80, R9, -R41 ;  /* 0x0000000950907223 */ /* 0x000fcc0000010829 */
[----:B------:R-:W1:Y:S01]  /*b1b0*/  MUFU.EX2 R148, R148 ;  /* 0x0000009400947308 */ /* 0x000e620000000800 */
[----:B------:R-:W-:-:S07]  /*b1c0*/  FFMA.FTZ R15, R14, R9, -R41 ;  /* 0x000000090e0f7223 */ /* 0x000fce0000010829 */
[----:B------:R-:W4:Y:S01]  /*b1d0*/  MUFU.EX2 R150, R150 ;  /* 0x0000009600967308 */ /* 0x000f220000000800 */
[----:B------:R-:W-:Y:S01]  /*b1e0*/  FADD.FTZ R37, R145, R8 ;  /* 0x0000000891257221 */ /* 0x000fe20000010000 */
[----:B------:R-:W-:-:S06]  /*b1f0*/  FFMA.FTZ R31, R36, R9, -R41 ;  /* 0x00000009241f7223 */ /* 0x000fcc0000010829 */
[----:B------:R-:W0:Y:S01]  /*b200*/  MUFU.EX2 R28, R28 ;  /* 0x0000001c001c7308 */ /* 0x000e220000000800 */
[----:B------:R-:W-:Y:S01]  /*b210*/  FFMA.FTZ R146, R84, R9, -R41 ;  /* 0x0000000954927223 */ /* 0x000fe20000010829 */
[----:B------:R-:W2:Y:S06]  /*b220*/  @P2 LDC R36, c[0x0][0x44c] ;  /* 0x00011300ff242b82 */ /* 0x000eac0000000800 */
[----:B------:R-:W0:Y:S01]  /*b230*/  MUFU.EX2 R13, R13 ;  /* 0x0000000d000d7308 */ /* 0x000e220000000800 */
[----:B------:R-:W-:Y:S01]  /*b240*/  FADD.FTZ R8, R24, R37 ;  /* 0x0000002518087221 */ /* 0x000fe20000010000 */
[----:B-1----:R-:W-:-:S06]  /*b250*/  FADD.FTZ R39, R148, R3 ;  /* 0x0000000394277221 */ /* 0x002fcc0000010000 */
[----:B------:R-:W1:Y:S01]  /*b260*/  MUFU.EX2 R144, R144 ;  /* 0x0000009000907308 */ /* 0x000e620000000800 */
[----:B------:R-:W-:Y:S01]  /*b270*/  FFMA.FTZ R25, R100, R9, -R41 ;  /* 0x0000000964197223 */ /* 0x000fe20000010829 */
[----:B------:R-:W-:Y:S01]  /*b280*/  FADD.FTZ R37, R147, R8 ;  /* 0x0000000893257221 */ /* 0x000fe20000010000 */
[----:B----4-:R-:W-:-:S05]  /*b290*/  FADD.FTZ R8, R150, R39 ;  /* 0x0000002796087221 */ /* 0x010fca0000010000 */
[----:B------:R-:W4:Y:S01]  /*b2a0*/  MUFU.EX2 R15, R15 ;  /* 0x0000000f000f7308 */ /* 0x000f220000000800 */
[-CC-:B------:R-:W-:Y:S01]  /*b2b0*/  FFMA.FTZ R140, R102, R9.reuse, -R41.reuse ;  /* 0x00000009668c7223 */ /* 0x180fe20000010829 */
[----:B------:R-:W-:Y:S01]  /*b2c0*/  FFMA.FTZ R138, R30, R9, -R41 ;  /* 0x000000091e8a7223 */ /* 0x000fe20000010829 */
[----:B0-----:R-:W-:-:S05]  /*b2d0*/  FADD.FTZ R30, R28, R37 ;  /* 0x000000251c1e7221 */ /* 0x001fca0000010000 */
[----:B------:R-:W0:Y:S01]  /*b2e0*/  MUFU.EX2 R143, R143 ;  /* 0x0000008f008f7308 */ /* 0x000e220000000800 */
[----:B------:R-:W-:Y:S01]  /*b2f0*/  FADD.FTZ R39, R13, R8 ;  /* 0x000000080d277221 */ /* 0x000fe20000010000 */
[----:B------:R-:W-:-:S06]  /*b300*/  FFMA.FTZ R27, R104, R9, -R41 ;  /* 0x00000009681b7223 */ /* 0x000fcc0000010829 */
[----:B------:R-:W2:Y:S01]  /*b310*/  MUFU.EX2 R146, R146 ;  /* 0x0000009200927308 */ /* 0x000ea20000000800 */
[----:B------:R-:W-:Y:S01]  /*b320*/  FADD.FTZ R43, R141, R30 ;  /* 0x0000001e8d2b7221 */ /* 0x000fe20000010000 */
[----:B-1----:R-:W-:-:S06]  /*b330*/  FADD.FTZ R0, R144, R39 ;  /* 0x0000002790007221 */ /* 0x002fcc0000010000 */
[----:B------:R-:W1:Y:S01]  /*b340*/  MUFU.EX2 R34, R34 ;  /* 0x0000002200227308 */ /* 0x000e620000000800 */
[----:B------:R-:W-:-:S07]  /*b350*/  FFMA.FTZ R142, R106, R9, -R41 ;  /* 0x000000096a8e7223 */ /* 0x000fce0000010829 */
[----:B------:R-:W1:Y:S01]  /*b360*/  MUFU.EX2 R25, R25 ;  /* 0x0000001900197308 */ /* 0x000e620000000800 */
[----:B------:R-:W-:Y:S01]  /*b370*/  FADD.FTZ R8, R26, R43 ;  /* 0x0000002b1a087221 */ /* 0x000fe20000010000 */
[----:B------:R-:W-:-:S06]  /*b380*/  FFMA.FTZ R46, R48, R9, -R61 ;  /* 0x00000009302e7223 */ /* 0x000fcc000001083d */
[----:B------:R-:W1:Y:S01]  /*b390*/  MUFU.EX2 R137, R137 ;  /* 0x0000008900897308 */ /* 0x000e620000000800 */
[----:B----4-:R-:W-:Y:S01]  /*b3a0*/  FADD.FTZ R43, R15, R0 ;  /* 0x000000000f2b7221 */ /* 0x010fe20000010000 */
[----:B------:R-:W-:-:S06]  /*b3b0*/  FFMA.FTZ R29, R32, R9, -R41 ;  /* 0x00000009201d7223 */ /* 0x000fcc0000010829 */
[----:B------:R-:W4:Y:S01]  /*b3c0*/  MUFU.EX2 R140, R140 ;  /* 0x0000008c008c7308 */ /* 0x000f220000000800 */
[----:B0-----:R-:W-:Y:S01]  /*b3d0*/  FADD.FTZ R39, R143, R8 ;  /* 0x000000088f277221 */ /* 0x001fe20000010000 */
[----:B--2---:R-:W-:-:S06]  /*b3e0*/  FADD.FTZ R0, R146, R43 ;  /* 0x0000002b92007221 */ /* 0x004fcc0000010000 */
[----:B------:R-:W0:Y:S01]  /*b3f0*/  MUFU.EX2 R42, R42 ;  /* 0x0000002a002a7308 */ /* 0x000e220000000800 */
[----:B------:R-:W-:Y:S01]  /*b400*/  FFMA.FTZ R136, R98, R9, -R41 ;  /* 0x0000000962887223 */ /* 0x000fe20000010829 */
[----:B------:R-:W-:-:S06]  /*b410*/  @P2 IMAD.HI.U32 R36, R97, R36, RZ ;  /* 0x0000002461242227 */ /* 0x000fcc00078e00ff */
[----:B------:R-:W2:Y:S01]  /*b420*/  MUFU.EX2 R27, R27 ;  /* 0x0000001b001b7308 */ /* 0x000ea20000000800 */
[----:B-1----:R-:W-:Y:S01]  /*b430*/  FADD.FTZ R8, R34, R39 ;  /* 0x0000002722087221 */ /* 0x002fe20000010000 */
[----:B------:R-:W-:-:S06]  /*b440*/  FFMA.FTZ R48, R54, R9, -R61 ;  /* 0x0000000936307223 */ /* 0x000fcc000001083d */
[----:B------:R-:W1:Y:S01]  /*b450*/  MUFU.EX2 R139, R139 ;  /* 0x0000008b008b7308 */ /* 0x000e620000000800 */
[----:B------:R-:W-:Y:S01]  /*b460*/  FADD.FTZ R43, R25, R0 ;  /* 0x00000000192b7221 */ /* 0x000fe20000010000 */
[----:B------:R-:W-:-:S06]  /*b470*/  IMAD.MOV.U32 R32, RZ, RZ, R97 ;  /* 0x000000ffff207224 */ /* 0x000fcc00078e0061 */
[----:B------:R-:W1:Y:S01]  /*b480*/  MUFU.EX2 R142, R142 ;  /* 0x0000008e008e7308 */ /* 0x000e620000000800 */
[----:B------:R-:W-:Y:S01]  /*b490*/  @P2 SHF.R.U32.HI R32, RZ, R45, R36 ;  /* 0x0000002dff202219 */ /* 0x000fe20000011624 */
[----:B------:R-:W-:-:S06]  /*b4a0*/  FADD.FTZ R45, R137, R8 ;  /* 0x00000008892d7221 */ /* 0x000fcc0000010000 */
[----:B------:R-:W1:Y:S01]  /*b4b0*/  MUFU.EX2 R46, R46 ;  /* 0x0000002e002e7308 */ /* 0x000e620000000800 */
[----:B----4-:R-:W-:-:S07]  /*b4c0*/  FADD.FTZ R0, R140, R43 ;  /* 0x0000002b8c007221 */ /* 0x010fce0000010000 */
[----:B------:R-:W4:Y:S01]  /*b4d0*/  MUFU.EX2 R29, R29 ;  /* 0x0000001d001d7308 */ /* 0x000f220000000800 */
[----:B0-----:R-:W-:Y:S01]  /*b4e0*/  FADD.FTZ R8, R42, R45 ;  /* 0x0000002d2a087221 */ /* 0x001fe20000010000 */
[----:B------:R-:W-:-:S06]  /*b4f0*/  FFMA.FTZ R52, R58, R9, -R61 ;  /* 0x000000093a347223 */ /* 0x000fcc000001083d */
[----:B------:R-:W0:Y:S01]  /*b500*/  MUFU.EX2 R133, R133 ;  /* 0x0000008500857308 */ /* 0x000e220000000800 */
[----:B--2---:R-:W-:Y:S01]  /*b510*/  FADD.FTZ R45, R27, R0 ;  /* 0x000000001b2d7221 */ /* 0x004fe20000010000 */
[----:B------:R-:W-:-:S06]  /*b520*/  FFMA.FTZ R33, R40, R9, -R41 ;  /* 0x0000000928217223 */ /* 0x000fcc0000010829 */
[----:B------:R-:W2:Y:S01]  /*b530*/  MUFU.EX2 R136, R136 ;  /* 0x0000008800887308 */ /* 0x000ea20000000800 */
[----:B-1----:R-:W-:Y:S01]  /*b540*/  FADD.FTZ R47, R139, R8 ;  /* 0x000000088b2f7221 */ /* 0x002fe20000010000 */
[----:B------:R-:W-:-:S06]  /*b550*/  FADD.FTZ R0, R142, R45 ;  /* 0x0000002d8e007221 */ /* 0x000fcc0000010000 */
[----:B------:R-:W1:Y:S01]  /*b560*/  MUFU.EX2 R48, R48 ;  /* 0x0000003000307308 */ /* 0x000e620000000800 */
[----:B------:R-:W-:-:S07]  /*b570*/  FFMA.FTZ R14, R108, R9, -R41 ;  /* 0x000000096c0e7223 */ /* 0x000fce0000010829 */
[----:B------:R-:W1:Y:S01]  /*b580*/  MUFU.EX2 R31, R31 ;  /* 0x0000001f001f7308 */ /* 0x000e620000000800 */
[----:B------:R-:W-:Y:S01]  /*b590*/  FADD.FTZ R8, R46, R47 ;  /* 0x0000002f2e087221 */ /* 0x000fe20000010000 */
[----:B------:R-:W-:-:S06]  /*b5a0*/  FFMA.FTZ R54, R66, R9, -R61 ;  /* 0x0000000942367223 */ /* 0x000fcc000001083d */
[----:B------:R-:W1:Y:S01]  /*b5b0*/  MUFU.EX2 R135, R135 ;  /* 0x0000008700877308 */ /* 0x000e620000000800 */
[----:B----4-:R-:W-:-:S07]  /*b5c0*/  FADD.FTZ R47, R29, R0 ;  /* 0x000000001d2f7221 */ /* 0x010fce0000010000 */
[----:B------:R-:W4:Y:S01]  /*b5d0*/  MUFU.EX2 R138, R138 ;  /* 0x0000008a008a7308 */ /* 0x000f220000000800 */
[----:B0-----:R-:W-:Y:S01]  /*b5e0*/  FADD.FTZ R45, R133, R8 ;  /* 0x00000008852d7221 */ /* 0x001fe20000010000 */
[----:B--2---:R-:W-:-:S06]  /*b5f0*/  FADD.FTZ R8, R136, R47 ;  /* 0x0000002f88087221 */ /* 0x004fcc0000010000 */
[----:B------:R-:W0:Y:S01]  /*b600*/  MUFU.EX2 R52, R52 ;  /* 0x0000003400347308 */ /* 0x000e220000000800 */
[----:B------:R-:W-:-:S07]  /*b610*/  FFMA.FTZ R134, R38, R9, -R41 ;  /* 0x0000000926867223 */ /* 0x000fce0000010829 */
[----:B------:R-:W2:Y:S01]  /*b620*/  MUFU.EX2 R33, R33 ;  /* 0x0000002100217308 */ /* 0x000ea20000000800 */
[----:B-1----:R-:W-:Y:S01]  /*b630*/  FADD.FTZ R36, R48, R45 ;  /* 0x0000002d30247221 */ /* 0x002fe20000010000 */
[----:B------:R-:W-:-:S06]  /*b640*/  FFMA.FTZ R56, R74, R9, -R61 ;  /* 0x000000094a387223 */ /* 0x000fcc000001083d */
[----:B------:R-:W1:Y:S01]  /*b650*/  MUFU.EX2 R129, R129 ;  /* 0x0000008100817308 */ /* 0x000e620000000800 */
[----:B------:R-:W-:Y:S01]  /*b660*/  FADD.FTZ R47, R31, R8 ;  /* 0x000000081f2f7221 */ /* 0x000fe20000010000 */
[----:B------:R-:W-:-:S06]  /*b670*/  FFMA.FTZ R37, R110, R9, -R41 ;  /* 0x000000096e257223 */ /* 0x000fcc0000010829 */
[----:B------:R-:W1:Y:S01]  /*b680*/  MUFU.EX2 R14, R14 ;  /* 0x0000000e000e7308 */ /* 0x000e620000000800 */
[----:B------:R-:W-:Y:S01]  /*b690*/  FADD.FTZ R49, R135, R36 ;  /* 0x0000002487317221 */ /* 0x000fe20000010000 */
[----:B----4-:R-:W-:-:S06]  /*b6a0*/  FADD.FTZ R38, R138, R47 ;  /* 0x0000002f8a267221 */ /* 0x010fcc0000010000 */
[----:B------:R-:W4:Y:S01]  /*b6b0*/  MUFU.EX2 R54, R54 ;  /* 0x0000003600367308 */ /* 0x000f220000000800 */
[----:B------:R-:W-:-:S07]  /*b6c0*/  FFMA.FTZ R30, R112, R9, -R41 ;  /* 0x00000009701e7223 */ /* 0x000fce0000010829 */
        /* <DEDUP_REMOVED lines=8> */
[----:B------:R-:W-:-:S06]  /*b750*/  F2FP.BF16.F32.PACK_AB R151, R12, R151 ;  /* 0x000000970c97723e */ /* 0x000fcc00000010ff */
[----:B------:R-:W1:Y:S01]  /*b760*/  MUFU.EX2 R56, R56 ;  /* 0x0000003800387308 */ /* 0x000e620000000800 */
[----:B------:R-:W-:Y:S01]  /*b770*/  IADD3 R40, R32, R93, -R95 ;  /* 0x0000005d20287210 */ /* 0x000fe20007ffe85f */
[----:B------:R-:W-:-:S06]  /*b780*/  FADD.FTZ R12, R14, R47 ;  /* 0x0000002f0e0c7221 */ /* 0x000fcc0000010000 */
[----:B------:R-:W1:Y:S01]  /*b790*/  MUFU.EX2 R37, R37 ;  /* 0x0000002500257308 */ /* 0x000e620000000800 */
[----:B------:R-:W-:Y:S01]  /*b7a0*/  FFMA.FTZ R32, R116, R9, -R41 ;  /* 0x0000000974207223 */ /* 0x000fe20000010829 */
[----:B----4-:R-:W-:-:S06]  /*b7b0*/  FADD.FTZ R38, R54, R49 ;  /* 0x0000003136267221 */ /* 0x010fcc0000010000 */
[----:B------:R-:W4:Y:S01]  /*b7c0*/  MUFU.EX2 R125, R125 ;  /* 0x0000007d007d7308 */ /* 0x000f220000000800 */
[----:B------:R-:W-:Y:S01]  /*b7d0*/  FFMA.FTZ R62, R90, R9, -R61 ;  /* 0x000000095a3e7223 */ /* 0x000fe2000001083d */
[----:B------:R-:W-:-:S06]  /*b7e0*/  FADD.FTZ R47, R35, R12 ;  /* 0x0000000c232f7221 */ /* 0x000fcc0000010000 */
[----:B------:R-:W3:Y:S01]  /*b7f0*/  MUFU.EX2 R30, R30 ;  /* 0x0000001e001e7308 */ /* 0x000ee20000000800 */
[----:B------:R-:W-:Y:S01]  /*b800*/  FFMA.FTZ R43, R118, R9, -R41 ;  /* 0x00000009762b7223 */ /* 0x000fe20000010829 */
[----:B0-----:R-:W-:-:S06]  /*b810*/  FADD.FTZ R49, R131, R38 ;  /* 0x0000002683317221 */ /* 0x001fcc0000010000 */
[----:B------:R-:W0:Y:S01]  /*b820*/  MUFU.EX2 R58, R58 ;  /* 0x0000003a003a7308 */ /* 0x000e220000000800 */
[----:B--2---:R-:W-:-:S07]  /*b830*/  FADD.FTZ R12, R134, R47 ;  /* 0x0000002f860c7221 */ /* 0x004fce0000010000 */
[----:B------:R-:W2:Y:S01]  /*b840*/  MUFU.EX2 R39, R39 ;  /* 0x0000002700277308 */ /* 0x000ea20000000800 */
[----:B------:R-:W-:Y:S01]  /*b850*/  F2FP.BF16.F32.PACK_AB R145, R24, R145 ;  /* 0x000000911891723e */ /* 0x000fe200000010ff */
[----:B------:R-:W-:Y:S01]  /*b860*/  FFMA.FTZ R120, R120, R9, -R41 ;  /* 0x0000000978787223 */ /* 0x000fe20000010829 */
[----:B-1----:R-:W-:-:S05]  /*b870*/  FADD.FTZ R24, R56, R49 ;  /* 0x0000003138187221 */ /* 0x002fca0000010000 */
[----:B------:R-:W1:Y:S01]  /*b880*/  MUFU.EX2 R127, R127 ;  /* 0x0000007f007f7308 */ /* 0x000e620000000800 */
[----:B------:R-:W-:Y:S01]  /*b890*/  FFMA.FTZ R60, R96, R9, -R61 ;  /* 0x00000009603c7223 */ /* 0x000fe2000001083d */
[----:B------:R-:W-:-:S06]  /*b8a0*/  FADD.FTZ R47, R37, R12 ;  /* 0x0000000c252f7221 */ /* 0x000fcc0000010000 */
[----:B------:R-:W1:Y:S01]  /*b8b0*/  MUFU.EX2 R32, R32 ;  /* 0x0000002000207308 */ /* 0x000e620000000800 */
[-CC-:B------:R-:W-:Y:S01]  /*b8c0*/  FFMA.FTZ R45, R124, R9.reuse, -R41.reuse ;  /* 0x000000097c2d7223 */ /* 0x180fe20000010829 */
[----:B------:R-:W-:Y:S01]  /*b8d0*/  FFMA.FTZ R50, R50, R9, -R41 ;  /* 0x0000000932327223 */ /* 0x000fe20000010829 */
[----:B----4-:R-:W-:-:S05]  /*b8e0*/  FADD.FTZ R49, R125, R24 ;  /* 0x000000187d317221 */ /* 0x010fca0000010000 */
[----:B------:R-:W4:Y:S01]  /*b8f0*/  MUFU.EX2 R62, R62 ;  /* 0x0000003e003e7308 */ /* 0x000f220000000800 */
[----:B---3--:R-:W-:-:S07]  /*b900*/  FADD.FTZ R12, R30, R47 ;  /* 0x0000002f1e0c7221 */ /* 0x008fce0000010000 */
[----:B------:R-:W3:Y:S01]  /*b910*/  MUFU.EX2 R43, R43 ;  /* 0x0000002b002b7308 */ /* 0x000ee20000000800 */
[-CC-:B------:R-:W-:Y:S01]  /*b920*/  FFMA.FTZ R122, R122, R9.reuse, -R41.reuse ;  /* 0x000000097a7a7223 */ /* 0x180fe20000010829 */
[-CC-:B------:R-:W-:Y:S01]  /*b930*/  FFMA.FTZ R0, R126, R9.reuse, -R41.reuse ;  /* 0x000000097e007223 */ /* 0x180fe20000010829 */
[-CC-:B------:R-:W-:Y:S01]  /*b940*/  FFMA.FTZ R128, R128, R9.reuse, -R41.reuse ;  /* 0x0000000980807223 */ /* 0x180fe20000010829 */
[----:B------:R-:W-:-:S04]  /*b950*/  FFMA.FTZ R130, R130, R9, -R41 ;  /* 0x0000000982827223 */ /* 0x000fc80000010829 */
[----:B------:R-:W3:Y:S01]  /*b960*/  MUFU.EX2 R121, R121 ;  /* 0x0000007900797308 */ /* 0x000ee20000000800 */
[----:B------:R-:W-:Y:S01]  /*b970*/  FFMA.FTZ R36, R132, R9, -R41 ;  /* 0x0000000984247223 */ /* 0x000fe20000010829 */
[----:B0-----:R-:W-:Y:S01]  /*b980*/  FADD.FTZ R24, R58, R49 ;  /* 0x000000313a187221 */ /* 0x001fe20000010000 */
[----:B--2---:R-:W-:-:S05]  /*b990*/  FADD.FTZ R47, R39, R12 ;  /* 0x0000000c272f7221 */ /* 0x004fca0000010000 */
[----:B------:R-:W-:Y:S01]  /*b9a0*/  MUFU.EX2 R124, R120 ;  /* 0x00000078007c7308 */ /* 0x000fe20000000800 */
[----:B-1----:R-:W-:Y:S01]  /*b9b0*/  FADD.FTZ R49, R127, R24 ;  /* 0x000000187f317221 */ /* 0x002fe20000010000 */
[----:B------:R-:W-:-:S06]  /*b9c0*/  FADD.FTZ R12, R32, R47 ;  /* 0x0000002f200c7221 */ /* 0x000fcc0000010000 */
[----:B------:R-:W0:Y:S01]  /*b9d0*/  MUFU.EX2 R60, R60 ;  /* 0x0000003c003c7308 */ /* 0x000e220000000800 */
[----:B------:R-:W-:-:S07]  /*b9e0*/  SHF.R.S32.HI R51, RZ, 0x1f, R40 ;  /* 0x0000001fff337819 */ /* 0x000fce0000011428 */
[----:B------:R-:W-:Y:S01]  /*b9f0*/  MUFU.EX2 R41, R50 ;  /* 0x0000003200297308 */ /* 0x000fe20000000800 */
[----:B----4-:R-:W-:Y:S01]  /*ba00*/  FADD.FTZ R24, R62, R49 ;  /* 0x000000313e187221 */ /* 0x010fe20000010000 */
[----:B---3--:R-:W-:-:S06]  /*ba10*/  FADD.FTZ R49, R43, R12 ;  /* 0x0000000c2b317221 */ /* 0x008fcc0000010000 */
[----:B------:R-:W1:Y:S01]  /*ba20*/  MUFU.EX2 R123, R123 ;  /* 0x0000007b007b7308 */ /* 0x000e620000000800 */
[----:B------:R-:W-:-:S07]  /*ba30*/  LEA.HI R8, R51, R40, RZ, 0x7 ;  /* 0x0000002833087211 */ /* 0x000fce00078f38ff */
[----:B------:R-:W2:Y:S01]  /*ba40*/  MUFU.EX2 R126, R122 ;  /* 0x0000007a007e7308 */ /* 0x000ea20000000800 */
[----:B------:R-:W-:-:S07]  /*ba50*/  FADD.FTZ R51, R121, R24 ;  /* 0x0000001879337221 */ /* 0x000fce0000010000 */
[----:B------:R-:W3:Y:S01]  /*ba60*/  MUFU.EX2 R45, R45 ;  /* 0x0000002d002d7308 */ /* 0x000ee20000000800 */
[----:B0-----:R-:W-:-:S07]  /*ba70*/  FADD.FTZ R12, R60, R51 ;  /* 0x000000333c0c7221 */ /* 0x001fce0000010000 */
[----:B------:R0:W4:Y:S01]  /*ba80*/  MUFU.EX2 R120, R0 ;  /* 0x0000000000787308 */ /* 0x0001220000000800 */
[----:B-1----:R-:W-:Y:S01]  /*ba90*/  FADD.FTZ R51, R123, R12 ;  /* 0x0000000c7b337221 */ /* 0x002fe20000010000 */
[----:B0-----:R-:W-:-:S06]  /*baa0*/  FADD.FTZ R0, R124, R49 ;  /* 0x000000317c007221 */ /* 0x001fcc0000010000 */
[----:B------:R-:W0:Y:S01]  /*bab0*/  MUFU.EX2 R47, R128 ;  /* 0x00000080002f7308 */ /* 0x000e220000000800 */
[----:B------:R-:W-:Y:S01]  /*bac0*/  FADD.FTZ R49, R41, R0 ;  /* 0x0000000029317221 */ /* 0x000fe20000010000 */
[----:B------:R-:W-:-:S03]  /*bad0*/  F2FP.BF16.F32.PACK_AB R150, R13, R150 ;  /* 0x000000960d96723e */ /* 0x000fc600000010ff */
[----:B--2---:R-:W-:-:S03]  /*bae0*/  FADD.FTZ R12, R126, R49 ;  /* 0x000000317e0c7221 */ /* 0x004fc60000010000 */
[----:B------:R-:W1:Y:S01]  /*baf0*/  MUFU.EX2 R122, R130 ;  /* 0x00000082007a7308 */ /* 0x000e620000000800 */
[----:B------:R-:W-:Y:S01]  /*bb00*/  F2FP.BF16.F32.PACK_AB R148, R3, R148 ;  /* 0x000000940394723e */ /* 0x000fe200000010ff */
[----:B---3--:R-:W-:-:S06]  /*bb10*/  FADD.FTZ R3, R45, R12 ;  /* 0x0000000c2d037221 */ /* 0x008fcc0000010000 */
[----:B------:R-:W2:Y:S01]  /*bb20*/  MUFU.EX2 R13, R36 ;  /* 0x00000024000d7308 */ /* 0x000ea20000000800 */
[----:B----4-:R-:W-:Y:S01]  /*bb30*/  FADD.FTZ R12, R120, R3 ;  /* 0x00000003780c7221 */ /* 0x010fe20000010000 */
[----:B------:R-:W-:-:S03]  /*bb40*/  SHF.R.S32.HI R8, RZ, 0x7, R8 ;  /* 0x00000007ff087819 */ /* 0x000fc60000011408 */
[----:B0-----:R-:W-:Y:S01]  /*bb50*/  FADD.FTZ R3, R47, R12 ;  /* 0x0000000c2f037221 */ /* 0x001fe20000010000 */
[----:B------:R-:W-:Y:S01]  /*bb60*/  VIMNMX R44, R44, R8, !PT ;  /* 0x000000082c2c7248 */ /* 0x000fe20007fe0100 */
[----:B------:R-:W-:Y:S02]  /*bb70*/  FFMA.FTZ R66, R92, R9, -R61 ;  /* 0x000000095c427223 */ /* 0x000fe4000001083d */
[----:B-1----:R-:W-:Y:S02]  /*bb80*/  FADD.FTZ R12, R122, R3 ;  /* 0x000000037a0c7221 */ /* 0x002fe40000010000 */
[----:B------:R0:W-:Y:S02]  /*bb90*/  STL [R1+0x34], R44 ;  /* 0x0000342c01007387 */ /* 0x0001e40000100800 */
[----:B------:R-:W1:Y:S01]  /*bba0*/  MUFU.EX2 R66, R66 ;  /* 0x0000004200427308 */ /* 0x000e620000000800 */
[----:B--2---:R-:W-:Y:S01]  /*bbb0*/  FADD.FTZ R3, R13, R12 ;  /* 0x0000000c0d037221 */ /* 0x004fe20000010000 */
[----:B------:R-:W-:-:S05]  /*bbc0*/  VIADD R12, R88, 0xfffffffe ;  /* 0xfffffffe580c7836 */ /* 0x000fca0000000000 */
[----:B------:R-:W-:Y:S02]  /*bbd0*/  ISETP.GE.AND P3, PT, R12, R44, PT ;  /* 0x0000002c0c00720c */ /* 0x000fe40003f66270 */
[----:B------:R-:W-:Y:S02]  /*bbe0*/  CS2R R118, SRZ ;  /* 0x0000000000767805 */ /* 0x000fe4000001ff00 */
[----:B------:R-:W-:Y:S02]  /*bbf0*/  F2FP.BF16.F32.PACK_AB R149, R64, R149 ;  /* 0x000000954095723e */ /* 0x000fe400000010ff */
[----:B------:R-:W-:Y:S02]  /*bc00*/  CS2R R116, SRZ ;  /* 0x0000000000747805 */ /* 0x000fe4000001ff00 */
[----:B------:R-:W-:Y:S02]  /*bc10*/  F2FP.BF16.F32.PACK_AB R147, R28, R147 ;  /* 0x000000931c93723e */ /* 0x000fe400000010ff */
[----:B------:R-:W-:-:S02]  /*bc20*/  CS2R R114, SRZ ;  /* 0x0000000000727805 */ /* 0x000fc4000001ff00 */
[----:B------:R-:W-:Y:S01]  /*bc30*/  F2FP.BF16.F32.PACK_AB R141, R26, R141 ;  /* 0x0000008d1a8d723e */ /* 0x000fe200000010ff */
[----:B-1----:R-:W-:Y:S01]  /*bc40*/  FADD.FTZ R0, R66, R51 ;  /* 0x0000003342007221 */ /* 0x002fe20000010000 */
[----:B------:R-:W-:Y:S02]  /*bc50*/  F2FP.BF16.F32.PACK_AB R143, R34, R143 ;  /* 0x0000008f228f723e */ /* 0x000fe400000010ff */
[----:B------:R-:W-:Y:S02]  /*bc60*/  CS2R R112, SRZ ;  /* 0x0000000000707805 */ /* 0x000fe4000001ff00 */
[----:B------:R-:W-:Y:S02]  /*bc70*/  F2FP.BF16.F32.PACK_AB R137, R42, R137 ;  /* 0x000000892a89723e */ /* 0x000fe400000010ff */
[----:B------:R-:W-:Y:S02]  /*bc80*/  CS2R R110, SRZ ;  /* 0x00000000006e7805 */ /* 0x000fe4000001ff00 */
[----:B------:R-:W-:-:S02]  /*bc90*/  F2FP.BF16.F32.PACK_AB R139, R46, R139 ;  /* 0x0000008b2e8b723e */ /* 0x000fc400000010ff */
[----:B------:R-:W-:Y:S02]  /*bca0*/  CS2R R108, SRZ ;  /* 0x00000000006c7805 */ /* 0x000fe4000001ff00 */
        /* <DEDUP_REMOVED lines=32> */
[----:B0-----:R-:W-:Y:S06]  /*beb0*/  @!P3 BRA `(.L_x_2372) ;  /* 0x00000030006cb947 */ /* 0x001fec0003800000 */
[----:B------:R-:W-:Y:S02]  /*bec0*/  IMAD.MOV.U32 R15, RZ, RZ, R11 ;  /* 0x000000ffff0f7224 */ /* 0x000fe400078e000b */
[----:B------:R-:W-:Y:S02]  /*bed0*/  IMAD.MOV.U32 R13, RZ, RZ, R10 ;  /* 0x000000ffff0d7224 */ /* 0x000fe400078e000a */
[----:B------:R-:W-:Y:S02]  /*bee0*/  IMAD.MOV.U32 R8, RZ, RZ, R23 ;  /* 0x000000ffff087224 */ /* 0x000fe400078e0017 */
[----:B------:R-:W-:Y:S02]  /*bef0*/  IMAD.MOV.U32 R14, RZ, RZ, R18 ;  /* 0x000000ffff0e7224 */ /* 0x000fe400078e0012 */
[----:B------:R-:W-:-:S07]  /*bf00*/  IMAD.MOV.U32 R119, RZ, RZ, RZ ;  /* 0x000000ffff777224 */ /* 0x000fce00078e00ff */
.L_x_2382:
        /* <DEDUP_REMOVED lines=11> */
.L_x_2374:
[----:B------:R-:W-:Y:S01]  /*bfc0*/  IMAD R9, R18, 0x8, R2 ;  /* 0x0000000812097824 */ /* 0x000fe200078e0202 */
[----:B------:R-:W-:-:S04]  /*bfd0*/  SHF.L.U32 R10, R23, 0x1f, RZ ;  /* 0x0000001f170a7819 */ /* 0x000fc800000006ff */
[----:B------:R0:W1:Y:S01]  /*bfe0*/  SYNCS.PHASECHK.TRANS64.TRYWAIT P4, [R9+URZ+0x16830], R10 ;  /* 0x0168300a090075a7 */ /* 0x000062000808017f */
[----:B------:R-:W-:Y:S05]  /*bff0*/  @!P0 BRA `(.L_x_2375) ;  /* 0x0000000000048947 */ /* 0x000fea0003800000 */
[----:B------:R-:W-:Y:S01]  /*c000*/  BPT.TRAP 0x1 ;  /* 0x000000040000795c */ /* 0x000fe20000300000 */
.L_x_2375:
[----:B------:R-:W-:Y:S04]  /*c010*/  BSSY B0, `(.L_x_2373) ;  /* 0x0000004000007945 */ /* 0x000fe80003800000 */
[----:B-1----:R-:W-:Y:S05]  /*c020*/  @P4 BRA `(.L_x_2376) ;  /* 0x0000000000084947 */ /* 0x002fea0003800000 */
[----:B------:R-:W1:Y:S02]  /*c030*/  SYNCS.PHASECHK.TRANS64.TRYWAIT P4, [R9+URZ+0x16830], R10 ;  /* 0x0168300a090075a7 */ /* 0x000e64000808017f */
[----:B-1----:R-:W-:Y:S05]  /*c040*/  @!P4 BRA `(.L_x_2377) ;  /* 0x0000010400a8c947 */ /* 0x002fea0003800000 */
.L_x_2376:
[----:B------:R-:W-:Y:S05]  /*c050*/  BSYNC B0 ;  /* 0x0000000000007941 */ /* 0x000fea0003800000 */
.L_x_2373:
[----:B01----:R-:W2:Y:S01]  /*c060*/  LDL R10, [R1+0x24] ;  /* 0x00002400010a7983 */ /* 0x003ea20000100800 */
[----:B------:R-:W0:Y:S01]  /*c070*/  S2R R9, SR_TID.X ;  /* 0x0000000000097919 */ /* 0x000e220000002100 */
[----:B------:R-:W-:Y:S05]  /*c080*/  WARPSYNC.ALL ;  /* 0x0000000000007948 */ /* 0x000fea0003800000 */
[----:B------:R-:W-:Y:S01]  /*c090*/  IMAD.MOV.U32 R27, RZ, RZ, 0x40000040 ;  /* 0x40000040ff1b7424 */ /* 0x000fe200078e00ff */
[----:B0-----:R-:W-:-:S05]  /*c0a0*/  SHF.R.U32.HI R9, RZ, 0x7, R9 ;  /* 0x00000007ff097819 */ /* 0x001fca0000011609 */
[----:B------:R-:W-:Y:S01]  /*c0b0*/  VIADD R9, R9, 0x8 ;  /* 0x0000000809097836 */ /* 0x000fe20000000000 */
[----:B------:R-:W-:Y:S01]  /*c0c0*/  R2UR UR8, R4 ;  /* 0x00000000040872ca */ /* 0x000fe200000e0000 */
[----:B------:R-:W-:Y:S01]  /*c0d0*/  IMAD.MOV.U32 R25, RZ, RZ, 0x40000040 ;  /* 0x40000040ff197424 */ /* 0x000fe200078e00ff */
[----:B------:R-:W-:Y:S02]  /*c0e0*/  R2UR UR9, R5 ;  /* 0x00000000050972ca */ /* 0x000fe400000e0000 */
[----:B------:R-:W-:Y:S02]  /*c0f0*/  R2UR UR11, R27 ;  /* 0x000000001b0b72ca */ /* 0x000fe400000e0000 */
[----:B------:R-:W-:Y:S02]  /*c100*/  R2UR UR15, R25 ;  /* 0x00000000190f72ca */ /* 0x000fe400000e0000 */
[----:B------:R-:W-:Y:S02]  /*c110*/  R2UR UR23, R27 ;  /* 0x000000001b1772ca */ /* 0x000fe400000e0000 */
[----:B------:R-:W-:-:S02]  /*c120*/  R2UR UR12, R156 ;  /* 0x000000009c0c72ca */ /* 0x000fc400000e0000 */
[----:B------:R-:W-:Y:S01]  /*c130*/  R2UR UR13, R157 ;  /* 0x000000009d0d72ca */ /* 0x000fe200000e0000 */
[----:B------:R0:W-:Y:S01]  /*c140*/  BAR.SYNC.DEFER_BLOCKING R9, 0x100 ;  /* 0x000400090000751d */ /* 0x0001e20000010000 */
[----:B------:R-:W-:Y:S02]  /*c150*/  MOV R11, 0x40000040 ;  /* 0x40000040000b7802 */ /* 0x000fe40000000f00 */
[----:B------:R-:W-:Y:S02]  /*c160*/  R2UR UR16, R20 ;  /* 0x00000000141072ca */ /* 0x000fe400000e0000 */
[----:B------:R-:W-:Y:S02]  /*c170*/  R2UR UR19, R11 ;  /* 0x000000000b1372ca */ /* 0x000fe400000e0000 */
[----:B------:R-:W-:Y:S01]  /*c180*/  R2UR UR17, R21 ;  /* 0x00000000151172ca */ /* 0x000fe200000e0000 */
[----:B--2---:R-:W-:-:S04]  /*c190*/  IMAD R26, R18, 0x400, R10 ;  /* 0x00000400121a7824 */ /* 0x004fc800078e020a */
[C---:B------:R-:W-:Y:S01]  /*c1a0*/  VIADD R24, R26.reuse, 0x2 ;  /* 0x000000021a187836 */ /* 0x040fe20000000000 */
[C---:B------:R-:W-:Y:S01]  /*c1b0*/  R2UR UR10, R26.reuse ;  /* 0x000000001a0a72ca */ /* 0x040fe200000e0000 */
[C---:B------:R-:W-:Y:S02]  /*c1c0*/  VIADD R10, R26.reuse, 0x4 ;  /* 0x000000041a0a7836 */ /* 0x040fe40000000000 */
[----:B------:R-:W-:Y:S01]  /*c1d0*/  VIADD R26, R26, 0x6 ;  /* 0x000000061a1a7836 */ /* 0x000fe20000000000 */
[----:B------:R-:W-:-:S04]  /*c1e0*/  R2UR UR14, R24 ;  /* 0x00000000180e72ca */ /* 0x000fc800000e0000 */
[----:B------:R-:W-:Y:S02]  /*c1f0*/  R2UR UR22, R26 ;  /* 0x000000001a1672ca */ /* 0x000fe400000e0000 */
[----:B------:R-:W-:-:S06]  /*c200*/  WARPGROUP.ARRIVE ;  /* 0x00000000000079c5 */ /* 0x000fcc0000000000 */
[----:B------:R-:W-:Y:S01]  /*c210*/  HGMMA.64x128x16.F32.BF16 R24, gdesc[UR8], RZ, !UPT, gsb0 ;  /* 0x01e00000081879f0 */ /* 0x000fe2000c0018ff */
[----:B------:R-:W-:Y:S02]  /*c220*/  R2UR UR18, R10 ;  /* 0x000000000a1272ca */ /* 0x000fe400000e0000 */
[----:B------:R-:W-:Y:S02]  /*c230*/  WARPGROUP.DEPBAR.LE gsb0, 0x0 ;  /* 0x00008000000079c5 */ /* 0x000fe40000010000 */
[----:B------:R-:W-:-:S07]  /*c240*/  WARPGROUP.ARRIVE ;  /* 0x00000000000079c5 */ /* 0x000fce0000000000 */
        /* <DEDUP_REMOVED lines=13> */
.L_x_2379:
[----:B------:R-:W-:Y:S01]  /*c320*/  SHF.L.U32 R8, R8, 0x1f, RZ ;  /* 0x0000001f08087819 */ /* 0x000fe200000006ff */
[----:B------:R-:W-:-:S04]  /*c330*/  IMAD R9, R14, 0x8, R2 ;  /* 0x000000080e097824 */ /* 0x000fc800078e0202 */
[----:B------:R0:W1:Y:S01]  /*c340*/  SYNCS.PHASECHK.TRANS64.TRYWAIT P3, [R9+URZ+0x16850], R8 ;  /* 0x01685008090075a7 */ /* 0x000062000806017f */
[----:B------:R-:W-:Y:S05]  /*c350*/  @!P0 BRA `(.L_x_2380) ;  /* 0x0000000000048947 */ /* 0x000fea0003800000 */
[----:B------:R-:W-:Y:S01]  /*c360*/  BPT.TRAP 0x1 ;  /* 0x000000040000795c */ /* 0x000fe20000300000 */
.L_x_2380:
[----:B-1----:R-:W-:Y:S05]  /*c370*/  @P3 BRA `(.L_x_2378) ;  /* 0x0000000000083947 */ /* 0x002fea0003800000 */
[----:B------:R-:W1:Y:S02]  /*c380*/  SYNCS.PHASECHK.TRANS64.TRYWAIT P3, [R9+URZ+0x16850], R8 ;  /* 0x01685008090075a7 */ /* 0x000e64000806017f */
[----:B-1----:R-:W-:Y:S05]  /*c390*/  @!P3 BRA `(.L_x_2381) ;  /* 0x0000010000e8b947 */ /* 0x002fea0003800000 */
.L_x_2378:
[----:B01----:R-:W-:Y:S01]  /*c3a0*/  VIADD R8, R2, 0x400 ;  /* 0x0000040002087836 */ /* 0x003fe20000000000 */
[----:B------:R-:W-:Y:S05]  /*c3b0*/  WARPSYNC.ALL ;  /* 0x0000000000007948 */ /* 0x000fea0003800000 */
[----:B------:R-:W-:Y:S01]  /*c3c0*/  SHF.R.U32.HI R8, RZ, 0x4, R8 ;  /* 0x00000004ff087819 */ /* 0x000fe20000011608 */
[----:B------:R-:W-:Y:S01]  /*c3d0*/  IMAD.MOV.U32 R9, RZ, RZ, 0x40000040 ;  /* 0x40000040ff097424 */ /* 0x000fe200078e00ff */
[----:B------:R-:W-:Y:S01]  /*c3e0*/  WARPGROUP.ARRIVE ;  /* 0x00000000000079c5 */ /* 0x000fe20000000000 */
[----:B------:R-:W-:Y:S01]  /*c3f0*/  IMAD.MOV.U32 R11, RZ, RZ, 0x40000040 ;  /* 0x40000040ff0b7424 */ /* 0x000fe200078e00ff */
[----:B------:R-:W-:Y:S01]  /*c400*/  LOP3.LUT R8, R8, 0x3fff, RZ, 0xc0, !PT ;  /* 0x00003fff08087812 */ /* 0x000fe200078ec0ff */
[----:B------:R-:W-:Y:S01]  /*c410*/  FMUL.FTZ R31, R31, UR5 ;  /* 0x000000051f1f7c20 */ /* 0x000fe20008410000 */
[----:B------:R-:W-:Y:S01]  /*c420*/  R2UR UR11, R9 ;  /* 0x00000000090b72ca */ /* 0x000fe200000e0000 */
[----:B------:R-:W-:Y:S01]  /*c430*/  FMUL.FTZ R34, R34, UR5 ;  /* 0x0000000522227c20 */ /* 0x000fe20008410000 */
[----:B------:R-:W-:Y:S01]  /*c440*/  FMUL.FTZ R26, R26, UR5 ;  /* 0x000000051a1a7c20 */ /* 0x000fe20008410000 */
[----:B------:R-:W-:-:S02]  /*c450*/  IMAD R8, R14, 0x400, R8 ;  /* 0x000004000e087824 */ /* 0x000fc400078e0208 */
[----:B------:R-:W-:Y:S01]  /*c460*/  FMUL.FTZ R35, R35, UR5 ;  /* 0x0000000523237c20 */ /* 0x000fe20008410000 */
[----:B------:R-:W-:Y:S01]  /*c470*/  FMUL.FTZ R30, R30, UR5 ;  /* 0x000000051e1e7c20 */ /* 0x000fe20008410000 */
[----:B------:R-:W0:Y:S01]  /*c480*/  @P2 LDC R9, c[0x0][0x44c] ;  /* 0x00011300ff092b82 */ /* 0x000e220000000800 */
[C---:B------:R-:W-:Y:S01]  /*c490*/  VIADD R10, R8.reuse, 0x80 ;  /* 0x00000080080a7836 */ /* 0x040fe20000000000 */
[----:B------:R-:W-:Y:S01]  /*c4a0*/  R2UR UR10, R8 ;  /* 0x00000000080a72ca */ /* 0x000fe200000e0000 */
[----:B------:R-:W-:Y:S01]  /*c4b0*/  FMUL.FTZ R27, R27, UR5 ;  /* 0x000000051b1b7c20 */ /* 0x000fe20008410000 */
[----:B------:R-:W-:Y:S01]  /*c4c0*/  FMUL.FTZ R41, R41, UR5 ;  /* 0x0000000529297c20 */ /* 0x000fe20008410000 */
[----:B------:R-:W-:Y:S01]  /*c4d0*/  FMUL.FTZ R68, R68, UR5 ;  /* 0x0000000544447c20 */ /* 0x000fe20008410000 */
[----:B------:R-:W-:-:S04]  /*c4e0*/  FMUL.FTZ R69, R69, UR5 ;  /* 0x0000000545457c20 */ /* 0x000fc80008410000 */
[----:B------:R-:W-:Y:S05]  /*c4f0*/  MUFU.TANH R41, R41 ;  /* 0x0000002900297308 */ /* 0x000fea0000002400 */
[----:B------:R-:W-:Y:S01]  /*c500*/  HGMMA.64x64x16.F32.BF16 R88, R148, gdesc[UR8].tnspB, R88, gsb0 ;  /* 0x40e0000894587df0 */ /* 0x000fe20008001858 */
[----:B------:R-:W-:Y:S01]  /*c510*/  R2UR UR10, R10 ;  /* 0x000000000a0a72ca */ /* 0x000fe200000e0000 */
[----:B------:R-:W-:Y:S01]  /*c520*/  VIADD R10, R8, 0x100 ;  /* 0x00000100080a7836 */ /* 0x000fe20000000000 */
[----:B------:R-:W-:Y:S01]  /*c530*/  R2UR UR11, R11 ;  /* 0x000000000b0b72ca */ /* 0x000fe200000e0000 */
[----:B------:R-:W-:Y:S01]  /*c540*/  IMAD.MOV.U32 R11, RZ, RZ, 0x40000040 ;  /* 0x40000040ff0b7424 */ /* 0x000fe200078e00ff */
[----:B------:R-:W-:-:S02]  /*c550*/  WARPGROUP.DEPBAR.LE gsb0, 0x0 ;  /* 0x00008000000079c5 */ /* 0x000fc40000010000 */
[----:B------:R-:W-:Y:S01]  /*c560*/  WARPGROUP.ARRIVE ;  /* 0x00000000000079c5 */ /* 0x000fe20000000000 */
[----:B------:R1:W2:Y:S01]  /*c570*/  MUFU.TANH R149, R34 ;  /* 0x0000002200957308 */ /* 0x0002a20000002400 */
[----:B------:R-:W-:-:S07]  /*c580*/  FMUL.FTZ R151, R39, UR5 ;  /* 0x0000000527977c20 */ /* 0x000fce0008410000 */
[----:B------:R-:W-:Y:S01]  /*c590*/  HGMMA.64x64x16.F32.BF16 R88, R144, gdesc[UR8].tnspB, R88, gsb0 ;  /* 0x40e0000890587df0 */ /* 0x000fe20008001858 */
[----:B------:R3:W-:Y:S01]  /*c5a0*/  MUFU.TANH R150, R26 ;  /* 0x0000001a00967308 */ /* 0x0007e20000002400 */
[----:B-1----:R-:W4:Y:S01]  /*c5b0*/  LDL R34, [R1+0x28] ;  /* 0x0000280001227983 */ /* 0x002f220000100800 */
[----:B------:R-:W-:Y:S01]  /*c5c0*/  FMUL.FTZ R39, R49, UR5 ;  /* 0x0000000531277c20 */ /* 0x000fe20008410000 */
[----:B------:R-:W-:Y:S01]  /*c5d0*/  R2UR UR10, R10 ;  /* 0x000000000a0a72ca */ /* 0x000fe200000e0000 */
[----:B------:R-:W-:Y:S01]  /*c5e0*/  VIADD R10, R8, 0x180 ;  /* 0x00000180080a7836 */ /* 0x000fe20000000000 */
[----:B------:R-:W5:Y:S01]  /*c5f0*/  LDL R49, [R1+0x38] ;  /* 0x0000380001317983 */ /* 0x000f620000100800 */
[----:B------:R-:W-:Y:S01]  /*c600*/  R2UR UR11, R11 ;  /* 0x000000000b0b72ca */ /* 0x000fe200000e0000 */
[----:B------:R-:W-:Y:S01]  /*c610*/  IMAD.MOV.U32 R11, RZ, RZ, 0x40000040 ;  /* 0x40000040ff0b7424 */ /* 0x000fe200078e00ff */
[----:B------:R1:W-:Y:S01]  /*c620*/  MUFU.TANH R148, R27 ;  /* 0x0000001b00947308 */ /* 0x0003e20000002400 */
[----:B---3--:R-:W-:Y:S01]  /*c630*/  FMUL.FTZ R26, R33, UR5 ;  /* 0x00000005211a7c20 */ /* 0x008fe20008410000 */
[----:B------:R-:W-:-:S02]  /*c640*/  FMUL.FTZ R33, R48, UR5 ;  /* 0x0000000530217c20 */ /* 0x000fc40008410000 */
[----:B------:R-:W5:Y:S04]  /*c650*/  LDL R48, [R1+0x30] ;  /* 0x0000300001307983 */ /* 0x000f680000100800 */
[----:B------:R-:W-:Y:S01]  /*c660*/  MUFU.TANH R26, R26 ;  /* 0x0000001a001a7308 */ /* 0x000fe20000002400 */
[----:B-1----:R-:W-:-:S07]  /*c670*/  FMUL.FTZ R27, R36, UR5 ;  /* 0x00000005241b7c20 */ /* 0x002fce0008410000 */
[----:B------:R-:W-:Y:S01]  /*c680*/  MUFU.TANH R27, R27 ;  /* 0x0000001b001b7308 */ /* 0x000fe20000002400 */
[----:B------:R-:W-:Y:S01]  /*c690*/  FMUL.FTZ R80, R80, UR5 ;  /* 0x0000000550507c20 */ /* 0x000fe20008410000 */
[----:B------:R-:W-:-:S06]  /*c6a0*/  FMUL.FTZ R84, R84, UR5 ;  /* 0x0000000554547c20 */ /* 0x000fcc0008410000 */
[----:B------:R-:W-:Y:S01]  /*c6b0*/  MUFU.TANH R151, R151 ;  /* 0x0000009700977308 */ /* 0x000fe20000002400 */
[----:B------:R-:W-:-:S07]  /*c6c0*/  WARPGROUP.DEPBAR.LE gsb0, 0x0 ;  /* 0x00008000000079c5 */ /* 0x000fce0000010000 */
[----:B------:R1:W3:Y:S01]  /*c6d0*/  MUFU.TANH R145, R31 ;  /* 0x0000001f00917308 */ /* 0x0002e20000002400 */
[----:B------:R-:W-:Y:S01]  /*c6e0*/  WARPGROUP.ARRIVE ;  /* 0x00000000000079c5 */ /* 0x000fe20000000000 */
[----:B------:R-:W-:Y:S01]  /*c6f0*/  FMUL.FTZ R146, R42, UR5 ;  /* 0x000000052a927c20 */ /* 0x000fe20008410000 */
[----:B--2---:R-:W-:Y:S02]  /*c700*/  IMAD.MOV.U32 R42, RZ, RZ, R149 ;  /* 0x000000ffff2a7224 */ /* 0x004fe400078e0095 */
[----:B------:R-:W-:Y:S01]  /*c710*/  FMUL.FTZ R149, R43, UR5 ;  /* 0x000000052b957c20 */ /* 0x000fe20008410000 */
[----:B------:R-:W-:Y:S01]  /*c720*/  FMUL.FTZ R144, R38, UR5 ;  /* 0x0000000526907c20 */ /* 0x000fe20008410000 */
[----:B------:R-:W-:Y:S01]  /*c730*/  HGMMA.64x64x16.F32.BF16 R88, R140, gdesc[UR8].tnspB, R88, gsb0 ;  /* 0x40e000088c587df0 */ /* 0x000fe20008001858 */
[----:B------:R2:W-:Y:S01]  /*c740*/  MUFU.TANH R147, R35 ;  /* 0x0000002300937308 */ /* 0x0005e20000002400 */
[----:B-1----:R-:W4:Y:S01]  /*c750*/  LDL R31, [R1+0x4c] ;  /* 0x00004c00011f7983 */ /* 0x002f220000100800 */
[----:B------:R-:W-:Y:S01]  /*c760*/  R2UR UR10, R10 ;  /* 0x000000000a0a72ca */ /* 0x000fe200000e0000 */
[----:B------:R-:W-:Y:S01]  /*c770*/  FMUL.FTZ R10, R24, UR5 ;  /* 0x00000005180a7c20 */ /* 0x000fe20008410000 */
[----:B------:R-:W-:Y:S01]  /*c780*/  R2UR UR11, R11 ;  /* 0x000000000b0b72ca */ /* 0x000fe200000e0000 */
[----:B------:R-:W-:Y:S01]  /*c790*/  FMUL.FTZ R11, R28, UR5 ;  /* 0x000000051c0b7c20 */ /* 0x000fe20008410000 */
[----:B------:R-:W-:Y:S01]  /*c7a0*/  FMUL.FTZ R24, R29, UR5 ;  /* 0x000000051d187c20 */ /* 0x000fe20008410000 */
[----:B------:R-:W-:Y:S01]  /*c7b0*/  FMUL.FTZ R29, R40, UR5 ;  /* 0x00000005281d7c20 */ /* 0x000fe20008410000 */
[----:B------:R-:W-:Y:S01]  /*c7c0*/  FMUL.FTZ R28, R37, UR5 ;  /* 0x00000005251c7c20 */ /* 0x000fe20008410000 */
[----:B--2---:R-:W2:Y:S01]  /*c7d0*/  LDL R35, [R1+0x20] ;  /* 0x0000200001237983 */ /* 0x004ea20000100800 */
[----:B------:R-:W-:Y:S01]  /*c7e0*/  MUFU.TANH R10, R10 ;  /* 0x0000000a000a7308 */ /* 0x000fe20000002400 */
[----:B------:R-:W-:-:S07]  /*c7f0*/  FMUL.FTZ R40, R45, UR5 ;  /* 0x000000052d287c20 */ /* 0x000fce0008410000 */
[----:B------:R-:W-:Y:S01]  /*c800*/  MUFU.TANH R11, R11 ;  /* 0x0000000b000b7308 */ /* 0x000fe20000002400 */
[----:B------:R-:W-:-:S07]  /*c810*/  FMUL.FTZ R38, R53, UR5 ;  /* 0x0000000535267c20 */ /* 0x000fce0008410000 */
[----:B------:R-:W-:Y:S08]  /*c820*/  MUFU.TANH R33, R33 ;  /* 0x0000002100217308 */ /* 0x000ff00000002400 */
[----:B------:R-:W-:Y:S01]  /*c830*/  MUFU.TANH R39, R39 ;  /* 0x0000002700277308 */ /* 0x000fe20000002400 */
[----:B------:R-:W-:-:S07]  /*c840*/  FMUL.FTZ R36, R60, UR5 ;  /* 0x000000053c247c20 */ /* 0x000fce0008410000 */
[----:B------:R-:W-:Y:S08]  /*c850*/  MUFU.TANH R144, R144 ;  /* 0x0000009000907308 */ /* 0x000ff00000002400 */
[----:B------:R-:W-:Y:S08]  /*c860*/  MUFU.TANH R146, R146 ;  /* 0x0000009200927308 */ /* 0x000ff00000002400 */
[----:B------:R-:W-:Y:S01]  /*c870*/  MUFU.TANH R149, R149 ;  /* 0x0000009500957308 */ /* 0x000fe20000002400 */
[----:B------:R-:W-:-:S07]  /*c880*/  WARPGROUP.DEPBAR.LE gsb0, 0x0 ;  /* 0x00008000000079c5 */ /* 0x000fce0000010000 */
[----:B------:R1:W0:Y:S01]  /*c890*/  MUFU.TANH R142, R30 ;  /* 0x0000001e008e7308 */ /* 0x0002220000002400 */
[----:B------:R-:W-:Y:S01]  /*c8a0*/  FMUL.FTZ R143, R25, UR5 ;  /* 0x00000005198f7c20 */ /* 0x000fe20008410000 */
[----:B------:R-:W-:Y:S01]  /*c8b0*/  WARPGROUP.ARRIVE ;  /* 0x00000000000079c5 */ /* 0x000fe20000000000 */
[----:B------:R-:W-:Y:S01]  /*c8c0*/  FMUL.FTZ R25, R32, UR5 ;  /* 0x0000000520197c20 */ /* 0x000fe20008410000 */
[----:B------:R-:W-:Y:S01]  /*c8d0*/  FMUL.FTZ R32, R44, UR5 ;  /* 0x000000052c207c20 */ /* 0x000fe20008410000 */
[----:B---3--:R-:W-:-:S03]  /*c8e0*/  IMAD.MOV.U32 R44, RZ, RZ, R145 ;  /* 0x000000ffff2c7224 */ /* 0x008fc600078e0091 */
[----:B------:R-:W-:Y:S01]  /*c8f0*/  HGMMA.64x64x16.F32.BF16 R88, R136, gdesc[UR8].tnspB, R88, gsb0 ;  /* 0x40e0000888587df0 */ /* 0x000fe20008001858 */
[----:B-1----:R-:W1:Y:S01]  /*c900*/  @P2 LDC R30, c[0x0][0x450] ;  /* 0x00011400ff1e2b82 */ /* 0x002e620000000800 */
[----:B------:R-:W3:Y:S01]  /*c910*/  MUFU.TANH R143, R143 ;  /* 0x0000008f008f7308 */ /* 0x000ee20000002400 */
[----:B0-----:R-:W-:-:S07]  /*c920*/  IMAD.MOV.U32 R43, RZ, RZ, R142 ;  /* 0x000000ffff2b7224 */ /* 0x001fce00078e008e */
[----:B------:R-:W0:Y:S01]  /*c930*/  MUFU.TANH R24, R24 ;  /* 0x0000001800187308 */ /* 0x000e220000002400 */
[----:B------:R-:W-:-:S04]  /*c940*/  IMAD.MOV.U32 R142, RZ, RZ, -0x80 ;  /* 0xffffff80ff8e7424 */ /* 0x000fc800078e00ff */
[----:B------:R-:W-:Y:S02]  /*c950*/  IMAD R142, R12, R142, 0x1 ;  /* 0x000000010c8e7424 */ /* 0x000fe400078e028e */
[----:B------:R-:W-:Y:S02]  /*c960*/  IMAD.MOV.U32 R45, RZ, RZ, R147 ;  /* 0x000000ffff2d7224 */ /* 0x000fe400078e0093 */
[----:B------:R-:W-:Y:S01]  /*c970*/  FMUL.FTZ R147, R47, UR5 ;  /* 0x000000052f937c20 */ /* 0x000fe20008410000 */
[----:B------:R-:W-:Y:S01]  /*c980*/  FMUL.FTZ R47, R52, UR5 ;  /* 0x00000005342f7c20 */ /* 0x000fe20008410000 */
[----:B------:R-:W0:Y:S01]  /*c990*/  MUFU.TANH R25, R25 ;  /* 0x0000001900197308 */ /* 0x000e220000002400 */
[----:B------:R-:W-:Y:S02]  /*c9a0*/  IMAD.MOV.U32 R52, RZ, RZ, R44 ;  /* 0x000000ffff347224 */ /* 0x000fe400078e002c */
[----:B------:R-:W-:Y:S02]  /*c9b0*/  IMAD.MOV.U32 R53, RZ, RZ, R45 ;  /* 0x000000ffff357224 */ /* 0x000fe400078e002d */
[----:B------:R-:W-:-:S03]  /*c9c0*/  FMUL.FTZ R141, R51, UR5 ;  /* 0x00000005338d7c20 */ /* 0x000fc60008410000 */
[----:B------:R-:W-:Y:S01]  /*c9d0*/  MUFU.TANH R28, R28 ;  /* 0x0000001c001c7308 */ /* 0x000fe20000002400 */
[----:B------:R-:W-:-:S07]  /*c9e0*/  IMAD.MOV.U32 R51, RZ, RZ, R43 ;  /* 0x000000ffff337224 */ /* 0x000fce00078e002b */
[----:B------:R-:W0:Y:S08]  /*c9f0*/  MUFU.TANH R29, R29 ;  /* 0x0000001d001d7308 */ /* 0x000e300000002400 */
[----:B------:R-:W0:Y:S08]  /*ca00*/  MUFU.TANH R32, R32 ;  /* 0x0000002000207308 */ /* 0x000e300000002400 */
[----:B------:R-:W0:Y:S01]  /*ca10*/  MUFU.TANH R40, R40 ;  /* 0x0000002800287308 */ /* 0x000e220000002400 */
[----:B------:R-:W-:Y:S01]  /*ca20*/  FMUL.FTZ R37, R57, UR5 ;  /* 0x0000000539257c20 */ /* 0x000fe20008410000 */
[----:B------:R-:W-:Y:S01]  /*ca30*/  FMUL.FTZ R145, R46, UR5 ;  /* 0x000000052e917c20 */ /* 0x000fe20008410000 */
[----:B------:R-:W-:-:S05]  /*ca40*/  FMUL.FTZ R46, R56, UR5 ;  /* 0x00000005382e7c20 */ /* 0x000fca0008410000 */
[----:B------:R-:W0:Y:S08]  /*ca50*/  MUFU.TANH R47, R47 ;  /* 0x0000002f002f7308 */ /* 0x000e300000002400 */
[----:B------:R-:W0:Y:S01]  /*ca60*/  MUFU.TANH R38, R38 ;  /* 0x0000002600267308 */ /* 0x000e220000002400 */
[----:B-----5:R-:W-:Y:S01]  /*ca70*/  IADD3 R142, R48, R142, -R49 ;  /* 0x0000008e308e7210 */ /* 0x020fe20007ffe831 */
[----:B------:R-:W-:-:S02]  /*ca80*/  IMAD.MOV.U32 R48, RZ, RZ, R42 ;  /* 0x000000ffff307224 */ /* 0x000fc400078e002a */
[----:B----4-:R-:W-:-:S04]  /*ca90*/  IMAD.IADD R31, R31, 0x1, R34 ;  /* 0x000000011f1f7824 */ /* 0x010fc800078e0222 */
[----:B------:R-:W-:-:S04]  /*caa0*/  @P2 IMAD.HI.U32 R34, R31, R9, RZ ;  /* 0x000000091f222227 */ /* 0x000fc800078e00ff */
[----:B------:R-:W-:Y:S01]  /*cab0*/  IMAD.MOV.U32 R9, RZ, RZ, R31 ;  /* 0x000000ffff097224 */ /* 0x000fe200078e001f */
[----:B-1----:R-:W-:-:S05]  /*cac0*/  @P2 SHF.R.U32.HI R9, RZ, R30, R34 ;  /* 0x0000001eff092219 */ /* 0x002fca0000011622 */
[----:B------:R-:W1:Y:S01]  /*cad0*/  SHFL.IDX PT, R34, R9, RZ, 0x1c1f ;  /* 0x001c1fff09227589 */ /* 0x000e6200000e0000 */
[----:B--2---:R-:W-:-:S04]  /*cae0*/  IMAD.IADD R142, R142, 0x1, -R35 ;  /* 0x000000018e8e7824 */ /* 0x004fc800078e0a23 */
[----:B-1----:R-:W-:-:S05]  /*caf0*/  IMAD.IADD R34, R142, 0x1, R34 ;  /* 0x000000018e227824 */ /* 0x002fca00078e0222 */
[C---:B------:R-:W-:Y:S02]  /*cb00*/  ISETP.GT.AND P3, PT, R34.reuse, RZ, PT ;  /* 0x000000ff2200720c */ /* 0x040fe40003f64270 */
[----:B------:R-:W-:Y:S02]  /*cb10*/  ISETP.GT.AND P4, PT, R34, 0x1, PT ;  /* 0x000000012200780c */ /* 0x000fe40003f84270 */
[----:B------:R-:W-:Y:S02]  /*cb20*/  FSEL R44, R10, -INF , P3 ;  /* 0xff8000000a2c7808 */ /* 0x000fe40001800000 */
[----:B------:R-:W-:Y:S02]  /*cb30*/  ISETP.GT.AND P3, PT, R34, 0x8, PT ;  /* 0x000000082200780c */ /* 0x000fe40003f64270 */
[----:B---3--:R-:W-:Y:S02]  /*cb40*/  FSEL R143, R143, -INF , P4 ;  /* 0xff8000008f8f7808 */ /* 0x008fe40002000000 */
[----:B------:R-:W-:Y:S01]  /*cb50*/  FMNMX.FTZ R42, R44, R13, !PT ;  /* 0x0000000d2c2a7209 */ /* 0x000fe20007810000 */
[----:B------:R1:W-:Y:S01]  /*cb60*/  MUFU.TANH R10, R68 ;  /* 0x00000044000a7308 */ /* 0x0003e20000002400 */
[----:B------:R-:W-:-:S02]  /*cb70*/  ISETP.GT.AND P4, PT, R34, 0x9, PT ;  /* 0x000000092200780c */ /* 0x000fc40003f84270 */
[----:B------:R-:W-:Y:S02]  /*cb80*/  FMNMX.FTZ R42, R143, R42, !PT ;  /* 0x0000002a8f2a7209 */ /* 0x000fe40007810000 */
[----:B0-----:R-:W-:Y:S02]  /*cb90*/  FSEL R45, R24, -INF , P4 ;  /* 0xff800000182d7808 */ /* 0x001fe40002000000 */
[----:B-1----:R-:W-:Y:S02]  /*cba0*/  FSEL R68, R11, -INF , P3 ;  /* 0xff8000000b447808 */ /* 0x002fe40001800000 */
[----:B------:R-:W-:Y:S02]  /*cbb0*/  ISETP.GT.AND P3, PT, R34, 0x10, PT ;  /* 0x000000102200780c */ /* 0x000fe40003f64270 */
[----:B------:R-:W-:Y:S02]  /*cbc0*/  FMNMX.FTZ R42, R68, R42, !PT ;  /* 0x0000002a442a7209 */ /* 0x000fe40007810000 */
[----:B------:R-:W-:-:S02]  /*cbd0*/  ISETP.GT.AND P4, PT, R34, 0x11, PT ;  /* 0x000000112200780c */ /* 0x000fc40003f84270 */
[----:B------:R-:W-:Y:S02]  /*cbe0*/  FSEL R43, R25, -INF , P3 ;  /* 0xff800000192b7808 */ /* 0x000fe40001800000 */
[----:B------:R-:W-:Y:S01]  /*cbf0*/  FMNMX.FTZ R42, R45, R42, !PT ;  /* 0x0000002a2d2a7209 */ /* 0x000fe20007810000 */
[----:B------:R-:W-:Y:S01]  /*cc00*/  FMUL.FTZ R35, R65, UR5 ;  /* 0x0000000541237c20 */ /* 0x000fe20008410000 */
[----:B------:R-:W-:Y:S02]  /*cc10*/  ISETP.GT.AND P3, PT, R34, 0x18, PT ;  /* 0x000000182200780c */ /* 0x000fe40003f64270 */
[----:B------:R-:W-:Y:S02]  /*cc20*/  FSEL R65, R26, -INF , P4 ;  /* 0xff8000001a417808 */ /* 0x000fe40002000000 */
[----:B------:R-:W-:Y:S02]  /*cc30*/  FMNMX.FTZ R24, R43, R42, !PT ;  /* 0x0000002a2b187209 */ /* 0x000fe40007810000 */
[----:B------:R-:W-:-:S02]  /*cc40*/  ISETP.GT.AND P4, PT, R34, 0x19, PT ;  /* 0x000000192200780c */ /* 0x000fc40003f84270 */
[----:B------:R-:W-:Y:S02]  /*cc50*/  FSEL R42, R27, -INF , P3 ;  /* 0xff8000001b2a7808 */ /* 0x000fe40001800000 */
[----:B------:R-:W-:Y:S01]  /*cc60*/  FMNMX.FTZ R24, R65, R24, !PT ;  /* 0x0000001841187209 */ /* 0x000fe20007810000 */
[----:B------:R0:W-:Y:S01]  /*cc70*/  MUFU.TANH R11, R69 ;  /* 0x00000045000b7308 */ /* 0x0001e20000002400 */
[----:B------:R-:W-:Y:S02]  /*cc80*/  ISETP.GT.AND P3, PT, R34, 0x20, PT ;  /* 0x000000202200780c */ /* 0x000fe40003f64270 */
[----:B------:R-:W-:Y:S01]  /*cc90*/  FMNMX.FTZ R24, R42, R24, !PT ;  /* 0x000000182a187209 */ /* 0x000fe20007810000 */
[----:B------:R-:W-:Y:S01]  /*cca0*/  FMUL.FTZ R49, R72, UR5 ;  /* 0x0000000548317c20 */ /* 0x000fe20008410000 */
[----:B------:R-:W-:Y:S02]  /*ccb0*/  FSEL R72, R29, -INF , P3 ;  /* 0xff8000001d487808 */ /* 0x000fe40001800000 */
[----:B0-----:R-:W-:-:S02]  /*ccc0*/  FSEL R69, R28, -INF , P4 ;  /* 0xff8000001c457808 */ /* 0x001fc40002000000 */
[C---:B------:R-:W-:Y:S02]  /*ccd0*/  ISETP.GT.AND P4, PT, R34.reuse, 0x21, PT ;  /* 0x000000212200780c */ /* 0x040fe40003f84270 */
[----:B------:R-:W-:Y:S02]  /*cce0*/  FMNMX.FTZ R24, R69, R24, !PT ;  /* 0x0000001845187209 */ /* 0x000fe40007810000 */
[----:B------:R-:W-:Y:S02]  /*ccf0*/  ISETP.GT.AND P3, PT, R34, 0x28, PT ;  /* 0x000000282200780c */ /* 0x000fe40003f64270 */
[----:B------:R-:W-:Y:S02]  /*cd00*/  FSEL R41, R41, -INF , P4 ;  /* 0xff80000029297808 */ /* 0x000fe40002000000 */
[----:B------:R-:W-:Y:S01]  /*cd10*/  FMNMX.FTZ R24, R72, R24, !PT ;  /* 0x0000001848187209 */ /* 0x000fe20007810000 */
[----:B------:R-:W-:Y:S01]  /*cd20*/  IMAD.MOV.U32 R57, RZ, RZ, R48 ;  /* 0x000000ffff397224 */ /* 0x000fe200078e0030 */
[----:B------:R-:W-:-:S02]  /*cd30*/  ISETP.GT.AND P4, PT, R34, 0x29, PT ;  /* 0x000000292200780c */ /* 0x000fc40003f84270 */
[----:B------:R-:W-:Y:S02]  /*cd40*/  FSEL R48, R32, -INF , P3 ;  /* 0xff80000020307808 */ /* 0x000fe40001800000 */
[----:B------:R-:W-:Y:S01]  /*cd50*/  FMNMX.FTZ R24, R41, R24, !PT ;  /* 0x0000001829187209 */ /* 0x000fe20007810000 */
[----:B------:R-:W-:Y:S02]  /*cd60*/  WARPGROUP.DEPBAR.LE gsb0, 0x0 ;  /* 0x00008000000079c5 */ /* 0x000fe40000010000 */
[----:B------:R-:W-:Y:S02]  /*cd70*/  ISETP.GT.AND P3, PT, R34, 0x30, PT ;  /* 0x000000302200780c */ /* 0x000fe40003f64270 */
[----:B------:R-:W-:Y:S02]  /*cd80*/  FSEL R40, R40, -INF , P4 ;  /* 0xff80000028287808 */ /* 0x000fe40002000000 */
[----:B------:R-:W-:Y:S01]  /*cd90*/  FMNMX.FTZ R24, R48, R24, !PT ;  /* 0x0000001830187209 */ /* 0x000fe20007810000 */
[----:B------:R-:W-:Y:S01]  /*cda0*/  FMUL.FTZ R139, R55, UR5 ;  /* 0x00000005378b7c20 */ /* 0x000fe20008410000 */
[----:B------:R-:W0:Y:S01]  /*cdb0*/  MUFU.TANH R46, R46 ;  /* 0x0000002e002e7308 */ /* 0x000e220000002400 */
[----:B------:R-:W-:Y:S01]  /*cdc0*/  IMAD.MOV.U32 R55, RZ, RZ, R51 ;  /* 0x000000ffff377224 */ /* 0x000fe200078e0033 */
[----:B------:R-:W-:-:S02]  /*cdd0*/  IADD3 R30, R8, 0x200, RZ ;  /* 0x00000200081e7810 */ /* 0x000fc40007ffe0ff */
[----:B------:R-:W-:Y:S02]  /*cde0*/  ISETP.GT.AND P4, PT, R34, 0x31, PT ;  /* 0x000000312200780c */ /* 0x000fe40003f84270 */
[----:B------:R-:W-:Y:S02]  /*cdf0*/  FSEL R51, R33, -INF , P3 ;  /* 0xff80000021337808 */ /* 0x000fe40001800000 */
[----:B------:R-:W-:Y:S01]  /*ce00*/  FMNMX.FTZ R24, R40, R24, !PT ;  /* 0x0000001828187209 */ /* 0x000fe20007810000 */
[----:B------:R-:W1:Y:S01]  /*ce10*/  MUFU.TANH R37, R37 ;  /* 0x0000002500257308 */ /* 0x000e620000002400 */
[----:B------:R-:W-:Y:S01]  /*ce20*/  IMAD.MOV.U32 R31, RZ, RZ, 0x40000040 ;  /* 0x40000040ff1f7424 */ /* 0x000fe200078e00ff */
[----:B------:R-:W-:Y:S01]  /*ce30*/  R2UR UR10, R30 ;  /* 0x000000001e0a72ca */ /* 0x000fe200000e0000 */
[----:B------:R-:W-:Y:S01]  /*ce40*/  FMUL.FTZ R30, R61, UR5 ;  /* 0x000000053d1e7c20 */ /* 0x000fe20008410000 */
[----:B------:R-:W-:Y:S02]  /*ce50*/  ISETP.GT.AND P3, PT, R34, 0x38, PT ;  /* 0x000000382200780c */ /* 0x000fe40003f64270 */
[----:B------:R-:W-:-:S02]  /*ce60*/  FSEL R39, R39, -INF , P4 ;  /* 0xff80000027277808 */ /* 0x000fc40002000000 */
[----:B------:R-:W-:Y:S01]  /*ce70*/  FMNMX.FTZ R24, R51, R24, !PT ;  /* 0x0000001833187209 */ /* 0x000fe20007810000 */
[----:B------:R-:W2:Y:S01]  /*ce80*/  MUFU.TANH R36, R36 ;  /* 0x0000002400247308 */ /* 0x000ea20000002400 */
[----:B------:R-:W-:Y:S01]  /*ce90*/  R2UR UR11, R31 ;  /* 0x000000001f0b72ca */ /* 0x000fe200000e0000 */
[----:B------:R-:W-:Y:S01]  /*cea0*/  FMUL.FTZ R31, R64, UR5 ;  /* 0x00000005401f7c20 */ /* 0x000fe20008410000 */
[C---:B------:R-:W-:Y:S02]  /*ceb0*/  ISETP.GT.AND P4, PT, R34.reuse, 0x39, PT ;  /* 0x000000392200780c */ /* 0x040fe40003f84270 */
[----:B------:R-:W-:Y:S02]  /*cec0*/  FSEL R47, R47, -INF , P3 ;  /* 0xff8000002f2f7808 */ /* 0x000fe40001800000 */
[----:B------:R-:W-:Y:S01]  /*ced0*/  FMNMX.FTZ R24, R39, R24, !PT ;  /* 0x0000001827187209 */ /* 0x000fe20007810000 */
[----:B------:R-:W3:Y:S01]  /*cee0*/  MUFU.TANH R30, R30 ;  /* 0x0000001e001e7308 */ /* 0x000ee20000002400 */
[----:B------:R-:W-:-:S02]  /*cef0*/  ISETP.GT.AND P3, PT, R34, 0x40, PT ;  /* 0x000000402200780c */ /* 0x000fc40003f64270 */
[----:B------:R-:W-:Y:S02]  /*cf00*/  FSEL R38, R38, -INF , P4 ;  /* 0xff80000026267808 */ /* 0x000fe40002000000 */
[----:B------:R-:W-:Y:S02]  /*cf10*/  FMNMX.FTZ R24, R47, R24, !PT ;  /* 0x000000182f187209 */ /* 0x000fe40007810000 */
[----:B------:R-:W-:Y:S01]  /*cf20*/  ISETP.GT.AND P4, PT, R34, 0x41, PT ;  /* 0x000000412200780c */ /* 0x000fe20003f84270 */
[----:B------:R-:W4:Y:S01]  /*cf30*/  MUFU.TANH R31, R31 ;  /* 0x0000001f001f7308 */ /* 0x000f220000002400 */
[----:B0-----:R-:W-:Y:S02]  /*cf40*/  FSEL R46, R46, -INF , P3 ;  /* 0xff8000002e2e7808 */ /* 0x001fe40001800000 */
[----:B------:R-:W-:Y:S02]  /*cf50*/  FMNMX.FTZ R24, R38, R24, !PT ;  /* 0x0000001826187209 */ /* 0x000fe40007810000 */
[----:B------:R-:W-:-:S02]  /*cf60*/  ISETP.GT.AND P3, PT, R34, 0x48, PT ;  /* 0x000000482200780c */ /* 0x000fc40003f64270 */
[----:B-1----:R-:W-:Y:S01]  /*cf70*/  FSEL R37, R37, -INF , P4 ;  /* 0xff80000025257808 */ /* 0x002fe20002000000 */
[----:B------:R-:W0:Y:S01]  /*cf80*/  MUFU.TANH R35, R35 ;  /* 0x0000002300237308 */ /* 0x000e220000002400 */
[----:B------:R-:W-:Y:S01]  /*cf90*/  FMNMX.FTZ R24, R46, R24, !PT ;  /* 0x000000182e187209 */ /* 0x000fe20007810000 */
[----:B------:R-:W-:Y:S01]  /*cfa0*/  FMUL.FTZ R140, R50, UR5 ;  /* 0x00000005328c7c20 */ /* 0x000fe20008410000 */
[----:B------:R-:W-:Y:S01]  /*cfb0*/  ISETP.GT.AND P5, PT, R34, 0x49, PT ;  /* 0x000000492200780c */ /* 0x000fe20003fa4270 */
[----:B------:R-:W-:Y:S01]  /*cfc0*/  FMUL.FTZ R50, R73, UR5 ;  /* 0x0000000549327c20 */ /* 0x000fe20008410000 */
[----:B--2---:R-:W-:Y:S02]  /*cfd0*/  FSEL R36, R36, -INF , P3 ;  /* 0xff80000024247808 */ /* 0x004fe40001800000 */
[----:B------:R-:W-:Y:S01]  /*cfe0*/  FMNMX.FTZ R25, R37, R24, !PT ;  /* 0x0000001825197209 */ /* 0x000fe20007810000 */
[----:B------:R-:W-:Y:S01]  /*cff0*/  IMAD.MOV.U32 R73, RZ, RZ, R53 ;  /* 0x000000ffff497224 */ /* 0x000fe200078e0035 */
[----:B------:R-:W-:Y:S01]  /*d000*/  ISETP.GT.AND P4, PT, R34, 0x50, PT ;  /* 0x000000502200780c */ /* 0x000fe20003f84270 */
[----:B------:R-:W-:Y:S01]  /*d010*/  IMAD.MOV.U32 R56, RZ, RZ, R52 ;  /* 0x000000ffff387224 */ /* 0x000fe200078e0034 */
[----:B---3--:R-:W-:-:S02]  /*d020*/  FSEL R32, R30, -INF , P5 ;  /* 0xff8000001e207808 */ /* 0x008fc40002800000 */
[----:B------:R-:W-:Y:S01]  /*d030*/  FMNMX.FTZ R28, R36, R25, !PT ;  /* 0x00000019241c7209 */ /* 0x000fe20007810000 */
[----:B------:R-:W-:Y:S01]  /*d040*/  FMUL.FTZ R52, R76, UR5 ;  /* 0x000000054c347c20 */ /* 0x000fe20008410000 */
[----:B------:R-:W-:Y:S01]  /*d050*/  FMUL.FTZ R53, R77, UR5 ;  /* 0x000000054d357c20 */ /* 0x000fe20008410000 */
[----:B------:R-:W1:Y:S01]  /*d060*/  MUFU.TANH R49, R49 ;  /* 0x0000003100317308 */ /* 0x000e620000002400 */
[C---:B------:R-:W-:Y:S02]  /*d070*/  ISETP.GT.AND P5, PT, R34.reuse, 0x58, PT ;  /* 0x000000582200780c */ /* 0x040fe40003fa4270 */
[----:B------:R-:W-:Y:S02]  /*d080*/  ISETP.GT.AND P3, PT, R34, 0x51, PT ;  /* 0x000000512200780c */ /* 0x000fe40003f64270 */
[----:B----4-:R-:W-:Y:S02]  /*d090*/  FSEL R24, R31, -INF , P4 ;  /* 0xff8000001f187808 */ /* 0x010fe40002000000 */
[----:B------:R-:W-:Y:S01]  /*d0a0*/  FMNMX.FTZ R28, R32, R28, !PT ;  /* 0x0000001c201c7209 */ /* 0x000fe20007810000 */
[----:B------:R-:W2:Y:S01]  /*d0b0*/  MUFU.TANH R50, R50 ;  /* 0x0000003200327308 */ /* 0x000ea20000002400 */
[----:B------:R-:W-:-:S02]  /*d0c0*/  FSEL R26, R10, -INF , P5 ;  /* 0xff8000000a1a7808 */ /* 0x000fc40002800000 */
[----:B0-----:R-:W-:Y:S02]  /*d0d0*/  FSEL R25, R35, -INF , P3 ;  /* 0xff80000023197808 */ /* 0x001fe40001800000 */
[----:B------:R-:W-:-:S03]  /*d0e0*/  FMNMX.FTZ R10, R24, R28, !PT ;  /* 0x0000001c180a7209 */ /* 0x000fc60007810000 */
[----:B------:R-:W0:Y:S01]  /*d0f0*/  MUFU.TANH R52, R52 ;  /* 0x0000003400347308 */ /* 0x000e220000002400 */
[----:B------:R-:W-:Y:S02]  /*d100*/  ISETP.GT.AND P4, PT, R34, 0x59, PT ;  /* 0x000000592200780c */ /* 0x000fe40003f84270 */
[----:B------:R-:W-:-:S05]  /*d110*/  FMNMX.FTZ R10, R25, R10, !PT ;  /* 0x0000000a190a7209 */ /* 0x000fca0007810000 */
[----:B------:R-:W3:Y:S08]  /*d120*/  MUFU.TANH R53, R53 ;  /* 0x0000003500357308 */ /* 0x000ef00000002400 */
[----:B------:R-:W4:Y:S01]  /*d130*/  MUFU.TANH R33, R80 ;  /* 0x0000005000217308 */ /* 0x000f220000002400 */
[----:B------:R-:W-:Y:S01]  /*d140*/  FMUL.FTZ R138, R54, UR5 ;  /* 0x00000005368a7c20 */ /* 0x000fe20008410000 */
[C---:B------:R-:W-:Y:S01]  /*d150*/  ISETP.GT.AND P3, PT, R34.reuse, 0x60, PT ;  /* 0x000000602200780c */ /* 0x040fe20003f64270 */
[----:B------:R-:W-:Y:S01]  /*d160*/  FMUL.FTZ R54, R81, UR5 ;  /* 0x0000000551367c20 */ /* 0x000fe20008410000 */
[----:B------:R-:W-:-:S02]  /*d170*/  ISETP.GT.AND P5, PT, R34, 0x61, PT ;  /* 0x000000612200780c */ /* 0x000fc40003fa4270 */
[----:B------:R-:W-:Y:S02]  /*d180*/  FSEL R27, R11, -INF , P4 ;  /* 0xff8000000b1b7808 */ /* 0x000fe40002000000 */
[----:B------:R-:W-:Y:S02]  /*d190*/  FMNMX.FTZ R10, R26, R10, !PT ;  /* 0x0000000a1a0a7209 */ /* 0x000fe40007810000 */
[----:B-1----:R-:W-:Y:S02]  /*d1a0*/  FSEL R28, R49, -INF , P3 ;  /* 0xff800000311c7808 */ /* 0x002fe40001800000 */
[----:B--2---:R-:W-:Y:S02]  /*d1b0*/  FSEL R29, R50, -INF , P5 ;  /* 0xff800000321d7808 */ /* 0x004fe40002800000 */
[----:B------:R-:W-:Y:S02]  /*d1c0*/  FMNMX.FTZ R10, R27, R10, !PT ;  /* 0x0000000a1b0a7209 */ /* 0x000fe40007810000 */
[----:B------:R-:W-:-:S02]  /*d1d0*/  ISETP.GT.AND P4, PT, R34, 0x68, PT ;  /* 0x000000682200780c */ /* 0x000fc40003f84270 */
[C---:B------:R-:W-:Y:S02]  /*d1e0*/  ISETP.GT.AND P3, PT, R34.reuse, 0x69, PT ;  /* 0x000000692200780c */ /* 0x040fe40003f64270 */
[----:B------:R-:W-:Y:S01]  /*d1f0*/  ISETP.GT.AND P5, PT, R34, 0x70, PT ;  /* 0x000000702200780c */ /* 0x000fe20003fa4270 */
[----:B------:R-:W1:Y:S01]  /*d200*/  MUFU.TANH R54, R54 ;  /* 0x0000003600367308 */ /* 0x000e620000002400 */
[----:B------:R-:W-:Y:S01]  /*d210*/  FMNMX.FTZ R10, R28, R10, !PT ;  /* 0x0000000a1c0a7209 */ /* 0x000fe20007810000 */
[----:B------:R-:W-:Y:S01]  /*d220*/  FMUL.FTZ R35, R85, UR5 ;  /* 0x0000000555237c20 */ /* 0x000fe20008410000 */
[----:B0-----:R-:W-:Y:S02]  /*d230*/  FSEL R30, R52, -INF , P4 ;  /* 0xff800000341e7808 */ /* 0x001fe40002000000 */
[----:B---3--:R-:W-:Y:S02]  /*d240*/  FSEL R31, R53, -INF , P3 ;  /* 0xff800000351f7808 */ /* 0x008fe40001800000 */
[----:B----4-:R-:W-:-:S02]  /*d250*/  FSEL R11, R33, -INF , P5 ;  /* 0xff800000210b7808 */ /* 0x010fc40002800000 */
[C---:B------:R-:W-:Y:S02]  /*d260*/  ISETP.GT.AND P4, PT, R34.reuse, 0x71, PT ;  /* 0x000000712200780c */ /* 0x040fe40003f84270 */
[C---:B------:R-:W-:Y:S02]  /*d270*/  ISETP.GT.AND P3, PT, R34.reuse, 0x78, PT ;  /* 0x000000782200780c */ /* 0x040fe40003f64270 */
[----:B------:R-:W-:Y:S02]  /*d280*/  ISETP.GT.AND P5, PT, R34, 0x79, PT ;  /* 0x000000792200780c */ /* 0x000fe40003fa4270 */
[----:B------:R-:W0:Y:S01]  /*d290*/  MUFU.TANH R34, R84 ;  /* 0x0000005400227308 */ /* 0x000e220000002400 */
[----:B------:R-:W-:-:S04]  /*d2a0*/  FMNMX.FTZ R10, R29, R10, !PT ;  /* 0x0000000a1d0a7209 */ /* 0x000fc80007810000 */
[----:B------:R-:W-:-:S03]  /*d2b0*/  FMNMX.FTZ R10, R30, R10, !PT ;  /* 0x0000000a1e0a7209 */ /* 0x000fc60007810000 */
[----:B------:R-:W2:Y:S01]  /*d2c0*/  MUFU.TANH R35, R35 ;  /* 0x0000002300237308 */ /* 0x000ea20000002400 */
[----:B------:R-:W-:Y:S02]  /*d2d0*/  FMNMX.FTZ R10, R31, R10, !PT ;  /* 0x0000000a1f0a7209 */ /* 0x000fe40007810000 */
[----:B-1----:R-:W-:Y:S02]  /*d2e0*/  FSEL R33, R54, -INF , P4 ;  /* 0xff80000036217808 */ /* 0x002fe40002000000 */
[----:B------:R-:W-:Y:S02]  /*d2f0*/  FMNMX.FTZ R10, R11, R10, !PT ;  /* 0x0000000a0b0a7209 */ /* 0x000fe40007810000 */
[----:B0-----:R-:W-:Y:S02]  /*d300*/  FSEL R34, R34, -INF , P3 ;  /* 0xff80000022227808 */ /* 0x001fe40001800000 */
[----:B------:R-:W-:-:S04]  /*d310*/  FMNMX.FTZ R10, R33, R10, !PT ;  /* 0x0000000a210a7209 */ /* 0x000fc80007810000 */
[----:B------:R-:W-:Y:S02]  /*d320*/  FMNMX.FTZ R10, R34, R10, !PT ;  /* 0x0000000a220a7209 */ /* 0x000fe40007810000 */
[----:B--2---:R-:W-:-:S04]  /*d330*/  FSEL R35, R35, -INF , P5 ;  /* 0xff80000023237808 */ /* 0x004fc80002800000 */
[----:B------:R-:W-:Y:S01]  /*d340*/  FMNMX.FTZ R10, R35, R10, !PT ;  /* 0x0000000a230a7209 */ /* 0x000fe20007810000 */
[----:B------:R-:W-:-:S04]  /*d350*/  IMAD.MOV.U32 R84, RZ, RZ, R56 ;  /* 0x000000ffff547224 */ /* 0x000fc800078e0038 */
[----:B------:R-:W0:Y:S01]  /*d360*/  SHFL.BFLY PT, R56, R10, 0x2, 0x1f ;  /* 0x0c401f000a387f89 */ /* 0x000e2200000e0000 */
[----:B------:R-:W-:-:S03]  /*d370*/  FMUL.FTZ R49, R62, UR5 ;  /* 0x000000053e317c20 */ /* 0x000fc60008410000 */
[----:B------:R-:W1:Y:S01]  /*d380*/  SHFL.IDX PT, R62, R9, 0x1, 0x1c1f ;  /* 0x003c1f00093e7f89 */ /* 0x000e6200000e0000 */
[----:B0-----:R-:W-:-:S05]  /*d390*/  FMNMX.FTZ R10, R10, R56, !PT ;  /* 0x000000380a0a7209 */ /* 0x001fca0007810000 */
[----:B------:R-:W0:Y:S01]  /*d3a0*/  SHFL.BFLY PT, R61, R10, 0x1, 0x1f ;  /* 0x0c201f000a3d7f89 */ /* 0x000e2200000e0000 */
[----:B-1----:R-:W-:Y:S01]  /*d3b0*/  IMAD.IADD R62, R142, 0x1, R62 ;  /* 0x000000018e3e7824 */ /* 0x002fe200078e023e */
[----:B------:R-:W-:Y:S01]  /*d3c0*/  MOV R76, R150 ;  /* 0x00000096004c7202 */ /* 0x000fe20000000f00 */
[----:B------:R-:W-:-:S03]  /*d3d0*/  IMAD.MOV.U32 R77, RZ, RZ, R148 ;  /* 0x000000ffff4d7224 */ /* 0x000fc600078e0094 */
[C---:B------:R-:W-:Y:S02]  /*d3e0*/  ISETP.GT.AND P5, PT, R62.reuse, RZ, PT ;  /* 0x000000ff3e00720c */ /* 0x040fe40003fa4270 */
[----:B------:R-:W-:Y:S02]  /*d3f0*/  ISETP.GT.AND P4, PT, R62, 0x1, PT ;  /* 0x000000013e00780c */ /* 0x000fe40003f84270 */
[----:B------:R-:W-:Y:S01]  /*d400*/  FSEL R76, R76, -INF , P5 ;  /* 0xff8000004c4c7808 */ /* 0x000fe20002800000 */
[----:B------:R-:W-:Y:S02]  /*d410*/  IMAD.MOV.U32 R85, RZ, RZ, R55 ;  /* 0x000000ffff557224 */ /* 0x000fe400078e0037 */
[----:B------:R-:W-:Y:S01]  /*d420*/  FMUL.FTZ R50, R63, UR5 ;  /* 0x000000053f327c20 */ /* 0x000fe20008410000 */
[----:B------:R-:W-:Y:S01]  /*d430*/  ISETP.GT.AND P5, PT, R62, 0x8, PT ;  /* 0x000000083e00780c */ /* 0x000fe20003fa4270 */
[----:B------:R-:W-:Y:S01]  /*d440*/  IMAD.U32 R9, RZ, RZ, UR7 ;  /* 0x00000007ff097e24 */ /* 0x000fe2000f8e00ff */
[----:B------:R-:W-:-:S02]  /*d450*/  FSEL R77, R77, -INF , P4 ;  /* 0xff8000004d4d7808 */ /* 0x000fc40002000000 */
[----:B------:R-:W-:Y:S01]  /*d460*/  FMNMX.FTZ R63, R76, R15, !PT ;  /* 0x0000000f4c3f7209 */ /* 0x000fe20007810000 */
[----:B------:R-:W-:Y:S02]  /*d470*/  IMAD.MOV.U32 R80, RZ, RZ, R57 ;  /* 0x000000ffff507224 */ /* 0x000fe400078e0039 */
[----:B------:R-:W-:Y:S01]  /*d480*/  FMUL.FTZ R57, R78, UR5 ;  /* 0x000000054e397c20 */ /* 0x000fe20008410000 */
[----:B------:R-:W-:Y:S02]  /*d490*/  ISETP.GT.AND P4, PT, R62, 0x9, PT ;  /* 0x000000093e00780c */ /* 0x000fe40003f84270 */
[----:B0-----:R-:W-:Y:S02]  /*d4a0*/  FMNMX.FTZ R10, R10, R61, !PT ;  /* 0x0000003d0a0a7209 */ /* 0x001fe40007810000 */
[----:B------:R-:W-:Y:S02]  /*d4b0*/  FSEL R78, R85, -INF , P5 ;  /* 0xff800000554e7808 */ /* 0x000fe40002800000 */
[----:B------:R-:W-:Y:S01]  /*d4c0*/  FMNMX.FTZ R63, R77, R63, !PT ;  /* 0x0000003f4d3f7209 */ /* 0x000fe20007810000 */
[----:B------:R-:W-:Y:S01]  /*d4d0*/  FMUL.FTZ R64, R10, R9 ;  /* 0x000000090a407220 */ /* 0x000fe20000410000 */
[----:B------:R-:W-:Y:S01]  /*d4e0*/  FMUL.FTZ R136, R58, UR5 ;  /* 0x000000053a887c20 */ /* 0x000fe20008410000 */
[----:B------:R-:W-:Y:S01]  /*d4f0*/  FSETP.NEU.FTZ.AND P3, PT, R10, -INF , PT ;  /* 0xff8000000a00780b */ /* 0x000fe20003f7d000 */
[----:B------:R-:W-:Y:S01]  /*d500*/  FMUL.FTZ R58, R79, UR5 ;  /* 0x000000054f3a7c20 */ /* 0x000fe20008410000 */
[----:B------:R-:W-:-:S02]  /*d510*/  ISETP.GT.AND P5, PT, R62, 0x10, PT ;  /* 0x000000103e00780c */ /* 0x000fc40003fa4270 */
[----:B------:R-:W-:Y:S02]  /*d520*/  FSEL R79, R84, -INF , P4 ;  /* 0xff800000544f7808 */ /* 0x000fe40002000000 */
[----:B------:R-:W-:Y:S01]  /*d530*/  FMNMX.FTZ R63, R78, R63, !PT ;  /* 0x0000003f4e3f7209 */ /* 0x000fe20007810000 */
[----:B------:R-:W-:Y:S01]  /*d540*/  FMUL.FTZ R60, R66, UR5 ;  /* 0x00000005423c7c20 */ /* 0x000fe20008410000 */
[----:B------:R-:W-:Y:S02]  /*d550*/  FSEL R64, R64, RZ, P3 ;  /* 0x000000ff40407208 */ /* 0x000fe40001800000 */
[----:B------:R-:W-:Y:S02]  /*d560*/  ISETP.GT.AND P4, PT, R62, 0x11, PT ;  /* 0x000000113e00780c */ /* 0x000fe40003f84270 */
[----:B------:R-:W-:Y:S02]  /*d570*/  FSEL R80, R80, -INF , P5 ;  /* 0xff80000050507808 */ /* 0x000fe40002800000 */
[----:B------:R-:W-:Y:S01]  /*d580*/  FMNMX.FTZ R66, R79, R63, !PT ;  /* 0x0000003f4f427209 */ /* 0x000fe20007810000 */
[----:B------:R-:W-:Y:S01]  /*d590*/  FMUL.FTZ R52, R67, UR5 ;  /* 0x0000000543347c20 */ /* 0x000fe20008410000 */
[----:B------:R-:W-:Y:S01]  /*d5a0*/  ISETP.GT.AND P5, PT, R62, 0x18, PT ;  /* 0x000000183e00780c */ /* 0x000fe20003fa4270 */
[----:B------:R-:W-:Y:S01]  /*d5b0*/  FFMA.FTZ R67, R65, R9, -R64 ;  /* 0x0000000941437223 */ /* 0x000fe20000010840 */
[----:B------:R-:W-:-:S02]  /*d5c0*/  FSEL R63, R73, -INF , P4 ;  /* 0xff800000493f7808 */ /* 0x000fc40002000000 */
[----:B------:R-:W-:Y:S01]  /*d5d0*/  FMNMX.FTZ R66, R80, R66, !PT ;  /* 0x0000004250427209 */ /* 0x000fe20007810000 */
[----:B------:R-:W0:Y:S01]  /*d5e0*/  MUFU.TANH R145, R145 ;  /* 0x0000009100917308 */ /* 0x000e220000002400 */
[----:B------:R-:W-:Y:S02]  /*d5f0*/  FSEL R65, R144, -INF , P5 ;  /* 0xff80000090417808 */ /* 0x000fe40002800000 */
[----:B------:R-:W-:Y:S01]  /*d600*/  ISETP.GT.AND P4, PT, R62, 0x19, PT ;  /* 0x000000193e00780c */ /* 0x000fe20003f84270 */
[----:B------:R-:W-:-:S04]  /*d610*/  FFMA.FTZ R150, R68, R9, -R64 ;  /* 0x0000000944967223 */ /* 0x000fc80000010840 */
[----:B------:R1:W-:Y:S01]  /*d620*/  MUFU.EX2 R144, R67 ;  /* 0x0000004300907308 */ /* 0x0003e20000000800 */
[----:B------:R-:W-:Y:S01]  /*d630*/  ISETP.GT.AND P5, PT, R62, 0x20, PT ;  /* 0x000000203e00780c */ /* 0x000fe20003fa4270 */
[----:B------:R-:W-:Y:S01]  /*d640*/  FMUL.FTZ R53, R70, UR5 ;  /* 0x0000000546357c20 */ /* 0x000fe20008410000 */
[----:B-1----:R-:W-:-:S05]  /*d650*/  FMNMX.FTZ R67, R63, R66, !PT ;  /* 0x000000423f437209 */ /* 0x002fca0007810000 */
[----:B------:R-:W1:Y:S01]  /*d660*/  MUFU.TANH R147, R147 ;  /* 0x0000009300937308 */ /* 0x000e620000002400 */
[----:B------:R-:W-:Y:S02]  /*d670*/  FSEL R66, R151, -INF , P4 ;  /* 0xff80000097427808 */ /* 0x000fe40002000000 */
[----:B------:R-:W-:Y:S02]  /*d680*/  FMNMX.FTZ R68, R65, R67, !PT ;  /* 0x0000004341447209 */ /* 0x000fe40007810000 */
[----:B------:R-:W-:Y:S02]  /*d690*/  ISETP.GT.AND P4, PT, R62, 0x21, PT ;  /* 0x000000213e00780c */ /* 0x000fe40003f84270 */
[----:B------:R-:W-:Y:S01]  /*d6a0*/  FSEL R67, R146, -INF , P5 ;  /* 0xff80000092437808 */ /* 0x000fe20002800000 */
[----:B------:R-:W2:Y:S01]  /*d6b0*/  MUFU.TANH R140, R140 ;  /* 0x0000008c008c7308 */ /* 0x000ea20000002400 */
[----:B------:R-:W-:Y:S02]  /*d6c0*/  FMNMX.FTZ R70, R66, R68, !PT ;  /* 0x0000004442467209 */ /* 0x000fe40007810000 */
[----:B------:R-:W-:-:S02]  /*d6d0*/  ISETP.GT.AND P5, PT, R62, 0x28, PT ;  /* 0x000000283e00780c */ /* 0x000fc40003fa4270 */
[----:B------:R-:W-:Y:S02]  /*d6e0*/  FSEL R68, R149, -INF , P4 ;  /* 0xff80000095447808 */ /* 0x000fe40002000000 */
[----:B------:R-:W-:Y:S01]  /*d6f0*/  FMNMX.FTZ R70, R67, R70, !PT ;  /* 0x0000004643467209 */ /* 0x000fe20007810000 */
[----:B------:R-:W-:Y:S01]  /*d700*/  MUFU.TANH R141, R141 ;  /* 0x0000008d008d7308 */ /* 0x000fe20000002400 */
[----:B------:R-:W-:Y:S01]  /*d710*/  FMUL.FTZ R54, R71, UR5 ;  /* 0x0000000547367c20 */ /* 0x000fe20008410000 */
[----:B------:R-:W-:Y:S01]  /*d720*/  FFMA.FTZ R146, R69, R9, -R64 ;  /* 0x0000000945927223 */ /* 0x000fe20000010840 */
[----:B------:R-:W-:Y:S02]  /*d730*/  ISETP.GT.AND P4, PT, R62, 0x29, PT ;  /* 0x000000293e00780c */ /* 0x000fe40003f84270 */
[----:B0-----:R-:W-:Y:S02]  /*d740*/  FSEL R69, R145, -INF , P5 ;  /* 0xff80000091457808 */ /* 0x001fe40002800000 */
[----:B------:R-:W-:Y:S01]  /*d750*/  FMNMX.FTZ R71, R68, R70, !PT ;  /* 0x0000004644477209 */ /* 0x000fe20007810000 */
[----:B------:R-:W0:Y:S01]  /*d760*/  MUFU.TANH R138, R138 ;  /* 0x0000008a008a7308 */ /* 0x000e220000002400 */
[----:B------:R-:W-:Y:S01]  /*d770*/  ISETP.GT.AND P5, PT, R62, 0x30, PT ;  /* 0x000000303e00780c */ /* 0x000fe20003fa4270 */
[----:B------:R-:W-:Y:S01]  /*d780*/  FMUL.FTZ R137, R59, UR5 ;  /* 0x000000053b897c20 */ /* 0x000fe20008410000 */
[----:B-1----:R-:W-:-:S02]  /*d790*/  FSEL R70, R147, -INF , P4 ;  /* 0xff80000093467808 */ /* 0x002fc40002000000 */
[----:B------:R-:W-:-:S03]  /*d7a0*/  FMNMX.FTZ R73, R69, R71, !PT ;  /* 0x0000004745497209 */ /* 0x000fc60007810000 */
[----:B------:R-:W1:Y:S01]  /*d7b0*/  MUFU.TANH R139, R139 ;  /* 0x0000008b008b7308 */ /* 0x000e620000002400 */
[----:B------:R-:W-:Y:S01]  /*d7c0*/  FFMA.FTZ R72, R72, R9, -R64 ;  /* 0x0000000948487223 */ /* 0x000fe20000010840 */
[----:B------:R-:W-:Y:S02]  /*d7d0*/  ISETP.GT.AND P4, PT, R62, 0x31, PT ;  /* 0x000000313e00780c */ /* 0x000fe40003f84270 */
[----:B--2---:R-:W-:Y:S02]  /*d7e0*/  FSEL R71, R140, -INF , P5 ;  /* 0xff8000008c477808 */ /* 0x004fe40002800000 */
[----:B------:R-:W-:Y:S02]  /*d7f0*/  FMNMX.FTZ R73, R70, R73, !PT ;  /* 0x0000004946497209 */ /* 0x000fe40007810000 */
[----:B------:R-:W2:Y:S01]  /*d800*/  MUFU.TANH R136, R136 ;  /* 0x0000008800887308 */ /* 0x000ea20000002400 */
[----:B------:R-:W-:Y:S01]  /*d810*/  FMUL.FTZ R55, R74, UR5 ;  /* 0x000000054a377c20 */ /* 0x000fe20008410000 */
[----:B------:R-:W-:-:S02]  /*d820*/  ISETP.GT.AND P5, PT, R62, 0x38, PT ;  /* 0x000000383e00780c */ /* 0x000fc40003fa4270 */
[----:B------:R-:W-:-:S04]  /*d830*/  FMNMX.FTZ R74, R71, R73, !PT ;  /* 0x00000049474a7209 */ /* 0x000fc80007810000 */
[----:B------:R-:W3:Y:S01]  /*d840*/  MUFU.TANH R137, R137 ;  /* 0x0000008900897308 */ /* 0x000ee20000002400 */
[----:B------:R-:W-:Y:S01]  /*d850*/  FMUL.FTZ R56, R75, UR5 ;  /* 0x000000054b387c20 */ /* 0x000fe20008410000 */
[----:B0-----:R-:W-:-:S06]  /*d860*/  FSEL R73, R138, -INF , P5 ;  /* 0xff8000008a497808 */ /* 0x001fcc0002800000 */
[----:B------:R0:W-:Y:S01]  /*d870*/  MUFU.EX2 R140, R72 ;  /* 0x00000048008c7308 */ /* 0x0001e20000000800 */
[----:B------:R-:W-:Y:S01]  /*d880*/  WARPGROUP.ARRIVE ;  /* 0x00000000000079c5 */ /* 0x000fe20000000000 */
[----:B------:R-:W-:Y:S01]  /*d890*/  FFMA.FTZ R142, R48, R9, -R64 ;  /* 0x00000009308e7223 */ /* 0x000fe20000010840 */
[----:B------:R-:W-:Y:S01]  /*d8a0*/  ISETP.GT.AND P5, PT, R62, 0x40, PT ;  /* 0x000000403e00780c */ /* 0x000fe20003fa4270 */
[----:B------:R-:W-:-:S03]  /*d8b0*/  FMUL.FTZ R81, R83, UR5 ;  /* 0x0000000553517c20 */ /* 0x000fc60008410000 */
[----:B------:R-:W-:Y:S01]  /*d8c0*/  HGMMA.64x64x16.F32.BF16 R88, R132, gdesc[UR8].tnspB, R88, gsb0 ;  /* 0x40e0000884587df0 */ /* 0x000fe20008001858 */
[----:B0-----:R-:W-:Y:S01]  /*d8d0*/  FSEL R72, R141, -INF , P4 ;  /* 0xff8000008d487808 */ /* 0x001fe20002000000 */
[----:B------:R-:W0:Y:S01]  /*d8e0*/  MUFU.TANH R49, R49 ;  /* 0x0000003100317308 */ /* 0x000e220000002400 */
[----:B------:R-:W-:Y:S02]  /*d8f0*/  ISETP.GT.AND P4, PT, R62, 0x39, PT ;  /* 0x000000393e00780c */ /* 0x000fe40003f84270 */
[----:B------:R-:W-:Y:S02]  /*d900*/  FMNMX.FTZ R75, R72, R74, !PT ;  /* 0x0000004a484b7209 */ /* 0x000fe40007810000 */
[----:B-1----:R-:W-:Y:S02]  /*d910*/  FSEL R74, R139, -INF , P4 ;  /* 0xff8000008b4a7808 */ /* 0x002fe40002000000 */
[----:B------:R-:W-:Y:S01]  /*d920*/  FMNMX.FTZ R48, R73, R75, !PT ;  /* 0x0000004b49307209 */ /* 0x000fe20007810000 */
[----:B------:R-:W1:Y:S01]  /*d930*/  MUFU.TANH R50, R50 ;  /* 0x0000003200327308 */ /* 0x000e620000002400 */
[----:B------:R-:W-:-:S02]  /*d940*/  ISETP.GT.AND P4, PT, R62, 0x41, PT ;  /* 0x000000413e00780c */ /* 0x000fc40003f84270 */
[----:B--2---:R-:W-:Y:S02]  /*d950*/  FSEL R75, R136, -INF , P5 ;  /* 0xff800000884b7808 */ /* 0x004fe40002800000 */
[----:B------:R-:W-:-:S03]  /*d960*/  FMNMX.FTZ R83, R74, R48, !PT ;  /* 0x000000304a537209 */ /* 0x000fc60007810000 */
[----:B------:R-:W2:Y:S01]  /*d970*/  MUFU.TANH R60, R60 ;  /* 0x0000003c003c7308 */ /* 0x000ea20000002400 */
[----:B------:R-:W-:Y:S02]  /*d980*/  ISETP.GT.AND P5, PT, R62, 0x48, PT ;  /* 0x000000483e00780c */ /* 0x000fe40003fa4270 */
[----:B---3--:R-:W-:Y:S02]  /*d990*/  FSEL R48, R137, -INF , P4 ;  /* 0xff80000089307808 */ /* 0x008fe40002000000 */
[----:B------:R-:W-:-:S03]  /*d9a0*/  FMNMX.FTZ R83, R75, R83, !PT ;  /* 0x000000534b537209 */ /* 0x000fc60007810000 */
[----:B------:R-:W3:Y:S01]  /*d9b0*/  MUFU.TANH R52, R52 ;  /* 0x0000003400347308 */ /* 0x000ee20000002400 */
[----:B------:R-:W-:Y:S02]  /*d9c0*/  ISETP.GT.AND P4, PT, R62, 0x49, PT ;  /* 0x000000493e00780c */ /* 0x000fe40003f84270 */
[----:B0-----:R-:W-:Y:S02]  /*d9d0*/  FSEL R49, R49, -INF , P5 ;  /* 0xff80000031317808 */ /* 0x001fe40002800000 */
[----:B------:R-:W-:-:S03]  /*d9e0*/  FMNMX.FTZ R83, R48, R83, !PT ;  /* 0x0000005330537209 */ /* 0x000fc60007810000 */
[----:B------:R-:W0:Y:S01]  /*d9f0*/  MUFU.TANH R53, R53 ;  /* 0x0000003500357308 */ /* 0x000e220000002400 */
[----:B------:R-:W-:Y:S02]  /*da00*/  ISETP.GT.AND P5, PT, R62, 0x50, PT ;  /* 0x000000503e00780c */ /* 0x000fe40003fa4270 */
[----:B-1----:R-:W-:Y:S02]  /*da10*/  FSEL R50, R50, -INF , P4 ;  /* 0xff80000032327808 */ /* 0x002fe40002000000 */
[----:B------:R-:W-:-:S03]  /*da20*/  FMNMX.FTZ R83, R49, R83, !PT ;  /* 0x0000005331537209 */ /* 0x000fc60007810000 */
[----:B------:R-:W1:Y:S01]  /*da30*/  MUFU.TANH R54, R54 ;  /* 0x0000003600367308 */ /* 0x000e620000002400 */
[----:B------:R-:W-:Y:S01]  /*da40*/  FFMA.FTZ R136, R51, R9, -R64 ;  /* 0x0000000933887223 */ /* 0x000fe20000010840 */
[----:B------:R-:W-:Y:S02]  /*da50*/  ISETP.GT.AND P4, PT, R62, 0x51, PT ;  /* 0x000000513e00780c */ /* 0x000fe40003f84270 */
[----:B--2---:R-:W-:Y:S02]  /*da60*/  FSEL R51, R60, -INF , P5 ;  /* 0xff8000003c337808 */ /* 0x004fe40002800000 */
[----:B------:R-:W-:Y:S02]  /*da70*/  FMNMX.FTZ R83, R50, R83, !PT ;  /* 0x0000005332537209 */ /* 0x000fe40007810000 */
[----:B------:R-:W2:Y:S01]  /*da80*/  MUFU.TANH R55, R55 ;  /* 0x0000003700377308 */ /* 0x000ea20000002400 */
[----:B------:R-:W-:Y:S02]  /*da90*/  ISETP.GT.AND P5, PT, R62, 0x58, PT ;  /* 0x000000583e00780c */ /* 0x000fe40003fa4270 */
[----:B---3--:R-:W-:-:S02]  /*daa0*/  FSEL R52, R52, -INF , P4 ;  /* 0xff80000034347808 */ /* 0x008fc40002000000 */
[----:B------:R-:W-:-:S03]  /*dab0*/  FMNMX.FTZ R83, R51, R83, !PT ;  /* 0x0000005333537209 */ /* 0x000fc60007810000 */
[----:B------:R-:W3:Y:S01]  /*dac0*/  MUFU.TANH R56, R56 ;  /* 0x0000003800387308 */ /* 0x000ee20000002400 */
[----:B------:R-:W-:Y:S01]  /*dad0*/  ISETP.GT.AND P4, PT, R62, 0x59, PT ;  /* 0x000000593e00780c */ /* 0x000fe20003f84270 */
[----:B------:R-:W-:Y:S01]  /*dae0*/  FMUL.FTZ R59, R82, UR5 ;  /* 0x00000005523b7c20 */ /* 0x000fe20008410000 */
[----:B0-----:R-:W-:Y:S02]  /*daf0*/  FSEL R53, R53, -INF , P5 ;  /* 0xff80000035357808 */ /* 0x001fe40002800000 */
[----:B------:R-:W-:-:S03]  /*db00*/  FMNMX.FTZ R83, R52, R83, !PT ;  /* 0x0000005334537209 */ /* 0x000fc60007810000 */
[----:B------:R-:W0:Y:S01]  /*db10*/  MUFU.TANH R57, R57 ;  /* 0x0000003900397308 */ /* 0x000e220000002400 */
[----:B------:R-:W-:Y:S02]  /*db20*/  ISETP.GT.AND P5, PT, R62, 0x60, PT ;  /* 0x000000603e00780c */ /* 0x000fe40003fa4270 */
        /* <DEDUP_REMOVED lines=21> */
[----:B------:R-:W-:Y:S02]  /*dc80*/  ISETP.GT.AND P4, PT, R62, 0x71, PT ;  /* 0x000000713e00780c */ /* 0x000fe40003f84270 */
[----:B--2---:R-:W-:Y:S02]  /*dc90*/  FSEL R59, R59, -INF , P5 ;  /* 0xff8000003b3b7808 */ /* 0x004fe40002800000 */
[----:B------:R-:W-:Y:S02]  /*dca0*/  FMNMX.FTZ R83, R58, R83, !PT ;  /* 0x000000533a537209 */ /* 0x000fe40007810000 */
[----:B------:R-:W-:Y:S02]  /*dcb0*/  ISETP.GT.AND P5, PT, R62, 0x78, PT ;  /* 0x000000783e00780c */ /* 0x000fe40003fa4270 */
[----:B---3--:R-:W-:Y:S02]  /*dcc0*/  FSEL R60, R81, -INF , P4 ;  /* 0xff800000513c7808 */ /* 0x008fe40002000000 */
[----:B------:R-:W-:-:S02]  /*dcd0*/  FMNMX.FTZ R83, R59, R83, !PT ;  /* 0x000000533b537209 */ /* 0x000fc40007810000 */
[----:B------:R-:W-:Y:S02]  /*dce0*/  ISETP.GT.AND P4, PT, R62, 0x79, PT ;  /* 0x000000793e00780c */ /* 0x000fe40003f84270 */
[----:B0-----:R-:W-:Y:S02]  /*dcf0*/  FSEL R61, R61, -INF , P5 ;  /* 0xff8000003d3d7808 */ /* 0x001fe40002800000 */
[----:B------:R-:W-:Y:S02]  /*dd00*/  FMNMX.FTZ R83, R60, R83, !PT ;  /* 0x000000533c537209 */ /* 0x000fe40007810000 */
[----:B-1----:R-:W-:Y:S02]  /*dd10*/  FSEL R62, R82, -INF , P4 ;  /* 0xff800000523e7808 */ /* 0x002fe40002000000 */
[----:B------:R-:W-:Y:S01]  /*dd20*/  FMNMX.FTZ R81, R61, R83, !PT ;  /* 0x000000533d517209 */ /* 0x000fe20007810000 */
[----:B------:R-:W-:-:S03]  /*dd30*/  WARPGROUP.DEPBAR.LE gsb0, 0x0 ;  /* 0x00008000000079c5 */ /* 0x000fc60000010000 */
[----:B------:R-:W-:Y:S01]  /*dd40*/  FMNMX.FTZ R81, R62, R81, !PT ;  /* 0x000000513e517209 */ /* 0x000fe20007810000 */
[-CC-:B------:R-:W-:Y:S01]  /*dd50*/  FFMA.FTZ R134, R36, R9.reuse, -R64.reuse ;  /* 0x0000000924867223 */ /* 0x180fe20000010840 */
[----:B------:R-:W-:-:S03]  /*dd60*/  FFMA.FTZ R36, R32, R9, -R64 ;  /* 0x0000000920247223 */ /* 0x000fc60000010840 */
[----:B------:R-:W0:Y:S01]  /*dd70*/  SHFL.BFLY PT, R32, R81, 0x2, 0x1f ;  /* 0x0c401f0051207f89 */ /* 0x000e2200000e0000 */
[-CC-:B------:R-:W-:Y:S01]  /*dd80*/  FFMA.FTZ R138, R47, R9.reuse, -R64.reuse ;  /* 0x000000092f8a7223 */ /* 0x180fe20000010840 */
[----:B------:R-:W-:Y:S01]  /*dd90*/  FFMA.FTZ R132, R46, R9, -R64 ;  /* 0x000000092e847223 */ /* 0x000fe20000010840 */
[----:B0-----:R-:W-:-:S05]  /*dda0*/  FMNMX.FTZ R81, R81, R32, !PT ;  /* 0x0000002051517209 */ /* 0x001fca0007810000 */
[----:B------:R-:W0:Y:S01]  /*ddb0*/  SHFL.BFLY PT, R82, R81, 0x1, 0x1f ;  /* 0x0c201f0051527f89 */ /* 0x000e2200000e0000 */
[----:B------:R-:W-:Y:S02]  /*ddc0*/  VIADD R46, R8, 0x280 ;  /* 0x00000280082e7836 */ /* 0x000fe40000000000 */
[----:B------:R-:W-:Y:S02]  /*ddd0*/  IMAD.MOV.U32 R47, RZ, RZ, 0x40000040 ;  /* 0x40000040ff2f7424 */ /* 0x000fe400078e00ff */
[----:B------:R-:W-:Y:S01]  /*dde0*/  FFMA.FTZ R32, R11, R9, -R64 ;  /* 0x000000090b207223 */ /* 0x000fe20000010840 */
[----:B------:R-:W-:Y:S02]  /*ddf0*/  R2UR UR10, R46 ;  /* 0x000000002e0a72ca */ /* 0x000fe400000e0000 */
[----:B------:R-:W-:Y:S01]  /*de00*/  R2UR UR11, R47 ;  /* 0x000000002f0b72ca */ /* 0x000fe200000e0000 */
[----:B------:R-:W-:Y:S01]  /*de10*/  WARPGROUP.ARRIVE ;  /* 0x00000000000079c5 */ /* 0x000fe20000000000 */
[----:B0-----:R-:W-:-:S11]  /*de20*/  FMNMX.FTZ R11, R81, R82, !PT ;  /* 0x00000052510b7209 */ /* 0x001fd60007810000 */
[----:B------:R-:W-:Y:S01]  /*de30*/  HGMMA.64x64x16.F32.BF16 R88, R128, gdesc[UR8].tnspB, R88, gsb0 ;  /* 0x40e0000880587df0 */ /* 0x000fe20008001858 */
[C---:B------:R-:W-:Y:S01]  /*de40*/  FSETP.NEU.FTZ.AND P4, PT, R11.reuse, -INF , PT ;  /* 0xff8000000b00780b */ /* 0x040fe20003f9d000 */
[----:B------:R-:W-:-:S05]  /*de50*/  FMUL.FTZ R82, R11, R9 ;  /* 0x000000090b527220 */ /* 0x000fca0000410000 */
[----:B------:R-:W-:-:S05]  /*de60*/  FSEL R82, R82, RZ, P4 ;  /* 0x000000ff52527208 */ /* 0x000fca0002000000 */
[-CC-:B------:R-:W-:Y:S01]  /*de70*/  FFMA.FTZ R141, R67, R9.reuse, -R82.reuse ;  /* 0x00000009438d7223 */ /* 0x180fe20000010852 */
[----:B------:R-:W-:Y:S01]  /*de80*/  FFMA.FTZ R67, R70, R9, -R82 ;  /* 0x0000000946437223 */ /* 0x000fe20000010852 */
[----:B------:R-:W-:Y:S01]  /*de90*/  FSEL R70, R10, RZ, P3 ;  /* 0x000000ff0a467208 */ /* 0x000fe20001800000 */
[----:B------:R-:W-:-:S04]  /*dea0*/  VIADD R46, R8, 0x300 ;  /* 0x00000300082e7836 */ /* 0x000fc80000000000 */
[----:B------:R-:W-:Y:S01]  /*deb0*/  FADD.FTZ R70, -R70, R13 ;  /* 0x0000000d46467221 */ /* 0x000fe20000010100 */
[----:B------:R-:W-:Y:S01]  /*dec0*/  R2UR UR10, R46 ;  /* 0x000000002e0a72ca */ /* 0x000fe200000e0000 */
[----:B------:R-:W-:Y:S02]  /*ded0*/  VIADD R46, R8, 0x380 ;  /* 0x00000380082e7836 */ /* 0x000fe40000000000 */
[----:B------:R-:W-:Y:S02]  /*dee0*/  FMUL.FTZ R8, R70, R9 ;  /* 0x0000000946087220 */ /* 0x000fe40000410000 */
[----:B------:R-:W2:Y:S01]  /*def0*/  LDL R70, [R1+0x34] ;  /* 0x0000340001467983 */ /* 0x000ea20000100800 */
[----:B------:R-:W-:-:S05]  /*df00*/  IMAD.MOV.U32 R47, RZ, RZ, 0x40000040 ;  /* 0x40000040ff2f7424 */ /* 0x000fca00078e00ff */
[----:B------:R-:W-:Y:S01]  /*df10*/  R2UR UR11, R47 ;  /* 0x000000002f0b72ca */ /* 0x000fe200000e0000 */
[----:B------:R-:W-:Y:S02]  /*df20*/  WARPGROUP.DEPBAR.LE gsb0, 0x0 ;  /* 0x00008000000079c5 */ /* 0x000fe40000010000 */
[----:B------:R-:W-:-:S10]  /*df30*/  WARPGROUP.ARRIVE ;  /* 0x00000000000079c5 */ /* 0x000fd40000000000 */
[----:B------:R-:W-:Y:S01]  /*df40*/  HGMMA.64x64x16.F32.BF16 R88, R124, gdesc[UR8].tnspB, R88, gsb0 ;  /* 0x40e000087c587df0 */ /* 0x000fe20008001858 */
[----:B------:R-:W-:-:S05]  /*df50*/  FSEL R47, R11, RZ, P4 ;  /* 0x000000ff0b2f7208 */ /* 0x000fca0002000000 */
[----:B------:R-:W-:Y:S01]  /*df60*/  FADD.FTZ R13, -R47, R15 ;  /* 0x0000000f2f0d7221 */ /* 0x000fe20000010100 */
[----:B------:R-:W-:Y:S01]  /*df70*/  IMAD.MOV.U32 R47, RZ, RZ, 0x40000040 ;  /* 0x40000040ff2f7424 */ /* 0x000fe200078e00ff */
[----:B------:R-:W-:-:S04]  /*df80*/  R2UR UR10, R46 ;  /* 0x000000002e0a72ca */ /* 0x000fc800000e0000 */
[----:B------:R-:W-:Y:S01]  /*df90*/  R2UR UR11, R47 ;  /* 0x000000002f0b72ca */ /* 0x000fe200000e0000 */
[----:B------:R-:W0:Y:S01]  /*dfa0*/  S2R R85, SR_TID.X ;  /* 0x0000000000557919 */ /* 0x000e220000002100 */
[-C--:B------:R-:W-:Y:S01]  /*dfb0*/  FFMA.FTZ R44, R44, R9.reuse, -R64 ;  /* 0x000000092c2c7223 */ /* 0x080fe20000010840 */
[-C--:B------:R-:W-:Y:S01]  /*dfc0*/  FFMA.FTZ R149, R76, R9.reuse, -R82 ;  /* 0x000000094c957223 */ /* 0x080fe20000010852 */
[-C--:B------:R-:W-:Y:S01]  /*dfd0*/  FMUL.FTZ R13, R13, R9.reuse ;  /* 0x000000090d0d7220 */ /* 0x080fe20000410000 */
        /* <DEDUP_REMOVED lines=13> */
[----:B------:R-:W-:Y:S01]  /*e0b0*/  FFMA.FTZ R28, R28, R9, -R64 ;  /* 0x000000091c1c7223 */ /* 0x000fe20000010840 */
[----:B------:R-:W-:-:S02]  /*e0c0*/  WARPGROUP.DEPBAR.LE gsb0, 0x0 ;  /* 0x00008000000079c5 */ /* 0x000fc40000010000 */
[----:B------:R-:W-:-:S06]  /*e0d0*/  WARPGROUP.ARRIVE ;  /* 0x00000000000079c5 */ /* 0x000fcc0000000000 */
[----:B------:R-:W-:Y:S01]  /*e0e0*/  HGMMA.64x64x16.F32.BF16 R88, R120, gdesc[UR8].tnspB, R88, gsb0 ;  /* 0x40e0000878587df0 */ /* 0x000fe20008001858 */
[-CC-:B------:R-:W-:Y:S01]  /*e0f0*/  FFMA.FTZ R29, R29, R9.reuse, -R64.reuse ;  /* 0x000000091d1d7223 */ /* 0x180fe20000010840 */
[-CC-:B------:R-:W-:Y:S01]  /*e100*/  FFMA.FTZ R30, R30, R9.reuse, -R64.reuse ;  /* 0x000000091e1e7223 */ /* 0x180fe20000010840 */
[-CC-:B------:R-:W-:Y:S01]  /*e110*/  FFMA.FTZ R31, R31, R9.reuse, -R64.reuse ;  /* 0x000000091f1f7223 */ /* 0x180fe20000010840 */
[-CC-:B------:R-:W-:Y:S01]  /*e120*/  FFMA.FTZ R33, R33, R9.reuse, -R64.reuse ;  /* 0x0000000921217223 */ /* 0x180fe20000010840 */
[-CC-:B------:R-:W-:Y:S01]  /*e130*/  FFMA.FTZ R34, R34, R9.reuse, -R64.reuse ;  /* 0x0000000922227223 */ /* 0x180fe20000010840 */
[-C--:B------:R-:W-:Y:S01]  /*e140*/  FFMA.FTZ R35, R35, R9.reuse, -R64 ;  /* 0x0000000923237223 */ /* 0x080fe20000010840 */
[-CC-:B------:R-:W-:Y:S01]  /*e150*/  FFMA.FTZ R64, R77, R9.reuse, -R82.reuse ;  /* 0x000000094d407223 */ /* 0x180fe20000010852 */
[----:B------:R-:W-:Y:S01]  /*e160*/  MUFU.EX2 R44, R44 ;  /* 0x0000002c002c7308 */ /* 0x000fe20000000800 */
[----:B------:R-:W-:-:S07]  /*e170*/  FFMA.FTZ R151, R78, R9, -R82 ;  /* 0x000000094e977223 */ /* 0x000fce0000010852 */
[----:B------:R-:W1:Y:S01]  /*e180*/  MUFU.EX2 R8, R8 ;  /* 0x0000000800087308 */ /* 0x000e620000000800 */
[----:B------:R-:W-:-:S07]  /*e190*/  FFMA.FTZ R76, R79, R9, -R82 ;  /* 0x000000094f4c7223 */ /* 0x000fce0000010852 */
[----:B------:R-:W-:Y:S08]  /*e1a0*/  MUFU.EX2 R149, R149 ;  /* 0x0000009500957308 */ /* 0x000ff00000000800 */
[----:B------:R-:W3:Y:S01]  /*e1b0*/  MUFU.EX2 R13, R13 ;  /* 0x0000000d000d7308 */ /* 0x000ee20000000800 */
[----:B0-----:R-:W-:-:S07]  /*e1c0*/  SHF.R.U32.HI R84, RZ, 0x7, R85 ;  /* 0x00000007ff547819 */ /* 0x001fce0000011655 */
[----:B------:R-:W0:Y:S01]  /*e1d0*/  MUFU.EX2 R148, R148 ;  /* 0x0000009400947308 */ /* 0x000e220000000800 */
[----:B------:R-:W-:-:S07]  /*e1e0*/  FFMA.FTZ R145, R80, R9, -R82 ;  /* 0x0000000950917223 */ /* 0x000fce0000010852 */
[----:B------:R-:W4:Y:S01]  /*e1f0*/  MUFU.EX2 R64, R64 ;  /* 0x0000004000407308 */ /* 0x000f220000000800 */
[----:B------:R-:W-:-:S07]  /*e200*/  @!P1 IMAD R46, R18, 0x8, R2 ;  /* 0x00000008122e9824 */ /* 0x000fce00078e0202 */
[----:B------:R-:W5:Y:S01]  /*e210*/  MUFU.EX2 R150, R150 ;  /* 0x0000009600967308 */ /* 0x000f620000000800 */
[----:B------:R-:W-:Y:S02]  /*e220*/  VIADD R15, R84, 0x9 ;  /* 0x00000009540f7836 */ /* 0x000fe40000000000 */
[----:B------:R-:W-:-:S05]  /*e230*/  FFMA.FTZ R63, R63, R9, -R82 ;  /* 0x000000093f3f7223 */ /* 0x000fca0000010852 */
[----:B------:R-:W5:Y:S01]  /*e240*/  MUFU.EX2 R151, R151 ;  /* 0x0000009700977308 */ /* 0x000f620000000800 */
[----:B------:R-:W-:Y:S01]  /*e250*/  ISETP.GE.U32.AND P3, PT, R85, 0x180, PT ;  /* 0x000001805500780c */ /* 0x000fe20003f66070 */
[----:B------:R-:W-:Y:S02]  /*e260*/  @!P1 VIADD R46, R46, 0x16840 ;  /* 0x000168402e2e9836 */ /* 0x000fe40000000000 */
[----:B-1----:R-:W-:-:S04]  /*e270*/  FFMA.FTZ R3, R8, R3, R44 ;  /* 0x0000000308037223 */ /* 0x002fc8000001002c */
[----:B------:R-:W1:Y:S01]  /*e280*/  MUFU.EX2 R45, R45 ;  /* 0x0000002d002d7308 */ /* 0x000e620000000800 */
[----:B---3--:R-:W-:Y:S01]  /*e290*/  FFMA.FTZ R0, R13, R0, R149 ;  /* 0x000000000d007223 */ /* 0x008fe20000010095 */
[----:B------:R-:W-:-:S06]  /*e2a0*/  FFMA.FTZ R147, R65, R9, -R82 ;  /* 0x0000000941937223 */ /* 0x000fcc0000010852 */
[----:B------:R-:W3:Y:S01]  /*e2b0*/  MUFU.EX2 R76, R76 ;  /* 0x0000004c004c7308 */ /* 0x000ee20000000800 */
[----:B------:R-:W-:Y:S01]  /*e2c0*/  SEL R47, R15, 0x9, !P3 ;  /* 0x000000090f2f7807 */ /* 0x000fe20005800000 */
[----:B------:R-:W-:Y:S01]  /*e2d0*/  @!P1 IMAD R14, R14, 0x8, R2 ;  /* 0x000000080e0e9824 */ /* 0x000fe200078e0202 */
[----:B------:R-:W-:-:S05]  /*e2e0*/  @!P1 PRMT R46, RZ, 0x654, R46 ;  /* 0x00000654ff2e9816 */ /* 0x000fca000000002e */
[----:B------:R-:W-:Y:S01]  /*e2f0*/  MUFU.EX2 R43, R43 ;  /* 0x0000002b002b7308 */ /* 0x000fe20000000800 */
[----:B0-----:R-:W-:Y:S01]  /*e300*/  FADD.FTZ R3, R148, R3 ;  /* 0x0000000394037221 */ /* 0x001fe20000010000 */
[----:B----4-:R-:W-:-:S06]  /*e310*/  FADD.FTZ R0, R64, R0 ;  /* 0x0000000040007221 */ /* 0x010fcc0000010000 */
[----:B------:R-:W0:Y:S01]  /*e320*/  MUFU.EX2 R145, R145 ;  /* 0x0000009100917308 */ /* 0x000e220000000800 */
[----:B------:R-:W-:Y:S01]  /*e330*/  FFMA.FTZ R65, R66, R9, -R82 ;  /* 0x0000000942417223 */ /* 0x000fe20000010852 */
[----:B------:R-:W-:Y:S02]  /*e340*/  WARPGROUP.DEPBAR.LE gsb0, 0x0 ;  /* 0x00008000000079c5 */ /* 0x000fe40000010000 */
[----:B------:R-:W-:Y:S01]  /*e350*/  @!P1 VIADD R14, R14, 0x16860 ;  /* 0x000168600e0e9836 */ /* 0x000fe20000000000 */
[----:B------:R4:W-:Y:S06]  /*e360*/  BAR.ARV R47, 0x100 ;  /* 0x0004002f0000751d */ /* 0x0009ec0000002000 */
[----:B------:R-:W4:Y:S01]  /*e370*/  MUFU.EX2 R63, R63 ;  /* 0x0000003f003f7308 */ /* 0x000f220000000800 */
[----:B------:R1:W-:Y:S01]  /*e380*/  @!P1 SYNCS.ARRIVE.TRANS64.RED.A1T0 RZ, [R46+URZ], RZ ;  /* 0x000000ff2eff99a7 */ /* 0x0003e2000810043f */
[----:B-----5:R-:W-:Y:S01]  /*e390*/  FADD.FTZ R3, R150, R3 ;  /* 0x0000000396037221 */ /* 0x020fe20000010000 */
[----:B------:R-:W-:-:S05]  /*e3a0*/  @!P1 PRMT R14, RZ, 0x654, R14 ;  /* 0x00000654ff0e9816 */ /* 0x000fca000000000e */
[----:B------:R-:W5:Y:S01]  /*e3b0*/  MUFU.EX2 R42, R42 ;  /* 0x0000002a002a7308 */ /* 0x000f620000000800 */
[----:B-1----:R-:W-:Y:S01]  /*e3c0*/  FADD.FTZ R46, R151, R0 ;  /* 0x00000000972e7221 */ /* 0x002fe20000010000 */
[----:B------:R-:W-:-:S06]  /*e3d0*/  FADD.FTZ R3, R45, R3 ;  /* 0x000000032d037221 */ /* 0x000fcc0000010000 */
[----:B------:R-:W1:Y:S01]  /*e3e0*/  MUFU.EX2 R147, R147 ;  /* 0x0000009300937308 */ /* 0x000e620000000800 */
[----:B---3--:R-:W-:Y:S01]  /*e3f0*/  FADD.FTZ R46, R76, R46 ;  /* 0x0000002e4c2e7221 */ /* 0x008fe20000010000 */
[----:B------:R-:W-:Y:S01]  /*e400*/  FFMA.FTZ R66, R68, R9, -R82 ;  /* 0x0000000944427223 */ /* 0x000fe20000010852 */
[----:B------:R3:W-:Y:S05]  /*e410*/  @!P1 SYNCS.ARRIVE.TRANS64.RED.A1T0 RZ, [R14+URZ], RZ ;  /* 0x000000ff0eff99a7 */ /* 0x0007ea000810043f */
[----:B------:R-:W1:Y:S01]  /*e420*/  MUFU.EX2 R146, R146 ;  /* 0x0000009200927308 */ /* 0x000e620000000800 */
[----:B0-----:R-:W-:Y:S01]  /*e430*/  FADD.FTZ R46, R145, R46 ;  /* 0x0000002e912e7221 */ /* 0x001fe20000010000 */
[----:B---3--:R-:W-:-:S06]  /*e440*/  FADD.FTZ R14, R43, R3 ;  /* 0x000000032b0e7221 */ /* 0x008fcc0000010000 */
[----:B------:R-:W0:Y:S01]  /*e450*/  MUFU.EX2 R65, R65 ;  /* 0x0000004100417308 */ /* 0x000e220000000800 */
[----:B------:R-:W-:Y:S01]  /*e460*/  FFMA.FTZ R143, R69, R9, -R82 ;  /* 0x00000009458f7223 */ /* 0x000fe20000010852 */
[----:B------:R-:W-:Y:S01]  /*e470*/  FADD.FTZ R14, R144, R14 ;  /* 0x0000000e900e7221 */ /* 0x000fe20000010000 */
[----:B----4-:R-:W-:-:S05]  /*e480*/  FADD.FTZ R46, R63, R46 ;  /* 0x0000002e3f2e7221 */ /* 0x010fca0000010000 */
[----:B------:R-:W3:Y:S01]  /*e490*/  MUFU.EX2 R141, R141 ;  /* 0x0000008d008d7308 */ /* 0x000ee20000000800 */
[----:B-----5:R-:W-:Y:S01]  /*e4a0*/  FADD.FTZ R47, R42, R14 ;  /* 0x0000000e2a2f7221 */ /* 0x020fe20000010000 */
[----:B-1----:R-:W-:-:S06]  /*e4b0*/  FADD.FTZ R46, R147, R46 ;  /* 0x0000002e932e7221 */ /* 0x002fcc0000010000 */
[----:B------:R-:W1:Y:S01]  /*e4c0*/  MUFU.EX2 R41, R41 ;  /* 0x0000002900297308 */ /* 0x000e620000000800 */
[----:B------:R-:W-:-:S07]  /*e4d0*/  FFMA.FTZ R137, R71, R9, -R82 ;  /* 0x0000000947897223 */ /* 0x000fce0000010852 */
[----:B------:R-:W4:Y:S01]  /*e4e0*/  MUFU.EX2 R66, R66 ;  /* 0x0000004200427308 */ /* 0x000f220000000800 */
[----:B------:R-:W-:Y:S01]  /*e4f0*/  FADD.FTZ R47, R146, R47 ;  /* 0x0000002f922f7221 */ /* 0x000fe20000010000 */
[----:B0-----:R-:W-:-:S06]  /*e500*/  FADD.FTZ R46, R65, R46 ;  /* 0x0000002e412e7221 */ /* 0x001fcc0000010000 */
[----:B------:R-:W0:Y:S01]  /*e510*/  MUFU.EX2 R142, R142 ;  /* 0x0000008e008e7308 */ /* 0x000e220000000800 */
[----:B------:R-:W-:-:S07]  /*e520*/  FFMA.FTZ R68, R72, R9, -R82 ;  /* 0x0000000948447223 */ /* 0x000fce0000010852 */
[----:B------:R-:W5:Y:S01]  /*e530*/  MUFU.EX2 R143, R143 ;  /* 0x0000008f008f7308 */ /* 0x000f620000000800 */
[----:B------:R-:W-:Y:S01]  /*e540*/  FADD.FTZ R47, R140, R47 ;  /* 0x0000002f8c2f7221 */ /* 0x000fe20000010000 */
[----:B---3--:R-:W-:-:S06]  /*e550*/  FADD.FTZ R46, R141, R46 ;  /* 0x0000002e8d2e7221 */ /* 0x008fcc0000010000 */
[----:B------:R-:W3:Y:S01]  /*e560*/  MUFU.EX2 R40, R40 ;  /* 0x0000002800287308 */ /* 0x000ee20000000800 */
[----:B------:R-:W-:-:S07]  /*e570*/  FFMA.FTZ R139, R73, R9, -R82 ;  /* 0x00000009498b7223 */ /* 0x000fce0000010852 */
[----:B------:R-:W3:Y:S01]  /*e580*/  MUFU.EX2 R67, R67 ;  /* 0x0000004300437308 */ /* 0x000ee20000000800 */
[----:B-1----:R-:W-:Y:S01]  /*e590*/  FADD.FTZ R47, R41, R47 ;  /* 0x0000002f292f7221 */ /* 0x002fe20000010000 */
[----:B----4-:R-:W-:-:S06]  /*e5a0*/  FADD.FTZ R46, R66, R46 ;  /* 0x0000002e422e7221 */ /* 0x010fcc0000010000 */
[----:B------:R-:W1:Y:S01]  /*e5b0*/  MUFU.EX2 R136, R136 ;  /* 0x0000008800887308 */ /* 0x000e620000000800 */
[----:B------:R-:W-:-:S07]  /*e5c0*/  FFMA.FTZ R69, R74, R9, -R82 ;  /* 0x000000094a457223 */ /* 0x000fce0000010852 */
[----:B------:R-:W4:Y:S01]  /*e5d0*/  MUFU.EX2 R137, R137 ;  /* 0x0000008900897308 */ /* 0x000f220000000800 */
[----:B0-----:R-:W-:Y:S01]  /*e5e0*/  FADD.FTZ R47, R142, R47 ;  /* 0x0000002f8e2f7221 */ /* 0x001fe20000010000 */
[----:B-----5:R-:W-:-:S06]  /*e5f0*/  FADD.FTZ R46, R143, R46 ;  /* 0x0000002e8f2e7221 */ /* 0x020fcc0000010000 */
[----:B------:R-:W0:Y:S01]  /*e600*/  MUFU.EX2 R39, R39 ;  /* 0x0000002700277308 */ /* 0x000e220000000800 */
[----:B------:R-:W-:-:S07]  /*e610*/  FFMA.FTZ R133, R75, R9, -R82 ;  /* 0x000000094b857223 */ /* 0x000fce0000010852 */
[----:B------:R-:W5:Y:S01]  /*e620*/  MUFU.EX2 R68, R68 ;  /* 0x0000004400447308 */ /* 0x000f620000000800 */
[----:B---3--:R-:W-:Y:S01]  /*e630*/  FADD.FTZ R47, R40, R47 ;  /* 0x0000002f282f7221 */ /* 0x008fe20000010000 */
[----:B------:R-:W-:-:S06]  /*e640*/  FADD.FTZ R46, R67, R46 ;  /* 0x0000002e432e7221 */ /* 0x000fcc0000010000 */
[----:B------:R-:W3:Y:S08]  /*e650*/  MUFU.EX2 R138, R138 ;  /* 0x0000008a008a7308 */ /* 0x000ef00000000800 */
[----:B------:R-:W2:Y:S01]  /*e660*/  MUFU.EX2 R139, R139 ;  /* 0x0000008b008b7308 */ /* 0x000ea20000000800 */
[----:B------:R-:W-:Y:S01]  /*e670*/  FFMA.FTZ R48, R48, R9, -R82 ;  /* 0x0000000930307223 */ /* 0x000fe20000010852 */
[----:B-1----:R-:W-:-:S06]  /*e680*/  FADD.FTZ R47, R136, R47 ;  /* 0x0000002f882f7221 */ /* 0x002fcc0000010000 */
[----:B------:R-:W1:Y:S01]  /*e690*/  MUFU.EX2 R38, R38 ;  /* 0x0000002600267308 */ /* 0x000e620000000800 */
[----:B----4-:R-:W-:Y:S01]  /*e6a0*/  FADD.FTZ R46, R137, R46 ;  /* 0x0000002e892e7221 */ /* 0x010fe20000010000 */
[----:B------:R-:W-:-:S06]  /*e6b0*/  FFMA.FTZ R135, R49, R9, -R82 ;  /* 0x0000000931877223 */ /* 0x000fcc0000010852 */
[----:B------:R-:W4:Y:S01]  /*e6c0*/  MUFU.EX2 R69, R69 ;  /* 0x0000004500457308 */ /* 0x000f220000000800 */
[----:B0-----:R-:W-:Y:S01]  /*e6d0*/  FADD.FTZ R47, R39, R47 ;  /* 0x0000002f272f7221 */ /* 0x001fe20000010000 */
[----:B-----5:R-:W-:-:S06]  /*e6e0*/  FADD.FTZ R46, R68, R46 ;  /* 0x0000002e442e7221 */ /* 0x020fcc0000010000 */
[----:B------:R-:W0:Y:S08]  /*e6f0*/  MUFU.EX2 R132, R132 ;  /* 0x0000008400847308 */ /* 0x000e300000000800 */
[----:B------:R-:W5:Y:S01]  /*e700*/  MUFU.EX2 R133, R133 ;  /* 0x0000008500857308 */ /* 0x000f620000000800 */
[----:B------:R-:W-:Y:S01]  /*e710*/  FFMA.FTZ R50, R50, R9, -R82 ;  /* 0x0000000932327223 */ /* 0x000fe20000010852 */
[----:B---3--:R-:W-:-:S06]  /*e720*/  FADD.FTZ R47, R138, R47 ;  /* 0x0000002f8a2f7221 */ /* 0x008fcc0000010000 */
[----:B------:R-:W3:Y:S01]  /*e730*/  MUFU.EX2 R37, R37 ;  /* 0x0000002500257308 */ /* 0x000ee20000000800 */
[----:B--2---:R-:W-:Y:S01]  /*e740*/  FADD.FTZ R46, R139, R46 ;  /* 0x0000002e8b2e7221 */ /* 0x004fe20000010000 */
[----:B------:R-:W-:-:S06]  /*e750*/  FFMA.FTZ R129, R51, R9, -R82 ;  /* 0x0000000933817223 */ /* 0x000fcc0000010852 */
[----:B------:R-:W2:Y:S01]  /*e760*/  MUFU.EX2 R15, R48 ;  /* 0x00000030000f7308 */ /* 0x000ea20000000800 */
[----:B-1----:R-:W-:Y:S01]  /*e770*/  FADD.FTZ R47, R38, R47 ;  /* 0x0000002f262f7221 */ /* 0x002fe20000010000 */
[----:B----4-:R-:W-:-:S06]  /*e780*/  FADD.FTZ R46, R69, R46 ;  /* 0x0000002e452e7221 */ /* 0x010fcc0000010000 */
[----:B------:R-:W1:Y:S01]  /*e790*/  MUFU.EX2 R134, R134 ;  /* 0x0000008600867308 */ /* 0x000e620000000800 */
[----:B------:R-:W-:-:S07]  /*e7a0*/  FFMA.FTZ R3, R52, R9, -R82 ;  /* 0x0000000934037223 */ /* 0x000fce0000010852 */
[----:B------:R-:W4:Y:S01]  /*e7b0*/  MUFU.EX2 R135, R135 ;  /* 0x0000008700877308 */ /* 0x000f220000000800 */
[----:B------:R-:W-:Y:S01]  /*e7c0*/  F2FP.BF16.F32.PACK_AB R148, R148, R44 ;  /* 0x0000002c9494723e */ /* 0x000fe200000010ff */
[----:B0-----:R-:W-:-:S06]  /*e7d0*/  FADD.FTZ R44, R132, R47 ;  /* 0x0000002f842c7221 */ /* 0x001fcc0000010000 */
[----:B------:R-:W0:Y:S01]  /*e7e0*/  MUFU.EX2 R36, R36 ;  /* 0x0000002400247308 */ /* 0x000e220000000800 */
[----:B-----5:R-:W-:Y:S01]  /*e7f0*/  FADD.FTZ R46, R133, R46 ;  /* 0x0000002e852e7221 */ /* 0x020fe20000010000 */
[----:B------:R-:W-:-:S06]  /*e800*/  FFMA.FTZ R131, R53, R9, -R82 ;  /* 0x0000000935837223 */ /* 0x000fcc0000010852 */
[----:B------:R-:W5:Y:S01]  /*e810*/  MUFU.EX2 R0, R50 ;  /* 0x0000003200007308 */ /* 0x000f620000000800 */
[----:B------:R-:W-:Y:S01]  /*e820*/  F2FP.BF16.F32.PACK_AB R150, R45, R150 ;  /* 0x000000962d96723e */ /* 0x000fe200000010ff */
[----:B---3--:R-:W-:-:S06]  /*e830*/  FADD.FTZ R45, R37, R44 ;  /* 0x0000002c252d7221 */ /* 0x008fcc0000010000 */
[----:B------:R-:W3:Y:S01]  /*e840*/  MUFU.EX2 R24, R24 ;  /* 0x0000001800187308 */ /* 0x000ee20000000800 */
[----:B--2---:R-:W-:Y:S01]  /*e850*/  FADD.FTZ R46, R15, R46 ;  /* 0x0000002e0f2e7221 */ /* 0x004fe20000010000 */
[----:B------:R-:W-:-:S06]  /*e860*/  FFMA.FTZ R14, R54, R9, -R82 ;  /* 0x00000009360e7223 */ /* 0x000fcc0000010852 */
[----:B------:R-:W2:Y:S01]  /*e870*/  MUFU.EX2 R129, R129 ;  /* 0x0000008100817308 */ /* 0x000ea20000000800 */
[----:B------:R-:W-:Y:S01]  /*e880*/  F2FP.BF16.F32.PACK_AB R140, R41, R140 ;  /* 0x0000008c298c723e */ /* 0x000fe200000010ff */
[----:B-1----:R-:W-:-:S06]  /*e890*/  FADD.FTZ R45, R134, R45 ;  /* 0x0000002d862d7221 */ /* 0x002fcc0000010000 */
[----:B------:R-:W1:Y:S01]  /*e8a0*/  MUFU.EX2 R25, R25 ;  /* 0x0000001900197308 */ /* 0x000e620000000800 */
[----:B----4-:R-:W-:Y:S01]  /*e8b0*/  FADD.FTZ R41, R135, R46 ;  /* 0x0000002e87297221 */ /* 0x010fe20000010000 */
[----:B------:R-:W-:-:S06]  /*e8c0*/  FFMA.FTZ R125, R55, R9, -R82 ;  /* 0x00000009377d7223 */ /* 0x000fcc0000010852 */
[----:B------:R-:W4:Y:S01]  /*e8d0*/  MUFU.EX2 R3, R3 ;  /* 0x0000000300037308 */ /* 0x000f220000000800 */
[----:B------:R-:W-:Y:S01]  /*e8e0*/  F2FP.BF16.F32.PACK_AB R142, R40, R142 ;  /* 0x0000008e288e723e */ /* 0x000fe200000010ff */
[----:B0-----:R-:W-:-:S06]  /*e8f0*/  FADD.FTZ R45, R36, R45 ;  /* 0x0000002d242d7221 */ /* 0x001fcc0000010000 */
[----:B------:R-:W0:Y:S01]  /*e900*/  MUFU.EX2 R26, R26 ;  /* 0x0000001a001a7308 */ /* 0x000e220000000800 */
[----:B-----5:R-:W-:-:S07]  /*e910*/  FADD.FTZ R40, R0, R41 ;  /* 0x0000002900287221 */ /* 0x020fce0000010000 */
[----:B------:R-:W5:Y:S01]  /*e920*/  MUFU.EX2 R131, R131 ;  /* 0x0000008300837308 */ /* 0x000f620000000800 */
[----:B------:R-:W-:Y:S01]  /*e930*/  F2FP.BF16.F32.PACK_AB R146, R146, R42 ;  /* 0x0000002a9292723e */ /* 0x000fe200000010ff */
[----:B------:R-:W-:Y:S01]  /*e940*/  FFMA.FTZ R56, R56, R9, -R82 ;  /* 0x0000000938387223 */ /* 0x000fe20000010852 */
[----:B---3--:R-:W-:-:S05]  /*e950*/  FADD.FTZ R42, R24, R45 ;  /* 0x0000002d182a7221 */ /* 0x008fca0000010000 */
[----:B------:R-:W3:Y:S01]  /*e960*/  MUFU.EX2 R27, R27 ;  /* 0x0000001b001b7308 */ /* 0x000ee20000000800 */
[----:B--2---:R-:W-:Y:S01]  /*e970*/  FADD.FTZ R40, R129, R40 ;  /* 0x0000002881287221 */ /* 0x004fe20000010000 */
[----:B------:R-:W-:-:S06]  /*e980*/  FFMA.FTZ R57, R57, R9, -R82 ;  /* 0x0000000939397223 */ /* 0x000fcc0000010852 */
[----:B------:R-:W2:Y:S01]  /*e990*/  MUFU.EX2 R14, R14 ;  /* 0x0000000e000e7308 */ /* 0x000ea20000000800 */
[----:B------:R-:W-:Y:S02]  /*e9a0*/  F2FP.BF16.F32.PACK_AB R144, R144, R43 ;  /* 0x0000002b9090723e */ /* 0x000fe400000010ff */
[----:B------:R-:W-:-:S05]  /*e9b0*/  F2FP.BF16.F32.PACK_AB R136, R39, R136 ;  /* 0x000000882788723e */ /* 0x000fca00000010ff */
[----:B------:R-:W2:Y:S01]  /*e9c0*/  MUFU.EX2 R28, R28 ;  /* 0x0000001c001c7308 */ /* 0x000ea20000000800 */
[----:B-1----:R-:W-:Y:S01]  /*e9d0*/  FADD.FTZ R39, R25, R42 ;  /* 0x0000002a19277221 */ /* 0x002fe20000010000 */
[----:B----4-:R-:W-:-:S06]  /*e9e0*/  FADD.FTZ R40, R3, R40 ;  /* 0x0000002803287221 */ /* 0x010fcc0000010000 */
[----:B------:R-:W1:Y:S01]  /*e9f0*/  MUFU.EX2 R125, R125 ;  /* 0x0000007d007d7308 */ /* 0x000e620000000800 */
[----:B------:R-:W-:Y:S01]  /*ea00*/  FFMA.FTZ R58, R58, R9, -R82 ;  /* 0x000000093a3a7223 */ /* 0x000fe20000010852 */
[----:B------:R-:W-:Y:S01]  /*ea10*/  F2FP.BF16.F32.PACK_AB R138, R38, R138 ;  /* 0x0000008a268a723e */ /* 0x000fe200000010ff */
[----:B0-----:R-:W-:-:S05]  /*ea20*/  FADD.FTZ R38, R26, R39 ;  /* 0x000000271a267221 */ /* 0x001fca0000010000 */
[----:B------:R-:W0:Y:S01]  /*ea30*/  MUFU.EX2 R29, R29 ;  /* 0x0000001d001d7308 */ /* 0x000e220000000800 */
[----:B-----5:R-:W-:Y:S01]  /*ea40*/  FADD.FTZ R39, R131, R40 ;  /* 0x0000002883277221 */ /* 0x020fe20000010000 */
[----:B------:R-:W-:-:S06]  /*ea50*/  FFMA.FTZ R59, R59, R9, -R82 ;  /* 0x000000093b3b7223 */ /* 0x000fcc0000010852 */
[----:B------:R-:W4:Y:S01]  /*ea60*/  MUFU.EX2 R43, R56 ;  /* 0x00000038002b7308 */ /* 0x000f220000000800 */
[----:B------:R-:W-:Y:S01]  /*ea70*/  F2FP.BF16.F32.PACK_AB R132, R37, R132 ;  /* 0x000000842584723e */ /* 0x000fe200000010ff */
[----:B---3--:R-:W-:-:S06]  /*ea80*/  FADD.FTZ R37, R27, R38 ;  /* 0x000000261b257221 */ /* 0x008fcc0000010000 */
[----:B------:R-:W3:Y:S01]  /*ea90*/  MUFU.EX2 R30, R30 ;  /* 0x0000001e001e7308 */ /* 0x000ee20000000800 */
[----:B--2---:R-:W-:Y:S01]  /*eaa0*/  FADD.FTZ R38, R14, R39 ;  /* 0x000000270e267221 */ /* 0x004fe20000010000 */
[----:B------:R-:W-:-:S06]  /*eab0*/  FFMA.FTZ R60, R60, R9, -R82 ;  /* 0x000000093c3c7223 */ /* 0x000fcc0000010852 */
[----:B------:R-:W2:Y:S01]  /*eac0*/  MUFU.EX2 R57, R57 ;  /* 0x0000003900397308 */ /* 0x000ea20000000800 */
[----:B------:R-:W-:Y:S01]  /*ead0*/  FADD.FTZ R40, R28, R37 ;  /* 0x000000251c287221 */ /* 0x000fe20000010000 */
[----:B-1----:R-:W-:-:S06]  /*eae0*/  FADD.FTZ R38, R125, R38 ;  /* 0x000000267d267221 */ /* 0x002fcc0000010000 */
[----:B------:R-:W1:Y:S01]  /*eaf0*/  MUFU.EX2 R31, R31 ;  /* 0x0000001f001f7308 */ /* 0x000e620000000800 */
[----:B------:R-:W-:-:S07]  /*eb00*/  FFMA.FTZ R61, R61, R9, -R82 ;  /* 0x000000093d3d7223 */ /* 0x000fce0000010852 */
[----:B------:R-:W5:Y:S01]  /*eb10*/  MUFU.EX2 R58, R58 ;  /* 0x0000003a003a7308 */ /* 0x000f620000000800 */
[----:B------:R-:W-:Y:S01]  /*eb20*/  F2FP.BF16.F32.PACK_AB R133, R15, R133 ;  /* 0x000000850f85723e */ /* 0x000fe200000010ff */
[----:B0-----:R-:W-:-:S06]  /*eb30*/  FADD.FTZ R15, R29, R40 ;  /* 0x000000281d0f7221 */ /* 0x001fcc0000010000 */
[----:B------:R-:W0:Y:S01]  /*eb40*/  MUFU.EX2 R32, R32 ;  /* 0x0000002000207308 */ /* 0x000e220000000800 */
[----:B----4-:R-:W-:Y:S01]  /*eb50*/  FADD.FTZ R38, R43, R38 ;  /* 0x000000262b267221 */ /* 0x010fe20000010000 */
[----:B------:R-:W-:-:S06]  /*eb60*/  FFMA.FTZ R62, R62, R9, -R82 ;  /* 0x000000093e3e7223 */ /* 0x000fcc0000010852 */
[----:B------:R-:W4:Y:S01]  /*eb70*/  MUFU.EX2 R59, R59 ;  /* 0x0000003b003b7308 */ /* 0x000f220000000800 */
[----:B------:R-:W-:Y:S01]  /*eb80*/  F2FP.BF16.F32.PACK_AB R135, R0, R135 ;  /* 0x000000870087723e */ /* 0x000fe200000010ff */
[----:B---3--:R-:W-:Y:S01]  /*eb90*/  FADD.FTZ R0, R30, R15 ;  /* 0x0000000f1e007221 */ /* 0x008fe20000010000 */
[----:B------:R-:W-:-:S05]  /*eba0*/  F2FP.BF16.F32.PACK_AB R129, R3, R129 ;  /* 0x000000810381723e */ /* 0x000fca00000010ff */
[----:B------:R-:W3:Y:S01]  /*ebb0*/  MUFU.EX2 R33, R33 ;  /* 0x0000002100217308 */ /* 0x000ee20000000800 */
[----:B--2---:R-:W-:-:S07]  /*ebc0*/  FADD.FTZ R3, R57, R38 ;  /* 0x0000002639037221 */ /* 0x004fce0000010000 */
[----:B------:R-:W2:Y:S01]  /*ebd0*/  MUFU.EX2 R60, R60 ;  /* 0x0000003c003c7308 */ /* 0x000ea20000000800 */
[----:B-1----:R-:W-:Y:S01]  /*ebe0*/  FADD.FTZ R15, R31, R0 ;  /* 0x000000001f0f7221 */ /* 0x002fe20000010000 */
[----:B-----5:R-:W-:-:S06]  /*ebf0*/  FADD.FTZ R0, R58, R3 ;  /* 0x000000033a007221 */ /* 0x020fcc0000010000 */
[----:B------:R-:W1:Y:S01]  /*ec00*/  MUFU.EX2 R34, R34 ;  /* 0x0000002200227308 */ /* 0x000e620000000800 */
[----:B------:R-:W-:-:S07]  /*ec10*/  ISETP.GT.AND P3, PT, R12, R70, PT ;  /* 0x000000460c00720c */ /* 0x000fce0003f64270 */
[----:B------:R-:W5:Y:S01]  /*ec20*/  MUFU.EX2 R61, R61 ;  /* 0x0000003d003d7308 */ /* 0x000f620000000800 */
[----:B------:R-:W-:Y:S01]  /*ec30*/  F2FP.BF16.F32.PACK_AB R131, R14, R131 ;  /* 0x000000830e83723e */ /* 0x000fe200000010ff */
[----:B0-----:R-:W-:-:S06]  /*ec40*/  FADD.FTZ R14, R32, R15 ;  /* 0x0000000f200e7221 */ /* 0x001fcc0000010000 */
[----:B------:R-:W0:Y:S01]  /*ec50*/  MUFU.EX2 R35, R35 ;  /* 0x0000002300237308 */ /* 0x000e220000000800 */
[----:B----4-:R-:W-:-:S07]  /*ec60*/  FADD.FTZ R3, R59, R0 ;  /* 0x000000003b037221 */ /* 0x010fce0000010000 */
[----:B------:R-:W4:Y:S01]  /*ec70*/  MUFU.EX2 R62, R62 ;  /* 0x0000003e003e7308 */ /* 0x000f220000000800 */
[----:B---3--:R-:W-:Y:S01]  /*ec80*/  FADD.FTZ R15, R33, R14 ;  /* 0x0000000e210f7221 */ /* 0x008fe20000010000 */
[----:B--2---:R-:W-:-:S03]  /*ec90*/  FADD.FTZ R0, R60, R3 ;  /* 0x000000033c007221 */ /* 0x004fc60000010000 */
[----:B-1----:R-:W-:Y:S01]  /*eca0*/  FADD.FTZ R14, R34, R15 ;  /* 0x0000000f220e7221 */ /* 0x002fe20000010000 */
[----:B-----5:R-:W-:Y:S01]  /*ecb0*/  FADD.FTZ R0, R61, R0 ;  /* 0x000000003d007221 */ /* 0x020fe20000010000 */
        /* <DEDUP_REMOVED lines=34> */
[----:B----4-:R-:W-:Y:S01]  /*eee0*/  FADD.FTZ R0, R62, R0 ;  /* 0x000000003e007221 */ /* 0x010fe20000010000 */
[----:B------:R-:W-:Y:S01]  /*eef0*/  F2FP.BF16.F32.PACK_AB R151, R76, R151 ;  /* 0x000000974c97723e */ /* 0x000fe200000010ff */
[----:B------:R-:W-:Y:S01]  /*ef00*/  VIADD R12, R12, 0xffffffff ;  /* 0xffffffff0c0c7836 */ /* 0x000fe20000000000 */
[----:B------:R-:W-:Y:S01]  /*ef10*/  F2FP.BF16.F32.PACK_AB R145, R63, R145 ;  /* 0x000000913f91723e */ /* 0x000fe200000010ff */
[----:B------:R-:W-:Y:S01]  /*ef20*/  IMAD.MOV.U32 R8, RZ, RZ, R23 ;  /* 0x000000ffff087224 */ /* 0x000fe200078e0017 */
[----:B------:R-:W-:Y:S01]  /*ef30*/  F2FP.BF16.F32.PACK_AB R147, R65, R147 ;  /* 0x000000934193723e */ /* 0x000fe200000010ff */
[----:B------:R-:W-:Y:S01]  /*ef40*/  IMAD.MOV.U32 R14, RZ, RZ, R18 ;  /* 0x000000ffff0e7224 */ /* 0x000fe200078e0012 */
[----:B------:R-:W-:Y:S01]  /*ef50*/  F2FP.BF16.F32.PACK_AB R141, R66, R141 ;  /* 0x0000008d428d723e */ /* 0x000fe200000010ff */
[----:B------:R-:W-:Y:S01]  /*ef60*/  IMAD.MOV.U32 R13, RZ, RZ, R10 ;  /* 0x000000ffff0d7224 */ /* 0x000fe200078e000a */
        /* <DEDUP_REMOVED lines=14> */
[----:B------:R-:W-:Y:S01]  /*f050*/  MOV R15, R11 ;  /* 0x0000000b000f7202 */ /* 0x000fe20000000f00 */
[----:B------:R-:W-:Y:S06]  /*f060*/  @P3 BRA `(.L_x_2382) ;  /* 0xffffffcc00a83947 */ /* 0x000fec000383ffff */
.L_x_2372:
[----:B------:R-:W2:Y:S02]  /*f070*/  LDL R8, [R1+0x40] ;  /* 0x0000400001087983 */ /* 0x000ea40000100800 */
[----:B--2---:R-:W-:-:S13]  /*f080*/  ISETP.GE.AND P2, PT, R12, R8, PT ;  /* 0x000000080c00720c */ /* 0x004fda0003f46270 */
[----:B------:R-:W-:Y:S05]  /*f090*/  @!P2 BRA `(.L_x_2383) ;  /* 0x0000002400d0a947 */ /* 0x000fea0003800000 */
[----:B------:R-:W-:Y:S02]  /*f0a0*/  IMAD.MOV.U32 R13, RZ, RZ, R11 ;  /* 0x000000ffff0d7224 */ /* 0x000fe400078e000b */
[----:B------:R-:W-:Y:S02]  /*f0b0*/  IMAD.MOV.U32 R15, RZ, RZ, R10 ;  /* 0x000000ffff0f7224 */ /* 0x000fe400078e000a */
[----:B------:R-:W-:Y:S02]  /*f0c0*/  IMAD.MOV.U32 R8, RZ, RZ, R23 ;  /* 0x000000ffff087224 */ /* 0x000fe400078e0017 */
[----:B------:R-:W-:-:S07]  /*f0d0*/  IMAD.MOV.U32 R14, RZ, RZ, R18 ;  /* 0x000000ffff0e7224 */ /* 0x000fce00078e0012 */
.L_x_2393:
        /* <DEDUP_REMOVED lines=11> */
.L_x_2385:
[----:B------:R-:W-:Y:S01]  /*f190*/  IMAD R9, R18, 0x8, R2 ;  /* 0x0000000812097824 */ /* 0x000fe200078e0202 */
[----:B------:R-:W-:-:S04]  /*f1a0*/  SHF.L.U32 R10, R23, 0x1f, RZ ;  /* 0x0000001f170a7819 */ /* 0x000fc800000006ff */
[----:B------:R0:W1:Y:S01]  /*f1b0*/  SYNCS.PHASECHK.TRANS64.TRYWAIT P3, [R9+URZ+0x16830], R10 ;  /* 0x0168300a090075a7 */ /* 0x000062000806017f */
[----:B------:R-:W-:Y:S05]  /*f1c0*/  @!P0 BRA `(.L_x_2386) ;  /* 0x0000000000048947 */ /* 0x000fea0003800000 */
[----:B------:R-:W-:Y:S01]  /*f1d0*/  BPT.TRAP 0x1 ;  /* 0x000000040000795c */ /* 0x000fe20000300000 */
.L_x_2386:
[----:B------:R-:W-:Y:S04]  /*f1e0*/  BSSY B0, `(.L_x_2384) ;  /* 0x0000004000007945 */ /* 0x000fe80003800000 */
[----:B-1----:R-:W-:Y:S05]  /*f1f0*/  @P3 BRA `(.L_x_2387) ;  /* 0x0000000000083947 */ /* 0x002fea0003800000 */
[----:B------:R-:W1:Y:S02]  /*f200*/  SYNCS.PHASECHK.TRANS64.TRYWAIT P3, [R9+URZ+0x16830], R10 ;  /* 0x0168300a090075a7 */ /* 0x000e64000806017f */
[----:B-1----:R-:W-:Y:S05]  /*f210*/  @!P3 BRA `(.L_x_2388) ;  /* 0x000000d4005cb947 */ /* 0x002fea0003800000 */
.L_x_2387:
[----:B------:R-:W-:Y:S05]  /*f220*/  BSYNC B0 ;  /* 0x0000000000007941 */ /* 0x000fea0003800000 */
.L_x_2384:
        /* <DEDUP_REMOVED lines=15> */
[----:B------:R-:W-:Y:S01]  /*f320*/  IMAD.MOV.U32 R11, RZ, RZ, 0x40000040 ;  /* 0x40000040ff0b7424 */ /* 0x000fe200078e00ff */
        /* <DEDUP_REMOVED lines=28> */
.L_x_2390:
[----:B------:R-:W-:Y:S01]  /*f4f0*/  SHF.L.U32 R8, R8, 0x1f, RZ ;  /* 0x0000001f08087819 */ /* 0x000fe200000006ff */
[----:B------:R-:W-:-:S04]  /*f500*/  IMAD R9, R14, 0x8, R2 ;  /* 0x000000080e097824 */ /* 0x000fc800078e0202 */
[----:B------:R0:W1:Y:S01]  /*f510*/  SYNCS.PHASECHK.TRANS64.TRYWAIT P2, [R9+URZ+0x16850], R8 ;  /* 0x01685008090075a7 */ /* 0x000062000804017f */
[----:B------:R-:W-:Y:S05]  /*f520*/  @!P0 BRA `(.L_x_2391) ;  /* 0x0000000000048947 */ /* 0x000fea0003800000 */
[----:B------:R-:W-:Y:S01]  /*f530*/  BPT.TRAP 0x1 ;  /* 0x000000040000795c */ /* 0x000fe20000300000 */
.L_x_2391:
[----:B-1----:R-:W-:Y:S05]  /*f540*/  @P2 BRA `(.L_x_2389) ;  /* 0x0000000000082947 */ /* 0x002fea0003800000 */
[----:B------:R-:W1:Y:S02]  /*f550*/  SYNCS.PHASECHK.TRANS64.TRYWAIT P2, [R9+URZ+0x16850], R8 ;  /* 0x01685008090075a7 */ /* 0x000e64000804017f */
[----:B-1----:R-:W-:Y:S05]  /*f560*/  @!P2 BRA `(.L_x_2392) ;  /* 0x000000d0009ca947 */ /* 0x002fea0003800000 */
.L_x_2389:
[----:B01----:R-:W-:Y:S01]  /*f570*/  IADD3 R8, R2, 0x400, RZ ;  /* 0x0000040002087810 */ /* 0x003fe20007ffe0ff */
[----:B------:R-:W-:Y:S01]  /*f580*/  IMAD.MOV.U32 R9, RZ, RZ, 0x40000040 ;  /* 0x40000040ff097424 */ /* 0x000fe200078e00ff */
[----:B------:R-:W-:Y:S05]  /*f590*/  WARPSYNC.ALL ;  /* 0x0000000000007948 */ /* 0x000fea0003800000 */
[----:B------:R-:W-:Y:S01]  /*f5a0*/  SHF.R.U32.HI R8, RZ, 0x4, R8 ;  /* 0x00000004ff087819 */ /* 0x000fe20000011608 */
[----:B------:R-:W-:Y:S01]  /*f5b0*/  WARPGROUP.ARRIVE ;  /* 0x00000000000079c5 */ /* 0x000fe20000000000 */
[----:B------:R-:W-:Y:S01]  /*f5c0*/  R2UR UR11, R9 ;  /* 0x00000000090b72ca */ /* 0x000fe200000e0000 */
[----:B------:R-:W-:Y:S01]  /*f5d0*/  IMAD.MOV.U32 R11, RZ, RZ, 0x40000040 ;  /* 0x40000040ff0b7424 */ /* 0x000fe200078e00ff */
[----:B------:R-:W-:Y:S01]  /*f5e0*/  LOP3.LUT R8, R8, 0x3fff, RZ, 0xc0, !PT ;  /* 0x00003fff08087812 */ /* 0x000fe200078ec0ff */
[----:B------:R-:W-:Y:S01]  /*f5f0*/  FMUL.FTZ R26, R26, UR4 ;  /* 0x000000041a1a7c20 */ /* 0x000fe20008410000 */
[----:B------:R-:W-:Y:S01]  /*f600*/  FMUL.FTZ R27, R27, UR4 ;  /* 0x000000041b1b7c20 */ /* 0x000fe20008410000 */
[----:B------:R-:W-:Y:S01]  /*f610*/  FMUL.FTZ R30, R30, UR4 ;  /* 0x000000041e1e7c20 */ /* 0x000fe20008410000 */
[----:B------:R-:W-:Y:S01]  /*f620*/  FMUL.FTZ R31, R31, UR4 ;  /* 0x000000041f1f7c20 */ /* 0x000fe20008410000 */
[----:B------:R-:W-:-:S02]  /*f630*/  IMAD R8, R14, 0x400, R8 ;  /* 0x000004000e087824 */ /* 0x000fc400078e0208 */
[----:B------:R-:W-:Y:S01]  /*f640*/  FMUL.FTZ R63, R63, UR4 ;  /* 0x000000043f3f7c20 */ /* 0x000fe20008410000 */
[----:B------:R-:W-:Y:S01]  /*f650*/  FMUL.FTZ R66, R66, UR4 ;  /* 0x0000000442427c20 */ /* 0x000fe20008410000 */
[----:B------:R-:W-:Y:S01]  /*f660*/  FMUL.FTZ R67, R67, UR4 ;  /* 0x0000000443437c20 */ /* 0x000fe20008410000 */
[C---:B------:R-:W-:Y:S01]  /*f670*/  VIADD R10, R8.reuse, 0x80 ;  /* 0x00000080080a7836 */ /* 0x040fe20000000000 */
[----:B------:R-:W-:Y:S02]  /*f680*/  R2UR UR10, R8 ;  /* 0x00000000080a72ca */ /* 0x000fe400000e0000 */
[----:B------:R-:W-:Y:S08]  /*f690*/  MUFU.TANH R63, R63 ;  /* 0x0000003f003f7308 */ /* 0x000ff00000002400 */
[----:B------:R-:W-:Y:S03]  /*f6a0*/  MUFU.TANH R66, R66 ;  /* 0x0000004200427308 */ /* 0x000fe60000002400 */
[----:B------:R-:W-:Y:S01]  /*f6b0*/  HGMMA.64x64x16.F32.BF16 R88, R148, gdesc[UR8].tnspB, R88, gsb0 ;  /* 0x40e0000894587df0 */ /* 0x000fe20008001858 */
[----:B------:R-:W-:Y:S01]  /*f6c0*/  R2UR UR10, R10 ;  /* 0x000000000a0a72ca */ /* 0x000fe200000e0000 */
[----:B------:R-:W-:Y:S01]  /*f6d0*/  VIADD R10, R8, 0x100 ;  /* 0x00000100080a7836 */ /* 0x000fe20000000000 */
[----:B------:R-:W-:Y:S01]  /*f6e0*/  R2UR UR11, R11 ;  /* 0x000000000b0b72ca */ /* 0x000fe200000e0000 */
[----:B------:R-:W-:Y:S01]  /*f6f0*/  IMAD.MOV.U32 R11, RZ, RZ, 0x40000040 ;  /* 0x40000040ff0b7424 */ /* 0x000fe200078e00ff */
[----:B------:R-:W-:Y:S01]  /*f700*/  MUFU.TANH R67, R67 ;  /* 0x0000004300437308 */ /* 0x000fe20000002400 */
[----:B------:R-:W-:-:S02]  /*f710*/  WARPGROUP.DEPBAR.LE gsb0, 0x0 ;  /* 0x00008000000079c5 */ /* 0x000fc40000010000 */
[----:B------:R-:W-:-:S05]  /*f720*/  WARPGROUP.ARRIVE ;  /* 0x00000000000079c5 */ /* 0x000fca0000000000 */
[----:B------:R0:W1:Y:S01]  /*f730*/  MUFU.TANH R150, R26 ;  /* 0x0000001a00967308 */ /* 0x0000620000002400 */
[----:B------:R-:W-:Y:S01]  /*f740*/  FMUL.FTZ R149, R35, UR4 ;  /* 0x0000000423957c20 */ /* 0x000fe20008410000 */
[----:B------:R-:W-:Y:S01]  /*f750*/  FMUL.FTZ R35, R45, UR4 ;  /* 0x000000042d237c20 */ /* 0x000fe20008410000 */
[----:B------:R-:W-:Y:S01]  /*f760*/  FMUL.FTZ R45, R56, UR4 ;  /* 0x00000004382d7c20 */ /* 0x000fe20008410000 */
[----:B------:R-:W-:Y:S01]  /*f770*/  FMUL.FTZ R56, R68, UR4 ;  /* 0x0000000444387c20 */ /* 0x000fe20008410000 */
[----:B------:R-:W-:Y:S01]  /*f780*/  HGMMA.64x64x16.F32.BF16 R88, R144, gdesc[UR8].tnspB, R88, gsb0 ;  /* 0x40e0000890587df0 */ /* 0x000fe20008001858 */
[----:B------:R-:W-:Y:S01]  /*f790*/  R2UR UR10, R10 ;  /* 0x000000000a0a72ca */ /* 0x000fe200000e0000 */
[----:B------:R-:W-:Y:S01]  /*f7a0*/  FMUL.FTZ R151, R34, UR4 ;  /* 0x0000000422977c20 */ /* 0x000fe20008410000 */
[----:B------:R-:W-:Y:S01]  /*f7b0*/  R2UR UR11, R11 ;  /* 0x000000000b0b72ca */ /* 0x000fe200000e0000 */
[----:B------:R-:W-:Y:S02]  /*f7c0*/  IMAD.MOV.U32 R11, RZ, RZ, 0x40000040 ;  /* 0x40000040ff0b7424 */ /* 0x000fe400078e00ff */
[----:B0-----:R-:W-:Y:S01]  /*f7d0*/  FMUL.FTZ R26, R29, UR4 ;  /* 0x000000041d1a7c20 */ /* 0x001fe20008410000 */
        /* <DEDUP_REMOVED lines=9> */
[----:B0-----:R-:W-:Y:S01]  /*f870*/  FMUL.FTZ R27, R32, UR4 ;  /* 0x00000004201b7c20 */ /* 0x001fe20008410000 */
[----:B------:R-:W-:Y:S01]  /*f880*/  FMUL.FTZ R32, R41, UR4 ;  /* 0x0000000429207c20 */ /* 0x000fe20008410000 */
[----:B------:R-:W-:Y:S01]  /*f890*/  FMUL.FTZ R41, R52, UR4 ;  /* 0x0000000434297c20 */ /* 0x000fe20008410000 */
[----:B------:R-:W-:Y:S01]  /*f8a0*/  FMUL.FTZ R68, R85, UR4 ;  /* 0x0000000455447c20 */ /* 0x000fe20008410000 */
[----:B------:R-:W-:-:S02]  /*f8b0*/  VIADD R10, R8, 0x180 ;  /* 0x00000180080a7836 */ /* 0x000fc40000000000 */
[----:B------:R-:W-:Y:S01]  /*f8c0*/  FMUL.FTZ R69, R70, UR4 ;  /* 0x0000000446457c20 */ /* 0x000fe20008410000 */
[----:B------:R-:W-:Y:S01]  /*f8d0*/  FMUL.FTZ R70, R71, UR4 ;  /* 0x0000000447467c20 */ /* 0x000fe20008410000 */
[----:B------:R-:W-:Y:S01]  /*f8e0*/  MUFU.TANH R27, R27 ;  /* 0x0000001b001b7308 */ /* 0x000fe20000002400 */
[----:B------:R-:W-:Y:S01]  /*f8f0*/  FMUL.FTZ R71, R74, UR4 ;  /* 0x000000044a477c20 */ /* 0x000fe20008410000 */
[----:B------:R-:W-:Y:S01]  /*f900*/  FMUL.FTZ R72, R75, UR4 ;  /* 0x000000044b487c20 */ /* 0x000fe20008410000 */
[----:B------:R-:W-:Y:S01]  /*f910*/  FMUL.FTZ R74, R79, UR4 ;  /* 0x000000044f4a7c20 */ /* 0x000fe20008410000 */
[----:B------:R-:W-:Y:S01]  /*f920*/  FMUL.FTZ R75, R82, UR4 ;  /* 0x00000004524b7c20 */ /* 0x000fe20008410000 */
[----:B------:R-:W-:-:S03]  /*f930*/  VIADD R52, R8, 0x200 ;  /* 0x0000020008347836 */ /* 0x000fc60000000000 */
[----:B------:R-:W-:Y:S08]  /*f940*/  MUFU.TANH R29, R29 ;  /* 0x0000001d001d7308 */ /* 0x000ff00000002400 */
        /* <DEDUP_REMOVED lines=10> */
[----:B------:R-:W-:Y:S01]  /*f9f0*/  FMUL.FTZ R49, R60, UR4 ;  /* 0x000000043c317c20 */ /* 0x000fe20008410000 */
[----:B------:R-:W-:Y:S01]  /*fa00*/  FMUL.FTZ R145, R39, UR4 ;  /* 0x0000000427917c20 */ /* 0x000fe20008410000 */
[----:B------:R-:W-:Y:S01]  /*fa10*/  HGMMA.64x64x16.F32.BF16 R88, R140, gdesc[UR8].tnspB, R88, gsb0 ;  /* 0x40e000088c587df0 */ /* 0x000fe20008001858 */
[----:B------:R-:W-:Y:S01]  /*fa20*/  R2UR UR11, R11 ;  /* 0x000000000b0b72ca */ /* 0x000fe200000e0000 */
[----:B------:R-:W-:Y:S01]  /*fa30*/  FMUL.FTZ R11, R24, UR4 ;  /* 0x00000004180b7c20 */ /* 0x000fe20008410000 */
[----:B------:R-:W-:Y:S01]  /*fa40*/  FMUL.FTZ R24, R25, UR4 ;  /* 0x0000000419187c20 */ /* 0x000fe20008410000 */
[----:B------:R-:W-:Y:S01]  /*fa50*/  FMUL.FTZ R25, R28, UR4 ;  /* 0x000000041c197c20 */ /* 0x000fe20008410000 */
[----:B------:R-:W-:Y:S01]  /*fa60*/  FMUL.FTZ R28, R33, UR4 ;  /* 0x00000004211c7c20 */ /* 0x000fe20008410000 */
        /* <DEDUP_REMOVED lines=10> */
[----:B0-----:R-:W-:Y:S01]  /*fb10*/  FMUL.FTZ R31, R40, UR4 ;  /* 0x00000004281f7c20 */ /* 0x001fe20008410000 */
[----:B------:R-:W-:Y:S01]  /*fb20*/  FMUL.FTZ R59, R73, UR4 ;  /* 0x00000004493b7c20 */ /* 0x000fe20008410000 */
[----:B------:R-:W-:Y:S01]  /*fb30*/  FMUL.FTZ R60, R76, UR4 ;  /* 0x000000044c3c7c20 */ /* 0x000fe20008410000 */
[----:B------:R-:W-:Y:S01]  /*fb40*/  FMUL.FTZ R61, R77, UR4 ;  /* 0x000000044d3d7c20 */ /* 0x000fe20008410000 */
[----:B------:R-:W-:Y:S01]  /*fb50*/  FMUL.FTZ R40, R51, UR4 ;  /* 0x0000000433287c20 */ /* 0x000fe20008410000 */
[----:B------:R-:W-:Y:S01]  /*fb60*/  FMUL.FTZ R51, R62, UR4 ;  /* 0x000000043e337c20 */ /* 0x000fe20008410000 */
[----:B------:R-:W-:Y:S01]  /*fb70*/  FMUL.FTZ R62, R80, UR4 ;  /* 0x00000004503e7c20 */ /* 0x000fe20008410000 */
[----:B------:R-:W0:Y:S01]  /*fb80*/  MUFU.TANH R24, R24 ;  /* 0x0000001800187308 */ /* 0x000e220000002400 */
[----:B------:R-:W-:Y:S01]  /*fb90*/  FMUL.FTZ R65, R84, UR4 ;  /* 0x0000000454417c20 */ /* 0x000fe20008410000 */
[----:B------:R-:W-:Y:S01]  /*fba0*/  R2UR UR10, R10 ;  /* 0x000000000a0a72ca */ /* 0x000fe200000e0000 */
[----:B-1----:R-:W-:-:S02]  /*fbb0*/  IMAD.MOV.U32 R84, RZ, RZ, R150 ;  /* 0x000000ffff547224 */ /* 0x002fc400078e0096 */
[----:B------:R-:W-:Y:S01]  /*fbc0*/  FMUL.FTZ R73, R78, UR4 ;  /* 0x000000044e497c20 */ /* 0x000fe20008410000 */
[----:B------:R-:W-:Y:S01]  /*fbd0*/  FMUL.FTZ R76, R83, UR4 ;  /* 0x00000004534c7c20 */ /* 0x000fe20008410000 */
[----:B------:R-:W-:Y:S01]  /*fbe0*/  FMUL.FTZ R77, R86, UR4 ;  /* 0x00000004564d7c20 */ /* 0x000fe20008410000 */
[----:B------:R-:W-:Y:S01]  /*fbf0*/  FMUL.FTZ R78, R87, UR4 ;  /* 0x00000004574e7c20 */ /* 0x000fe20008410000 */
[----:B------:R-:W1:Y:S01]  /*fc00*/  MUFU.TANH R25, R25 ;  /* 0x0000001900197308 */ /* 0x000e620000002400 */
[----:B--2---:R-:W-:-:S07]  /*fc10*/  FMNMX.FTZ R9, R11, R15, !PT ;  /* 0x0000000f0b097209 */ /* 0x004fce0007810000 */
[----:B------:R-:W2:Y:S01]  /*fc20*/  MUFU.TANH R28, R28 ;  /* 0x0000001c001c7308 */ /* 0x000ea20000002400 */
[----:B0-----:R-:W-:-:S07]  /*fc30*/  FMNMX.FTZ R9, R24, R9, !PT ;  /* 0x0000000918097209 */ /* 0x001fce0007810000 */
[----:B------:R-:W0:Y:S01]  /*fc40*/  MUFU.TANH R30, R30 ;  /* 0x0000001e001e7308 */ /* 0x000e220000002400 */
[----:B-1----:R-:W-:-:S04]  /*fc50*/  FMNMX.FTZ R9, R25, R9, !PT ;  /* 0x0000000919097209 */ /* 0x002fc80007810000 */
[----:B------:R-:W-:-:S03]  /*fc60*/  FMNMX.FTZ R9, R26, R9, !PT ;  /* 0x000000091a097209 */ /* 0x000fc60007810000 */
[----:B------:R-:W1:Y:S01]  /*fc70*/  MUFU.TANH R31, R31 ;  /* 0x0000001f001f7308 */ /* 0x000e620000002400 */
[----:B------:R-:W-:-:S04]  /*fc80*/  FMNMX.FTZ R9, R27, R9, !PT ;  /* 0x000000091b097209 */ /* 0x000fc80007810000 */
[----:B--2---:R-:W-:-:S03]  /*fc90*/  FMNMX.FTZ R9, R28, R9, !PT ;  /* 0x000000091c097209 */ /* 0x004fc60007810000 */
[----:B------:R-:W2:Y:S01]  /*fca0*/  MUFU.TANH R33, R33 ;  /* 0x0000002100217308 */ /* 0x000ea20000002400 */
[----:B------:R-:W-:-:S04]  /*fcb0*/  FMNMX.FTZ R9, R29, R9, !PT ;  /* 0x000000091d097209 */ /* 0x000fc80007810000 */
[----:B0-----:R-:W-:-:S03]  /*fcc0*/  FMNMX.FTZ R9, R30, R9, !PT ;  /* 0x000000091e097209 */ /* 0x001fc60007810000 */
[----:B------:R-:W0:Y:S01]  /*fcd0*/  MUFU.TANH R37, R37 ;  /* 0x0000002500257308 */ /* 0x000e220000002400 */
[----:B-1----:R-:W-:-:S04]  /*fce0*/  FMNMX.FTZ R9, R31, R9, !PT ;  /* 0x000000091f097209 */ /* 0x002fc80007810000 */
[----:B------:R-:W-:Y:S01]  /*fcf0*/  FMNMX.FTZ R9, R32, R9, !PT ;  /* 0x0000000920097209 */ /* 0x000fe20007810000 */
[----:B------:R-:W-:Y:S02]  /*fd00*/  WARPGROUP.DEPBAR.LE gsb0, 0x0 ;  /* 0x00008000000079c5 */ /* 0x000fe40000010000 */
[----:B------:R-:W1:Y:S01]  /*fd10*/  MUFU.TANH R38, R38 ;  /* 0x0000002600267308 */ /* 0x000e620000002400 */
[----:B------:R-:W-:Y:S01]  /*fd20*/  FMUL.FTZ R143, R42, UR4 ;  /* 0x000000042a8f7c20 */ /* 0x000fe20008410000 */
[----:B------:R-:W-:Y:S01]  /*fd30*/  FMUL.FTZ R42, R53, UR4 ;  /* 0x00000004352a7c20 */ /* 0x000fe20008410000 */
[----:B--2---:R-:W-:Y:S01]  /*fd40*/  FMNMX.FTZ R9, R33, R9, !PT ;  /* 0x0000000921097209 */ /* 0x004fe20007810000 */
[----:B------:R-:W-:Y:S01]  /*fd50*/  FMUL.FTZ R141, R43, UR4 ;  /* 0x000000042b8d7c20 */ /* 0x000fe20008410000 */
[----:B------:R-:W-:Y:S01]  /*fd60*/  FMUL.FTZ R43, R54, UR4 ;  /* 0x00000004362b7c20 */ /* 0x000fe20008410000 */
[----:B------:R-:W-:Y:S01]  /*fd70*/  FMUL.FTZ R54, R64, UR4 ;  /* 0x0000000440367c20 */ /* 0x000fe20008410000 */
[----:B------:R-:W-:Y:S01]  /*fd80*/  FMNMX.FTZ R9, R35, R9, !PT ;  /* 0x0000000923097209 */ /* 0x000fe20007810000 */
[----:B------:R-:W2:Y:S01]  /*fd90*/  MUFU.TANH R42, R42 ;  /* 0x0000002a002a7308 */ /* 0x000ea20000002400 */
[----:B------:R-:W-:Y:S01]  /*fda0*/  FMUL.FTZ R64, R81, UR4 ;  /* 0x0000000451407c20 */ /* 0x000fe20008410000 */
[----:B------:R-:W-:Y:S01]  /*fdb0*/  WARPGROUP.ARRIVE ;  /* 0x00000000000079c5 */ /* 0x000fe20000000000 */
[----:B0-----:R-:W-:Y:S01]  /*fdc0*/  FMNMX.FTZ R9, R37, R9, !PT ;  /* 0x0000000925097209 */ /* 0x001fe20007810000 */
[----:B------:R-:W-:-:S02]  /*fdd0*/  IMAD.MOV.U32 R81, RZ, RZ, R148 ;  /* 0x000000ffff517224 */ /* 0x000fc400078e0094 */
[----:B------:R-:W-:Y:S02]  /*fde0*/  IMAD.MOV.U32 R53, RZ, RZ, 0x40000040 ;  /* 0x40000040ff357424 */ /* 0x000fe400078e00ff */
[----:B------:R-:W0:Y:S01]  /*fdf0*/  MUFU.TANH R49, R49 ;  /* 0x0000003100317308 */ /* 0x000e220000002400 */
[----:B-1----:R-:W-:Y:S01]  /*fe00*/  FMNMX.FTZ R9, R38, R9, !PT ;  /* 0x0000000926097209 */ /* 0x002fe20007810000 */
[----:B------:R-:W-:Y:S01]  /*fe10*/  HGMMA.64x64x16.F32.BF16 R88, R136, gdesc[UR8].tnspB, R88, gsb0 ;  /* 0x40e0000888587df0 */ /* 0x000fe20008001858 */
[----:B------:R-:W-:Y:S02]  /*fe20*/  R2UR UR10, R52 ;  /* 0x00000000340a72ca */ /* 0x000fe400000e0000 */
[----:B------:R-:W-:Y:S02]  /*fe30*/  FMNMX.FTZ R9, R41, R9, !PT ;  /* 0x0000000929097209 */ /* 0x000fe40007810000 */
[----:B------:R-:W-:Y:S01]  /*fe40*/  R2UR UR11, R53 ;  /* 0x00000000350b72ca */ /* 0x000fe200000e0000 */
[----:B------:R-:W1:Y:S01]  /*fe50*/  MUFU.TANH R50, R50 ;  /* 0x0000003200327308 */ /* 0x000e620000002400 */
[----:B--2---:R-:W-:-:S04]  /*fe60*/  FMNMX.FTZ R9, R42, R9, !PT ;  /* 0x000000092a097209 */ /* 0x004fc80007810000 */
[----:B------:R-:W-:-:S03]  /*fe70*/  FMNMX.FTZ R9, R45, R9, !PT ;  /* 0x000000092d097209 */ /* 0x000fc60007810000 */
[----:B------:R-:W2:Y:S01]  /*fe80*/  MUFU.TANH R54, R54 ;  /* 0x0000003600367308 */ /* 0x000ea20000002400 */
[----:B------:R-:W-:-:S04]  /*fe90*/  FMNMX.FTZ R9, R47, R9, !PT ;  /* 0x000000092f097209 */ /* 0x000fc80007810000 */
[----:B0-----:R-:W-:-:S03]  /*fea0*/  FMNMX.FTZ R9, R49, R9, !PT ;  /* 0x0000000931097209 */ /* 0x001fc60007810000 */
        /* <DEDUP_REMOVED lines=17> */
[----:B------:R-:W-:Y:S01]  /*ffc0*/  IMAD.MOV.U32 R137, RZ, RZ, R146 ;  /* 0x000000ffff897224 */ /* 0x000fe200078e0092 */
[----:B------:R-:W-:Y:S01]  /*ffd0*/  WARPGROUP.ARRIVE ;  /* 0x00000000000079c5 */ /* 0x000fe20000000000 */
[----:B------:R-:W-:Y:S02]  /*ffe0*/  IMAD.MOV.U32 R139, RZ, RZ, R144 ;  /* 0x000000ffff8b7224 */ /* 0x000fe400078e0090 */
[----:B------:R-:W2:Y:S01]  /*fff0*/  MUFU.TANH R64, R64 ;  /* 0x0000004000407308 */ /* 0x000ea20000002400 */
[----:B0-----:R-:W-:Y:S02]  /*10000*/  FMNMX.FTZ R9, R61, R9, !PT ;  /* 0x000000093d097209 */ /* 0x001fe40007810000 */
[----:B------:R-:W-:Y:S05]  /*10010*/  HGMMA.64x64x16.F32.BF16 R88, R132, gdesc[UR8].tnspB, R88, gsb0 ;  /* 0x40e0000884587df0 */ /* 0x000fea0008001858 */
[----:B------:R-:W0:Y:S01]  /*10020*/  MUFU.TANH R65, R65 ;  /* 0x0000004100417308 */ /* 0x000e220000002400 */
[----:B-1----:R-:W-:-:S07]  /*10030*/  FMNMX.FTZ R9, R62, R9, !PT ;  /* 0x000000093e097209 */ /* 0x002fce0007810000 */
[----:B------:R-:W1:Y:S01]  /*10040*/  MUFU.TANH R68, R68 ;  /* 0x0000004400447308 */ /* 0x000e620000002400 */
[----:B--2---:R-:W-:-:S07]  /*10050*/  FMNMX.FTZ R9, R64, R9, !PT ;  /* 0x0000000940097209 */ /* 0x004fce0007810000 */
[----:B------:R-:W2:Y:S01]  /*10060*/  MUFU.TANH R151, R151 ;  /* 0x0000009700977308 */ /* 0x000ea20000002400 */
[----:B0-----:R-:W-:-:S07]  /*10070*/  FMNMX.FTZ R9, R65, R9, !PT ;  /* 0x0000000941097209 */ /* 0x001fce0007810000 */
[----:B------:R-:W0:Y:S01]  /*10080*/  MUFU.TANH R149, R149 ;  /* 0x0000009500957308 */ /* 0x000e220000002400 */
[----:B-1----:R-:W-:-:S05]  /*10090*/  FMNMX.FTZ R10, R68, R9, !PT ;  /* 0x00000009440a7209 */ /* 0x002fca0007810000 */
[----:B------:R-:W1:Y:S02]  /*100a0*/  SHFL.BFLY PT, R9, R10, 0x2, 0x1f ;  /* 0x0c401f000a097f89 */ /* 0x000e6400000e0000 */
[----:B------:R-:W3:Y:S08]  /*100b0*/  MUFU.TANH R147, R147 ;  /* 0x0000009300937308 */ /* 0x000ef00000002400 */
[----:B------:R-:W4:Y:S08]  /*100c0*/  MUFU.TANH R145, R145 ;  /* 0x0000009100917308 */ /* 0x000f300000002400 */
[----:B------:R-:W5:Y:S01]  /*100d0*/  MUFU.TANH R143, R143 ;  /* 0x0000008f008f7308 */ /* 0x000f620000002400 */
[----:B-1----:R-:W-:-:S07]  /*100e0*/  FMNMX.FTZ R10, R10, R9, !PT ;  /* 0x000000090a0a7209 */ /* 0x002fce0007810000 */
[----:B------:R-:W1:Y:S01]  /*100f0*/  MUFU.TANH R141, R141 ;  /* 0x0000008d008d7308 */ /* 0x000e620000002400 */
[----:B------:R-:W2:Y:S07]  /*10100*/  SHFL.BFLY PT, R9, R10, 0x1, 0x1f ;  /* 0x0c201f000a097f89 */ /* 0x000eae00000e0000 */
[----:B------:R-:W1:Y:S08]  /*10110*/  MUFU.TANH R34, R34 ;  /* 0x0000002200227308 */ /* 0x000e700000002400 */
[----:B------:R-:W1:Y:S01]  /*10120*/  MUFU.TANH R36, R36 ;  /* 0x0000002400247308 */ /* 0x000e620000002400 */
[----:B------:R-:W-:-:S02]  /*10130*/  WARPGROUP.DEPBAR.LE gsb0, 0x0 ;  /* 0x00008000000079c5 */ /* 0x000fc40000010000 */
[----:B------:R-:W-:-:S05]  /*10140*/  WARPGROUP.ARRIVE ;  /* 0x00000000000079c5 */ /* 0x000fca0000000000 */
[----:B------:R-:W1:Y:S01]  /*10150*/  MUFU.TANH R39, R39 ;  /* 0x0000002700277308 */ /* 0x000e620000002400 */
[----:B--2---:R-:W-:Y:S01]  /*10160*/  FMNMX.FTZ R10, R10, R9, !PT ;  /* 0x000000090a0a7209 */ /* 0x004fe20007810000 */
[----:B------:R-:W-:-:S04]  /*10170*/  IMAD.U32 R9, RZ, RZ, UR6 ;  /* 0x00000006ff097e24 */ /* 0x000fc8000f8e00ff */
[CC--:B------:R-:W-:Y:S02]  /*10180*/  FMUL.FTZ R80, R10.reuse, R9.reuse ;  /* 0x000000090a507220 */ /* 0x0c0fe40000410000 */
[----:B------:R-:W2:Y:S01]  /*10190*/  MUFU.TANH R40, R40 ;  /* 0x0000002800287308 */ /* 0x000ea20000002400 */
[----:B------:R-:W-:Y:S01]  /*101a0*/  FADD.FTZ R15, -R10, R15 ;  /* 0x0000000f0a0f7221 */ /* 0x000fe20000010100 */
[--C-:B------:R-:W-:Y:S01]  /*101b0*/  FFMA.FTZ R148, R11, R9, -R80.reuse ;  /* 0x000000090b947223 */ /* 0x100fe20000010850 */
[----:B------:R-:W-:Y:S01]  /*101c0*/  FMNMX.FTZ R11, R84, R13, !PT ;  /* 0x0000000d540b7209 */ /* 0x000fe20007810000 */
[-CC-:B------:R-:W-:Y:S01]  /*101d0*/  FFMA.FTZ R146, R29, R9.reuse, -R80.reuse ;  /* 0x000000091d927223 */ /* 0x180fe20000010850 */
[-CC-:B------:R-:W-:Y:S01]  /*101e0*/  FFMA.FTZ R29, R42, R9.reuse, -R80.reuse ;  /* 0x000000092a1d7223 */ /* 0x180fe20000010850 */
[----:B------:R-:W-:Y:S01]  /*101f0*/  FFMA.FTZ R52, R24, R9, -R80 ;  /* 0x0000000918347223 */ /* 0x000fe20000010850 */
[----:B------:R-:W-:Y:S01]  /*10200*/  FMNMX.FTZ R11, R81, R11, !PT ;  /* 0x0000000b510b7209 */ /* 0x000fe20007810000 */
[----:B------:R-:W2:Y:S01]  /*10210*/  MUFU.TANH R43, R43 ;  /* 0x0000002b002b7308 */ /* 0x000ea20000002400 */
[----:B------:R-:W-:-:S02]  /*10220*/  VIADD R24, R8, 0x280 ;  /* 0x0000028008187836 */ /* 0x000fc40000000000 */
[--C-:B------:R-:W-:Y:S01]  /*10230*/  FFMA.FTZ R150, R25, R9, -R80.reuse ;  /* 0x0000000919967223 */ /* 0x100fe20000010850 */
[----:B------:R-:W-:Y:S01]  /*10240*/  FMNMX.FTZ R11, R137, R11, !PT ;  /* 0x0000000b890b7209 */ /* 0x000fe20007810000 */
[-CC-:B------:R-:W-:Y:S01]  /*10250*/  FFMA.FTZ R138, R41, R9.reuse, -R80.reuse ;  /* 0x00000009298a7223 */ /* 0x180fe20000010850 */
[----:B------:R-:W-:Y:S01]  /*10260*/  MOV R25, 0x40000040 ;  /* 0x4000004000197802 */ /* 0x000fe20000000f00 */
[--C-:B------:R-:W-:Y:S01]  /*10270*/  FFMA.FTZ R41, R58, R9, -R80.reuse ;  /* 0x000000093a297223 */ /* 0x100fe20000010850 */
[----:B------:R-:W-:Y:S01]  /*10280*/  FMNMX.FTZ R11, R139, R11, !PT ;  /* 0x0000000b8b0b7209 */ /* 0x000fe20007810000 */
[----:B------:R-:W2:Y:S01]  /*10290*/  MUFU.TANH R44, R44 ;  /* 0x0000002c002c7308 */ /* 0x000ea20000002400 */
[----:B------:R-:W-:Y:S01]  /*102a0*/  R2UR UR10, R24 ;  /* 0x00000000180a72ca */ /* 0x000fe200000e0000 */
[--C-:B------:R-:W-:Y:S01]  /*102b0*/  FFMA.FTZ R142, R33, R9, -R80.reuse ;  /* 0x00000009218e7223 */ /* 0x100fe20000010850 */
[----:B------:R-:W-:Y:S01]  /*102c0*/  FMNMX.FTZ R11, R151, R11, !PT ;  /* 0x0000000b970b7209 */ /* 0x000fe20007810000 */
[--C-:B------:R-:W-:Y:S01]  /*102d0*/  FFMA.FTZ R33, R55, R9, -R80.reuse ;  /* 0x0000000937217223 */ /* 0x100fe20000010850 */
[----:B------:R-:W-:Y:S01]  /*102e0*/  R2UR UR11, R25 ;  /* 0x00000000190b72ca */ /* 0x000fe200000e0000 */
[----:B------:R-:W-:Y:S01]  /*102f0*/  IMAD.MOV.U32 R25, RZ, RZ, 0x40000040 ;  /* 0x40000040ff197424 */ /* 0x000fe200078e00ff */
[----:B0-----:R-:W-:Y:S01]  /*10300*/  FMNMX.FTZ R11, R149, R11, !PT ;  /* 0x0000000b950b7209 */ /* 0x001fe20007810000 */
[----:B------:R-:W0:Y:S01]  /*10310*/  MUFU.TANH R46, R46 ;  /* 0x0000002e002e7308 */ /* 0x000e220000002400 */
[-CC-:B------:R-:W-:Y:S01]  /*10320*/  FFMA.FTZ R53, R28, R9.reuse, -R80.reuse ;  /* 0x000000091c357223 */ /* 0x180fe20000010850 */
[--C-:B------:R-:W-:Y:S01]  /*10330*/  FFMA.FTZ R28, R38, R9, -R80.reuse ;  /* 0x00000009261c7223 */ /* 0x100fe20000010850 */
[----:B---3--:R-:W-:Y:S01]  /*10340*/  FMNMX.FTZ R11, R147, R11, !PT ;  /* 0x0000000b930b7209 */ /* 0x008fe20007810000 */
[-CC-:B------:R-:W-:Y:S01]  /*10350*/  FFMA.FTZ R38, R57, R9.reuse, -R80.reuse ;  /* 0x0000000939267223 */ /* 0x180fe20000010850 */
[-CC-:B------:R-:W-:Y:S01]  /*10360*/  FFMA.FTZ R136, R37, R9.reuse, -R80.reuse ;  /* 0x0000000925887223 */ /* 0x180fe20000010850 */
[----:B------:R-:W-:Y:S01]  /*10370*/  FMUL.FTZ R15, R15, R9 ;  /* 0x000000090f0f7220 */ /* 0x000fe20000410000 */
[----:B----4-:R-:W-:Y:S01]  /*10380*/  FMNMX.FTZ R11, R145, R11, !PT ;  /* 0x0000000b910b7209 */ /* 0x010fe20007810000 */
[----:B------:R-:W3:Y:S01]  /*10390*/  MUFU.TANH R48, R48 ;  /* 0x0000003000307308 */ /* 0x000ee20000002400 */
[--C-:B------:R-:W-:Y:S01]  /*103a0*/  FFMA.FTZ R37, R56, R9, -R80.reuse ;  /* 0x0000000938257223 */ /* 0x100fe20000010850 */
[----:B------:R-:W-:Y:S01]  /*103b0*/  HGMMA.64x64x16.F32.BF16 R88, R128, gdesc[UR8].tnspB, R88, gsb0 ;  /* 0x40e0000880587df0 */ /* 0x000fe20008001858 */
[----:B-----5:R-:W-:Y:S01]  /*103c0*/  FMNMX.FTZ R11, R143, R11, !PT ;  /* 0x0000000b8f0b7209 */ /* 0x020fe20007810000 */
[--C-:B------:R-:W-:Y:S01]  /*103d0*/  FFMA.FTZ R79, R26, R9, -R80.reuse ;  /* 0x000000091a4f7223 */ /* 0x100fe20000010850 */
[----:B------:R-:W-:Y:S01]  /*103e0*/  R2UR UR11, R25 ;  /* 0x00000000190b72ca */ /* 0x000fe200000e0000 */
[----:B------:R-:W-:Y:S01]  /*103f0*/  IMAD.MOV.U32 R25, RZ, RZ, 0x40000040 ;  /* 0x40000040ff197424 */ /* 0x000fe200078e00ff */
[----:B-1----:R-:W-:Y:S01]  /*10400*/  FMNMX.FTZ R11, R141, R11, !PT ;  /* 0x0000000b8d0b7209 */ /* 0x002fe20007810000 */
[----:B------:R-:W1:Y:S01]  /*10410*/  MUFU.TANH R51, R51 ;  /* 0x0000003300337308 */ /* 0x000e620000002400 */
[-CC-:B------:R-:W-:Y:S01]  /*10420*/  FFMA.FTZ R26, R30, R9.reuse, -R80.reuse ;  /* 0x000000091e1a7223 */ /* 0x180fe20000010850 */
[--C-:B------:R-:W-:Y:S01]  /*10430*/  FFMA.FTZ R30, R35, R9, -R80.reuse ;  /* 0x00000009231e7223 */ /* 0x100fe20000010850 */
[----:B------:R-:W-:Y:S01]  /*10440*/  FMNMX.FTZ R11, R34, R11, !PT ;  /* 0x0000000b220b7209 */ /* 0x000fe20007810000 */
        /* <DEDUP_REMOVED lines=11> */
[----:B--2---:R-:W-:Y:S01]  /*10500*/  FMNMX.FTZ R11, R40, R11, !PT ;  /* 0x0000000b280b7209 */ /* 0x004fe20007810000 */
[----:B------:R-:W2:Y:S01]  /*10510*/  MUFU.TANH R70, R70 ;  /* 0x0000004600467308 */ /* 0x000ea20000002400 */
[-CC-:B------:R-:W-:Y:S01]  /*10520*/  FFMA.FTZ R50, R64, R9.reuse, -R80.reuse ;  /* 0x0000000940327223 */ /* 0x180fe20000010850 */
[----:B------:R-:W-:Y:S01]  /*10530*/  FFMA.FTZ R134, R49, R9, -R80 ;  /* 0x0000000931867223 */ /* 0x000fe20000010850 */
[----:B------:R-:W-:Y:S01]  /*10540*/  FMNMX.FTZ R11, R43, R11, !PT ;  /* 0x0000000b2b0b7209 */ /* 0x000fe20007810000 */
[----:B------:R-:W-:-:S02]  /*10550*/  @!P1 IMAD R14, R14, 0x8, R2 ;  /* 0x000000080e0e9824 */ /* 0x000fc400078e0202 */
[-CC-:B------:R-:W-:Y:S01]  /*10560*/  FFMA.FTZ R140, R31, R9.reuse, -R80.reuse ;  /* 0x000000091f8c7223 */ /* 0x180fe20000010850 */
[--C-:B------:R-:W-:Y:S01]  /*10570*/  FFMA.FTZ R49, R62, R9, -R80.reuse ;  /* 0x000000093e317223 */ /* 0x100fe20000010850 */
[----:B------:R-:W-:Y:S01]  /*10580*/  FMNMX.FTZ R11, R44, R11, !PT ;  /* 0x0000000b2c0b7209 */ /* 0x000fe20007810000 */
[----:B------:R-:W5:Y:S01]  /*10590*/  MUFU.TANH R71, R71 ;  /* 0x0000004700477308 */ /* 0x000f620000002400 */
[-CC-:B------:R-:W-:Y:S01]  /*105a0*/  FFMA.FTZ R31, R54, R9.reuse, -R80.reuse ;  /* 0x00000009361f7223 */ /* 0x180fe20000010850 */
[----:B------:R-:W-:Y:S01]  /*105b0*/  FFMA.FTZ R54, R65, R9, -R80 ;  /* 0x0000000941367223 */ /* 0x000fe20000010850 */
[----:B0-----:R-:W-:-:S04]  /*105c0*/  FMNMX.FTZ R11, R46, R11, !PT ;  /* 0x0000000b2e0b7209 */ /* 0x001fc80007810000 */
[----:B---3--:R-:W-:Y:S01]  /*105d0*/  FMNMX.FTZ R11, R48, R11, !PT ;  /* 0x0000000b300b7209 */ /* 0x008fe20007810000 */
[----:B------:R-:W0:Y:S03]  /*105e0*/  MUFU.TANH R72, R72 ;  /* 0x0000004800487308 */ /* 0x000e260000002400 */
[----:B-1----:R-:W-:-:S04]  /*105f0*/  FMNMX.FTZ R11, R51, R11, !PT ;  /* 0x0000000b330b7209 */ /* 0x002fc80007810000 */
[----:B------:R-:W-:Y:S01]  /*10600*/  FMNMX.FTZ R11, R63, R11, !PT ;  /* 0x0000000b3f0b7209 */ /* 0x000fe20007810000 */
[----:B------:R-:W1:Y:S03]  /*10610*/  MUFU.TANH R73, R73 ;  /* 0x0000004900497308 */ /* 0x000e660000002400 */
[----:B------:R-:W-:-:S04]  /*10620*/  FMNMX.FTZ R11, R66, R11, !PT ;  /* 0x0000000b420b7209 */ /* 0x000fc80007810000 */
[----:B------:R-:W-:Y:S01]  /*10630*/  FMNMX.FTZ R11, R67, R11, !PT ;  /* 0x0000000b430b7209 */ /* 0x000fe20007810000 */
[----:B------:R-:W3:Y:S03]  /*10640*/  MUFU.TANH R74, R74 ;  /* 0x0000004a004a7308 */ /* 0x000ee60000002400 */
[----:B----4-:R-:W-:-:S04]  /*10650*/  FMNMX.FTZ R11, R69, R11, !PT ;  /* 0x0000000b450b7209 */ /* 0x010fc80007810000 */
[----:B--2---:R-:W-:Y:S01]  /*10660*/  FMNMX.FTZ R11, R70, R11, !PT ;  /* 0x0000000b460b7209 */ /* 0x004fe20007810000 */
[----:B------:R-:W2:Y:S03]  /*10670*/  MUFU.TANH R75, R75 ;  /* 0x0000004b004b7308 */ /* 0x000ea60000002400 */
[----:B-----5:R-:W-:-:S04]  /*10680*/  FMNMX.FTZ R11, R71, R11, !PT ;  /* 0x0000000b470b7209 */ /* 0x020fc80007810000 */
[----:B0-----:R-:W-:Y:S01]  /*10690*/  FMNMX.FTZ R11, R72, R11, !PT ;  /* 0x0000000b480b7209 */ /* 0x001fe20007810000 */
[----:B------:R-:W0:Y:S03]  /*106a0*/  MUFU.TANH R76, R76 ;  /* 0x0000004c004c7308 */ /* 0x000e260000002400 */
[----:B-1----:R-:W-:-:S04]  /*106b0*/  FMNMX.FTZ R11, R73, R11, !PT ;  /* 0x0000000b490b7209 */ /* 0x002fc80007810000 */
[----:B---3--:R-:W-:Y:S01]  /*106c0*/  FMNMX.FTZ R11, R74, R11, !PT ;  /* 0x0000000b4a0b7209 */ /* 0x008fe20007810000 */
[----:B------:R-:W1:Y:S01]  /*106d0*/  MUFU.TANH R77, R77 ;  /* 0x0000004d004d7308 */ /* 0x000e620000002400 */
[----:B------:R-:W-:Y:S02]  /*106e0*/  WARPGROUP.DEPBAR.LE gsb0, 0x0 ;  /* 0x00008000000079c5 */ /* 0x000fe40000010000 */
[----:B--2---:R-:W-:Y:S01]  /*106f0*/  FMNMX.FTZ R11, R75, R11, !PT ;  /* 0x0000000b4b0b7209 */ /* 0x004fe20007810000 */
[----:B------:R-:W-:-:S04]  /*10700*/  WARPGROUP.ARRIVE ;  /* 0x00000000000079c5 */ /* 0x000fc80000000000 */
[----:B------:R-:W2:Y:S01]  /*10710*/  MUFU.TANH R78, R78 ;  /* 0x0000004e004e7308 */ /* 0x000ea20000002400 */
[----:B0-----:R-:W-:-:S07]  /*10720*/  FMNMX.FTZ R11, R76, R11, !PT ;  /* 0x0000000b4c0b7209 */ /* 0x001fce0007810000 */
[----:B------:R-:W-:Y:S01]  /*10730*/  MUFU.EX2 R15, R15 ;  /* 0x0000000f000f7308 */ /* 0x000fe20000000800 */
[----:B-1----:R-:W-:-:S07]  /*10740*/  FMNMX.FTZ R11, R77, R11, !PT ;  /* 0x0000000b4d0b7209 */ /* 0x002fce0007810000 */
[----:B------:R-:W0:Y:S01]  /*10750*/  MUFU.EX2 R148, R148 ;  /* 0x0000009400947308 */ /* 0x000e220000000800 */
[----:B--2---:R-:W-:-:S05]  /*10760*/  FMNMX.FTZ R11, R78, R11, !PT ;  /* 0x0000000b4e0b7209 */ /* 0x004fca0007810000 */
[----:B------:R-:W1:Y:S02]  /*10770*/  SHFL.BFLY PT, R42, R11, 0x2, 0x1f ;  /* 0x0c401f000b2a7f89 */ /* 0x000e6400000e0000 */
[----:B------:R-:W2:Y:S08]  /*10780*/  MUFU.EX2 R52, R52 ;  /* 0x0000003400347308 */ /* 0x000eb00000000800 */
[----:B------:R-:W-:Y:S08]  /*10790*/  MUFU.EX2 R150, R150 ;  /* 0x0000009600967308 */ /* 0x000ff00000000800 */
[----:B------:R-:W-:Y:S01]  /*107a0*/  MUFU.EX2 R79, R79 ;  /* 0x0000004f004f7308 */ /* 0x000fe20000000800 */
[----:B-1----:R-:W-:Y:S01]  /*107b0*/  FMNMX.FTZ R11, R11, R42, !PT ;  /* 0x0000002a0b0b7209 */ /* 0x002fe20007810000 */
[----:B------:R-:W-:-:S06]  /*107c0*/  FFMA.FTZ R42, R59, R9, -R80 ;  /* 0x000000093b2a7223 */ /* 0x000fcc0000010850 */
[----:B------:R-:W-:Y:S01]  /*107d0*/  MUFU.EX2 R144, R144 ;  /* 0x0000009000907308 */ /* 0x000fe20000000800 */
[----:B------:R-:W1:Y:S01]  /*107e0*/  SHFL.BFLY PT, R24, R11, 0x1, 0x1f ;  /* 0x0c201f000b187f89 */ /* 0x000e6200000e0000 */
[----:B0-----:R-:W-:Y:S01]  /*107f0*/  FFMA.FTZ R3, R15, R3, R148 ;  /* 0x000000030f037223 */ /* 0x001fe20000010094 */
[----:B------:R-:W-:-:S05]  /*10800*/  @!P1 VIADD R14, R14, 0x16860 ;  /* 0x000168600e0e9836 */ /* 0x000fca0000000000 */
[----:B------:R-:W-:Y:S08]  /*10810*/  MUFU.EX2 R53, R53 ;  /* 0x0000003500357308 */ /* 0x000ff00000000800 */
[----:B------:R-:W-:Y:S08]  /*10820*/  MUFU.EX2 R146, R146 ;  /* 0x0000009200927308 */ /* 0x000ff00000000800 */
[----:B------:R-:W-:Y:S01]  /*10830*/  MUFU.EX2 R26, R26 ;  /* 0x0000001a001a7308 */ /* 0x000fe20000000800 */
[----:B-1----:R-:W-:-:S05]  /*10840*/  FMNMX.FTZ R11, R11, R24, !PT ;  /* 0x000000180b0b7209 */ /* 0x002fca0007810000 */
[CC--:B------:R-:W-:Y:S01]  /*10850*/  FMUL.FTZ R58, R11.reuse, R9.reuse ;  /* 0x000000090b3a7220 */ /* 0x0c0fe20000410000 */
[----:B------:R-:W-:Y:S01]  /*10860*/  FADD.FTZ R24, -R11, R13 ;  /* 0x0000000d0b187221 */ /* 0x000fe20000010100 */
[----:B------:R-:W-:Y:S02]  /*10870*/  MUFU.EX2 R140, R140 ;  /* 0x0000008c008c7308 */ /* 0x000fe40000000800 */
[-CC-:B------:R-:W-:Y:S01]  /*10880*/  FFMA.FTZ R133, R46, R9.reuse, -R58.reuse ;  /* 0x000000092e857223 */ /* 0x180fe2000001083a */
[-C--:B------:R-:W-:Y:S01]  /*10890*/  FMUL.FTZ R24, R24, R9.reuse ;  /* 0x0000000918187220 */ /* 0x080fe20000410000 */
[----:B------:R-:W3:Y:S01]  /*108a0*/  LDL R46, [R1+0x40] ;  /* 0x00004000012e7983 */ /* 0x000ee20000100800 */
[-CC-:B------:R-:W-:Y:S01]  /*108b0*/  FFMA.FTZ R57, R81, R9.reuse, -R58.reuse ;  /* 0x0000000951397223 */ /* 0x180fe2000001083a */
[-CC-:B------:R-:W-:Y:S01]  /*108c0*/  FFMA.FTZ R56, R84, R9.reuse, -R58.reuse ;  /* 0x0000000954387223 */ /* 0x180fe2000001083a */
[-CC-:B------:R-:W-:Y:S01]  /*108d0*/  FFMA.FTZ R59, R137, R9.reuse, -R58.reuse ;  /* 0x00000009893b7223 */ /* 0x180fe2000001083a */
[----:B------:R0:W-:Y:S01]  /*108e0*/  MUFU.EX2 R55, R24 ;  /* 0x0000001800377308 */ /* 0x0001e20000000800 */
[----:B------:R-:W1:Y:S01]  /*108f0*/  S2R R81, SR_TID.X ;  /* 0x0000000000517919 */ /* 0x000e620000002100 */
[-CC-:B------:R-:W-:Y:S01]  /*10900*/  FFMA.FTZ R61, R139, R9.reuse, -R58.reuse ;  /* 0x000000098b3d7223 */ /* 0x180fe2000001083a */
[-CC-:B------:R-:W-:Y:S01]  /*10910*/  FFMA.FTZ R60, R151, R9.reuse, -R58.reuse ;  /* 0x00000009973c7223 */ /* 0x180fe2000001083a */
[-CC-:B------:R-:W-:Y:S01]  /*10920*/  FFMA.FTZ R64, R149, R9.reuse, -R58.reuse ;  /* 0x0000000995407223 */ /* 0x180fe2000001083a */
[-CC-:B------:R-:W-:Y:S01]  /*10930*/  FFMA.FTZ R147, R147, R9.reuse, -R58.reuse ;  /* 0x0000000993937223 */ /* 0x180fe2000001083a */
[----:B------:R-:W-:Y:S01]  /*10940*/  FFMA.FTZ R62, R143, R9, -R58 ;  /* 0x000000098f3e7223 */ /* 0x000fe2000001083a */
[----:B--2---:R-:W-:Y:S01]  /*10950*/  FADD.FTZ R3, R52, R3 ;  /* 0x0000000334037221 */ /* 0x004fe20000010000 */
[----:B------:R-:W2:Y:S01]  /*10960*/  MUFU.EX2 R56, R56 ;  /* 0x0000003800387308 */ /* 0x000ea20000000800 */
[----:B0-----:R-:W-:-:S02]  /*10970*/  VIADD R24, R8, 0x300 ;  /* 0x0000030008187836 */ /* 0x001fc40000000000 */
[-CC-:B------:R-:W-:Y:S01]  /*10980*/  FFMA.FTZ R143, R34, R9.reuse, -R58.reuse ;  /* 0x00000009228f7223 */ /* 0x180fe2000001083a */
[-CC-:B------:R-:W-:Y:S01]  /*10990*/  FFMA.FTZ R137, R39, R9.reuse, -R58.reuse ;  /* 0x0000000927897223 */ /* 0x180fe2000001083a */
[-CC-:B------:R-:W-:Y:S01]  /*109a0*/  FFMA.FTZ R65, R145, R9.reuse, -R58.reuse ;  /* 0x0000000991417223 */ /* 0x180fe2000001083a */
[-CC-:B------:R-:W-:Y:S01]  /*109b0*/  FFMA.FTZ R34, R36, R9.reuse, -R58.reuse ;  /* 0x0000000924227223 */ /* 0x180fe2000001083a */
[----:B------:R-:W-:Y:S01]  /*109c0*/  R2UR UR10, R24 ;  /* 0x00000000180a72ca */ /* 0x000fe200000e0000 */
[----:B------:R-:W-:Y:S01]  /*109d0*/  VIADD R24, R8, 0x380 ;  /* 0x0000038008187836 */ /* 0x000fe20000000000 */
[----:B------:R-:W0:Y:S01]  /*109e0*/  MUFU.EX2 R57, R57 ;  /* 0x0000003900397308 */ /* 0x000e220000000800 */
[-CC-:B------:R-:W-:Y:S01]  /*109f0*/  FFMA.FTZ R36, R40, R9.reuse, -R58.reuse ;  /* 0x0000000928247223 */ /* 0x180fe2000001083a */
[-C--:B------:R-:W-:Y:S01]  /*10a00*/  FFMA.FTZ R8, R44, R9.reuse, -R58 ;  /* 0x000000092c087223 */ /* 0x080fe2000001083a */
[----:B------:R-:W-:Y:S01]  /*10a10*/  @!P1 PRMT R14, RZ, 0x654, R14 ;  /* 0x00000654ff0e9816 */ /* 0x000fe2000000000e */
[-CC-:B------:R-:W-:Y:S01]  /*10a20*/  FFMA.FTZ R141, R141, R9.reuse, -R58.reuse ;  /* 0x000000098d8d7223 */ /* 0x180fe2000001083a */
[----:B------:R-:W-:-:S03]  /*10a30*/  FFMA.FTZ R139, R43, R9, -R58 ;  /* 0x000000092b8b7223 */ /* 0x000fc6000001083a */
[----:B------:R-:W4:Y:S03]  /*10a40*/  MUFU.EX2 R59, R59 ;  /* 0x0000003b003b7308 */ /* 0x000f260000000800 */
[----:B------:R-:W-:Y:S01]  /*10a50*/  HGMMA.64x64x16.F32.BF16 R88, R124, gdesc[UR8].tnspB, R88, gsb0 ;  /* 0x40e000087c587df0 */ /* 0x000fe20008001858 */
[----:B------:R-:W-:Y:S02]  /*10a60*/  R2UR UR10, R24 ;  /* 0x00000000180a72ca */ /* 0x000fe400000e0000 */
[----:B------:R-:W-:Y:S01]  /*10a70*/  R2UR UR11, R25 ;  /* 0x00000000190b72ca */ /* 0x000fe200000e0000 */
[----:B------:R-:W-:Y:S01]  /*10a80*/  @!P1 IMAD R25, R18, 0x8, R2 ;  /* 0x0000000812199824 */ /* 0x000fe200078e0202 */
[----:B------:R5:W-:Y:S01]  /*10a90*/  MUFU.EX2 R13, R68 ;  /* 0x00000044000d7308 */ /* 0x000be20000000800 */
[----:B--2---:R-:W-:Y:S01]  /*10aa0*/  FFMA.FTZ R0, R55, R0, R56 ;  /* 0x0000000037007223 */ /* 0x004fe20000010038 */
[----:B-1----:R-:W-:-:S06]  /*10ab0*/  ISETP.GE.U32.AND P2, PT, R81, 0x180, PT ;  /* 0x000001805100780c */ /* 0x002fcc0003f46070 */
[----:B------:R-:W1:Y:S01]  /*10ac0*/  MUFU.EX2 R61, R61 ;  /* 0x0000003d003d7308 */ /* 0x000e620000000800 */
[----:B-----5:R-:W-:-:S07]  /*10ad0*/  SHF.R.U32.HI R68, RZ, 0x7, R81 ;  /* 0x00000007ff447819 */ /* 0x020fce0000011651 */
[----:B------:R-:W2:Y:S01]  /*10ae0*/  MUFU.EX2 R60, R60 ;  /* 0x0000003c003c7308 */ /* 0x000ea20000000800 */
[----:B------:R-:W-:Y:S02]  /*10af0*/  VIADD R24, R68, 0x9 ;  /* 0x0000000944187836 */ /* 0x000fe40000000000 */
[----:B------:R-:W-:-:S05]  /*10b00*/  FADD.FTZ R40, R150, R3 ;  /* 0x0000000396287221 */ /* 0x000fca0000010000 */
[----:B------:R-:W5:Y:S08]  /*10b10*/  MUFU.EX2 R64, R64 ;  /* 0x0000004000407308 */ /* 0x000f700000000800 */
[----:B------:R-:W5:Y:S08]  /*10b20*/  MUFU.EX2 R147, R147 ;  /* 0x0000009300937308 */ /* 0x000f700000000800 */
[----:B------:R-:W5:Y:S08]  /*10b30*/  MUFU.EX2 R65, R65 ;  /* 0x0000004100417308 */ /* 0x000f700000000800 */
[----:B------:R-:W5:Y:S08]  /*10b40*/  MUFU.EX2 R62, R62 ;  /* 0x0000003e003e7308 */ /* 0x000f700000000800 */
[----:B------:R-:W-:Y:S08]  /*10b50*/  MUFU.EX2 R27, R27 ;  /* 0x0000001b001b7308 */ /* 0x000ff00000000800 */
[----:B------:R-:W5:Y:S08]  /*10b60*/  MUFU.EX2 R141, R141 ;  /* 0x0000008d008d7308 */ /* 0x000f700000000800 */
[----:B------:R-:W-:Y:S01]  /*10b70*/  MUFU.EX2 R142, R142 ;  /* 0x0000008e008e7308 */ /* 0x000fe20000000800 */
[----:B------:R-:W-:-:S02]  /*10b80*/  WARPGROUP.DEPBAR.LE gsb0, 0x0 ;  /* 0x00008000000079c5 */ /* 0x000fc40000010000 */
[----:B------:R-:W-:-:S05]  /*10b90*/  WARPGROUP.ARRIVE ;  /* 0x00000000000079c5 */ /* 0x000fca0000000000 */
[----:B------:R-:W5:Y:S01]  /*10ba0*/  MUFU.EX2 R143, R143 ;  /* 0x0000008f008f7308 */ /* 0x000f620000000800 */
[----:B------:R-:W-:Y:S01]  /*10bb0*/  HGMMA.64x64x16.F32.BF16 R88, R120, gdesc[UR8].tnspB, R88, gsb0 ;  /* 0x40e0000878587df0 */ /* 0x000fe20008001858 */
[----:B------:R-:W-:Y:S02]  /*10bc0*/  @!P1 VIADD R25, R25, 0x16840 ;  /* 0x0001684019199836 */ /* 0x000fe40000000000 */
[----:B0-----:R-:W-:Y:S01]  /*10bd0*/  FADD.FTZ R0, R57, R0 ;  /* 0x0000000039007221 */ /* 0x001fe20000010000 */
[----:B------:R-:W-:Y:S02]  /*10be0*/  SEL R39, R24, 0x9, !P2 ;  /* 0x0000000918277807 */ /* 0x000fe40005000000 */
[----:B------:R-:W-:Y:S01]  /*10bf0*/  @!P1 PRMT R25, RZ, 0x654, R25 ;  /* 0x00000654ff199816 */ /* 0x000fe20000000019 */
[----:B----4-:R-:W-:Y:S01]  /*10c00*/  FADD.FTZ R44, R59, R0 ;  /* 0x000000003b2c7221 */ /* 0x010fe20000010000 */
[----:B------:R-:W-:Y:S01]  /*10c10*/  FADD.FTZ R3, R79, R40 ;  /* 0x000000284f037221 */ /* 0x000fe20000010000 */
[----:B------:R-:W-:Y:S08]  /*10c20*/  MUFU.EX2 R30, R30 ;  /* 0x0000001e001e7308 */ /* 0x000ff00000000800 */
[----:B------:R-:W0:Y:S08]  /*10c30*/  MUFU.EX2 R34, R34 ;  /* 0x0000002200227308 */ /* 0x000e300000000800 */
[----:B------:R-:W-:Y:S08]  /*10c40*/  MUFU.EX2 R136, R136 ;  /* 0x0000008800887308 */ /* 0x000ff00000000800 */
[----:B------:R-:W4:Y:S08]  /*10c50*/  MUFU.EX2 R137, R137 ;  /* 0x0000008900897308 */ /* 0x000f300000000800 */
[----:B------:R-:W-:Y:S08]  /*10c60*/  MUFU.EX2 R28, R28 ;  /* 0x0000001c001c7308 */ /* 0x000ff00000000800 */
[----:B------:R-:W4:Y:S08]  /*10c70*/  MUFU.EX2 R36, R36 ;  /* 0x0000002400247308 */ /* 0x000f300000000800 */
[----:B------:R-:W4:Y:S08]  /*10c80*/  MUFU.EX2 R138, R138 ;  /* 0x0000008a008a7308 */ /* 0x000f300000000800 */
[----:B------:R-:W4:Y:S01]  /*10c90*/  MUFU.EX2 R139, R139 ;  /* 0x0000008b008b7308 */ /* 0x000f220000000800 */
[----:B------:R-:W-:-:S07]  /*10ca0*/  FFMA.FTZ R48, R48, R9, -R58 ;  /* 0x0000000930307223 */ /* 0x000fce000001083a */
[----:B------:R-:W4:Y:S01]  /*10cb0*/  MUFU.EX2 R29, R29 ;  /* 0x0000001d001d7308 */ /* 0x000f220000000800 */
[----:B------:R-:W-:Y:S02]  /*10cc0*/  WARPGROUP.DEPBAR.LE gsb0, 0x0 ;  /* 0x00008000000079c5 */ /* 0x000fe40000010000 */
[----:B------:R0:W-:Y:S06]  /*10cd0*/  BAR.ARV R39, 0x100 ;  /* 0x000400270000751d */ /* 0x0001ec0000002000 */
[----:B------:R1:W-:Y:S01]  /*10ce0*/  @!P1 SYNCS.ARRIVE.TRANS64.RED.A1T0 RZ, [R25+URZ], RZ ;  /* 0x000000ff19ff99a7 */ /* 0x0003e2000810043f */
[----:B------:R-:W4:Y:S01]  /*10cf0*/  MUFU.EX2 R8, R8 ;  /* 0x0000000800087308 */ /* 0x000f220000000800 */
[----:B-1----:R-:W-:Y:S01]  /*10d00*/  FADD.FTZ R25, R61, R44 ;  /* 0x0000002c3d197221 */ /* 0x002fe20000010000 */
[----:B------:R1:W-:Y:S06]  /*10d10*/  @!P1 SYNCS.ARRIVE.TRANS64.RED.A1T0 RZ, [R14+URZ], RZ ;  /* 0x000000ff0eff99a7 */ /* 0x0003ec000810043f */
[----:B------:R-:W4:Y:S01]  /*10d20*/  MUFU.EX2 R132, R132 ;  /* 0x0000008400847308 */ /* 0x000f220000000800 */
[----:B--2---:R-:W-:Y:S01]  /*10d30*/  FADD.FTZ R25, R60, R25 ;  /* 0x000000193c197221 */ /* 0x004fe20000010000 */
[----:B-1----:R-:W-:-:S03]  /*10d40*/  FADD.FTZ R14, R144, R3 ;  /* 0x00000003900e7221 */ /* 0x002fc60000010000 */
[----:B-----5:R-:W-:-:S03]  /*10d50*/  FADD.FTZ R40, R64, R25 ;  /* 0x0000001940287221 */ /* 0x020fc60000010000 */
[----:B------:R-:W1:Y:S01]  /*10d60*/  MUFU.EX2 R133, R133 ;  /* 0x0000008500857308 */ /* 0x000e620000000800 */
[----:B0-----:R-:W-:Y:S01]  /*10d70*/  FADD.FTZ R39, R53, R14 ;  /* 0x0000000e35277221 */ /* 0x001fe20000010000 */
[----:B------:R-:W-:-:S03]  /*10d80*/  FADD.FTZ R40, R147, R40 ;  /* 0x0000002893287221 */ /* 0x000fc60000010000 */
[----:B------:R-:W-:Y:S01]  /*10d90*/  FADD.FTZ R39, R146, R39 ;  /* 0x0000002792277221 */ /* 0x000fe20000010000 */
[----:B------:R-:W-:Y:S02]  /*10da0*/  FADD.FTZ R43, R65, R40 ;  /* 0x00000028412b7221 */ /* 0x000fe40000010000 */
[----:B------:R-:W0:Y:S01]  /*10db0*/  MUFU.EX2 R35, R35 ;  /* 0x0000002300237308 */ /* 0x000e220000000800 */
        /* <DEDUP_REMOVED lines=11> */
[----:B----4-:R-:W-:Y:S01]  /*10e70*/  FADD.FTZ R43, R137, R40 ;  /* 0x00000028892b7221 */ /* 0x010fe20000010000 */
[-CC-:B------:R-:W-:Y:S02]  /*10e80*/  FFMA.FTZ R135, R51, R9.reuse, -R58.reuse ;  /* 0x0000000933877223 */ /* 0x180fe4000001083a */
[----:B------:R-:W-:Y:S01]  /*10e90*/  FADD.FTZ R39, R136, R39 ;  /* 0x0000002788277221 */ /* 0x000fe20000010000 */
[----:B------:R-:W-:Y:S02]  /*10ea0*/  FADD.FTZ R40, R36, R43 ;  /* 0x0000002b24287221 */ /* 0x000fe40000010000 */
[----:B------:R-:W2:Y:S01]  /*10eb0*/  MUFU.EX2 R24, R48 ;  /* 0x0000003000187308 */ /* 0x000ea20000000800 */
[----:B------:R-:W-:Y:S01]  /*10ec0*/  FADD.FTZ R39, R28, R39 ;  /* 0x000000271c277221 */ /* 0x000fe20000010000 */
[-CC-:B------:R-:W-:Y:S01]  /*10ed0*/  FFMA.FTZ R63, R63, R9.reuse, -R58.reuse ;  /* 0x000000093f3f7223 */ /* 0x180fe2000001083a */
[----:B------:R-:W-:-:S02]  /*10ee0*/  FFMA.FTZ R129, R66, R9, -R58 ;  /* 0x0000000942817223 */ /* 0x000fc4000001083a */
[----:B------:R-:W-:Y:S01]  /*10ef0*/  FADD.FTZ R44, R138, R39 ;  /* 0x000000278a2c7221 */ /* 0x000fe20000010000 */
[----:B------:R-:W-:Y:S02]  /*10f00*/  FADD.FTZ R39, R139, R40 ;  /* 0x000000288b277221 */ /* 0x000fe40000010000 */
[----:B------:R-:W4:Y:S01]  /*10f10*/  MUFU.EX2 R135, R135 ;  /* 0x0000008700877308 */ /* 0x000f220000000800 */
[----:B------:R-:W-:Y:S01]  /*10f20*/  FADD.FTZ R43, R29, R44 ;  /* 0x0000002c1d2b7221 */ /* 0x000fe20000010000 */
[----:B------:R-:W-:Y:S01]  /*10f30*/  FADD.FTZ R40, R8, R39 ;  /* 0x0000002708287221 */ /* 0x000fe20000010000 */
[----:B------:R-:W-:-:S05]  /*10f40*/  FFMA.FTZ R3, R67, R9, -R58 ;  /* 0x0000000943037223 */ /* 0x000fca000001083a */
[----:B------:R-:W5:Y:S01]  /*10f50*/  MUFU.EX2 R0, R63 ;  /* 0x0000003f00007308 */ /* 0x000f620000000800 */
[----:B------:R-:W-:Y:S01]  /*10f60*/  FADD.FTZ R44, R132, R43 ;  /* 0x0000002b842c7221 */ /* 0x000fe20000010000 */
[----:B-1----:R-:W-:Y:S01]  /*10f70*/  FADD.FTZ R39, R133, R40 ;  /* 0x0000002885277221 */ /* 0x002fe20000010000 */
[----:B------:R-:W-:-:S05]  /*10f80*/  FFMA.FTZ R131, R69, R9, -R58 ;  /* 0x0000000945837223 */ /* 0x000fca000001083a */
[----:B------:R-:W1:Y:S01]  /*10f90*/  MUFU.EX2 R31, R31 ;  /* 0x0000001f001f7308 */ /* 0x000e620000000800 */
[----:B------:R-:W-:Y:S01]  /*10fa0*/  F2FP.BF16.F32.PACK_AB R146, R26, R146 ;  /* 0x000000921a92723e */ /* 0x000fe200000010ff */
[----:B0-----:R-:W-:Y:S01]  /*10fb0*/  FADD.FTZ R43, R35, R44 ;  /* 0x0000002c232b7221 */ /* 0x001fe20000010000 */
[----:B--2---:R-:W-:-:S05]  /*10fc0*/  FADD.FTZ R26, R24, R39 ;  /* 0x00000027181a7221 */ /* 0x004fca0000010000 */
[----:B------:R-:W0:Y:S01]  /*10fd0*/  MUFU.EX2 R129, R129 ;  /* 0x0000008100817308 */ /* 0x000e220000000800 */
[----:B------:R-:W-:Y:S01]  /*10fe0*/  FFMA.FTZ R14, R70, R9, -R58 ;  /* 0x00000009460e7223 */ /* 0x000fe2000001083a */
[----:B------:R-:W-:Y:S01]  /*10ff0*/  F2FP.BF16.F32.PACK_AB R140, R27, R140 ;  /* 0x0000008c1b8c723e */ /* 0x000fe200000010ff */
[----:B------:R-:W-:-:S05]  /*11000*/  FADD.FTZ R43, R134, R43 ;  /* 0x0000002b862b7221 */ /* 0x000fca0000010000 */
[----:B------:R-:W2:Y:S01]  /*11010*/  MUFU.EX2 R33, R33 ;  /* 0x0000002100217308 */ /* 0x000ea20000000800 */
[----:B----4-:R-:W-:Y:S01]  /*11020*/  FADD.FTZ R27, R135, R26 ;  /* 0x0000001a871b7221 */ /* 0x010fe20000010000 */
[----:B------:R-:W-:-:S06]  /*11030*/  FFMA.FTZ R125, R71, R9, -R58 ;  /* 0x00000009477d7223 */ /* 0x000fcc000001083a */
[----:B------:R-:W4:Y:S01]  /*11040*/  MUFU.EX2 R3, R3 ;  /* 0x0000000300037308 */ /* 0x000f220000000800 */
[----:B------:R-:W-:Y:S01]  /*11050*/  F2FP.BF16.F32.PACK_AB R142, R30, R142 ;  /* 0x0000008e1e8e723e */ /* 0x000fe200000010ff */
[----:B------:R-:W-:-:S06]  /*11060*/  FADD.FTZ R26, R32, R43 ;  /* 0x0000002b201a7221 */ /* 0x000fcc0000010000 */
[----:B------:R-:W3:Y:S01]  /*11070*/  MUFU.EX2 R37, R37 ;  /* 0x0000002500257308 */ /* 0x000ee20000000800 */
[----:B-----5:R-:W-:Y:S01]  /*11080*/  FADD.FTZ R30, R0, R27 ;  /* 0x0000001b001e7221 */ /* 0x020fe20000010000 */
[----:B------:R-:W-:-:S06]  /*11090*/  FFMA.FTZ R25, R72, R9, -R58 ;  /* 0x0000000948197223 */ /* 0x000fcc000001083a */
[----:B------:R-:W5:Y:S01]  /*110a0*/  MUFU.EX2 R131, R131 ;  /* 0x0000008300837308 */ /* 0x000f620000000800 */
[----:B-1----:R-:W-:Y:S01]  /*110b0*/  FADD.FTZ R26, R31, R26 ;  /* 0x0000001a1f1a7221 */ /* 0x002fe20000010000 */
[----:B0-----:R-:W-:-:S06]  /*110c0*/  FADD.FTZ R30, R129, R30 ;  /* 0x0000001e811e7221 */ /* 0x001fcc0000010000 */
[----:B------:R-:W0:Y:S01]  /*110d0*/  MUFU.EX2 R38, R38 ;  /* 0x0000002600267308 */ /* 0x000e220000000800 */
[----:B------:R-:W-:-:S07]  /*110e0*/  FFMA.FTZ R73, R73, R9, -R58 ;  /* 0x0000000949497223 */ /* 0x000fce000001083a */
[----:B------:R-:W1:Y:S01]  /*110f0*/  MUFU.EX2 R14, R14 ;  /* 0x0000000e000e7308 */ /* 0x000e620000000800 */
[----:B--2---:R-:W-:Y:S01]  /*11100*/  FADD.FTZ R26, R33, R26 ;  /* 0x0000001a211a7221 */ /* 0x004fe20000010000 */
[----:B----4-:R-:W-:-:S06]  /*11110*/  FADD.FTZ R30, R3, R30 ;  /* 0x0000001e031e7221 */ /* 0x010fcc0000010000 */
[----:B------:R-:W2:Y:S01]  /*11120*/  MUFU.EX2 R41, R41 ;  /* 0x0000002900297308 */ /* 0x000ea20000000800 */
[----:B------:R-:W-:-:S07]  /*11130*/  FFMA.FTZ R74, R74, R9, -R58 ;  /* 0x000000094a4a7223 */ /* 0x000fce000001083a */
[----:B------:R-:W4:Y:S01]  /*11140*/  MUFU.EX2 R125, R125 ;  /* 0x0000007d007d7308 */ /* 0x000f220000000800 */
[----:B------:R-:W-:Y:S01]  /*11150*/  F2FP.BF16.F32.PACK_AB R138, R29, R138 ;  /* 0x0000008a1d8a723e */ /* 0x000fe200000010ff */
[----:B---3--:R-:W-:-:S06]  /*11160*/  FADD.FTZ R27, R37, R26 ;  /* 0x0000001a251b7221 */ /* 0x008fcc0000010000 */
[----:B------:R-:W3:Y:S01]  /*11170*/  MUFU.EX2 R42, R42 ;  /* 0x0000002a002a7308 */ /* 0x000ee20000000800 */
[----:B-----5:R-:W-:Y:S01]  /*11180*/  FADD.FTZ R29, R131, R30 ;  /* 0x0000001e831d7221 */ /* 0x020fe20000010000 */
[----:B------:R-:W-:-:S06]  /*11190*/  FFMA.FTZ R75, R75, R9, -R58 ;  /* 0x000000094b4b7223 */ /* 0x000fcc000001083a */
[----:B------:R-:W5:Y:S01]  /*111a0*/  MUFU.EX2 R25, R25 ;  /* 0x0000001900197308 */ /* 0x000f620000000800 */
[----:B------:R-:W-:Y:S01]  /*111b0*/  F2FP.BF16.F32.PACK_AB R139, R8, R139 ;  /* 0x0000008b088b723e */ /* 0x000fe200000010ff */
[----:B0-----:R-:W-:-:S06]  /*111c0*/  FADD.FTZ R8, R38, R27 ;  /* 0x0000001b26087221 */ /* 0x001fcc0000010000 */
[----:B------:R-:W0:Y:S01]  /*111d0*/  MUFU.EX2 R45, R45 ;  /* 0x0000002d002d7308 */ /* 0x000e220000000800 */
[----:B-1----:R-:W-:Y:S01]  /*111e0*/  FADD.FTZ R26, R14, R29 ;  /* 0x0000001d0e1a7221 */ /* 0x002fe20000010000 */
[----:B------:R-:W-:-:S06]  /*111f0*/  FFMA.FTZ R76, R76, R9, -R58 ;  /* 0x000000094c4c7223 */ /* 0x000fcc000001083a */
        /* <DEDUP_REMOVED lines=12> */
[----:B0-----:R-:W-:Y:S01]  /*112c0*/  FADD.FTZ R0, R45, R0 ;  /* 0x000000002d007221 */ /* 0x001fe20000010000 */
[----:B------:R-:W-:-:S06]  /*112d0*/  F2FP.BF16.F32.PACK_AB R129, R3, R129 ;  /* 0x000000810381723e */ /* 0x000fcc00000010ff */
[----:B------:R-:W0:Y:S01]  /*112e0*/  MUFU.EX2 R50, R50 ;  /* 0x0000003200327308 */ /* 0x000e220000000800 */
[----:B-1----:R-:W-:-:S07]  /*112f0*/  FADD.FTZ R3, R73, R26 ;  /* 0x0000001a49037221 */ /* 0x002fce0000010000 */
[----:B------:R-:W1:Y:S01]  /*11300*/  MUFU.EX2 R76, R76 ;  /* 0x0000004c004c7308 */ /* 0x000e620000000800 */
[----:B--2---:R-:W-:Y:S01]  /*11310*/  FADD.FTZ R0, R47, R0 ;  /* 0x000000002f007221 */ /* 0x004fe20000010000 */
[----:B----4-:R-:W-:-:S06]  /*11320*/  FADD.FTZ R8, R74, R3 ;  /* 0x000000034a087221 */ /* 0x010fcc0000010000 */
[----:B------:R-:W2:Y:S01]  /*11330*/  MUFU.EX2 R54, R54 ;  /* 0x0000003600367308 */ /* 0x000ea20000000800 */
[----:B------:R-:W-:-:S07]  /*11340*/  ISETP.GT.AND P2, PT, R12, R46, PT ;  /* 0x0000002e0c00720c */ /* 0x000fce0003f44270 */
[----:B------:R-:W4:Y:S01]  /*11350*/  MUFU.EX2 R77, R77 ;  /* 0x0000004d004d7308 */ /* 0x000f220000000800 */
[----:B---3--:R-:W-:Y:S01]  /*11360*/  FADD.FTZ R3, R49, R0 ;  /* 0x0000000031037221 */ /* 0x008fe20000010000 */
[----:B-----5:R-:W-:-:S06]  /*11370*/  FADD.FTZ R27, R75, R8 ;  /* 0x000000084b1b7221 */ /* 0x020fcc0000010000 */
[----:B------:R-:W3:Y:S01]  /*11380*/  MUFU.EX2 R58, R58 ;  /* 0x0000003a003a7308 */ /* 0x000ee20000000800 */
[----:B0-----:R-:W-:Y:S01]  /*11390*/  FADD.FTZ R3, R50, R3 ;  /* 0x0000000332037221 */ /* 0x001fe20000010000 */
[----:B-1----:R-:W-:-:S03]  /*113a0*/  FADD.FTZ R0, R76, R27 ;  /* 0x0000001b4c007221 */ /* 0x002fc60000010000 */
[----:B--2---:R-:W-:Y:S01]  /*113b0*/  FADD.FTZ R8, R54, R3 ;  /* 0x0000000336087221 */ /* 0x004fe20000010000 */
[----:B------:R-:W-:Y:S01]  /*113c0*/  F2FP.BF16.F32.PACK_AB R131, R14, R131 ;  /* 0x000000830e83723e */ /* 0x000fe200000010ff */
[----:B----4-:R-:W-:Y:S02]  /*113d0*/  FADD.FTZ R0, R77, R0 ;  /* 0x000000004d007221 */ /* 0x010fe40000010000 */
[C---:B------:R-:W-:Y:S01]  /*113e0*/  FADD.FTZ R3, R13.reuse, R8 ;  /* 0x000000080d037221 */ /* 0x040fe20000010000 */
[----:B------:R-:W-:Y:S01]  /*113f0*/  F2FP.BF16.F32.PACK_AB R122, R13, R54 ;  /* 0x000000360d7a723e */ /* 0x000fe200000010ff */
        /* <DEDUP_REMOVED lines=17> */
[----:B---3--:R-:W-:Y:S01]  /*11510*/  FADD.FTZ R0, R58, R0 ;  /* 0x000000003a007221 */ /* 0x008fe20000010000 */
        /* <DEDUP_REMOVED lines=44> */
.L_x_2383:
[----:B------:R-:W-:Y:S05]  /*117e0*/  WARPSYNC.ALL ;  /* 0x0000000000007948 */ /* 0x000fea0003800000 */
[----:B------:R-:W-:Y:S06]  /*117f0*/  BAR.ARV 0x8, 0x200 ;  /* 0x0208000000007b1d */ /* 0x000fec0000002000 */
[----:B------:R-:W-:Y:S05]  /*11800*/  @!P0 BRA `(.L_x_2394) ;  /* 0x0000000000048947 */ /* 0x000fea0003800000 */
[----:B------:R-:W-:Y:S01]  /*11810*/  BPT.TRAP 0x1 ;  /* 0x000000040000795c */ /* 0x000fe20000300000 */
.L_x_2394:
[----:B------:R-:W-:Y:S01]  /*11820*/  IMAD R13, R18, 0x8, R2 ;  /* 0x00000008120d7824 */ /* 0x000fe200078e0202 */
[----:B------:R-:W-:-:S04]  /*11830*/  SHF.L.U32 R4, R23, 0x1f, RZ ;  /* 0x0000001f17047819 */ /* 0x000fc800000006ff */
[----:B------:R0:W1:Y:S01]  /*11840*/  SYNCS.PHASECHK.TRANS64.TRYWAIT P2, [R13+URZ+0x16850], R4 ;  /* 0x016850040d0075a7 */ /* 0x000062000804017f */
[----:B------:R-:W-:Y:S05]  /*11850*/  @!P0 BRA `(.L_x_2395) ;  /* 0x0000000000048947 */ /* 0x000fea0003800000 */
[----:B------:R-:W-:Y:S01]  /*11860*/  BPT.TRAP 0x1 ;  /* 0x000000040000795c */ /* 0x000fe20000300000 */
.L_x_2395:
[----:B------:R-:W-:-:S05]  /*11870*/  VIADD R2, R2, 0x400 ;  /* 0x0000040002027836 */ /* 0x000fca0000000000 */
[----:B------:R-:W-:-:S04]  /*11880*/  SHF.R.U32.HI R2, RZ, 0x4, R2 ;  /* 0x00000004ff027819 */ /* 0x000fc80000011602 */
[----:B------:R-:W-:Y:S01]  /*11890*/  LOP3.LUT R5, R2, 0x3fff, RZ, 0xc0, !PT ;  /* 0x00003fff02057812 */ /* 0x000fe200078ec0ff */
[----:B-1----:R-:W-:Y:S06]  /*118a0*/  @P2 BRA `(.L_x_2396) ;  /* 0x0000000000082947 */ /* 0x002fec0003800000 */
[----:B------:R-:W1:Y:S02]  /*118b0*/  SYNCS.PHASECHK.TRANS64.TRYWAIT P0, [R13+URZ+0x16850], R4 ;  /* 0x016850040d0075a7 */ /* 0x000e64000800017f */
[----:B-1----:R-:W-:Y:S05]  /*118c0*/  @!P0 BRA `(.L_x_2397) ;  /* 0x000000ac00d88947 */ /* 0x002fea0003800000 */
.L_x_2396:
[----:B01----:R-:W-:Y:S01]  /*118d0*/  LEA R4, R18, R5, 0xa ;  /* 0x0000000512047211 */ /* 0x003fe200078e50ff */
[----:B------:R-:W-:Y:S01]  /*118e0*/  IMAD.MOV.U32 R5, RZ, RZ, 0x40000040 ;  /* 0x40000040ff057424 */ /* 0x000fe200078e00ff */
[----:B------:R-:W-:Y:S05]  /*118f0*/  WARPSYNC.ALL ;  /* 0x0000000000007948 */ /* 0x000fea0003800000 */
[C---:B------:R-:W-:Y:S01]  /*11900*/  R2UR UR6, R4.reuse ;  /* 0x00000000040672ca */ /* 0x040fe200000e0000 */
[----:B------:R-:W2:Y:S01]  /*11910*/  LDL.LU R15, [R1+0x5c] ;  /* 0x00005c00010f7983 */ /* 0x000ea20000300800 */
[----:B------:R-:W-:Y:S01]  /*11920*/  R2UR UR7, R5 ;  /* 0x00000000050772ca */ /* 0x000fe200000e0000 */
[----:B------:R-:W-:Y:S01]  /*11930*/  WARPGROUP.ARRIVE ;  /* 0x00000000000079c5 */ /* 0x000fe20000000000 */
[----:B------:R-:W-:Y:S01]  /*11940*/  VIADD R6, R4, 0x80 ;  /* 0x0000008004067836 */ /* 0x000fe20000000000 */
[----:B------:R-:W0:Y:S01]  /*11950*/  SHFL.BFLY PT, R2, R3, 0x2, 0x1f ;  /* 0x0c401f0003027f89 */ /* 0x000e2200000e0000 */
[----:B------:R-:W-:-:S02]  /*11960*/  IMAD.MOV.U32 R7, RZ, RZ, 0x40000040 ;  /* 0x40000040ff077424 */ /* 0x000fc400078e00ff */
[----:B------:R-:W-:Y:S02]  /*11970*/  IMAD.MOV.U32 R5, RZ, RZ, 0x40000040 ;  /* 0x40000040ff057424 */ /* 0x000fe400078e00ff */
[----:B------:R-:W-:-:S05]  /*11980*/  VIADD R18, R18, 0x1 ;  /* 0x0000000112127836 */ /* 0x000fca0000000000 */
[----:B------:R-:W-:Y:S01]  /*11990*/  HGMMA.64x64x16.F32.BF16 R88, R148, gdesc[UR4].tnspB, R88, gsb0 ;  /* 0x40e0000494587df0 */ /* 0x000fe20008001858 */
[----:B------:R-:W-:Y:S01]  /*119a0*/  R2UR UR6, R6 ;  /* 0x00000000060672ca */ /* 0x000fe200000e0000 */
[----:B------:R-:W-:Y:S01]  /*119b0*/  VIADD R6, R4, 0x100 ;  /* 0x0000010004067836 */ /* 0x000fe20000000000 */
[----:B------:R-:W-:Y:S01]  /*119c0*/  R2UR UR7, R7 ;  /* 0x00000000070772ca */ /* 0x000fe200000e0000 */
[----:B------:R-:W-:Y:S01]  /*119d0*/  IMAD.MOV.U32 R7, RZ, RZ, 0x40000040 ;  /* 0x40000040ff077424 */ /* 0x000fe200078e00ff */
[----:B------:R-:W-:-:S04]  /*119e0*/  ISETP.NE.AND P2, PT, R18, 0x2, PT ;  /* 0x000000021200780c */ /* 0x000fc80003f45270 */
[----:B------:R-:W-:Y:S01]  /*119f0*/  SEL R18, R18, RZ, P2 ;  /* 0x000000ff12127207 */ /* 0x000fe20001000000 */
[----:B0-----:R-:W-:Y:S01]  /*11a00*/  FADD.FTZ R2, R2, R3 ;  /* 0x0000000302027221 */ /* 0x001fe20000010000 */
        /* <DEDUP_REMOVED lines=35> */
[----:B------:R-:W-:Y:S01]  /*11c40*/  R2UR UR6, R6 ;  /* 0x00000000060672ca */ /* 0x000fe200000e0000 */
[----:B------:R-:W-:Y:S01]  /*11c50*/  IMAD.MOV.U32 R6, RZ, RZ, RZ ;  /* 0x000000ffff067224 */ /* 0x000fe200078e00ff */
[----:B------:R-:W-:Y:S02]  /*11c60*/  R2UR UR7, R7 ;  /* 0x00000000070772ca */ /* 0x000fe400000e0000 */
[----:B------:R-:W0:Y:S02]  /*11c70*/  SHFL.BFLY PT, R7, R0, 0x2, 0x1f ;  /* 0x0c401f0000077f89 */ /* 0x000e2400000e0000 */
[----:B0-----:R-:W-:Y:S01]  /*11c80*/  FADD.FTZ R7, R7, R0 ;  /* 0x0000000007077221 */ /* 0x001fe20000010000 */
[----:B------:R-:W-:-:S04]  /*11c90*/  SEL R0, RZ, 0x1, P2 ;  /* 0x00000001ff007807 */ /* 0x000fc80001000000 */
[----:B------:R-:W-:Y:S01]  /*11ca0*/  LOP3.LUT R23, R23, R0, RZ, 0x3c, !PT ;  /* 0x0000000017177212 */ /* 0x000fe200078e3cff */
[----:B------:R-:W-:Y:S01]  /*11cb0*/  IMAD.MOV.U32 R0, RZ, RZ, -0x800000 ;  /* 0xff800000ff007424 */ /* 0x000fe200078e00ff */
[----:B------:R-:W-:Y:S02]  /*11cc0*/  WARPGROUP.DEPBAR.LE gsb0, 0x0 ;  /* 0x00008000000079c5 */ /* 0x000fe40000010000 */
[----:B------:R-:W-:-:S06]  /*11cd0*/  WARPGROUP.ARRIVE ;  /* 0x00000000000079c5 */ /* 0x000fcc0000000000 */
[----:B------:R-:W-:Y:S01]  /*11ce0*/  HGMMA.64x64x16.F32.BF16 R88, R124, gdesc[UR4].tnspB, R88, gsb0 ;  /* 0x40e000047c587df0 */ /* 0x000fe20008001858 */
[----:B------:R-:W-:Y:S02]  /*11cf0*/  R2UR UR6, R4 ;  /* 0x00000000040672ca */ /* 0x000fe400000e0000 */
[----:B------:R-:W-:Y:S01]  /*11d00*/  R2UR UR7, R5 ;  /* 0x00000000050772ca */ /* 0x000fe200000e0000 */
[----:B------:R-:W0:Y:S04]  /*11d10*/  SHFL.BFLY PT, R4, R7, 0x1, 0x1f ;  /* 0x0c201f0007047f89 */ /* 0x000e2800000e0000 */
[----:B------:R-:W1:Y:S01]  /*11d20*/  SHFL.BFLY PT, R5, R2, 0x1, 0x1f ;  /* 0x0c201f0002057f89 */ /* 0x000e6200000e0000 */
[----:B0-----:R-:W-:Y:S01]  /*11d30*/  FADD.FTZ R14, R7, R4 ;  /* 0x00000004070e7221 */ /* 0x001fe20000010000 */
[----:B------:R-:W-:-:S02]  /*11d40*/  @!P1 VIADD R7, R13, 0x16860 ;  /* 0x000168600d079836 */ /* 0x000fc40000000000 */
[----:B-1----:R-:W-:Y:S02]  /*11d50*/  FADD.FTZ R12, R2, R5 ;  /* 0x00000005020c7221 */ /* 0x002fe40000010000 */
[----:B------:R-:W-:Y:S02]  /*11d60*/  FSETP.NE.FTZ.AND P3, PT, R14, RZ, PT ;  /* 0x000000ff0e00720b */ /* 0x000fe40003f75000 */
[----:B------:R-:W-:Y:S02]  /*11d70*/  @!P1 PRMT R7, RZ, 0x654, R7 ;  /* 0x00000654ff079816 */ /* 0x000fe40000000007 */
[----:B------:R-:W-:Y:S02]  /*11d80*/  FSETP.NE.FTZ.AND P0, PT, R12, RZ, PT ;  /* 0x000000ff0c00720b */ /* 0x000fe40003f15000 */
[----:B------:R-:W-:-:S07]  /*11d90*/  MOV R2, RZ ;  /* 0x000000ff00027202 */ /* 0x000fce0000000f00 */
[----:B------:R-:W0:Y:S04]  /*11da0*/  @P3 MUFU.LG2 R8, R14 ;  /* 0x0000000e00083308 */ /* 0x000e280000000c00 */
[C---:B------:R-:W-:Y:S01]  /*11db0*/  @P0 FMUL.FTZ R5, R9.reuse, 0.69314718246459960938 ;  /* 0x3f31721809050820 */ /* 0x040fe20000410000 */
[----:B------:R-:W-:-:S03]  /*11dc0*/  @P3 FMUL.FTZ R9, R9, 0.69314718246459960938 ;  /* 0x3f31721809093820 */ /* 0x000fc60000410000 */
[----:B------:R-:W1:Y:S08]  /*11dd0*/  @P0 MUFU.LG2 R4, R12 ;  /* 0x0000000c00040308 */ /* 0x000e700000000c00 */
[----:B------:R-:W2:Y:S01]  /*11de0*/  @P0 MUFU.RCP R2, R12 ;  /* 0x0000000c00020308 */ /* 0x000ea20000001000 */
[----:B0-----:R-:W-:-:S04]  /*11df0*/  @P3 FMUL.FTZ R8, R8, 0.69314718246459960938 ;  /* 0x3f31721808083820 */ /* 0x001fc80000410000 */
[----:B------:R-:W-:-:S03]  /*11e00*/  @P3 FFMA.FTZ R3, R9, R11, R8 ;  /* 0x0000000b09033223 */ /* 0x000fc60000010008 */
[----:B------:R-:W0:Y:S01]  /*11e10*/  @P3 MUFU.RCP R6, R14 ;  /* 0x0000000e00063308 */ /* 0x000e220000001000 */
[----:B-1----:R-:W-:-:S04]  /*11e20*/  @P0 FMUL.FTZ R4, R4, 0.69314718246459960938 ;  /* 0x3f31721804040820 */ /* 0x002fc80000410000 */
[----:B------:R-:W-:Y:S01]  /*11e30*/  @P0 FFMA.FTZ R0, R5, R10, R4 ;  /* 0x0000000a05000223 */ /* 0x000fe20000010004 */
[----:B------:R-:W-:Y:S01]  /*11e40*/  PLOP3.LUT P0, PT, PT, PT, PT, 0x8, 0x0 ;  /* 0x000000000000781c */ /* 0x000fe20003f0e170 */
        /* <DEDUP_REMOVED lines=37> */
.L_x_2333:
[----:B------:R-:W2:Y:S01]  /*120a0*/  LDL R48, [R1+0x54] ;  /* 0x0000540001307983 */ /* 0x000ea20000100800 */
[----:B------:R-:W-:Y:S05]  /*120b0*/  WARPSYNC.ALL ;  /* 0x0000000000007948 */ /* 0x000fea0003800000 */
[----:B------:R-:W0:Y:S01]  /*120c0*/  S2R R2, SR_TID.X ;  /* 0x0000000000027919 */ /* 0x000e220000002100 */
[----:B------:R-:W1:Y:S01]  /*120d0*/  S2UR UR5, SR_CgaCtaId ;  /* 0x00000000000579c3 */ /* 0x000e620000008800 */
[----:B------:R-:W-:Y:S01]  /*120e0*/  UMOV UR4, 0x400 ;  /* 0x0000040000047882 */ /* 0x000fe20000000000 */
[----:B------:R-:W-:Y:S01]  /*120f0*/  BSSY B0, `(.L_x_2398) ;  /* 0x0000241000007945 */ /* 0x000fe20003800000 */
[----:B-1----:R-:W-:Y:S01]  /*12100*/  ULEA UR4, UR5, UR4, 0x18 ;  /* 0x0000000405047291 */ /* 0x002fe2000f8ec03f */
[----:B0-----:R-:W-:-:S05]  /*12110*/  VIADD R49, R2, 0xffffff80 ;  /* 0xffffff8002317836 */ /* 0x001fca0000000000 */
[----:B------:R-:W-:Y:S01]  /*12120*/  IMAD.U32 R2, RZ, RZ, UR4 ;  /* 0x00000004ff027e24 */ /* 0x000fe2000f8e00ff */
[----:B------:R-:W-:Y:S01]  /*12130*/  BAR.SYNC.DEFER_BLOCKING 0x5, 0x200 ;  /* 0x0148000000007b1d */ /* 0x000fe20000010000 */
[--C-:B------:R-:W-:Y:S02]  /*12140*/  SHF.R.S32.HI R46, RZ, 0x1f, R49.reuse ;  /* 0x0000001fff2e7819 */ /* 0x100fe40000011431 */
[----:B------:R-:W-:Y:S02]  /*12150*/  SHF.R.S32.HI R4, RZ, 0x1f, R49 ;  /* 0x0000001fff047819 */ /* 0x000fe40000011431 */
[-C--:B------:R-:W-:Y:S02]  /*12160*/  LEA.HI R46, R46, R49.reuse, RZ, 0x3 ;  /* 0x000000312e2e7211 */ /* 0x080fe400078f18ff */
[----:B------:R-:W-:Y:S02]  /*12170*/  LEA.HI R4, R4, R49, RZ, 0x3 ;  /* 0x0000003104047211 */ /* 0x000fe400078f18ff */
[----:B------:R-:W-:-:S02]  /*12180*/  LOP3.LUT R46, R46, 0xfffffff8, RZ, 0xc0, !PT ;  /* 0xfffffff82e2e7812 */ /* 0x000fc400078ec0ff */
[----:B------:R-:W-:-:S03]  /*12190*/  SHF.R.S32.HI R45, RZ, 0x3, R4 ;  /* 0x00000003ff2d7819 */ /* 0x000fc60000011404 */
[----:B------:R-:W-:-:S04]  /*121a0*/  IMAD.IADD R46, R49, 0x1, -R46 ;  /* 0x00000001312e7824 */ /* 0x000fc800078e0a2e */
[----:B------:R-:W-:Y:S01]  /*121b0*/  IMAD.SHL.U32 R44, R46, 0x8, RZ ;  /* 0x000000082e2c7824 */ /* 0x000fe200078e00ff */
[----:B------:R0:W1:Y:S04]  /*121c0*/  LDS.128 R28, [R2+0x168d0] ;  /* 0x0168d000021c7984 */ /* 0x0000680000000c00 */
[----:B------:R-:W-:Y:S01]  /*121d0*/  SHF.R.S32.HI R43, RZ, 0x1f, R44 ;  /* 0x0000001fff2b7819 */ /* 0x000fe2000001142c */
[----:B------:R-:W-:Y:S06]  /*121e0*/  BAR.ARV 0x4, 0x200 ;  /* 0x0108000000007b1d */ /* 0x000fec0000002000 */
[----:B--2---:R-:W-:Y:S01]  /*121f0*/  SHF.R.S32.HI R32, RZ, 0x1f, R48 ;  /* 0x0000001fff207819 */ /* 0x004fe20000011430 */
[----:B------:R-:W-:-:S03]  /*12200*/  IMAD.SHL.U32 R34, R48, 0x4, RZ ;  /* 0x0000000430227824 */ /* 0x000fc600078e00ff */
        /* <DEDUP_REMOVED lines=8> */
[----:B-----5:R-:W-:Y:S02]  /*12290*/  MOV R24, R2 ;  /* 0x0000000200187202 */ /* 0x020fe40000000f00 */
[----:B0-----:R-:W-:-:S03]  /*122a0*/  MOV R25, R5 ;  /* 0x0000000500197202 */ /* 0x001fc60000000f00 */
        /* <DEDUP_REMOVED lines=58> */
[----:B------:R-:W-:Y:S01]  /*12650*/  IMAD.U32 R47, RZ, RZ, UR6 ;  /* 0x00000006ff2f7e24 */ /* 0x000fe2000f8e00ff */
[----:B------:R-:W-:Y:S01]  /*12660*/  ISETP.GT.AND P2, PT, R38, 0x1, PT ;  /* 0x000000012600780c */ /* 0x000fe20003f44270 */
[----:B-1----:R-:W-:Y:S01]  /*12670*/  IMAD.MOV.U32 R6, RZ, RZ, 0x9b8 ;  /* 0x000009b8ff067424 */ /* 0x002fe200078e00ff */
[----:B0-----:R-:W0:Y:S01]  /*12680*/  LDC R8, c[0x0][0xbe8] ;  /* 0x0002fa00ff087b82 */ /* 0x001e220000000800 */
[----:B------:R1:W5:Y:S04]  /*12690*/  @P0 LDG.E R28, desc[UR40][R26.64] ;  /* 0x000000281a1c0981 */ /* 0x000368000c1e1900 */
[----:B------:R1:W5:Y:S01]  /*126a0*/  @P3 LDG.E R47, desc[UR40][R34.64] ;  /* 0x00000028222f3981 */ /* 0x000362000c1e1900 */
[----:B------:R-:W-:-:S04]  /*126b0*/  SEL R6, R6, 0x978, P2 ;  /* 0x0000097806067807 */ /* 0x000fc80001000000 */
        /* <DEDUP_REMOVED lines=8> */
[----:B--2---:R-:W-:-:S07]  /*12740*/  IADD3 R47, -R4, R47, RZ ;  /* 0x0000002f042f7210 */ /* 0x004fce0007ffe1ff */
.L_x_2400:
[----:B------:R-:W0:Y:S04]  /*12750*/  LDL R50, [R1+0x50] ;  /* 0x0000500001327983 */ /* 0x000e280000100800 */
[----:B-1----:R-:W2:Y:S04]  /*12760*/  LDL R26, [R1+0x4c] ;  /* 0x00004c00011a7983 */ /* 0x002ea80000100800 */
[----:B------:R-:W2:Y:S04]  /*12770*/  LDL R51, [R1+0x28] ;  /* 0x0000280001337983 */ /* 0x000ea80000100800 */
[----:B------:R-:W4:Y:S01]  /*12780*/  LDL R49, [R1+0x60] ;  /* 0x0000600001317983 */ /* 0x000f220000100800 */
[----:B------:R-:W1:Y:S03]  /*12790*/  LDC.64 R6, c[0x0][R6+0x210] ;  /* 0x0000840006067b82 */ /* 0x000e660000000a00 */
[----:B------:R-:W3:Y:S01]  /*127a0*/  LDL R38, [R1+0x68] ;  /* 0x0000680001267983 */ /* 0x000ee20000100800 */
[----:B------:R-:W-:-:S04]  /*127b0*/  ISETP.NE.U32.AND P0, PT, RZ, UR4, PT ;  /* 0x00000004ff007c0c */ /* 0x000fc8000bf05070 */
[----:B------:R-:W1:Y:S01]  /*127c0*/  @P1 LDC R34, c[0x0][0xbec] ;  /* 0x0002fb00ff221b82 */ /* 0x000e620000000800 */
[----:B------:R-:W-:-:S04]  /*127d0*/  ISETP.NE.AND.EX P0, PT, RZ, UR5, PT, P0 ;  /* 0x00000005ff007c0c */ /* 0x000fc8000bf05300 */
[----:B------:R-:W-:-:S03]  /*127e0*/  SEL R9, R48, RZ, !P0 ;  /* 0x000000ff30097207 */ /* 0x000fc60004000000 */
[----:B------:R-:W1:Y:S01]  /*127f0*/  @P1 LDC R37, c[0x0][0xbf0] ;  /* 0x0002fc00ff251b82 */ /* 0x000e620000000800 */
[----:B------:R-:W-:-:S07]  /*12800*/  SEL R27, R32, RZ, !P0 ;  /* 0x000000ff201b7207 */ /* 0x000fce0004000000 */
[----:B------:R-:W1:Y:S01]  /*12810*/  LDC.64 R4, c[0x0][0xba8] ;  /* 0x0002ea00ff047b82 */ /* 0x000e620000000a00 */
[----:B------:R-:W-:Y:S01]  /*12820*/  IMAD R13, R13, R9, RZ ;  /* 0x000000090d0d7224 */ /* 0x000fe200078e02ff */
[----:B------:R-:W1:Y:S03]  /*12830*/  S2R R36, SR_TID.X ;  /* 0x0000000000247919 */ /* 0x000e660000002100 */
        /* <DEDUP_REMOVED lines=8> */
[----:B------:R-:W-:Y:S01]  /*128c0*/  LOP3.LUT R36, R36, 0xffffff80, RZ, 0xc0, !PT ;  /* 0xffffff8024247812 */ /* 0x000fe200078ec0ff */
[----:B-----5:R-:W-:-:S04]  /*128d0*/  IMAD R47, R47, R8, RZ ;  /* 0x000000082f2f7224 */ /* 0x020fc800078e02ff */
[----:B------:R-:W-:Y:S02]  /*128e0*/  IMAD.IADD R36, R40, 0x1, -R36 ;  /* 0x0000000128247824 */ /* 0x000fe400078e0a24 */
[-C--:B0-----:R-:W-:Y:S02]  /*128f0*/  IMAD R33, R15, R50.reuse, RZ ;  /* 0x000000320f217224 */ /* 0x081fe400078e02ff */
[----:B------:R-:W-:-:S04]  /*12900*/  IMAD.WIDE.U32 R14, R14, R50, RZ ;  /* 0x000000320e0e7225 */ /* 0x000fc800078e00ff */
[----:B--2---:R-:W-:Y:S01]  /*12910*/  IMAD.IADD R39, R26, 0x1, R51 ;  /* 0x000000011a277824 */ /* 0x004fe200078e0233 */
[----:B------:R-:W-:Y:S02]  /*12920*/  IADD3 R26, P0, P3, R12, R14, R28 ;  /* 0x0000000e0c1a7210 */ /* 0x000fe40007b1e01c */
[----:B----4-:R-:W-:Y:S01]  /*12930*/  SEL R27, R49, RZ, P2 ;  /* 0x000000ff311b7207 */ /* 0x010fe20001000000 */
[----:B------:R-:W-:-:S04]  /*12940*/  @P1 IMAD.HI.U32 R14, R39, R34, RZ ;  /* 0x00000022270e1227 */ /* 0x000fc800078e00ff */
[----:B------:R-:W-:Y:S02]  /*12950*/  IMAD.IADD R32, R15, 0x1, R33 ;  /* 0x000000010f207824 */ /* 0x000fe400078e0221 */
[----:B------:R-:W-:Y:S01]  /*12960*/  IMAD.MOV.U32 R15, RZ, RZ, R39 ;  /* 0x000000ffff0f7224 */ /* 0x000fe200078e0027 */
[----:B------:R-:W-:Y:S01]  /*12970*/  @P1 SHF.R.U32.HI R15, RZ, R37, R14 ;  /* 0x00000025ff0f1219 */ /* 0x000fe2000001160e */
[-C--:B---3--:R-:W-:Y:S01]  /*12980*/  IMAD R33, R11, R27.reuse, RZ ;  /* 0x0000001b0b217224 */ /* 0x088fe200078e02ff */
        /* <DEDUP_REMOVED lines=15> */
[----:B------:R-:W-:Y:S01]  /*12a80*/  LEA.HI.X R7, R6, R5, R7, 0x2, P0 ;  /* 0x0000000506077211 */ /* 0x000fe200000f1407 */
[----:B------:R-:W-:Y:S01]  /*12a90*/  SHFL.IDX PT, R4, R10, RZ, 0x1c1f ;  /* 0x001c1fff0a047589 */ /* 0x000fe200000e0000 */
[----:B------:R-:W-:-:S03]  /*12aa0*/  IMAD.IADD R26, R38, 0x1, R51 ;  /* 0x00000001261a7824 */ /* 0x000fc600078e0233 */
[----:B------:R-:W0:Y:S04]  /*12ab0*/  SHFL.IDX PT, R5, R7, RZ, 0x1c1f ;  /* 0x001c1fff07057589 */ /* 0x000e2800000e0000 */
[----:B------:R-:W-:Y:S04]  /*12ac0*/  SHFL.IDX PT, R12, R10, 0x1, 0x1c1f ;  /* 0x003c1f000a0c7f89 */ /* 0x000fe800000e0000 */
        /* <DEDUP_REMOVED lines=15> */
[----:B------:R-:W-:Y:S01]  /*12bc0*/  IADD3 R37, P3, R24, 0x4800, RZ ;  /* 0x0000480018257810 */ /* 0x000fe20007f7e0ff */
[----:B------:R-:W-:Y:S01]  /*12bd0*/  IMAD R11, R11, UR4, RZ ;  /* 0x000000040b0b7c24 */ /* 0x000fe2000f8e02ff */
[----:B------:R-:W-:Y:S02]  /*12be0*/  LOP3.LUT R26, R27, 0x380, RZ, 0xc0, !PT ;  /* 0x000003801b1a7812 */ /* 0x000fe400078ec0ff */
[----:B------:R-:W-:Y:S02]  /*12bf0*/  LOP3.LUT R32, R33, 0x380, RZ, 0xc0, !PT ;  /* 0x0000038021207812 */ /* 0x000fe400078ec0ff */
[----:B------:R-:W-:-:S02]  /*12c00*/  LOP3.LUT R36, R37, 0x380, RZ, 0xc0, !PT ;  /* 0x0000038025247812 */ /* 0x000fc400078ec0ff */
[----:B------:R-:W-:Y:S01]  /*12c10*/  LOP3.LUT R5, R24, 0x380, RZ, 0xc0, !PT ;  /* 0x0000038018057812 */ /* 0x000fe200078ec0ff */
[----:B------:R-:W-:Y:S01]  /*12c20*/  IMAD R3, R28, UR5, R11 ;  /* 0x000000051c037c24 */ /* 0x000fe2000f8e020b */
[----:B------:R-:W-:Y:S02]  /*12c30*/  SHF.R.U64 R26, R26, 0x3, RZ ;  /* 0x000000031a1a7819 */ /* 0x000fe400000012ff */
[----:B------:R-:W-:Y:S02]  /*12c40*/  SHF.R.U64 R32, R32, 0x3, RZ ;  /* 0x0000000320207819 */ /* 0x000fe400000012ff */
[----:B------:R-:W-:Y:S02]  /*12c50*/  SHF.R.U64 R36, R36, 0x3, RZ ;  /* 0x0000000324247819 */ /* 0x000fe400000012ff */
[----:B------:R-:W-:Y:S01]  /*12c60*/  SHF.R.U64 R5, R5, 0x3, RZ ;  /* 0x0000000305057819 */ /* 0x000fe200000012ff */
[----:B------:R-:W-:Y:S01]  /*12c70*/  IMAD.WIDE.U32 R10, R28, UR4, RZ ;  /* 0x000000041c0a7c25 */ /* 0x000fe2000f8e00ff */
[----:B------:R-:W-:Y:S01]  /*12c80*/  LOP3.LUT R26, R26, R27, RZ, 0x3c, !PT ;  /* 0x0000001b1a1a7212 */ /* 0x000fe200078e3cff */
[----:B------:R-:W-:Y:S01]  /*12c90*/  ULDC.64 UR4, c[0x0][0xae8] ;  /* 0x0002ba0000047ab9 */ /* 0x000fe20000000a00 */
[----:B------:R-:W-:Y:S01]  /*12ca0*/  LOP3.LUT R32, R32, R33, RZ, 0x3c, !PT ;  /* 0x0000002120207212 */ /* 0x000fe200078e3cff */
[--C-:B------:R-:W-:Y:S01]  /*12cb0*/  IMAD.X R27, RZ, RZ, R25.reuse, P0 ;  /* 0x000000ffff1b7224 */ /* 0x100fe200000e0619 */
[----:B------:R-:W-:Y:S01]  /*12cc0*/  LOP3.LUT R36, R36, R37, RZ, 0x3c, !PT ;  /* 0x0000002524247212 */ /* 0x000fe200078e3cff */
[--C-:B------:R-:W-:Y:S01]  /*12cd0*/  IMAD.X R33, RZ, RZ, R25.reuse, P2 ;  /* 0x000000ffff217224 */ /* 0x100fe200010e0619 */
[----:B------:R-:W-:Y:S01]  /*12ce0*/  LOP3.LUT R4, R5, R24, RZ, 0x3c, !PT ;  /* 0x0000001805047212 */ /* 0x000fe200078e3cff */
[----:B------:R-:W-:-:S02]  /*12cf0*/  IMAD.X R37, RZ, RZ, R25, P3 ;  /* 0x000000ffff257224 */ /* 0x000fc400018e0619 */
[----:B------:R-:W-:Y:S01]  /*12d00*/  IMAD.MOV.U32 R5, RZ, RZ, R25 ;  /* 0x000000ffff057224 */ /* 0x000fe200078e0019 */
[----:B------:R-:W-:Y:S01]  /*12d10*/  IADD3 R11, R11, R3, RZ ;  /* 0x000000030b0b7210 */ /* 0x000fe20007ffe0ff */
[----:B------:R-:W-:Y:S01]  /*12d20*/  IMAD R0, R46, 0x30, R45 ;  /* 0x000000302e007824 */ /* 0x000fe200078e022d */
[----:B------:R-:W5:Y:S01]  /*12d30*/  LD.E.128 R24, desc[UR40][R26.64] ;  /* 0x000000281a187980 */ /* 0x000f62000c101d00 */
[----:B------:R-:W-:Y:S01]  /*12d40*/  SHF.R.S32.HI R12, RZ, 0x1f, R9 ;  /* 0x0000001fff0c7819 */ /* 0x000fe20000011409 */
[----:B------:R-:W-:Y:S02]  /*12d50*/  IMAD.WIDE.U32 R10, R50, UR4, R10 ;  /* 0x00000004320a7c25 */ /* 0x000fe4000f8e000a */
[----:B------:R-:W5:Y:S04]  /*12d60*/  LD.E.128 R4, desc[UR40][R4.64] ;  /* 0x0000002804047980 */ /* 0x000f68000c101d00 */
        /* <DEDUP_REMOVED lines=69> */
.L_x_2598:
[----:B------:R-:W-:-:S05]  /*131c0*/  VIADD R42, R42, 0x90 ;  /* 0x000000902a2a7836 */ /* 0x000fca0000000000 */
[----:B------:R-:W-:-:S13]  /*131d0*/  ISETP.GE.OR P0, PT, R42, R47, P0 ;  /* 0x0000002f2a00720c */ /* 0x000fda0000706670 */
[----:B------:R-:W-:Y:S05]  /*131e0*/  @P0 BRA `(.L_x_2403) ;  /* 0x0000001000c40947 */ /* 0x000fea0003800000 */
[----:B------:R-:W-:-:S04]  /*131f0*/  LEA R14, P0, R44, R14, 0x1 ;  /* 0x0000000e2c0e7211 */ /* 0x000fc800078008ff */
[----:B------:R-:W-:-:S05]  /*13200*/  LEA.HI.X R15, R44, R0, R43, 0x1, P0 ;  /* 0x000000002c0f7211 */ /* 0x000fca00000f0c2b */
[----:B------:R0:W-:Y:S01]  /*13210*/  ST.E.128 desc[UR40][R14.64], R36 ;  /* 0x000000240e007985 */ /* 0x0001e2000c101d28 */
[----:B------:R-:W-:Y:S05]  /*13220*/  BRA `(.L_x_2403) ;  /* 0x0000001000b47947 */ /* 0x000fea0003800000 */
.L_x_2401:
[----:B------:R-:W2:Y:S01]  /*13230*/  LDL R43, [R1+0x38] ;  /* 0x00003800012b7983 */ /* 0x000ea20000100800 */
[----:B------:R-:W1:Y:S01]  /*13240*/  @P1 LDC R10, c[0x0][0xbec] ;  /* 0x0002fb00ff0a1b82 */ /* 0x000e620000000800 */
[----:B------:R-:W-:Y:S01]  /*13250*/  ULDC.64 UR4, c[0x0][0xb08] ;  /* 0x0002c20000047ab9 */ /* 0x000fe20000000a00 */
[----:B0-----:R-:W-:Y:S01]  /*13260*/  SHF.R.S32.HI R0, RZ, 0x1f, R9 ;  /* 0x0000001fff007819 */ /* 0x001fe20000011409 */
[----:B------:R-:W-:-:S05]  /*13270*/  IMAD R11, R11, UR4, RZ ;  /* 0x000000040b0b7c24 */ /* 0x000fca000f8e02ff */
[----:B------:R-:W0:Y:S01]  /*13280*/  @P1 LDC R13, c[0x0][0xbf0] ;  /* 0x0002fc00ff0d1b82 */ /* 0x000e220000000800 */
[C---:B------:R-:W-:Y:S01]  /*13290*/  IMAD.WIDE.U32 R4, R28.reuse, UR4, RZ ;  /* 0x000000041c047c25 */ /* 0x040fe2000f8e00ff */
[----:B------:R-:W-:Y:S01]  /*132a0*/  MOV R3, R39 ;  /* 0x0000002700037202 */ /* 0x000fe20000000f00 */
[----:B------:R-:W-:Y:S02]  /*132b0*/  ULDC.64 UR6, c[0x0][0xb30] ;  /* 0x0002cc0000067ab9 */ /* 0x000fe40000000a00 */
[----:B------:R-:W-:Y:S01]  /*132c0*/  IMAD R11, R28, UR5, R11 ;  /* 0x000000051c0b7c24 */ /* 0x000fe2000f8e020b */
[----:B------:R-:W-:-:S03]  /*132d0*/  ULDC.64 UR4, c[0x0][0xb38] ;  /* 0x0002ce0000047ab9 */ /* 0x000fc60000000a00 */
[----:B------:R-:W-:Y:S02]  /*132e0*/  IMAD.IADD R5, R5, 0x1, R11 ;  /* 0x0000000105057824 */ /* 0x000fe400078e020b */
[----:B------:R-:W-:-:S04]  /*132f0*/  IMAD.WIDE.U32 R4, R50, UR4, R4 ;  /* 0x0000000432047c25 */ /* 0x000fc8000f8e0004 */
[----:B------:R-:W-:Y:S01]  /*13300*/  IMAD R5, R50, UR5, R5 ;  /* 0x0000000532057c24 */ /* 0x000fe2000f8e0205 */
[----:B------:R-:W-:Y:S01]  /*13310*/  ULDC.64 UR4, c[0x0][0xb40] ;  /* 0x0002d00000047ab9 */ /* 0x000fe20000000a00 */
[----:B-1----:R-:W-:-:S04]  /*13320*/  @P1 IMAD.HI.U32 R10, R39, R10, RZ ;  /* 0x0000000a270a1227 */ /* 0x002fc800078e00ff */
[----:B------:R-:W-:Y:S01]  /*13330*/  IMAD R0, R0, UR4, RZ ;  /* 0x0000000400007c24 */ /* 0x000fe2000f8e02ff */
[----:B0-----:R-:W-:Y:S01]  /*13340*/  @P1 SHF.R.U32.HI R3, RZ, R13, R10 ;  /* 0x0000000dff031219 */ /* 0x001fe2000001160a */
[----:B------:R-:W-:-:S04]  /*13350*/  IMAD.WIDE.U32 R4, R9, UR4, R4 ;  /* 0x0000000409047c25 */ /* 0x000fc8000f8e0004 */
[----:B------:R-:W-:Y:S01]  /*13360*/  IMAD R7, R9, UR5, R0 ;  /* 0x0000000509077c24 */ /* 0x000fe2000f8e0200 */
[----:B------:R-:W-:Y:S01]  /*13370*/  SHF.R.S32.HI R0, RZ, 0x1f, R3 ;  /* 0x0000001fff007819 */ /* 0x000fe20000011403 */
[----:B------:R-:W-:Y:S02]  /*13380*/  ULDC.64 UR4, c[0x0][0xb48] ;  /* 0x0002d20000047ab9 */ /* 0x000fe40000000a00 */
        /* <DEDUP_REMOVED lines=10> */
[----:B------:R-:W-:Y:S02]  /*13430*/  VIADD R3, R2, 0x16820 ;  /* 0x0001682002037836 */ /* 0x000fe40000000000 */
[----:B------:R-:W-:Y:S02]  /*13440*/  IMAD R0, R0, UR4, RZ ;  /* 0x0000000400007c24 */ /* 0x000fe4000f8e02ff */
[----:B------:R-:W-:Y:S01]  /*13450*/  IMAD.IADD R5, R5, 0x1, R9 ;  /* 0x0000000105057824 */ /* 0x000fe200078e0209 */
[----:B------:R-:W-:Y:S01]  /*13460*/  PRMT R8, RZ, 0x654, R3 ;  /* 0x00000654ff087816 */ /* 0x000fe20000000003 */
[C---:B------:R-:W-:Y:S02]  /*13470*/  IMAD R3, R7.reuse, UR5, R0 ;  /* 0x0000000507037c24 */ /* 0x040fe4000f8e0200 */
[----:B------:R-:W-:Y:S01]  /*13480*/  IMAD.WIDE.U32 R4, R7, UR4, R4 ;  /* 0x0000000407047c25 */ /* 0x000fe2000f8e0004 */
[----:B------:R-:W-:Y:S01]  /*13490*/  ULDC.64 UR4, c[0x0][0xb00] ;  /* 0x0002c00000047ab9 */ /* 0x000fe20000000a00 */
[----:B------:R0:W-:Y:S02]  /*134a0*/  SYNCS.ARRIVE.TRANS64.RED.A1T0 RZ, [R8+URZ], RZ ;  /* 0x000000ff08ff79a7 */ /* 0x0001e4000810043f */
[----:B------:R-:W-:Y:S01]  /*134b0*/  IMAD.IADD R3, R5, 0x1, R3 ;  /* 0x0000000105037824 */ /* 0x000fe200078e0203 */
[----:B------:R-:W-:Y:S01]  /*134c0*/  LEA R0, P0, R4, UR4, 0x2 ;  /* 0x0000000404007c11 */ /* 0x000fe2000f8010ff */
[----:B------:R-:W-:-:S03]  /*134d0*/  UMOV UR4, 0xffffffff ;  /* 0xffffffff00047882 */ /* 0x000fc60000000000 */
[----:B------:R-:W-:Y:S01]  /*134e0*/  LEA.HI.X R4, R4, UR5, R3, 0x2, P0 ;  /* 0x0000000504047c11 */ /* 0x000fe200080f1403 */
[C---:B--2---:R-:W-:Y:S02]  /*134f0*/  VIADD R28, R43.reuse, 0x20 ;  /* 0x000000202b1c7836 */ /* 0x044fe40000000000 */
[C---:B------:R-:W-:Y:S02]  /*13500*/  VIADD R33, R43.reuse, 0x28 ;  /* 0x000000282b217836 */ /* 0x040fe40000000000 */
[C---:B------:R-:W-:Y:S02]  /*13510*/  VIADD R35, R43.reuse, 0x30 ;  /* 0x000000302b237836 */ /* 0x040fe40000000000 */
[C---:B------:R-:W-:Y:S02]  /*13520*/  VIADD R37, R43.reuse, 0x38 ;  /* 0x000000382b257836 */ /* 0x040fe40000000000 */
[C---:B------:R-:W-:Y:S02]  /*13530*/  VIADD R7, R43.reuse, 0x8 ;  /* 0x000000082b077836 */ /* 0x040fe40000000000 */
[----:B------:R-:W-:-:S02]  /*13540*/  VIADD R39, R43, 0x10 ;  /* 0x000000102b277836 */ /* 0x000fc40000000000 */
[----:B------:R-:W-:Y:S01]  /*13550*/  VIADD R41, R43, 0x18 ;  /* 0x000000182b297836 */ /* 0x000fe20000000000 */
[----:B------:R-:W-:Y:S02]  /*13560*/  SHF.R.S32.HI R32, RZ, 0x1f, R28 ;  /* 0x0000001fff207819 */ /* 0x000fe4000001141c */
[----:B------:R-:W-:Y:S02]  /*13570*/  SHF.R.S32.HI R34, RZ, 0x1f, R33 ;  /* 0x0000001fff227819 */ /* 0x000fe40000011421 */
[----:B------:R-:W-:Y:S02]  /*13580*/  SHF.R.S32.HI R36, RZ, 0x1f, R35 ;  /* 0x0000001fff247819 */ /* 0x000fe40000011423 */
[----:B------:R-:W-:Y:S02]  /*13590*/  SHF.R.S32.HI R38, RZ, 0x1f, R37 ;  /* 0x0000001fff267819 */ /* 0x000fe40000011425 */
[----:B------:R-:W-:Y:S02]  /*135a0*/  SHF.R.S32.HI R40, RZ, 0x1f, R7 ;  /* 0x0000001fff287819 */ /* 0x000fe40000011407 */
[----:B------:R-:W-:-:S02]  /*135b0*/  SHF.R.S32.HI R42, RZ, 0x1f, R39 ;  /* 0x0000001fff2a7819 */ /* 0x000fc40000011427 */
[----:B------:R-:W-:Y:S01]  /*135c0*/  SHF.R.S32.HI R44, RZ, 0x1f, R41 ;  /* 0x0000001fff2c7819 */ /* 0x000fe20000011429 */
[----:B0-----:R-:W-:Y:S06]  /*135d0*/  BRA.DIV UR4, `(.L_x_2404) ;  /* 0x0000009604b07947 */ /* 0x001fec000b800000 */
[----:B------:R0:W1:Y:S04]  /*135e0*/  SHFL.IDX PT, R3, R4, RZ, 0x1c1f ;  /* 0x001c1fff04037589 */ /* 0x00006800000e0000 */
[----:B------:R0:W2:Y:S02]  /*135f0*/  SHFL.IDX PT, R14, R0, RZ, 0x1c1f ;  /* 0x001c1fff000e7589 */ /* 0x0000a400000e0000 */
.L_x_2601:
        /* <DEDUP_REMOVED lines=9> */
[-C--:B--2---:R-:W-:Y:S01]  /*13690*/  @!P1 LEA R10, P5, R7, R14.reuse, 0x2 ;  /* 0x0000000e070a9211 */ /* 0x084fe200078a10ff */
        /* <DEDUP_REMOVED lines=8> */
[-C--:B------:R-:W-:Y:S01]  /*13720*/  @!P4 LEA R24, P5, R41, R14.reuse, 0x2 ;  /* 0x0000000e2918c211 */ /* 0x080fe200078a10ff */
        /* <DEDUP_REMOVED lines=17> */
.L_x_2406:
[----:B------:R-:W-:Y:S05]  /*13840*/  BSYNC B1 ;  /* 0x0000000000017941 */ /* 0x000fea0003800000 */
.L_x_2405:
[----:B------:R-:W-:-:S03]  /*13850*/  UMOV UR4, 0xffffffff ;  /* 0xffffffff00047882 */ /* 0x000fc60000000000 */
[----:B------:R-:W-:Y:S05]  /*13860*/  BRA.DIV UR4, `(.L_x_2407) ;  /* 0x0000009604407947 */ /* 0x000fea000b800000 */
[----:B-1----:R1:W4:Y:S04]  /*13870*/  SHFL.IDX PT, R3, R4, 0x1, 0x1c1f ;  /* 0x003c1f0004037f89 */ /* 0x00232800000e0000 */
[----:B--23--:R1:W2:Y:S02]  /*13880*/  SHFL.IDX PT, R14, R0, 0x1, 0x1c1f ;  /* 0x003c1f00000e7f89 */ /* 0x00c2a400000e0000 */
.L_x_2605:
        /* <DEDUP_REMOVED lines=37> */
.L_x_2399:
        /* <DEDUP_REMOVED lines=11> */
[----:B-----5:R-:W-:-:S04]  /*13b90*/  IMAD.U32 R24, RZ, RZ, UR4 ;  /* 0x00000004ff187e24 */ /* 0x020fc8000f8e00ff */
        /* <DEDUP_REMOVED lines=11> */
[----:B0-----:R-:W2:Y:S04]  /*13c50*/  LDG.E R7, desc[UR40][R4.64] ;  /* 0x0000002804077981 */ /* 0x001ea8000c1e1900 */
[----:B-----5:R-:W2:Y:S02]  /*13c60*/  LDG.E R24, desc[UR40][R4.64+0x4] ;  /* 0x0000042804187981 */ /* 0x020ea4000c1e1900 */
[----:B--2---:R-:W-:-:S07]  /*13c70*/  IADD3 R24, -R7, R24, RZ ;  /* 0x0000001807187210 */ /* 0x004fce0007ffe1ff */
.L_x_2408:
        /* <DEDUP_REMOVED lines=58> */
.L_x_2410:
[----:B------:R-:W-:Y:S05]  /*14020*/  BSYNC B1 ;  /* 0x0000000000017941 */ /* 0x000fea0003800000 */
.L_x_2409:
        /* <DEDUP_REMOVED lines=47> */
[----:B------:R-:W-:Y:S01]  /*14320*/  IMAD R21, R24, R9, RZ ;  /* 0x0000000918157224 */ /* 0x000fe200078e02ff */
[----:B------:R-:W-:Y:S02]  /*14330*/  IADD3 R24, R45, R27, RZ ;  /* 0x0000001b2d187210 */ /* 0x000fe40007ffe0ff */
[----:B------:R-:W1:Y:S02]  /*14340*/  SHFL.IDX PT, R0, R20, RZ, 0x181f ;  /* 0x00181fff14007589 */ /* 0x000e6400000e0000 */
[C---:B------:R-:W-:Y:S01]  /*14350*/  ISETP.GE.OR P2, PT, R24.reuse, R21, P0 ;  /* 0x000000151800720c */ /* 0x040fe20000746670 */
[C---:B------:R-:W-:Y:S01]  /*14360*/  VIADD R8, R24.reuse, 0x30 ;  /* 0x0000003018087836 */ /* 0x040fe20000000000 */
[----:B------:R-:W2:Y:S01]  /*14370*/  SHFL.IDX PT, R5, R7, 0x1, 0x181f ;  /* 0x00381f0007057f89 */ /* 0x000ea200000e0000 */
[----:B------:R-:W-:-:S03]  /*14380*/  VIADD R10, R24, 0x60 ;  /* 0x00000060180a7836 */ /* 0x000fc60000000000 */
[----:B------:R-:W3:Y:S01]  /*14390*/  SHFL.IDX PT, R14, R7, 0x2, 0x181f ;  /* 0x00581f00070e7f89 */ /* 0x000ee200000e0000 */
[-C--:B------:R-:W-:Y:S02]  /*143a0*/  ISETP.GE.OR P3, PT, R8, R21.reuse, P0 ;  /* 0x000000150800720c */ /* 0x080fe40000766670 */
[----:B------:R-:W-:Y:S01]  /*143b0*/  ISETP.GE.OR P4, PT, R10, R21, P0 ;  /* 0x000000150a00720c */ /* 0x000fe20000786670 */
[----:B------:R-:W4:Y:S04]  /*143c0*/  SHFL.IDX PT, R4, R20, 0x1, 0x181f ;  /* 0x00381f0014047f89 */ /* 0x000f2800000e0000 */
[----:B------:R-:W5:Y:S01]  /*143d0*/  SHFL.IDX PT, R6, R20, 0x2, 0x181f ;  /* 0x00581f0014067f89 */ /* 0x000f6200000e0000 */
        /* <DEDUP_REMOVED lines=13> */
.L_x_2614:
[----:B------:R-:W-:-:S05]  /*144b0*/  VIADD R24, R24, 0x90 ;  /* 0x0000009018187836 */ /* 0x000fca0000000000 */
[----:B------:R-:W-:-:S13]  /*144c0*/  ISETP.GE.OR P0, PT, R24, R21, P0 ;  /* 0x000000151800720c */ /* 0x000fda0000706670 */
[----:B--2---:R-:W-:-:S04]  /*144d0*/  @!P0 LEA R14, P1, R44, R14, 0x1 ;  /* 0x0000000e2c0e8211 */ /* 0x004fc800078208ff */
[----:B-1----:R-:W-:-:S05]  /*144e0*/  @!P0 LEA.HI.X R15, R44, R0, R43, 0x1, P1 ;  /* 0x000000002c0f8211 */ /* 0x002fca00008f0c2b */
[----:B------:R1:W-:Y:S04]  /*144f0*/  @!P0 ST.E.128 desc[UR40][R14.64], RZ ;  /* 0x000000ff0e008985 */ /* 0x0003e8000c101d28 */
.L_x_2403:
[----:B------:R-:W-:Y:S05]  /*14500*/  BSYNC B0 ;  /* 0x0000000000007941 */ /* 0x000fea0003800000 */
.L_x_2398:
[----:B------:R-:W-:Y:S02]  /*14510*/  ULDC UR4, c[0x0][0xc3c] ;  /* 0x00030f0000047ab9 */ /* 0x000fe40000000800 */
[----:B------:R-:W-:-:S13]  /*14520*/  ISETP.GE.AND P0, PT, R31, UR4, PT ;  /* 0x000000041f007c0c */ /* 0x000fda000bf06270 */
[----:B------:R-:W-:Y:S05]  /*14530*/  @!P0 BRA `(.L_x_2412) ;  /* 0xfffffec800c08947 */ /* 0x000fea000383ffff */
[----:B------:R-:W-:Y:S05]  /*14540*/  BRA `(.L_x_2269) ;  /* 0x0000007400407947 */ /* 0x000fea0003800000 */
.L_x_2267:
        /* <DEDUP_REMOVED lines=18> */
.L_x_2413:
        /* <DEDUP_REMOVED lines=44> */
.L_x_2417:
[----:B------:R-:W0:Y:S01]  /*14930*/  LDC R2, c[0x0][0xc3c] ;  /* 0x00030f00ff027b82 */ /* 0x000e220000000800 */
[----:B------:R-:W-:Y:S01]  /*14940*/  UIADD3 UR4, UR4, 0x1f, URZ ;  /* 0x0000001f04047890 */ /* 0x000fe2000fffe03f */
[----:B------:R-:W-:Y:S02]  /*14950*/  ULDC UR7, c[0x0][0xc3c] ;  /* 0x00030f0000077ab9 */ /* 0x000fe40000000800 */
[----:B------:R-:W-:-:S03]  /*14960*/  IMAD.U32 R27, RZ, RZ, UR7 ;  /* 0x00000007ff1b7e24 */ /* 0x000fc6000f8e00ff */
[----:B0-----:R-:W-:-:S13]  /*14970*/  ISETP.LE.AND P6, PT, R2, UR4, PT ;  /* 0x0000000402007c0c */ /* 0x001fda000bfc3270 */
[----:B------:R-:W-:Y:S05]  /*14980*/  @P6 BRA `(.L_x_2416) ;  /* 0x0000000800a06947 */ /* 0x000fea0003800000 */
[----:B------:R-:W-:Y:S01]  /*14990*/  VIADD R9, R0, UR4 ;  /* 0x0000000400097c36 */ /* 0x000fe20008000000 */
[----:B------:R-:W-:Y:S01]  /*149a0*/  MOV R25, RZ ;  /* 0x000000ff00197202 */ /* 0x000fe20000000f00 */
[----:B------:R-:W-:-:S03]  /*149b0*/  IMAD.MOV.U32 R6, RZ, RZ, RZ ;  /* 0x000000ffff067224 */ /* 0x000fc600078e00ff */
        /* <DEDUP_REMOVED lines=28> */
.L_x_2415:
        /* <DEDUP_REMOVED lines=13> */
.L_x_2418:
        /* <DEDUP_REMOVED lines=22> */
[-C--:B------:R-:W-:Y:S01]  /*14db0*/  @!P1 IADD3 R8, R8, -R7.reuse, RZ ;  /* 0x8000000708089210 */ /* 0x080fe20007ffe0ff */
        /* <DEDUP_REMOVED lines=38> */
.L_x_2419:
        /* <DEDUP_REMOVED lines=8> */
[----:B0-----:R-:W-:-:S06]  /*150a0*/  IADD3 R7, R6, 0xffffffe, RZ ;  /* 0x0ffffffe06077810 */ /* 0x001fcc0007ffe0ff */
        /* <DEDUP_REMOVED lines=48> */
[----:B------:R-:W-:Y:S02]  /*153b0*/  @!P2 IADD3 R2, -R2, RZ, RZ ;  /* 0x000000ff0202a210 */ /* 0x000fe40007ffe1ff */
[----:B------:R-:W-:-:S05]  /*153c0*/  @!P1 LOP3.LUT R2, RZ, R7, RZ, 0x33, !PT ;  /* 0x00000007ff029212 */ /* 0x000fca00078e33ff */
[----:B------:R-:W-:-:S07]  /*153d0*/  IMAD R26, R2, R26, R3 ;  /* 0x0000001a021a7224 */ /* 0x000fce00078e0203 */
.L_x_2420:
[----:B------:R-:W-:-:S05]  /*153e0*/  LOP3.LUT R2, RZ, R2, RZ, 0x33, !PT ;  /* 0x00000002ff027212 */ /* 0x000fca00078e33ff */
[----:B------:R-:W-:Y:S01]  /*153f0*/  IMAD.IADD R25, R25, 0x1, R2 ;  /* 0x0000000119197824 */ /* 0x000fe200078e0202 */
[----:B------:R-:W-:Y:S06]  /*15400*/  BRA `(.L_x_2421) ;  /* 0x00000000000c7947 */ /* 0x000fec0003800000 */
.L_x_2416:
[----:B------:R-:W-:Y:S02]  /*15410*/  IMAD.MOV.U32 R25, RZ, RZ, RZ ;  /* 0x000000ffff197224 */ /* 0x000fe400078e00ff */
[----:B------:R-:W-:Y:S02]  /*15420*/  IMAD.U32 R24, RZ, RZ, UR6 ;  /* 0x00000006ff187e24 */ /* 0x000fe4000f8e00ff */
[----:B------:R-:W-:-:S07]  /*15430*/  IMAD.MOV.U32 R26, RZ, RZ, RZ ;  /* 0x000000ffff1a7224 */ /* 0x000fce00078e00ff */
.L_x_2421:
[----:B------:R-:W-:-:S13]  /*15440*/  ISETP.NE.AND P0, PT, R0, RZ, PT ;  /* 0x000000ff0000720c */ /* 0x000fda0003f05270 */
[----:B------:R-:W0:Y:S01]  /*15450*/  @!P0 S2R R3, SR_CgaCtaId ;  /* 0x0000000000038919 */ /* 0x000e220000008800 */
[----:B------:R-:W-:-:S04]  /*15460*/  @!P0 MOV R0, 0x400 ;  /* 0x0000040000008802 */ /* 0x000fc80000000f00 */
[----:B0-----:R-:W-:-:S05]  /*15470*/  @!P0 LEA R0, R3, R0, 0x18 ;  /* 0x0000000003008211 */ /* 0x001fca00078ec0ff */
[----:B------:R0:W-:Y:S01]  /*15480*/  @!P0 STS.128 [R0+0x168d0], R24 ;  /* 0x0168d01800008388 */ /* 0x0001e20000000c00 */
[----:B------:R-:W-:Y:S06]  /*15490*/  BAR.ARV 0x5, 0x200 ;  /* 0x0148000000007b1d */ /* 0x000fec0000002000 */
.L_x_2414:
        /* <DEDUP_REMOVED lines=25> */
[----:B------:R0:W-:Y:S02]  /*15630*/  STL [R1+0x4], R0 ;  /* 0x0000040001007387 */ /* 0x0001e40000100800 */
[----:B------:R-:W-:Y:S01]  /*15640*/  LOP3.LUT R3, R2, 0x200, R3, 0xf8, !PT ;  /* 0x0000020002037812 */ /* 0x000fe200078ef803 */
[----:B------:R-:W-:-:S05]  /*15650*/  IMAD.SHL.U32 R2, R5, 0x10, RZ ;  /* 0x0000001005027824 */ /* 0x000fca00078e00ff */
[----:B------:R-:W-:Y:S01]  /*15660*/  LOP3.LUT R2, R4, 0x70, R2, 0xf8, !PT ;  /* 0x0000007004027812 */ /* 0x000fe200078ef802 */
[----:B0-----:R-:W-:-:S05]  /*15670*/  IMAD R0, R3, 0x2, R16 ;  /* 0x0000000203007824 */ /* 0x001fca00078e0210 */
[----:B------:R0:W-:Y:S02]  /*15680*/  STL [R1+0x10], R0 ;  /* 0x0000100001007387 */ /* 0x0001e40000100800 */
.L_x_2548:
        /* <DEDUP_REMOVED lines=10> */
[----:B------:R-:W-:Y:S10]  /*15730*/  STL [R1+0x14], R14 ;  /* 0x0000140e01007387 */ /* 0x000ff40000100800 */
[----:B------:R-:W-:-:S02]  /*15740*/  @P0 LEA R4, P1, R14, UR4, 0x2 ;  /* 0x000000040e040c11 */ /* 0x000fc4000f8210ff */
[C---:B------:R-:W-:Y:S01]  /*15750*/  SHF.L.U32 R19, R14.reuse, 0x2, RZ ;  /* 0x000000020e137819 */ /* 0x040fe200000006ff */
[----:B------:R0:W-:Y:S01]  /*15760*/  STL [R1+0x38], R0 ;  /* 0x0000380001007387 */ /* 0x0001e20000100800 */
[C-C-:B--2---:R-:W-:Y:S01]  /*15770*/  @P0 LEA.HI.X R5, R14.reuse, UR5, R0.reuse, 0x2, P1 ;  /* 0x000000050e050c11 */ /* 0x144fe200088f1400 */
[----:B------:R-:W-:Y:S01]  /*15780*/  ULDC.64 UR4, c[0x0][0xa08] ;  /* 0x0002820000047ab9 */ /* 0x000fe20000000a00 */
[----:B------:R-:W-:Y:S02]  /*15790*/  ISETP.NE.U32.AND P1, PT, RZ, UR6, PT ;  /* 0x00000006ff007c0c */ /* 0x000fe4000bf25070 */
[----:B------:R-:W-:Y:S01]  /*157a0*/  SHF.L.U64.HI R22, R14, 0x2, R0 ;  /* 0x000000020e167819 */ /* 0x000fe20000010200 */
[----:B------:R1:W5:Y:S01]  /*157b0*/  @P0 LDG.E R9, desc[UR40][R4.64] ;  /* 0x0000002804090981 */ /* 0x000362000c1e1900 */
[----:B------:R-:W-:Y:S02]  /*157c0*/  ISETP.NE.AND.EX P0, PT, RZ, UR7, PT, P1 ;  /* 0x00000007ff007c0c */ /* 0x000fe4000bf05310 */
[----:B------:R-:W-:-:S04]  /*157d0*/  IADD3 R2, P2, R19, UR6, RZ ;  /* 0x0000000613027c10 */ /* 0x000fc8000ff5e0ff */
[----:B------:R-:W-:Y:S01]  /*157e0*/  IADD3.X R3, R22, UR7, RZ, P2, !PT ;  /* 0x0000000716037c10 */ /* 0x000fe200097fe4ff */
[----:B------:R-:W-:-:S06]  /*157f0*/  ULDC.64 UR6, c[0x0][0xa10] ;  /* 0x0002840000067ab9 */ /* 0x000fcc0000000a00 */
[----:B------:R-:W2:Y:S01]  /*15800*/  @P0 LDG.E R8, desc[UR40][R2.64] ;  /* 0x0000002802080981 */ /* 0x000ea2000c1e1900 */
[----:B------:R-:W-:Y:S02]  /*15810*/  ISETP.NE.U32.AND P1, PT, RZ, UR4, PT ;  /* 0x00000004ff007c0c */ /* 0x000fe4000bf25070 */
[----:B------:R-:W-:Y:S02]  /*15820*/  IADD3 R6, P3, R19, UR4, RZ ;  /* 0x0000000413067c10 */ /* 0x000fe4000ff7e0ff */
[----:B------:R-:W-:Y:S02]  /*15830*/  ISETP.NE.AND.EX P1, PT, RZ, UR5, PT, P1 ;  /* 0x00000005ff007c0c */ /* 0x000fe4000bf25310 */
[----:B------:R-:W-:Y:S01]  /*15840*/  IADD3.X R7, R22, UR5, RZ, P3, !PT ;  /* 0x0000000516077c10 */ /* 0x000fe20009ffe4ff */
[----:B------:R-:W-:Y:S02]  /*15850*/  ULDC.64 UR4, c[0x0][0xa18] ;  /* 0x0002860000047ab9 */ /* 0x000fe40000000a00 */
[----:B------:R-:W-:-:S04]  /*15860*/  ISETP.NE.U32.AND P3, PT, RZ, UR4, PT ;  /* 0x00000004ff007c0c */ /* 0x000fc8000bf65070 */
[----:B------:R-:W-:Y:S02]  /*15870*/  ISETP.NE.AND.EX P3, PT, RZ, UR5, PT, P3 ;  /* 0x00000005ff007c0c */ /* 0x000fe4000bf65330 */
[----:B-1----:R-:W-:Y:S02]  /*15880*/  IADD3 R4, P4, R19, UR6, RZ ;  /* 0x0000000613047c10 */ /* 0x002fe4000ff9e0ff */
[----:B------:R-:W-:Y:S02]  /*15890*/  ISETP.NE.U32.AND P2, PT, RZ, UR6, PT ;  /* 0x00000006ff007c0c */ /* 0x000fe4000bf45070 */
[----:B------:R-:W-:Y:S02]  /*158a0*/  IADD3.X R5, R22, UR7, RZ, P4, !PT ;  /* 0x0000000716057c10 */ /* 0x000fe4000a7fe4ff */
[----:B------:R-:W-:-:S05]  /*158b0*/  ISETP.NE.AND.EX P2, PT, RZ, UR7, PT, P2 ;  /* 0x00000007ff007c0c */ /* 0x000fca000bf45320 */
[----:B------:R-:W-:Y:S01]  /*158c0*/  @P3 IADD3 R10, P4, R19, UR4, RZ ;  /* 0x00000004130a3c10 */ /* 0x000fe2000ff9e0ff */
[----:B------:R-:W-:-:S03]  /*158d0*/  ULDC UR4, c[0x0][0x288] ;  /* 0x0000a20000047ab9 */ /* 0x000fc60000000800 */
[----:B------:R-:W-:Y:S01]  /*158e0*/  @P3 IADD3.X R11, R22, UR5, RZ, P4, !PT ;  /* 0x00000005160b3c10 */ /* 0x000fe2000a7fe4ff */
[----:B------:R-:W-:Y:S02]  /*158f0*/  IMAD.MOV.U32 R12, RZ, RZ, RZ ;  /* 0x000000ffff0c7224 */ /* 0x000fe400078e00ff */
[----:B0-----:R-:W-:-:S04]  /*15900*/  IMAD.MOV.U32 R0, RZ, RZ, RZ ;  /* 0x000000ffff007224 */ /* 0x001fc800078e00ff */
[----:B------:R-:W5:Y:S04]  /*15910*/  @P1 LDG.E R12, desc[UR40][R6.64] ;  /* 0x00000028060c1981 */ /* 0x000f68000c1e1900 */
[----:B------:R-:W5:Y:S04]  /*15920*/  @P2 LDG.E R0, desc[UR40][R4.64] ;  /* 0x0000002804002981 */ /* 0x000f68000c1e1900 */
        /* <DEDUP_REMOVED lines=12> */
[----:B--2---:R0:W-:Y:S01]  /*159f0*/  STL [R1+0x28], R8 ;  /* 0x0000280801007387 */ /* 0x0041e20000100800 */
[----:B------:R-:W-:Y:S02]  /*15a00*/  IMAD.MOV.U32 R13, RZ, RZ, R8 ;  /* 0x000000ffff0d7224 */ /* 0x000fe400078e0008 */
[----:B0-----:R-:W-:Y:S01]  /*15a10*/  IMAD.U32 R8, RZ, RZ, UR5 ;  /* 0x00000005ff087e24 */ /* 0x001fe2000f8e00ff */
[----:B---3--:R-:W-:Y:S06]  /*15a20*/  @P3 BRA `(.L_x_2423) ;  /* 0x0000000000143947 */ /* 0x008fec0003800000 */
[----:B------:R-:W-:Y:S05]  /*15a30*/  @!P0 BRA `(.L_x_2423) ;  /* 0x0000000000108947 */ /* 0x000fea0003800000 */
[----:B------:R-:W2:Y:S04]  /*15a40*/  LDG.E R11, desc[UR40][R2.64] ;  /* 0x00000028020b7981 */ /* 0x000ea8000c1e1900 */
[----:B------:R-:W2:Y:S02]  /*15a50*/  LDG.E R2, desc[UR40][R2.64+0x4] ;  /* 0x0000042802027981 */ /* 0x000ea4000c1e1900 */
[----:B--2---:R-:W-:-:S05]  /*15a60*/  IMAD.IADD R13, R2, 0x1, -R11 ;  /* 0x00000001020d7824 */ /* 0x004fca00078e0a0b */
[----:B------:R0:W-:Y:S02]  /*15a70*/  STL [R1+0x28], R13 ;  /* 0x0000280d01007387 */ /* 0x0001e40000100800 */
.L_x_2423:
        /* <DEDUP_REMOVED lines=15> */
.L_x_2424:
[----:B------:R-:W-:Y:S05]  /*15b70*/  @!P1 BRA `(.L_x_2425) ;  /* 0x00000000000c9947 */ /* 0x000fea0003800000 */
[----:B------:R-:W2:Y:S04]  /*15b80*/  LDG.E R10, desc[UR40][R6.64] ;  /* 0x00000028060a7981 */ /* 0x000ea8000c1e1900 */
[----:B------:R-:W2:Y:S02]  /*15b90*/  LDG.E R6, desc[UR40][R6.64+0x4] ;  /* 0x0000042806067981 */ /* 0x000ea4000c1e1900 */
[----:B--2---:R-:W-:-:S07]  /*15ba0*/  IMAD.IADD R10, R6, 0x1, -R10 ;  /* 0x00000001060a7824 */ /* 0x004fce00078e0a0a */
.L_x_2425:
[----:B------:R-:W2:Y:S04]  /*15bb0*/  @P2 LDG.E R3, desc[UR40][R4.64] ;  /* 0x0000002804032981 */ /* 0x000ea8000c1e1900 */
[----:B------:R3:W2:Y:S01]  /*15bc0*/  @P2 LDG.E R5, desc[UR40][R4.64+0x4] ;  /* 0x0000042804052981 */ /* 0x0006a2000c1e1900 */
[----:B-----5:R-:W-:Y:S01]  /*15bd0*/  IMAD.IADD R10, R10, 0x1, -R9 ;  /* 0x000000010a0a7824 */ /* 0x020fe200078e0a09 */
[----:B------:R-:W-:Y:S01]  /*15be0*/  LOP3.LUT R12, R2, 0xff, RZ, 0xc0, !PT ;  /* 0x000000ff020c7812 */ /* 0x000fe200078ec0ff */
[----:B------:R-:W-:Y:S04]  /*15bf0*/  BSSY B0, `(.L_x_2426) ;  /* 0x0000037000007945 */ /* 0x000fe80003800000 */
[----:B------:R4:W-:Y:S01]  /*15c00*/  STL [R1+0x40], R12 ;  /* 0x0000400c01007387 */ /* 0x0009e20000100800 */
[----:B---3--:R-:W3:Y:S02]  /*15c10*/  LDC R4, c[0x0][0x448] ;  /* 0x00011200ff047b82 */ /* 0x008ee40000000800 */
[----:B---3--:R-:W-:-:S13]  /*15c20*/  ISETP.NE.AND P0, PT, R4, 0x1, PT ;  /* 0x000000010400780c */ /* 0x008fda0003f05270 */
[----:B------:R-:W3:Y:S08]  /*15c30*/  @P0 LDC R6, c[0x0][0x44c] ;  /* 0x00011300ff060b82 */ /* 0x000ef00000000800 */
[----:B------:R-:W0:Y:S01]  /*15c40*/  @P0 LDC R4, c[0x0][0x450] ;  /* 0x00011400ff040b82 */ /* 0x000e220000000800 */
[----:B--2---:R-:W-:Y:S02]  /*15c50*/  @P2 IMAD.IADD R8, R5, 0x1, -R3 ;  /* 0x0000000105082824 */ /* 0x004fe400078e0a03 */
[----:B------:R-:W-:-:S04]  /*15c60*/  IMAD R3, R25, 0xc0, RZ ;  /* 0x000000c019037824 */ /* 0x000fc800078e02ff */
[----:B------:R-:W-:-:S04]  /*15c70*/  VIADD R3, R3, 0xbf ;  /* 0x000000bf03037836 */ /* 0x000fc80000000000 */
[----:B---3--:R-:W-:-:S05]  /*15c80*/  @P0 IMAD.HI.U32 R6, R3, R6, RZ ;  /* 0x0000000603060227 */ /* 0x008fca00078e00ff */
[----:B0-----:R-:W-:Y:S01]  /*15c90*/  @P0 SHF.R.U32.HI R3, RZ, R4, R6 ;  /* 0x00000004ff030219 */ /* 0x001fe20000011606 */
[----:B------:R-:W-:-:S05]  /*15ca0*/  IMAD.IADD R4, R10, 0x1, R8 ;  /* 0x000000010a047824 */ /* 0x000fca00078e0208 */
[C---:B------:R-:W-:Y:S01]  /*15cb0*/  IADD3 R20, R4.reuse, 0x80, -R13 ;  /* 0x0000008004147810 */ /* 0x040fe20007ffe80d */
[----:B------:R-:W-:-:S04]  /*15cc0*/  VIADD R4, R4, 0x7f ;  /* 0x0000007f04047836 */ /* 0x000fc80000000000 */
[----:B------:R-:W-:Y:S01]  /*15cd0*/  IMAD.IADD R3, R20, 0x1, R3 ;  /* 0x0000000114037824 */ /* 0x000fe200078e0203 */
[----:B------:R-:W-:-:S04]  /*15ce0*/  SHF.R.S32.HI R5, RZ, 0x1f, R4 ;  /* 0x0000001fff057819 */ /* 0x000fc80000011404 */
[----:B------:R-:W-:Y:S02]  /*15cf0*/  LEA.HI R5, R5, R4, RZ, 0x7 ;  /* 0x0000000405057211 */ /* 0x000fe400078f38ff */
[----:B------:R-:W-:Y:S02]  /*15d00*/  SHF.R.S32.HI R4, RZ, 0x1f, R3 ;  /* 0x0000001fff047819 */ /* 0x000fe40000011403 */
[----:B------:R-:W-:Y:S02]  /*15d10*/  SHF.R.S32.HI R21, RZ, 0x7, R5 ;  /* 0x00000007ff157819 */ /* 0x000fe40000011405 */
[----:B------:R-:W-:-:S04]  /*15d20*/  LEA.HI R4, R4, R3, RZ, 0x7 ;  /* 0x0000000304047211 */ /* 0x000fc800078f38ff */
[----:B------:R-:W-:-:S04]  /*15d30*/  SHF.R.S32.HI R4, RZ, 0x7, R4 ;  /* 0x00000007ff047819 */ /* 0x000fc80000011404 */
[----:B------:R-:W-:Y:S02]  /*15d40*/  VIMNMX R5, R21, R4, PT ;  /* 0x0000000415057248 */ /* 0x000fe40003fe0100 */
[----:B------:R-:W-:Y:S02]  /*15d50*/  SHF.R.U32.HI R4, RZ, 0x10, R2 ;  /* 0x00000010ff047819 */ /* 0x000fe40000011602 */
[----:B------:R-:W-:Y:S02]  /*15d60*/  ISETP.GE.AND P0, PT, R5, 0x1, PT ;  /* 0x000000010500780c */ /* 0x000fe40003f06270 */
[----:B------:R-:W-:-:S11]  /*15d70*/  MOV R2, RZ ;  /* 0x000000ff00027202 */ /* 0x000fd60000000f00 */
[----:B----4-:R-:W-:Y:S05]  /*15d80*/  @!P0 BRA `(.L_x_2427) ;  /* 0x0000000000748947 */ /* 0x010fea0003800000 */
[----:B------:R-:W-:Y:S01]  /*15d90*/  ISETP.NE.AND P0, PT, R4, RZ, PT ;  /* 0x000000ff0400720c */ /* 0x000fe20003f05270 */
[----:B------:R-:W-:-:S03]  /*15da0*/  ULDC UR4, c[0x0][0x9f0] ;  /* 0x00027c0000047ab9 */ /* 0x000fc60000000800 */
[----:B------:R-:W-:-:S04]  /*15db0*/  SEL R6, R4, UR4, P0 ;  /* 0x0000000404067c07 */ /* 0x000fc80008000000 */
[----:B------:R-:W-:Y:S02]  /*15dc0*/  IABS R7, R6 ;  /* 0x0000000600077213 */ /* 0x000fe40000000000 */
[----:B------:R-:W-:Y:S02]  /*15dd0*/  IADD3 R9, R6, -0x1, R5 ;  /* 0xffffffff06097810 */ /* 0x000fe40007ffe005 */
[----:B------:R-:W0:Y:S08]  /*15de0*/  I2F.RP R2, R7 ;  /* 0x0000000700027306 */ /* 0x000e300000209400 */
[----:B0-----:R-:W0:Y:S02]  /*15df0*/  MUFU.RCP R2, R2 ;  /* 0x0000000200027308 */ /* 0x001e240000001000 */
[----:B0-----:R-:W-:-:S06]  /*15e00*/  VIADD R2, R2, 0xffffffe ;  /* 0x0ffffffe02027836 */ /* 0x001fcc0000000000 */
[----:B------:R0:W2:Y:S02]  /*15e10*/  F2I.FTZ.U32.TRUNC.NTZ R3, R2 ;  /* 0x0000000200037305 */ /* 0x0000a4000021f000 */
[----:B0-----:R-:W-:-:S04]  /*15e20*/  LOP3.LUT R2, R9, R6, RZ, 0x3c, !PT ;  /* 0x0000000609027212 */ /* 0x001fc800078e3cff */
[----:B------:R-:W-:Y:S01]  /*15e30*/  ISETP.GE.AND P3, PT, R2, RZ, PT ;  /* 0x000000ff0200720c */ /* 0x000fe20003f66270 */
[----:B--2---:R-:W-:-:S04]  /*15e40*/  IMAD.MOV R2, RZ, RZ, -R3 ;  /* 0x000000ffff027224 */ /* 0x004fc800078e0a03 */
[----:B-1----:R-:W-:Y:S02]  /*15e50*/  IMAD R11, R2, R7, RZ ;  /* 0x00000007020b7224 */ /* 0x002fe400078e02ff */
[----:B------:R-:W-:-:S04]  /*15e60*/  IMAD.MOV.U32 R2, RZ, RZ, RZ ;  /* 0x000000ffff027224 */ /* 0x000fc800078e00ff */
[----:B------:R-:W-:Y:S01]  /*15e70*/  IMAD.HI.U32 R11, R3, R11, R2 ;  /* 0x0000000b030b7227 */ /* 0x000fe200078e0002 */
[----:B------:R-:W-:Y:S02]  /*15e80*/  IABS R2, R6 ;  /* 0x0000000600027213 */ /* 0x000fe40000000000 */
[----:B------:R-:W-:-:S03]  /*15e90*/  IABS R3, R9 ;  /* 0x0000000900037213 */ /* 0x000fc60000000000 */
[----:B------:R-:W-:-:S04]  /*15ea0*/  IMAD.MOV R2, RZ, RZ, -R2 ;  /* 0x000000ffff027224 */ /* 0x000fc800078e0a02 */
        /* <DEDUP_REMOVED lines=11> */
.L_x_2427:
[----:B------:R-:W-:Y:S05]  /*15f60*/  BSYNC B0 ;  /* 0x0000000000007941 */ /* 0x000fea0003800000 */
.L_x_2426:
[-C--:B------:R-:W-:Y:S01]  /*15f70*/  IMAD R3, R12, R2.reuse, RZ ;  /* 0x000000020c037224 */ /* 0x080fe200078e02ff */
        /* <DEDUP_REMOVED lines=22> */
[----:B------:R0:W2:Y:S02]  /*160e0*/  SHFL.IDX PT, R14, R6, RZ, 0x1f ;  /* 0x00001fff060e7589 */ /* 0x0000a400000e0000 */
.L_x_2617:
[----:B--2---:R-:W-:Y:S02]  /*160f0*/  ISETP.NE.AND P0, PT, R14, RZ, PT ;  /* 0x000000ff0e00720c */ /* 0x004fe40003f05270 */
[----:B------:R-:W-:-:S11]  /*16100*/  PLOP3.LUT P6, PT, PT, PT, PT, 0x8, 0x0 ;  /* 0x000000000000781c */ /* 0x000fd60003fce170 */
[----:B------:R-:W-:Y:S05]  /*16110*/  @P0 BRA `(.L_x_2431) ;  /* 0x00000000000c0947 */ /* 0x000fea0003800000 */
[----:B------:R-:W-:-:S03]  /*16120*/  UMOV UR4, 0xffffffff ;  /* 0xffffffff00047882 */ /* 0x000fc60000000000 */
[----:B------:R-:W-:Y:S05]  /*16130*/  BRA.DIV UR4, `(.L_x_2432) ;  /* 0x0000007204887947 */ /* 0x000fea000b800000 */
[----:B------:R-:W-:-:S13]  /*16140*/  ELECT P6, URZ, PT ;  /* 0x00000000003f782f */ /* 0x000fda00038c0000 */
.L_x_2431:
        /* <DEDUP_REMOVED lines=9> */
.L_x_2620:
[----:B------:R-:W-:Y:S05]  /*161e0*/  BSYNC B1 ;  /* 0x0000000000017941 */ /* 0x000fea0003800000 */
.L_x_2433:
[----:B------:R-:W-:Y:S04]  /*161f0*/  BSSY B1, `(.L_x_2435) ;  /* 0x0000050000017945 */ /* 0x000fe80003800000 */
[----:B------:R-:W-:Y:S05]  /*16200*/  @!P6 BRA `(.L_x_2436) ;  /* 0x000000040038e947 */ /* 0x000fea0003800000 */
[----:B------:R-:W2:Y:S01]  /*16210*/  LDL R7, [R1+0x4] ;  /* 0x0000040001077983 */ /* 0x000ea20000100800 */
        /* <DEDUP_REMOVED lines=8> */
.L_x_2621:
[----:B------:R-:W-:Y:S05]  /*162a0*/  BSYNC B2 ;  /* 0x0000000000027941 */ /* 0x000fea0003800000 */
.L_x_2437:
[----:B------:R-:W-:Y:S04]  /*162b0*/  BSSY B2, `(.L_x_2439) ;  /* 0x0000009000027945 */ /* 0x000fe80003800000 */
[----:B------:R-:W-:Y:S05]  /*162c0*/  @P1 BRA `(.L_x_2440) ;  /* 0x00000000001c1947 */ /* 0x000fea0003800000 */
[----:B------:R-:W2:Y:S02]  /*162d0*/  S2R R8, SR_TID.X ;  /* 0x0000000000087919 */ /* 0x000ea40000002100 */
[----:B--2---:R-:W-:Y:S02]  /*162e0*/  LOP3.LUT R9, R8, 0x1f, RZ, 0xc0, !PT ;  /* 0x0000001f08097812 */ /* 0x004fe400078ec0ff */
[----:B------:R-:W-:Y:S02]  /*162f0*/  MOV R8, 0x4000 ;  /* 0x0000400000087802 */ /* 0x000fe40000000f00 */
[----:B------:R-:W-:Y:S02]  /*16300*/  ISETP.NE.AND P0, PT, R9, RZ, PT ;  /* 0x000000ff0900720c */ /* 0x000fe40003f05270 */
[----:B------:R2:W-:Y:S11]  /*16310*/  SYNCS.ARRIVE.TRANS64 RZ, [R6+URZ+0x16890], R8 ;  /* 0x0168900806ff79a7 */ /* 0x0005f6000800003f */
[----:B--2---:R-:W-:Y:S05]  /*16320*/  @!P0 BRA `(.L_x_2440) ;  /* 0x0000000000048947 */ /* 0x004fea0003800000 */
[----:B------:R-:W-:Y:S01]  /*16330*/  BPT.TRAP 0x1 ;  /* 0x000000040000795c */ /* 0x000fe20000300000 */
.L_x_2440:
[----:B------:R-:W-:Y:S05]  /*16340*/  BSYNC B2 ;  /* 0x0000000000027941 */ /* 0x000fea0003800000 */
.L_x_2439:
        /* <DEDUP_REMOVED lines=10> */
[----:B-1----:R-:W-:Y:S01]  /*163f0*/  IMAD.SHL.U32 R11, R29, 0x2000, RZ ;  /* 0x000020001d0b7824 */ /* 0x002fe200078e00ff */
[----:B------:R-:W-:Y:S01]  /*16400*/  UMOV UR7, 0x12f00000 ;  /* 0x12f0000000077882 */ /* 0x000fe20000000000 */
[----:B------:R-:W-:-:S08]  /*16410*/  VIADD R10, R6, 0x16890 ;  /* 0x00016890060a7836 */ /* 0x000fd00000000000 */
.L_x_2441:
        /* <DEDUP_REMOVED lines=13> */
.L_x_2622:
[----:B------:R-:W-:Y:S05]  /*164f0*/  BSYNC B2 ;  /* 0x0000000000027941 */ /* 0x000fea0003800000 */
.L_x_2442:
        /* <DEDUP_REMOVED lines=11> */
.L_x_2445:
[----:B------:R-:W-:Y:S05]  /*165b0*/  BSYNC B2 ;  /* 0x0000000000027941 */ /* 0x000fea0003800000 */
.L_x_2444:
[----:B------:R-:W-:Y:S01]  /*165c0*/  R2UR UR10, R12 ;  /* 0x000000000c0a72ca */ /* 0x000fe200000e0000 */
[----:B01----:R-:W-:Y:S01]  /*165d0*/  IMAD R7, R11, 0x2, R16 ;  /* 0x000000020b077824 */ /* 0x003fe200078e0210 */
[----:B------:R-:W-:Y:S01]  /*165e0*/  R2UR UR6, R14 ;  /* 0x000000000e0672ca */ /* 0x000fe200000e0000 */
[----:B------:R-:W-:Y:S01]  /*165f0*/  UIADD3 UR4, UP0, UR38, 0x670, URZ ;  /* 0x0000067026047890 */ /* 0x000fe2000ff1e03f */
[----:B------:R-:W-:Y:S01]  /*16600*/  R2UR UR7, R15 ;  /* 0x000000000f0772ca */ /* 0x000fe200000e0000 */
[----:B------:R-:W-:Y:S01]  /*16610*/  VIADD R6, R6, 0x168b0 ;  /* 0x000168b006067836 */ /* 0x000fe20000000000 */
[----:B------:R-:W-:Y:S01]  /*16620*/  PLOP3.LUT P0, PT, PT, PT, PT, 0x80, 0x0 ;  /* 0x000000000000781c */ /* 0x000fe20003f0f070 */
[----:B------:R-:W-:Y:S01]  /*16630*/  VIADD R7, R7, 0x400 ;  /* 0x0000040007077836 */ /* 0x000fe20000000000 */
[----:B------:R-:W-:-:S12]  /*16640*/  UIADD3.X UR5, URZ, UR39, URZ, UP0, !UPT ;  /* 0x000000273f057290 */ /* 0x000fd800087fe43f */
.L_x_2446:
        /* <DEDUP_REMOVED lines=10> */
.L_x_2436:
[----:B------:R-:W-:Y:S05]  /*166f0*/  BSYNC B1 ;  /* 0x0000000000017941 */ /* 0x000fea0003800000 */
.L_x_2435:
[----:B------:R-:W2:Y:S01]  /*16700*/  LDL.LU R9, [R1+0x4] ;  /* 0x0000040001097983 */ /* 0x000ea20000300800 */
        /* <DEDUP_REMOVED lines=8> */
[----:B------:R0:W-:Y:S02]  /*16790*/  STL [R1+0x4], R9 ;  /* 0x0000040901007387 */ /* 0x0001e40000100800 */
[----:B------:R-:W-:Y:S05]  /*167a0*/  @!P2 BRA `(.L_x_2429) ;  /* 0x000000040064a947 */ /* 0x000fea0003800000 */
.L_x_2459:
        /* <DEDUP_REMOVED lines=12> */
.L_x_2623:
[----:B------:R-:W-:Y:S05]  /*16870*/  BSYNC B2 ;  /* 0x0000000000027941 */ /* 0x000fea0003800000 */
.L_x_2449:
[----:B------:R-:W-:Y:S04]  /*16880*/  BSSY B2, `(.L_x_2451) ;  /* 0x0000009000027945 */ /* 0x000fe80003800000 */
[----:B------:R-:W-:Y:S05]  /*16890*/  @P2 BRA `(.L_x_2452) ;  /* 0x00000000001c2947 */ /* 0x000fea0003800000 */
[----:B------:R-:W0:Y:S02]  /*168a0*/  S2R R8, SR_TID.X ;  /* 0x0000000000087919 */ /* 0x000e240000002100 */
[----:B0-----:R-:W-:Y:S02]  /*168b0*/  LOP3.LUT R9, R8, 0x1f, RZ, 0xc0, !PT ;  /* 0x0000001f08097812 */ /* 0x001fe400078ec0ff */
[----:B------:R-:W-:Y:S02]  /*168c0*/  MOV R8, 0x4000 ;  /* 0x0000400000087802 */ /* 0x000fe40000000f00 */
[----:B------:R-:W-:Y:S02]  /*168d0*/  ISETP.NE.AND P1, PT, R9, RZ, PT ;  /* 0x000000ff0900720c */ /* 0x000fe40003f25270 */
[----:B------:R3:W-:Y:S11]  /*168e0*/  SYNCS.ARRIVE.TRANS64 RZ, [R6+URZ+0x16890], R8 ;  /* 0x0168900806ff79a7 */ /* 0x0007f6000800003f */
[----:B---3--:R-:W-:Y:S05]  /*168f0*/  @!P1 BRA `(.L_x_2452) ;  /* 0x0000000000049947 */ /* 0x008fea0003800000 */
[----:B------:R-:W-:Y:S01]  /*16900*/  BPT.TRAP 0x1 ;  /* 0x000000040000795c */ /* 0x000fe20000300000 */
.L_x_2452:
[----:B------:R-:W-:Y:S05]  /*16910*/  BSYNC B2 ;  /* 0x0000000000027941 */ /* 0x000fea0003800000 */
.L_x_2451:
[----:B------:R-:W-:Y:S01]  /*16920*/  IMAD.MOV.U32 R12, RZ, RZ, RZ ;  /* 0x000000ffff0c7224 */ /* 0x000fe200078e00ff */
[----:B------:R-:W-:Y:S01]  /*16930*/  UIADD3 UR4, UP0, UR38, 0x570, URZ ;  /* 0x0000057026047890 */ /* 0x000fe2000ff1e03f */
[----:B------:R-:W-:Y:S01]  /*16940*/  IMAD R8, R29, 0x4000, R16 ;  /* 0x000040001d087824 */ /* 0x000fe200078e0210 */
[----:B------:R-:W-:Y:S01]  /*16950*/  PLOP3.LUT P1, PT, PT, PT, PT, 0x80, 0x0 ;  /* 0x000000000000781c */ /* 0x000fe20003f2f070 */
[----:B0-----:R-:W-:Y:S01]  /*16960*/  IMAD R9, R5, 0x80, R0 ;  /* 0x0000008005097824 */ /* 0x001fe200078e0200 */
[----:B------:R-:W-:Y:S01]  /*16970*/  R2UR UR10, R12 ;  /* 0x000000000c0a72ca */ /* 0x000fe200000e0000 */
[----:B------:R-:W-:Y:S01]  /*16980*/  VIADD R10, R6, 0x16890 ;  /* 0x00016890060a7836 */ /* 0x000fe20000000000 */
[----:B------:R-:W-:Y:S01]  /*16990*/  UIADD3.X UR5, URZ, UR39, URZ, UP0, !UPT ;  /* 0x000000273f057290 */ /* 0x000fe200087fe43f */
[----:B-1----:R-:W-:Y:S01]  /*169a0*/  VIADD R11, R8, 0xe400 ;  /* 0x0000e400080b7836 */ /* 0x002fe20000000000 */
[----:B------:R-:W-:Y:S01]  /*169b0*/  UMOV UR6, 0x0 ;  /* 0x0000000000067882 */ /* 0x000fe20000000000 */
[----:B------:R-:W-:-:S10]  /*169c0*/  UMOV UR7, 0x12f00000 ;  /* 0x12f0000000077882 */ /* 0x000fd40000000000 */
.L_x_2453:
        /* <DEDUP_REMOVED lines=13> */
.L_x_2624:
[----:B------:R-:W-:Y:S05]  /*16aa0*/  BSYNC B2 ;  /* 0x0000000000027941 */ /* 0x000fea0003800000 */
.L_x_2454:
        /* <DEDUP_REMOVED lines=11> */
.L_x_2457:
[----:B------:R-:W-:Y:S05]  /*16b60*/  BSYNC B2 ;  /* 0x0000000000027941 */ /* 0x000fea0003800000 */
.L_x_2456:
[----:B------:R-:W-:Y:S01]  /*16b70*/  R2UR UR10, R12 ;  /* 0x000000000c0a72ca */ /* 0x000fe200000e0000 */
[----:B------:R-:W-:Y:S01]  /*16b80*/  UIADD3 UR4, UP0, UR38, 0x670, URZ ;  /* 0x0000067026047890 */ /* 0x000fe2000ff1e03f */
[----:B------:R-:W-:Y:S01]  /*16b90*/  R2UR UR6, R10 ;  /* 0x000000000a0672ca */ /* 0x000fe200000e0000 */
[----:B------:R-:W-:Y:S01]  /*16ba0*/  VIADD R8, R8, 0x400 ;  /* 0x0000040008087836 */ /* 0x000fe20000000000 */
[----:B------:R-:W-:Y:S01]  /*16bb0*/  R2UR UR7, R11 ;  /* 0x000000000b0772ca */ /* 0x000fe200000e0000 */
[----:B0-2---:R-:W-:Y:S01]  /*16bc0*/  VIADD R6, R6, 0x168b0 ;  /* 0x000168b006067836 */ /* 0x005fe20000000000 */
[----:B------:R-:W-:Y:S01]  /*16bd0*/  PLOP3.LUT P1, PT, PT, PT, PT, 0x80, 0x0 ;  /* 0x000000000000781c */ /* 0x000fe20003f2f070 */
[----:B------:R-:W-:-:S12]  /*16be0*/  UIADD3.X UR5, URZ, UR39, URZ, UP0, !UPT ;  /* 0x000000273f057290 */ /* 0x000fd800087fe43f */
.L_x_2458:
        /* <DEDUP_REMOVED lines=10> */
.L_x_2448:
[----:B------:R-:W-:Y:S05]  /*16c90*/  BSYNC B1 ;  /* 0x0000000000017941 */ /* 0x000fea0003800000 */
.L_x_2447:
        /* <DEDUP_REMOVED lines=10> */
.L_x_2429:
[----:B------:R-:W-:Y:S05]  /*16d40*/  BSYNC B0 ;  /* 0x0000000000007941 */ /* 0x000fea0003800000 */
.L_x_2428:
[----:B------:R-:W3:Y:S01]  /*16d50*/  LDC R0, c[0x0][0x448] ;  /* 0x00011200ff007b82 */ /* 0x000ee20000000800 */
[----:B------:R-:W-:Y:S01]  /*16d60*/  IMAD.MOV.U32 R2, RZ, RZ, 0xc0 ;  /* 0x000000c0ff027424 */ /* 0x000fe200078e00ff */
[----:B------:R-:W-:Y:S01]  /*16d70*/  ISETP.NE.AND P2, PT, R4, RZ, PT ;  /* 0x000000ff0400720c */ /* 0x000fe20003f45270 */
[----:B------:R-:W-:Y:S05]  /*16d80*/  @!P0 WARPSYNC.ALL ;  /* 0x0000000000008948 */ /* 0x000fea0003800000 */
[----:B------:R-:W-:Y:S01]  /*16d90*/  IMAD R2, R25, R2, 0xbf ;  /* 0x000000bf19027424 */ /* 0x000fe200078e0202 */
[----:B------:R-:W-:Y:S06]  /*16da0*/  BSSY B0, `(.L_x_2460) ;  /* 0x000002b000007945 */ /* 0x000fec0003800000 */
[----:B------:R-:W4:Y:S08]  /*16db0*/  @!P2 LDC R4, c[0x0][0x9f0] ;  /* 0x00027c00ff04ab82 */ /* 0x000f300000000800 */
[----:B------:R-:W-:Y:S01]  /*16dc0*/  @!P0 BAR.SYNC.DEFER_BLOCKING 0xc, 0x200 ;  /* 0x0308000000008b1d */ /* 0x000fe20000010000 */
[----:B---3--:R-:W-:-:S13]  /*16dd0*/  ISETP.NE.AND P1, PT, R0, 0x1, PT ;  /* 0x000000010000780c */ /* 0x008fda0003f25270 */
[----:B------:R-:W3:Y:S08]  /*16de0*/  @P1 LDC R3, c[0x0][0x44c] ;  /* 0x00011300ff031b82 */ /* 0x000ef00000000800 */
[----:B------:R-:W5:Y:S01]  /*16df0*/  @P1 LDC R0, c[0x0][0x450] ;  /* 0x00011400ff001b82 */ /* 0x000f620000000800 */
[----:B---3--:R-:W-:-:S05]  /*16e00*/  @P1 IMAD.HI.U32 R3, R2, R3, RZ ;  /* 0x0000000302031227 */ /* 0x008fca00078e00ff */
[----:B-----5:R-:W-:-:S05]  /*16e10*/  @P1 SHF.R.U32.HI R2, RZ, R0, R3 ;  /* 0x00000000ff021219 */ /* 0x020fca0000011603 */
[----:B------:R-:W-:-:S05]  /*16e20*/  IMAD.IADD R2, R20, 0x1, R2 ;  /* 0x0000000114027824 */ /* 0x000fca00078e0202 */
[----:B------:R-:W-:-:S04]  /*16e30*/  SHF.R.S32.HI R0, RZ, 0x1f, R2 ;  /* 0x0000001fff007819 */ /* 0x000fc80000011402 */
[----:B------:R-:W-:-:S04]  /*16e40*/  LEA.HI R0, R0, R2, RZ, 0x7 ;  /* 0x0000000200007211 */ /* 0x000fc800078f38ff */
[----:B------:R-:W-:-:S04]  /*16e50*/  SHF.R.S32.HI R0, RZ, 0x7, R0 ;  /* 0x00000007ff007819 */ /* 0x000fc80000011400 */
[----:B--2---:R-:W-:-:S04]  /*16e60*/  VIMNMX R7, R21, R0, PT ;  /* 0x0000000015077248 */ /* 0x004fc80003fe0100 */
[----:B------:R-:W-:Y:S01]  /*16e70*/  ISETP.GE.AND P1, PT, R7, 0x1, PT ;  /* 0x000000010700780c */ /* 0x000fe20003f26270 */
[----:B------:R2:W-:Y:S04]  /*16e80*/  STL [R1+0x1c], R7 ;  /* 0x00001c0701007387 */ /* 0x0005e80000100800 */
[----:B------:R2:W-:Y:S08]  /*16e90*/  STL [R1+0x24], RZ ;  /* 0x000024ff01007387 */ /* 0x0005f00000100800 */
[----:B--2-4-:R-:W-:Y:S05]  /*16ea0*/  @!P1 BRA `(.L_x_2461) ;  /* 0x0000000000689947 */ /* 0x014fea0003800000 */
[-C--:B------:R-:W-:Y:S02]  /*16eb0*/  IABS R0, R4.reuse ;  /* 0x0000000400007213 */ /* 0x080fe40000000000 */
[----:B------:R-:W-:Y:S02]  /*16ec0*/  IABS R6, R4 ;  /* 0x0000000400067213 */ /* 0x000fe40000000000 */
[----:B------:R-:W2:Y:S03]  /*16ed0*/  I2F.RP R2, R0 ;  /* 0x0000000000027306 */ /* 0x000ea60000209400 */
[----:B------:R-:W-:-:S05]  /*16ee0*/  IMAD.MOV R6, RZ, RZ, -R6 ;  /* 0x000000ffff067224 */ /* 0x000fca00078e0a06 */
[----:B--2---:R-:W2:Y:S02]  /*16ef0*/  MUFU.RCP R2, R2 ;  /* 0x0000000200027308 */ /* 0x004ea40000001000 */
[----:B--2---:R-:W-:-:S06]  /*16f00*/  VIADD R2, R2, 0xffffffe ;  /* 0x0ffffffe02027836 */ /* 0x004fcc0000000000 */
[----:B------:R-:W2:Y:S02]  /*16f10*/  F2I.FTZ.U32.TRUNC.NTZ R3, R2 ;  /* 0x0000000200037305 */ /* 0x000ea4000021f000 */
[----:B--2---:R-:W-:-:S04]  /*16f20*/  IMAD.MOV R2, RZ, RZ, -R3 ;  /* 0x000000ffff027224 */ /* 0x004fc800078e0a03 */
[----:B------:R-:W-:Y:S01]  /*16f30*/  IMAD R5, R2, R0, RZ ;  /* 0x0000000002057224 */ /* 0x000fe200078e02ff */
[----:B------:R-:W-:-:S05]  /*16f40*/  MOV R2, RZ ;  /* 0x000000ff00027202 */ /* 0x000fca0000000f00 */
        /* <DEDUP_REMOVED lines=16> */
.L_x_2461:
[----:B------:R-:W-:Y:S05]  /*17050*/  BSYNC B0 ;  /* 0x0000000000007941 */ /* 0x000fea0003800000 */
.L_x_2460:
[----:B------:R-:W3:Y:S04]  /*17060*/  LDL R0, [R1+0x24] ;  /* 0x0000240001007983 */ /* 0x000ee80000100800 */
[----:B------:R-:W3:Y:S01]  /*17070*/  LDL R2, [R1+0x40] ;  /* 0x0000400001027983 */ /* 0x000ee20000100800 */
[----:B------:R-:W-:Y:S01]  /*17080*/  BSSY B7, `(.L_x_2462) ;  /* 0x0000360000077945 */ /* 0x000fe20003800000 */
[----:B---3--:R-:W-:-:S05]  /*17090*/  IMAD R2, R2, R0, RZ ;  /* 0x0000000002027224 */ /* 0x008fca00078e02ff */
[----:B------:R-:W-:Y:S01]  /*170a0*/  VIADDMNMX R0, R2, R0, R7, PT ;  /* 0x0000000002007246 */ /* 0x000fe20003800107 */
        /* <DEDUP_REMOVED lines=21> */
.L_x_2463:
        /* <DEDUP_REMOVED lines=9> */
[----:B------:R-:W3:Y:S01]  /*17290*/  LDC.64 R2, c[0x4][R2] ;  /* 0x0100000002027b82 */ /* 0x000ee20000000a00 */
[----:B--2---:R-:W-:Y:S02]  /*172a0*/  IMAD.U32 R5, RZ, RZ, UR7 ;  /* 0x00000007ff057e24 */ /* 0x004fe4000f8e00ff */
[----:B------:R-:W-:Y:S02]  /*172b0*/  IMAD.U32 R6, RZ, RZ, UR8 ;  /* 0x00000008ff067e24 */ /* 0x000fe4000f8e00ff */
[----:B------:R-:W-:-:S02]  /*172c0*/  IMAD.U32 R7, RZ, RZ, UR9 ;  /* 0x00000009ff077e24 */ /* 0x000fc4000f8e00ff */
[----:B------:R-:W-:Y:S02]  /*172d0*/  IMAD.U32 R10, RZ, RZ, UR4 ;  /* 0x00000004ff0a7e24 */ /* 0x000fe4000f8e00ff */
[----:B-1----:R-:W-:Y:S02]  /*172e0*/  IMAD.U32 R11, RZ, RZ, UR5 ;  /* 0x00000005ff0b7e24 */ /* 0x002fe4000f8e00ff */
[----:B------:R-:W-:Y:S02]  /*172f0*/  IMAD.MOV.U32 R8, RZ, RZ, 0x70 ;  /* 0x00000070ff087424 */ /* 0x000fe400078e00ff */
[----:B------:R-:W-:Y:S02]  /*17300*/  IMAD.MOV.U32 R12, RZ, RZ, 0x1 ;  /* 0x00000001ff0c7424 */ /* 0x000fe400078e00ff */
[----:B------:R-:W-:-:S07]  /*17310*/  IMAD.MOV.U32 R13, RZ, RZ, RZ ;  /* 0x000000ffff0d7224 */ /* 0x000fce00078e00ff */
[----:B------:R-:W-:-:S07]  /*17320*/  LEPC R20, `(.L_x_2466) ;  /* 0x000000001014794e */ /* 0x000fce0000000000 */
[----:B0--3--:R-:W-:Y:S05]  /*17330*/  CALL.ABS.NOINC R2 ;  /* 0x0000000002007343 */ /* 0x009fea0003c00000 */
.L_x_2466:
[----:B------:R-:W-:Y:S05]  /*17340*/  BSYNC B6 ;  /* 0x0000000000067941 */ /* 0x000fea0003800000 */
.L_x_2465:
        /* <DEDUP_REMOVED lines=9> */
[----:B------:R-:W-:Y:S01]  /*173e0*/  MOV R4, UR6 ;  /* 0x0000000600047c02 */ /* 0x000fe20008000f00 */
[----:B--2---:R-:W-:Y:S02]  /*173f0*/  IMAD.U32 R5, RZ, RZ, UR7 ;  /* 0x00000007ff057e24 */ /* 0x004fe4000f8e00ff */
[----:B------:R-:W-:Y:S02]  /*17400*/  IMAD.U32 R6, RZ, RZ, UR8 ;  /* 0x00000008ff067e24 */ /* 0x000fe4000f8e00ff */
[----:B------:R-:W-:-:S02]  /*17410*/  IMAD.U32 R7, RZ, RZ, UR9 ;  /* 0x00000009ff077e24 */ /* 0x000fc4000f8e00ff */
[----:B------:R-:W-:Y:S02]  /*17420*/  IMAD.U32 R10, RZ, RZ, UR4 ;  /* 0x00000004ff0a7e24 */ /* 0x000fe4000f8e00ff */
[----:B-1----:R-:W-:Y:S02]  /*17430*/  IMAD.U32 R11, RZ, RZ, UR5 ;  /* 0x00000005ff0b7e24 */ /* 0x002fe4000f8e00ff */
[----:B------:R-:W-:Y:S02]  /*17440*/  IMAD.MOV.U32 R8, RZ, RZ, 0x70 ;  /* 0x00000070ff087424 */ /* 0x000fe400078e00ff */
[----:B------:R-:W-:Y:S02]  /*17450*/  IMAD.MOV.U32 R12, RZ, RZ, 0x1 ;  /* 0x00000001ff0c7424 */ /* 0x000fe400078e00ff */
[----:B---3--:R-:W-:-:S07]  /*17460*/  IMAD.MOV.U32 R13, RZ, RZ, RZ ;  /* 0x000000ffff0d7224 */ /* 0x008fce00078e00ff */
[----:B------:R-:W-:-:S07]  /*17470*/  LEPC R20, `(.L_x_2469) ;  /* 0x000000001014794e */ /* 0x000fce0000000000 */
[----:B0---4-:R-:W-:Y:S05]  /*17480*/  CALL.ABS.NOINC R2 ;  /* 0x0000000002007343 */ /* 0x011fea0003c00000 */
.L_x_2469:
[----:B------:R-:W-:Y:S01]  /*17490*/  MOV R2, 0x0 ;  /* 0x0000000000027802 */ /* 0x000fe20000000f00 */
[----:B------:R-:W-:Y:S01]  /*174a0*/  ULDC.64 UR4, c[0x4][0xa8] ;  /* 0x01002a0000047ab9 */ /* 0x000fe20000000a00 */
[----:B------:R-:W-:Y:S01]  /*174b0*/  ULDC.64 UR6, c[0x4][0xb0] ;  /* 0x01002c0000067ab9 */ /* 0x000fe20000000a00 */
[----:B------:R-:W-:Y:S01]  /*174c0*/  ULDC.64 UR8, c[0x4][0x18] ;  /* 0x0100060000087ab9 */ /* 0x000fe20000000a00 */
[----:B------:R-:W-:Y:S01]  /*174d0*/  IMAD.U32 R4, RZ, RZ, UR4 ;  /* 0x00000004ff047e24 */ /* 0x000fe2000f8e00ff */
[----:B------:R-:W-:Y:S01]  /*174e0*/  MOV R13, RZ ;  /* 0x000000ff000d7202 */ /* 0x000fe20000000f00 */
[----:B------:R-:W0:Y:S01]  /*174f0*/  LDC.64 R2, c[0x4][R2] ;  /* 0x0100000002027b82 */ /* 0x000e220000000a00 */
[----:B------:R-:W-:Y:S02]  /*17500*/  IMAD.U32 R5, RZ, RZ, UR5 ;  /* 0x00000005ff057e24 */ /* 0x000fe4000f8e00ff */
[----:B------:R-:W-:Y:S02]  /*17510*/  IMAD.U32 R6, RZ, RZ, UR6 ;  /* 0x00000006ff067e24 */ /* 0x000fe4000f8e00ff */
[----:B------:R-:W-:-:S02]  /*17520*/  IMAD.U32 R7, RZ, RZ, UR7 ;  /* 0x00000007ff077e24 */ /* 0x000fc4000f8e00ff */
[----:B------:R-:W-:Y:S02]  /*17530*/  IMAD.U32 R10, RZ, RZ, UR8 ;  /* 0x00000008ff0a7e24 */ /* 0x000fe4000f8e00ff */
[----:B------:R-:W-:Y:S02]  /*17540*/  IMAD.U32 R11, RZ, RZ, UR9 ;  /* 0x00000009ff0b7e24 */ /* 0x000fe4000f8e00ff */
[----:B------:R-:W-:Y:S02]  /*17550*/  IMAD.MOV.U32 R8, RZ, RZ, 0x70 ;  /* 0x00000070ff087424 */ /* 0x000fe400078e00ff */
[----:B------:R-:W-:-:S07]  /*17560*/  IMAD.MOV.U32 R12, RZ, RZ, 0x1 ;  /* 0x00000001ff0c7424 */ /* 0x000fce00078e00ff */
[----:B------:R-:W-:-:S07]  /*17570*/  LEPC R20, `(.L_x_2468) ;  /* 0x000000001014794e */ /* 0x000fce0000000000 */
[----:B0-----:R-:W-:Y:S05]  /*17580*/  CALL.ABS.NOINC R2 ;  /* 0x0000000002007343 */ /* 0x001fea0003c00000 */
.L_x_2468:
[----:B------:R-:W-:Y:S05]  /*17590*/  BSYNC B6 ;  /* 0x0000000000067941 */ /* 0x000fea0003800000 */
.L_x_2467:
        /* <DEDUP_REMOVED lines=12> */
[----:B---3--:R-:W-:Y:S01]  /*17660*/  VIADD R22, R20, 0xffffffff ;  /* 0xffffffff14167836 */ /* 0x008fe20000000000 */
        /* <DEDUP_REMOVED lines=8> */
.L_x_2627:
        /* <DEDUP_REMOVED lines=10> */
.L_x_2630:
        /* <DEDUP_REMOVED lines=22> */
.L_x_2473:
[----:B0-----:R-:W-:Y:S01]  /*178f0*/  IMAD R0, R18, 0x8, R16 ;  /* 0x0000000812007824 */ /* 0x001fe200078e0210 */
[----:B----4-:R-:W-:-:S04]  /*17900*/  SHF.L.U32 R2, R28, 0x1f, RZ ;  /* 0x0000001f1c027819 */ /* 0x010fc800000006ff */
[----:B------:R-:W0:Y:S02]  /*17910*/  SYNCS.PHASECHK.TRANS64.TRYWAIT P0, [R0+URZ+0x16840], R2 ;  /* 0x01684002000075a7 */ /* 0x000e24000800017f */
[----:B0-----:R-:W-:Y:S05]  /*17920*/  @!P0 BRA `(.L_x_2474) ;  /* 0x0000005c00648947 */ /* 0x001fea0003800000 */
.L_x_2631:
        /* <DEDUP_REMOVED lines=11> */
.L_x_2475:
        /* <DEDUP_REMOVED lines=18> */
[----:B----4-:R-:W-:-:S04]  /*17b00*/  LOP3.LUT R2, R2, 0xfffffffe, RZ, 0xc0, !PT ;  /* 0xfffffffe02027812 */ /* 0x010fc800078ec0ff */
[----:B------:R-:W-:-:S05]  /*17b10*/  @P0 LOP3.LUT R2, R2, 0x1, RZ, 0xfc, !PT ;  /* 0x0000000102020812 */ /* 0x000fca00078efcff */
[----:B------:R0:W-:Y:S01]  /*17b20*/  STL [R1], R2 ;  /* 0x0000000201007387 */ /* 0x0001e20000100800 */
[----:B------:R-:W-:Y:S01]  /*17b30*/  NOP ;  /* 0x0000000000007918 */ /* 0x000fe20000000000 */
.L_x_2471:
        /* <DEDUP_REMOVED lines=35> */
[----:B-1----:R-:W-:Y:S02]  /*17d70*/  IMAD.U32 R11, RZ, RZ, UR9 ;  /* 0x00000009ff0b7e24 */ /* 0x002fe4000f8e00ff */
[----:B------:R-:W-:Y:S02]  /*17d80*/  IMAD.MOV.U32 R12, RZ, RZ, 0x1 ;  /* 0x00000001ff0c7424 */ /* 0x000fe400078e00ff */
[----:B------:R-:W-:-:S07]  /*17d90*/  IMAD.MOV.U32 R13, RZ, RZ, RZ ;  /* 0x000000ffff0d7224 */ /* 0x000fce00078e00ff */
[----:B------:R-:W-:-:S07]  /*17da0*/  LEPC R20, `(.L_x_2477) ;  /* 0x000000001014794e */ /* 0x000fce0000000000 */
[----:B0-----:R-:W-:Y:S05]  /*17db0*/  CALL.ABS.NOINC R2 ;  /* 0x0000000002007343 */ /* 0x001fea0003c00000 */
.L_x_2477:
[----:B------:R-:W-:Y:S05]  /*17dc0*/  BSYNC B6 ;  /* 0x0000000000067941 */ /* 0x000fea0003800000 */
.L_x_2476:
[----:B------:R-:W2:Y:S01]  /*17dd0*/  LDL.LU R20, [R1+0x18] ;  /* 0x0000180001147983 */ /* 0x000ea20000300800 */
[----:B------:R-:W4:Y:S01]  /*17de0*/  LDC R9, c[0x0][0x448] ;  /* 0x00011200ff097b82 */ /* 0x000f220000000800 */
[----:B------:R-:W-:Y:S01]  /*17df0*/  ULDC.64 UR4, c[0x0][0x2d8] ;  /* 0x0000b60000047ab9 */ /* 0x000fe20000000a00 */
[----:B------:R-:W-:Y:S01]  /*17e00*/  ULDC.64 UR6, c[0x0][0x2e0] ;  /* 0x0000b80000067ab9 */ /* 0x000fe20000000a00 */
[----:B0-----:R-:W2:Y:S01]  /*17e10*/  LDL.LU.64 R2, [R1+0x30] ;  /* 0x0000300001027983 */ /* 0x001ea20000300a00 */
[----:B------:R-:W-:-:S03]  /*17e20*/  ULDC.64 UR8, c[0x0][0x280] ;  /* 0x0000a00000087ab9 */ /* 0x000fc60000000a00 */
[----:B------:R-:W3:Y:S04]  /*17e30*/  LDL.LU R21, [R1+0x38] ;  /* 0x0000380001157983 */ /* 0x000ee80000300800 */
[----:B------:R-:W3:Y:S04]  /*17e40*/  LDL.LU R4, [R1+0x14] ;  /* 0x0000140001047983 */ /* 0x000ee80000300800 */
[----:B------:R0:W5:Y:S01]  /*17e50*/  LDL R10, [R1+0x10] ;  /* 0x00001000010a7983 */ /* 0x0001620000100800 */
[----:B----4-:R-:W-:-:S13]  /*17e60*/  ISETP.NE.AND P1, PT, R9, 0x1, PT ;  /* 0x000000010900780c */ /* 0x010fda0003f25270 */
[----:B------:R-:W4:Y:S08]  /*17e70*/  @P1 LDC R5, c[0x0][0x450] ;  /* 0x00011400ff051b82 */ /* 0x000f300000000800 */
[----:B------:R-:W0:Y:S01]  /*17e80*/  @P1 LDC R8, c[0x0][0x450] ;  /* 0x00011400ff081b82 */ /* 0x000e220000000800 */
[----:B-1----:R-:W1:Y:S01]  /*17e90*/  S2R R11, SR_TID.X ;  /* 0x00000000000b7919 */ /* 0x002e620000002100 */
[----:B--2---:R-:W-:-:S02]  /*17ea0*/  IMAD.MOV.U32 R3, RZ, RZ, R20 ;  /* 0x000000ffff037224 */ /* 0x004fc400078e0014 */
[----:B------:R-:W2:Y:S01]  /*17eb0*/  S2R R20, SR_TID.X ;  /* 0x0000000000147919 */ /* 0x000ea20000002100 */
[----:B------:R-:W-:-:S04]  /*17ec0*/  IMAD.WIDE.U32 R2, R17, UR4, R2 ;  /* 0x0000000411027c25 */ /* 0x000fc8000f8e0002 */
[----:B------:R-:W-:Y:S01]  /*17ed0*/  IMAD R3, R17, UR5, R3 ;  /* 0x0000000511037c24 */ /* 0x000fe2000f8e0203 */
[----:B------:R-:W-:Y:S01]  /*17ee0*/  ULDC.64 UR4, c[0x0][0x2d0] ;  /* 0x0000b40000047ab9 */ /* 0x000fe20000000a00 */
[----:B---3--:R-:W-:Y:S02]  /*17ef0*/  IMAD R0, R21, UR6, RZ ;  /* 0x0000000615007c24 */ /* 0x008fe4000f8e02ff */
[----:B------:R-:W-:-:S04]  /*17f00*/  IMAD.WIDE.U32 R2, R4, UR6, R2 ;  /* 0x0000000604027c25 */ /* 0x000fc8000f8e0002 */
        /* <DEDUP_REMOVED lines=11> */
[----:B----4-:R-:W-:-:S04]  /*17fc0*/  @P1 SHF.R.U32.HI R4, RZ, R5, R0 ;  /* 0x00000005ff041219 */ /* 0x010fc80000011600 */
[--C-:B------:R-:W-:Y:S01]  /*17fd0*/  SHF.R.S32.HI R0, RZ, 0x1f, R4.reuse ;  /* 0x0000001fff007819 */ /* 0x100fe20000011404 */
[----:B------:R-:W-:-:S04]  /*17fe0*/  IMAD.MOV R7, RZ, RZ, -R4 ;  /* 0x000000ffff077224 */ /* 0x000fc800078e0a04 */
[----:B------:R-:W-:-:S04]  /*17ff0*/  IMAD R0, R0, UR4, RZ ;  /* 0x0000000400007c24 */ /* 0x000fc8000f8e02ff */
[C---:B------:R-:W-:Y:S02]  /*18000*/  IMAD R0, R4.reuse, UR5, R0 ;  /* 0x0000000504007c24 */ /* 0x040fe4000f8e0200 */
[----:B------:R-:W-:-:S04]  /*18010*/  IMAD.WIDE.U32 R4, R4, UR4, R2 ;  /* 0x0000000404047c25 */ /* 0x000fc8000f8e0002 */
[----:B------:R-:W-:Y:S02]  /*18020*/  IMAD.IADD R5, R5, 0x1, R0 ;  /* 0x0000000105057824 */ /* 0x000fe400078e0200 */
[----:B------:R-:W-:-:S05]  /*18030*/  IMAD R0, R9, R7, R6 ;  /* 0x0000000709007224 */ /* 0x000fca00078e0206 */
[----:B------:R-:W-:-:S05]  /*18040*/  SHF.R.S32.HI R7, RZ, 0x1f, R0 ;  /* 0x0000001fff077819 */ /* 0x000fca0000011400 */
[----:B------:R-:W-:Y:S02]  /*18050*/  IMAD R7, R7, UR6, RZ ;  /* 0x0000000607077c24 */ /* 0x000fe4000f8e02ff */
[----:B------:R-:W-:-:S04]  /*18060*/  IMAD.WIDE.U32 R4, R0, UR6, R4 ;  /* 0x0000000600047c25 */ /* 0x000fc8000f8e0004 */
[----:B------:R-:W-:-:S04]  /*18070*/  IMAD R7, R0, UR7, R7 ;  /* 0x0000000700077c24 */ /* 0x000fc8000f8e0207 */
[----:B------:R-:W-:Y:S02]  /*18080*/  IMAD.IADD R5, R5, 0x1, R7 ;  /* 0x0000000105057824 */ /* 0x000fe400078e0207 */
[----:B------:R-:W2:Y:S01]  /*18090*/  @P1 LDC R7, c[0x0][0x44c] ;  /* 0x00011300ff071b82 */ /* 0x000ea20000000800 */
[----:B------:R-:W-:-:S04]  /*180a0*/  LEA R0, P0, R4, UR8, 0x1 ;  /* 0x0000000804007c11 */ /* 0x000fc8000f8008ff */
[----:B------:R-:W-:Y:S01]  /*180b0*/  LEA.HI.X R4, R4, UR9, R5, 0x1, P0 ;  /* 0x0000000904047c11 */ /* 0x000fe200080f0c05 */
[----:B------:R-:W-:-:S04]  /*180c0*/  VIADD R5, R6, 0x80 ;  /* 0x0000008006057836 */ /* 0x000fc80000000000 */
[----:B------:R-:W-:Y:S02]  /*180d0*/  IMAD.MOV.U32 R6, RZ, RZ, R5 ;  /* 0x000000ffff067224 */ /* 0x000fe400078e0005 */
[----:B--2---:R-:W-:-:S05]  /*180e0*/  @P1 IMAD.HI.U32 R7, R5, R7, RZ ;  /* 0x0000000705071227 */ /* 0x004fca00078e00ff */
        /* <DEDUP_REMOVED lines=9> */
[----:B-1----:R-:W-:Y:S02]  /*18180*/  IMAD.SHL.U32 R20, R11, 0x8, RZ ;  /* 0x000000080b147824 */ /* 0x002fe400078e00ff */
        /* <DEDUP_REMOVED lines=94> */
[----:B0-----:R-:W-:-:S05]  /*18770*/  @!P2 LEA R0, P1, R20, R0, 0x1 ;  /* 0x000000001400a211 */ /* 0x001fca00078208ff */
[----:B-1----:R-:W-:-:S05]  /*18780*/  @!P2 IMAD.X R6, RZ, RZ, R8, P1 ;  /* 0x000000ffff06a224 */ /* 0x002fca00008e0608 */
[----:B------:R-:W-:Y:S01]  /*18790*/  @!P2 MOV R7, R6 ;  /* 0x000000060007a202 */ /* 0x000fe20000000f00 */
        /* <DEDUP_REMOVED lines=20> */
.L_x_2656:
        /* <DEDUP_REMOVED lines=11> */
.L_x_2479:
        /* <DEDUP_REMOVED lines=18> */
.L_x_2657:
[----:B------:R-:W-:Y:S05]  /*18ab0*/  BSYNC B0 ;  /* 0x0000000000007941 */ /* 0x000fea0003800000 */
.L_x_2480:
        /* <DEDUP_REMOVED lines=52> */
.L_x_2488:
[----:B------:R-:W-:Y:S01]  /*18e00*/  IMAD R2, R5, 0x8, R16 ;  /* 0x0000000805027824 */ /* 0x000fe200078e0210 */
[----:B------:R-:W-:Y:S01]  /*18e10*/  SHF.L.U32 R3, R10, 0x1f, RZ ;  /* 0x0000001f0a037819 */ /* 0x000fe200000006ff */
[----:B------:R-:W-:Y:S03]  /*18e20*/  BSSY B3, `(.L_x_2489) ;  /* 0x0000003000037945 */ /* 0x000fe60003800000 */
[----:B------:R-:W1:Y:S02]  /*18e30*/  SYNCS.PHASECHK.TRANS64.TRYWAIT P0, [R2+URZ+0x16840], R3 ;  /* 0x01684003020075a7 */ /* 0x000e64000800017f */
[----:B-1----:R-:W-:Y:S05]  /*18e40*/  @!P0 BRA `(.L_x_2490) ;  /* 0x0000005800248947 */ /* 0x002fea0003800000 */
.L_x_2658:
[----:B------:R-:W-:Y:S05]  /*18e50*/  BSYNC B3 ;  /* 0x0000000000037941 */ /* 0x000fea0003800000 */
.L_x_2489:
        /* <DEDUP_REMOVED lines=12> */
.L_x_2492:
[----:B------:R-:W-:Y:S05]  /*18f20*/  BSYNC B3 ;  /* 0x0000000000037941 */ /* 0x000fea0003800000 */
.L_x_2491:
        /* <DEDUP_REMOVED lines=11> */
.L_x_2493:
        /* <DEDUP_REMOVED lines=15> */
.L_x_2659:
[----:B------:R-:W-:Y:S05]  /*190d0*/  BSYNC B3 ;  /* 0x0000000000037941 */ /* 0x000fea0003800000 */
.L_x_2494:
        /* <DEDUP_REMOVED lines=12> */
.L_x_2497:
[----:B------:R-:W-:Y:S05]  /*191a0*/  BSYNC B3 ;  /* 0x0000000000037941 */ /* 0x000fea0003800000 */
.L_x_2496:
[----:B------:R-:W-:Y:S01]  /*191b0*/  R2UR UR10, R11 ;  /* 0x000000000b0a72ca */ /* 0x000fe200000e0000 */
[----:B0-----:R-:W-:Y:S01]  /*191c0*/  IMAD R3, R18, 0x8, R16 ;  /* 0x0000000812037824 */ /* 0x001fe200078e0210 */
[----:B------:R-:W-:Y:S01]  /*191d0*/  R2UR UR6, R12 ;  /* 0x000000000c0672ca */ /* 0x000fe200000e0000 */
[----:B------:R-:W-:Y:S01]  /*191e0*/  UIADD3 UR4, UP0, UR38, 0x470, URZ ;  /* 0x0000047026047890 */ /* 0x000fe2000ff1e03f */
[----:B------:R-:W-:Y:S01]  /*191f0*/  R2UR UR7, R13 ;  /* 0x000000000d0772ca */ /* 0x000fe200000e0000 */
[----:B------:R-:W-:Y:S01]  /*19200*/  IMAD R7, R22, 0x80, R26 ;  /* 0x0000008016077824 */ /* 0x000fe200078e021a */
[----:B------:R-:W-:Y:S01]  /*19210*/  LEA R2, R18, R16, 0xe ;  /* 0x0000001012027211 */ /* 0x000fe200078e70ff */
[----:B------:R-:W-:Y:S01]  /*19220*/  VIADD R3, R3, 0x16850 ;  /* 0x0001685003037836 */ /* 0x000fe20000000000 */
[----:B------:R-:W-:Y:S01]  /*19230*/  PLOP3.LUT P0, PT, PT, PT, PT, 0x80, 0x0 ;  /* 0x000000000000781c */ /* 0x000fe20003f0f070 */
[----:B------:R-:W-:Y:S02]  /*19240*/  UIADD3.X UR5, URZ, UR39, URZ, UP0, !UPT ;  /* 0x000000273f057290 */ /* 0x000fe400087fe43f */
[----:B------:R-:W-:-:S10]  /*19250*/  VIADD R2, R2, 0x400 ;  /* 0x0000040002027836 */ /* 0x000fd40000000000 */
.L_x_2498:
        /* <DEDUP_REMOVED lines=12> */
.L_x_2487:
[----:B------:R-:W-:Y:S05]  /*19320*/  BSYNC B1 ;  /* 0x0000000000017941 */ /* 0x000fea0003800000 */
.L_x_2486:
[----:B------:R-:W2:Y:S01]  /*19330*/  LDL.LU R0, [R1+0x20] ;  /* 0x0000200001007983 */ /* 0x000ea20000300800 */
[----:B------:R-:W-:Y:S02]  /*19340*/  IMAD.MOV.U32 R18, RZ, RZ, R5 ;  /* 0x000000ffff127224 */ /* 0x000fe400078e0005 */
[----:B------:R-:W-:Y:S02]  /*19350*/  IMAD.MOV.U32 R28, RZ, RZ, R10 ;  /* 0x000000ffff1c7224 */ /* 0x000fe400078e000a */
[----:B--2---:R-:W-:-:S07]  /*19360*/  VIADD R0, R0, 0xfffffffd ;  /* 0xfffffffd00007836 */ /* 0x004fce0000000000 */
.L_x_2485:
[----:B------:R-:W-:Y:S05]  /*19370*/  BSYNC B2 ;  /* 0x0000000000027941 */ /* 0x000fea0003800000 */
.L_x_2484:
[----:B------:R-:W-:Y:S01]  /*19380*/  VIADD R9, R9, 0xfffffffe ;  /* 0xfffffffe09097836 */ /* 0x000fe20000000000 */
[----:B------:R-:W-:-:S04]  /*19390*/  LOP3.LUT R4, RZ, R4, RZ, 0x33, !PT ;  /* 0x00000004ff047212 */ /* 0x000fc800078e33ff */
[----:B------:R-:W-:-:S13]  /*193a0*/  ISETP.NE.AND P0, PT, R9, R4, PT ;  /* 0x000000040900720c */ /* 0x000fda0003f05270 */
[----:B------:R-:W-:Y:S05]  /*193b0*/  @!P0 BRA `(.L_x_2483) ;  /* 0x0000000c00a88947 */ /* 0x000fea0003800000 */
[----:B------:R-:W-:-:S07]  /*193c0*/  IMAD.MOV.U32 R4, RZ, RZ, R19 ;  /* 0x000000ffff047224 */ /* 0x000fce00078e0013 */
.L_x_2525:
        /* <DEDUP_REMOVED lines=33> */
.L_x_2501:
[----:B------:R-:W-:Y:S01]  /*195e0*/  LEA R2, R6, R16, 0x3 ;  /* 0x0000001006027211 */ /* 0x000fe200078e18ff */
[----:B------:R-:W-:Y:S01]  /*195f0*/  BSSY B2, `(.L_x_2502) ;  /* 0x0000004000027945 */ /* 0x000fe20003800000 */
[----:B------:R-:W-:-:S04]  /*19600*/  SHF.L.U32 R3, R7, 0x1f, RZ ;  /* 0x0000001f07037819 */ /* 0x000fc800000006ff */
[----:B------:R-:W1:Y:S02]  /*19610*/  SYNCS.PHASECHK.TRANS64.TRYWAIT P0, [R2+URZ+0x16840], R3 ;  /* 0x01684003020075a7 */ /* 0x000e64000800017f */
[----:B-1----:R-:W-:Y:S05]  /*19620*/  @!P0 BRA `(.L_x_2503) ;  /* 0x0000005000548947 */ /* 0x002fea0003800000 */
.L_x_2660:
[----:B------:R-:W-:Y:S05]  /*19630*/  BSYNC B2 ;  /* 0x0000000000027941 */ /* 0x000fea0003800000 */
.L_x_2502:
        /* <DEDUP_REMOVED lines=12> */
.L_x_2505:
[----:B------:R-:W-:Y:S05]  /*19700*/  BSYNC B2 ;  /* 0x0000000000027941 */ /* 0x000fea0003800000 */
.L_x_2504:
        /* <DEDUP_REMOVED lines=11> */
.L_x_2506:
        /* <DEDUP_REMOVED lines=15> */
.L_x_2661:
[----:B------:R-:W-:Y:S05]  /*198b0*/  BSYNC B2 ;  /* 0x0000000000027941 */ /* 0x000fea0003800000 */
.L_x_2507:
        /* <DEDUP_REMOVED lines=11> */
.L_x_2510:
[----:B------:R-:W-:Y:S05]  /*19970*/  BSYNC B2 ;  /* 0x0000000000027941 */ /* 0x000fea0003800000 */
.L_x_2509:
        /* <DEDUP_REMOVED lines=10> */
.L_x_2511:
        /* <DEDUP_REMOVED lines=12> */
.L_x_2500:
[----:B------:R-:W-:Y:S05]  /*19ae0*/  BSYNC B1 ;  /* 0x0000000000017941 */ /* 0x000fea0003800000 */
.L_x_2499:
[----:B------:R-:W2:Y:S01]  /*19af0*/  LDL R2, [R1] ;  /* 0x0000000001027983 */ /* 0x000ea20000100800 */
[----:B------:R-:W-:Y:S01]  /*19b00*/  IADD3 R18, R6, 0x1, RZ ;  /* 0x0000000106127810 */ /* 0x000fe20007ffe0ff */
[----:B------:R-:W-:Y:S01]  /*19b10*/  BSSY B1, `(.L_x_2512) ;  /* 0x0000070000017945 */ /* 0x000fe20003800000 */
[----:B------:R-:W-:Y:S02]  /*19b20*/  VIADD R9, R0, 0xffffffff ;  /* 0xffffffff00097836 */ /* 0x000fe40000000000 */
        /* <DEDUP_REMOVED lines=29> */
.L_x_2514:
[----:B------:R-:W-:Y:S01]  /*19d00*/  IMAD R2, R18, 0x8, R16 ;  /* 0x0000000812027824 */ /* 0x000fe200078e0210 */
[----:B------:R-:W-:Y:S01]  /*19d10*/  SHF.L.U32 R3, R28, 0x1f, RZ ;  /* 0x0000001f1c037819 */ /* 0x000fe200000006ff */
[----:B------:R-:W-:Y:S03]  /*19d20*/  BSSY B2, `(.L_x_2515) ;  /* 0x0000003000027945 */ /* 0x000fe60003800000 */
[----:B------:R-:W1:Y:S02]  /*19d30*/  SYNCS.PHASECHK.TRANS64.TRYWAIT P0, [R2+URZ+0x16840], R3 ;  /* 0x01684003020075a7 */ /* 0x000e64000800017f */
[----:B-1----:R-:W-:Y:S05]  /*19d40*/  @!P0 BRA `(.L_x_2516) ;  /* 0x0000004800b48947 */ /* 0x002fea0003800000 */
.L_x_2662:
[----:B------:R-:W-:Y:S05]  /*19d50*/  BSYNC B2 ;  /* 0x0000000000027941 */ /* 0x000fea0003800000 */
.L_x_2515:
        /* <DEDUP_REMOVED lines=12> */
.L_x_2518:
[----:B------:R-:W-:Y:S05]  /*19e20*/  BSYNC B2 ;  /* 0x0000000000027941 */ /* 0x000fea0003800000 */
.L_x_2517:
        /* <DEDUP_REMOVED lines=12> */
.L_x_2519:
        /* <DEDUP_REMOVED lines=15> */
.L_x_2663:
[----:B------:R-:W-:Y:S05]  /*19fe0*/  BSYNC B2 ;  /* 0x0000000000027941 */ /* 0x000fea0003800000 */
.L_x_2520:
        /* <DEDUP_REMOVED lines=11> */
.L_x_2523:
[----:B------:R-:W-:Y:S05]  /*1a0a0*/  BSYNC B2 ;  /* 0x0000000000027941 */ /* 0x000fea0003800000 */
.L_x_2522:
        /* <DEDUP_REMOVED lines=10> */
.L_x_2524:
        /* <DEDUP_REMOVED lines=12> */
.L_x_2513:
[----:B------:R-:W-:Y:S05]  /*1a210*/  BSYNC B1 ;  /* 0x0000000000017941 */ /* 0x000fea0003800000 */
.L_x_2512:
[----:B------:R-:W2:Y:S01]  /*1a220*/  LDL R2, [R1+0xc] ;  /* 0x00000c0001027983 */ /* 0x000ea20000100800 */
[----:B------:R-:W-:Y:S01]  /*1a230*/  VIADD R0, R0, 0xfffffffe ;  /* 0xfffffffe00007836 */ /* 0x000fe20000000000 */
[----:B--2---:R-:W-:-:S13]  /*1a240*/  ISETP.GT.AND P0, PT, R9, R2, PT ;  /* 0x000000020900720c */ /* 0x004fda0003f04270 */
[----:B------:R-:W-:Y:S05]  /*1a250*/  @P0 BRA `(.L_x_2525) ;  /* 0xfffffff0005c0947 */ /* 0x000fea000383ffff */
.L_x_2483:
[----:B------:R-:W-:Y:S05]  /*1a260*/  BSYNC B0 ;  /* 0x0000000000007941 */ /* 0x000fea0003800000 */
.L_x_2482:
        /* <DEDUP_REMOVED lines=17> */
.L_x_2527:
[----:B------:R-:W-:Y:S05]  /*1a380*/  BSYNC B0 ;  /* 0x0000000000007941 */ /* 0x000fea0003800000 */
.L_x_2526:
        /* <DEDUP_REMOVED lines=10> */
.L_x_2664:
[----:B------:R-:W-:Y:S05]  /*1a430*/  BSYNC B1 ;  /* 0x0000000000017941 */ /* 0x000fea0003800000 */
.L_x_2530:
        /* <DEDUP_REMOVED lines=9> */
.L_x_2533:
[----:B------:R-:W-:Y:S05]  /*1a4d0*/  BSYNC B1 ;  /* 0x0000000000017941 */ /* 0x000fea0003800000 */
.L_x_2532:
        /* <DEDUP_REMOVED lines=10> */
.L_x_2534:
        /* <DEDUP_REMOVED lines=10> */
.L_x_2529:
[----:B------:R-:W-:Y:S05]  /*1a620*/  BSYNC B0 ;  /* 0x0000000000007941 */ /* 0x000fea0003800000 */
.L_x_2528:
[----:B------:R-:W-:-:S05]  /*1a630*/  VIADD R18, R18, 0x1 ;  /* 0x0000000112127836 */ /* 0x000fca0000000000 */
[----:B------:R-:W-:-:S04]  /*1a640*/  ISETP.NE.AND P0, PT, R18, 0x2, PT ;  /* 0x000000021200780c */ /* 0x000fc80003f05270 */
[----:B------:R-:W-:Y:S02]  /*1a650*/  SEL R3, RZ, 0x1, P0 ;  /* 0x00000001ff037807 */ /* 0x000fe40000000000 */
[----:B------:R-:W-:Y:S02]  /*1a660*/  SEL R18, R18, RZ, P0 ;  /* 0x000000ff12127207 */ /* 0x000fe40000000000 */
[----:B------:R-:W-:-:S07]  /*1a670*/  LOP3.LUT R28, R28, R3, RZ, 0x3c, !PT ;  /* 0x000000031c1c7212 */ /* 0x000fce00078e3cff */
.L_x_2464:
[----:B------:R-:W-:Y:S05]  /*1a680*/  BSYNC B7 ;  /* 0x0000000000077941 */ /* 0x000fea0003800000 */
.L_x_2462:
        /* <DEDUP_REMOVED lines=12> */
.L_x_2535:
[----:B------:R-:W3:Y:S01]  /*1a750*/  S2R R0, SR_TID.X ;  /* 0x0000000000007919 */ /* 0x000ee20000002100 */
[----:B------:R-:W-:Y:S01]  /*1a760*/  UMOV UR4, 0xffffffff ;  /* 0xffffffff00047882 */ /* 0x000fe20000000000 */
[----:B---3--:R-:W-:-:S04]  /*1a770*/  LOP3.LUT R8, R0, 0x1f, RZ, 0xc0, !PT ;  /* 0x0000001f00087812 */ /* 0x008fc800078ec0ff */
[----:B------:R-:W-:Y:S01]  /*1a780*/  ISETP.NE.AND P0, PT, R8, 0x1f, PT ;  /* 0x0000001f0800780c */ /* 0x000fe20003f05270 */
[----:B------:R-:W-:-:S12]  /*1a790*/  BRA.DIV UR4, `(.L_x_2537) ;  /* 0x00000042045c7947 */ /* 0x000fd8000b800000 */
[----:B0-----:R-:W-:Y:S01]  /*1a7a0*/  IMAD.IADD R9, R27, 0x1, R8 ;  /* 0x000000011b097824 */ /* 0x001fe200078e0208 */
[----:B------:R-:W-:-:S04]  /*1a7b0*/  ULDC UR4, c[0x0][0xc3c] ;  /* 0x00030f0000047ab9 */ /* 0x000fc80000000800 */
[----:B------:R-:W-:-:S13]  /*1a7c0*/  ISETP.GE.OR P1, PT, R9, UR4, !P0 ;  /* 0x0000000409007c0c */ /* 0x000fda000c726670 */
[----:B------:R-:W0:Y:S08]  /*1a7d0*/  @!P1 LDC.64 R2, c[0x0][0xc80] ;  /* 0x00032000ff029b82 */ /* 0x000e300000000a00 */
[----:B--2---:R-:W2:Y:S01]  /*1a7e0*/  @!P1 LDC.64 R4, c[0x0][0xc78] ;  /* 0x00031e00ff049b82 */ /* 0x004ea20000000a00 */
[----:B0-----:R-:W-:-:S05]  /*1a7f0*/  @!P1 IMAD.WIDE R2, R9, 0x4, R2 ;  /* 0x0000000409029825 */ /* 0x001fca00078e0202 */
[----:B------:R2:W3:Y:S02]  /*1a800*/  @!P1 LDG.E R7, desc[UR40][R2.64] ;  /* 0x0000002802079981 */ /* 0x0004e4000c1e1900 */
[----:B--2---:R-:W-:-:S05]  /*1a810*/  @!P1 IMAD.WIDE R2, R9, 0x4, R4 ;  /* 0x0000000409029825 */ /* 0x004fca00078e0204 */
[----:B------:R-:W2:Y:S01]  /*1a820*/  @!P1 LDG.E R4, desc[UR40][R2.64] ;  /* 0x0000002802049981 */ /* 0x000ea2000c1e1900 */
        /* <DEDUP_REMOVED lines=29> */
.L_x_2674:
[----:B------:R-:W-:Y:S02]  /*1aa00*/  ULDC UR4, c[0x0][0xc38] ;  /* 0x00030e0000047ab9 */ /* 0x000fe40000000800 */
[----:B------:R-:W-:-:S04]  /*1aa10*/  IMAD.U32 R4, RZ, RZ, UR4 ;  /* 0x00000004ff047e24 */ /* 0x000fc8000f8e00ff */
[----:B--2---:R-:W-:-:S04]  /*1aa20*/  IMAD R3, R14, R4, RZ ;  /* 0x000000040e037224 */ /* 0x004fc800078e02ff */
[----:B------:R-:W-:-:S05]  /*1aa30*/  IMAD.IADD R6, R6, 0x1, R3 ;  /* 0x0000000106067824 */ /* 0x000fca00078e0203 */
[----:B------:R-:W-:-:S13]  /*1aa40*/  ISETP.GT.AND P6, PT, R6, R0, PT ;  /* 0x000000000600720c */ /* 0x000fda0003fc4270 */
[----:B------:R-:W-:Y:S05]  /*1aa50*/  @P6 BRA `(.L_x_2538) ;  /* 0x0000000000a46947 */ /* 0x000fea0003800000 */
.L_x_2541:
        /* <DEDUP_REMOVED lines=35> */
.L_x_2682:
[----:B------:R-:W-:Y:S02]  /*1ac90*/  ULDC UR4, c[0x0][0xc38] ;  /* 0x00030e0000047ab9 */ /* 0x000fe40000000800 */
[----:B------:R-:W-:-:S04]  /*1aca0*/  IMAD.U32 R4, RZ, RZ, UR4 ;  /* 0x00000004ff047e24 */ /* 0x000fc8000f8e00ff */
[----:B--2---:R-:W-:-:S04]  /*1acb0*/  IMAD R3, R14, R4, RZ ;  /* 0x000000040e037224 */ /* 0x004fc800078e02ff */
[----:B------:R-:W-:-:S05]  /*1acc0*/  IMAD.IADD R6, R3, 0x1, R6 ;  /* 0x0000000103067824 */ /* 0x000fca00078e0206 */
[----:B------:R-:W-:-:S13]  /*1acd0*/  ISETP.GT.AND P6, PT, R6, R0, PT ;  /* 0x000000000600720c */ /* 0x000fda0003fc4270 */
[----:B------:R-:W-:Y:S05]  /*1ace0*/  @!P6 BRA `(.L_x_2541) ;  /* 0xfffffffc005ce947 */ /* 0x000fea000383ffff */
.L_x_2538:
        /* <DEDUP_REMOVED lines=8> */
[----:B------:R-:W-:-:S03]  /*1ad70*/  IMAD.IADD R27, R7, 0x1, R27 ;  /* 0x00000001071b7824 */ /* 0x000fc600078e021b */
[----:B------:R2:W4:Y:S04]  /*1ad80*/  SHFL.IDX PT, R5, R5, R7, 0x1f ;  /* 0x00001f0705057589 */ /* 0x00052800000e0000 */
.L_x_2687:
[----:B------:R-:W-:-:S13]  /*1ad90*/  ISETP.NE.AND P0, PT, R3, RZ, PT ;  /* 0x000000ff0300720c */ /* 0x000fda0003f05270 */
[----:B------:R-:W-:Y:S05]  /*1ada0*/  @!P0 BRA `(.L_x_2543) ;  /* 0x0000000000108947 */ /* 0x000fea0003800000 */
[----:B------:R-:W-:Y:S01]  /*1adb0*/  UMOV UR4, 0xffffffff ;  /* 0xffffffff00047882 */ /* 0x000fe20000000000 */
[----:B------:R-:W-:Y:S02]  /*1adc0*/  VIADD R12, R7, 0xffffffff ;  /* 0xffffffff070c7836 */ /* 0x000fe40000000000 */
[----:B------:R-:W-:Y:S05]  /*1add0*/  BRA.DIV UR4, `(.L_x_2544) ;  /* 0x00000046041c7947 */ /* 0x000fea000b800000 */
[----:B------:R0:W0:Y:S02]  /*1ade0*/  SHFL.IDX PT, R24, R2, R12, 0x1f ;  /* 0x00001f0c02187589 */ /* 0x00002400000e0000 */
.L_x_2543:
[----:B----4-:R-:W-:Y:S01]  /*1adf0*/  ISETP.NE.AND P0, PT, R5, 0x1, PT ;  /* 0x000000010500780c */ /* 0x010fe20003f05270 */
[----:B0-----:R-:W-:-:S04]  /*1ae00*/  IMAD R24, R24, R4, R6 ;  /* 0x0000000418187224 */ /* 0x001fc800078e0206 */
[----:B------:R-:W-:-:S08]  /*1ae10*/  IMAD.IADD R0, R0, 0x1, -R24 ;  /* 0x0000000100007824 */ /* 0x000fd000078e0a18 */
[----:B------:R-:W-:Y:S05]  /*1ae20*/  @!P0 BRA `(.L_x_2545) ;  /* 0x0000000000dc8947 */ /* 0x000fea0003800000 */
[----:B---3--:R-:W-:Y:S01]  /*1ae30*/  IABS R6, R25 ;  /* 0x0000001900067213 */ /* 0x008fe20000000000 */
[----:B------:R-:W-:Y:S01]  /*1ae40*/  IMAD.MOV.U32 R2, RZ, RZ, RZ ;  /* 0x000000ffff027224 */ /* 0x000fe200078e00ff */
[----:B------:R-:W-:Y:S02]  /*1ae50*/  IABS R4, R5 ;  /* 0x0000000500047213 */ /* 0x000fe40000000000 */
[----:B--2---:R-:W0:Y:S08]  /*1ae60*/  I2F.RP R7, R6 ;  /* 0x0000000600077306 */ /* 0x004e300000209400 */
[----:B------:R-:W-:Y:S08]  /*1ae70*/  I2F.RP R10, R4 ;  /* 0x00000004000a7306 */ /* 0x000ff00000209400 */
        /* <DEDUP_REMOVED lines=13> */
[----:B0-----:R-:W-:Y:S01]  /*1af50*/  VIADD R8, R2, 0xffffffe ;  /* 0x0ffffffe02087836 */ /* 0x001fe20000000000 */
[----:B------:R-:W-:-:S03]  /*1af60*/  MOV R2, RZ ;  /* 0x000000ff00027202 */ /* 0x000fc60000000f00 */
[----:B------:R-:W0:Y:S08]  /*1af70*/  F2I.FTZ.U32.TRUNC.NTZ R3, R8 ;  /* 0x0000000800037305 */ /* 0x000e30000021f000 */
[----:B------:R-:W-:Y:S02]  /*1af80*/  @!P1 IMAD.IADD R9, R9, 0x1, -R6 ;  /* 0x0000000109099824 */ /* 0x000fe400078e0a06 */
[----:B------:R-:W-:Y:S01]  /*1af90*/  @!P1 VIADD R7, R7, 0x1 ;  /* 0x0000000107079836 */ /* 0x000fe20000000000 */
[----:B------:R-:W-:-:S02]  /*1afa0*/  ISETP.NE.AND P1, PT, R25, RZ, PT ;  /* 0x000000ff1900720c */ /* 0x000fc40003f25270 */
        /* <DEDUP_REMOVED lines=31> */
.L_x_2545:
[----:B------:R-:W0:Y:S02]  /*1b1a0*/  LDC.64 R2, c[0x0][0xc90] ;  /* 0x00032400ff027b82 */ /* 0x000e240000000a00 */
[----:B0-----:R-:W-:-:S05]  /*1b1b0*/  IMAD.WIDE R2, R27, 0x4, R2 ;  /* 0x000000041b027825 */ /* 0x001fca00078e0202 */
[----:B------:R0:W3:Y:S02]  /*1b1c0*/  LDG.E R6, desc[UR40][R2.64] ;  /* 0x0000002802067981 */ /* 0x0000e4000c1e1900 */
[----:B0-----:R-:W-:Y:S02]  /*1b1d0*/  IMAD.MOV.U32 R2, RZ, RZ, RZ ;  /* 0x000000ffff027224 */ /* 0x001fe400078e00ff */
[----:B---3--:R-:W-:-:S05]  /*1b1e0*/  IMAD R5, R25, R6, RZ ;  /* 0x0000000619057224 */ /* 0x008fca00078e02ff */
[----:B--2---:R-:W-:-:S04]  /*1b1f0*/  IABS R7, R5 ;  /* 0x0000000500077213 */ /* 0x004fc80000000000 */
[----:B------:R-:W0:Y:S08]  /*1b200*/  I2F.RP R8, R7 ;  /* 0x0000000700087306 */ /* 0x000e300000209400 */
[----:B0-----:R-:W0:Y:S02]  /*1b210*/  MUFU.RCP R8, R8 ;  /* 0x0000000800087308 */ /* 0x001e240000001000 */
[----:B0-----:R-:W-:-:S06]  /*1b220*/  VIADD R9, R8, 0xffffffe ;  /* 0x0ffffffe08097836 */ /* 0x001fcc0000000000 */
[----:B------:R-:W0:Y:S02]  /*1b230*/  F2I.FTZ.U32.TRUNC.NTZ R3, R9 ;  /* 0x0000000900037305 */ /* 0x000e24000021f000 */
[----:B0-----:R-:W-:-:S04]  /*1b240*/  IMAD.MOV R10, RZ, RZ, -R3 ;  /* 0x000000ffff0a7224 */ /* 0x001fc800078e0a03 */
[----:B-1----:R-:W-:Y:S01]  /*1b250*/  IMAD R11, R10, R7, RZ ;  /* 0x000000070a0b7224 */ /* 0x002fe200078e02ff */
[----:B------:R-:W-:-:S03]  /*1b260*/  IABS R10, R5 ;  /* 0x00000005000a7213 */ /* 0x000fc60000000000 */
[----:B------:R-:W-:Y:S01]  /*1b270*/  IMAD.HI.U32 R2, R3, R11, R2 ;  /* 0x0000000b03027227 */ /* 0x000fe200078e0002 */
[----:B------:R-:W-:-:S03]  /*1b280*/  IABS R3, R0 ;  /* 0x0000000000037213 */ /* 0x000fc60000000000 */
[----:B------:R-:W-:Y:S02]  /*1b290*/  IMAD.MOV R8, RZ, RZ, -R10 ;  /* 0x000000ffff087224 */ /* 0x000fe400078e0a0a */
[----:B------:R-:W-:-:S04]  /*1b2a0*/  IMAD.HI.U32 R9, R2, R3, RZ ;  /* 0x0000000302097227 */ /* 0x000fc800078e00ff */
[----:B------:R-:W-:-:S05]  /*1b2b0*/  IMAD R2, R9, R8, R3 ;  /* 0x0000000809027224 */ /* 0x000fca00078e0203 */
[----:B------:R-:W-:-:S13]  /*1b2c0*/  ISETP.GT.U32.AND P1, PT, R7, R2, PT ;  /* 0x000000020700720c */ /* 0x000fda0003f24070 */
[-C--:B------:R-:W-:Y:S01]  /*1b2d0*/  @!P1 IADD3 R2, R2, -R7.reuse, RZ ;  /* 0x8000000702029210 */ /* 0x080fe20007ffe0ff */
        /* <DEDUP_REMOVED lines=40> */
.L_x_2546:
[----:B------:R-:W-:-:S05]  /*1b560*/  LOP3.LUT R0, RZ, R3, RZ, 0x33, !PT ;  /* 0x00000003ff007212 */ /* 0x000fca00078e33ff */
[----:B------:R-:W-:Y:S01]  /*1b570*/  IMAD.IADD R25, R25, 0x1, R0 ;  /* 0x0000000119197824 */ /* 0x000fe200078e0200 */
[----:B------:R-:W-:Y:S06]  /*1b580*/  BRA `(.L_x_2547) ;  /* 0x00000000001c7947 */ /* 0x000fec0003800000 */
.L_x_2539:
[----:B------:R-:W-:Y:S01]  /*1b590*/  UMOV UR4, URZ ;  /* 0x0000003f00047c82 */ /* 0x000fe20008000000 */
[----:B------:R-:W-:Y:S01]  /*1b5a0*/  UMOV UR5, URZ ;  /* 0x0000003f00057c82 */ /* 0x000fe20008000000 */
[----:B------:R-:W-:Y:S01]  /*1b5b0*/  ULDC UR6, c[0x0][0xc3c] ;  /* 0x00030f0000067ab9 */ /* 0x000fe20000000800 */
[----:B------:R-:W-:Y:S01]  /*1b5c0*/  IMAD.MOV.U32 R24, RZ, RZ, R0 ;  /* 0x000000ffff187224 */ /* 0x000fe200078e0000 */
[----:B------:R-:W-:Y:S01]  /*1b5d0*/  MOV R25, UR4 ;  /* 0x0000000400197c02 */ /* 0x000fe20008000f00 */
[----:B------:R-:W-:Y:S02]  /*1b5e0*/  IMAD.U32 R26, RZ, RZ, UR5 ;  /* 0x00000005ff1a7e24 */ /* 0x000fe4000f8e00ff */
[----:B------:R-:W-:-:S07]  /*1b5f0*/  IMAD.U32 R27, RZ, RZ, UR6 ;  /* 0x00000006ff1b7e24 */ /* 0x000fce000f8e00ff */
.L_x_2547:
        /* <DEDUP_REMOVED lines=10> */
.L_x_2536:
[----:B------:R-:W-:Y:S02]  /*1b6a0*/  ULDC UR4, c[0x0][0xc3c] ;  /* 0x00030f0000047ab9 */ /* 0x000fe40000000800 */
[----:B----4-:R-:W-:-:S13]  /*1b6b0*/  ISETP.GE.AND P0, PT, R27, UR4, PT ;  /* 0x000000041b007c0c */ /* 0x010fda000bf06270 */
[----:B------:R-:W-:Y:S05]  /*1b6c0*/  @!P0 BRA `(.L_x_2548) ;  /* 0xffffff9c00f08947 */ /* 0x000fea000383ffff */
[----:B------:R-:W-:Y:S05]  /*1b6d0*/  BSYNC B8 ;  /* 0x0000000000087941 */ /* 0x000fea0003800000 */
.L_x_2422:
[----:B0-----:R-:W4:Y:S01]  /*1b6e0*/  LDL.LU R0, [R1+0x3c] ;  /* 0x00003c0001007983 */ /* 0x001f220000300800 */
[----:B------:R-:W-:Y:S01]  /*1b6f0*/  BSSY B0, `(.L_x_2549) ;  /* 0x000000b000007945 */ /* 0x000fe20003800000 */
[----:B--2---:R-:W0:Y:S01]  /*1b700*/  S2R R5, SR_CgaCtaId ;  /* 0x0000000000057919 */ /* 0x004e220000008800 */
[----:B----4-:R-:W-:-:S05]  /*1b710*/  VIADD R0, R0, 0x1 ;  /* 0x0000000100007836 */ /* 0x010fca0000000000 */
        /* <DEDUP_REMOVED lines=8> */
.L_x_2690:
[----:B------:R-:W-:Y:S05]  /*1b7a0*/  BSYNC B0 ;  /* 0x0000000000007941 */ /* 0x000fea0003800000 */
.L_x_2549:
[----:B------:R-:W-:-:S03]  /*1b7b0*/  UMOV UR4, 0xffffffff ;  /* 0xffffffff00047882 */ /* 0x000fc60000000000 */
[----:B------:R-:W-:Y:S05]  /*1b7c0*/  BRA.DIV UR4, `(.L_x_2551) ;  /* 0x0000003a04dc7947 */ /* 0x000fea000b800000 */
[----:B0-----:R-:W0:Y:S02]  /*1b7d0*/  S2R R0, SR_TID.X ;  /* 0x0000000000007919 */ /* 0x001e240000002100 */
[----:B0-----:R-:W-:-:S04]  /*1b7e0*/  SHF.R.U32.HI R0, RZ, 0x5, R0 ;  /* 0x00000005ff007819 */ /* 0x001fc80000011600 */
[----:B------:R-:W-:-:S05]  /*1b7f0*/  LOP3.LUT R0, R0, 0x3, RZ, 0xc0, !PT ;  /* 0x0000000300007812 */ /* 0x000fca00078ec0ff */
[----:B------:R0:W2:Y:S02]  /*1b800*/  SHFL.IDX PT, R14, R0, RZ, 0x1f ;  /* 0x00001fff000e7589 */ /* 0x0000a400000e0000 */
.L_x_2693:
[----:B--2---:R-:W-:-:S13]  /*1b810*/  ISETP.NE.AND P0, PT, R14, RZ, PT ;  /* 0x000000ff0e00720c */ /* 0x004fda0003f05270 */
[----:B------:R-:W-:Y:S05]  /*1b820*/  @P0 BRA `(.L_x_2269) ;  /* 0x0000000000880947 */ /* 0x000fea0003800000 */
[----:B------:R-:W-:-:S03]  /*1b830*/  UMOV UR4, 0xffffffff ;  /* 0xffffffff00047882 */ /* 0x000fc60000000000 */
[----:B------:R-:W-:Y:S05]  /*1b840*/  BRA.DIV UR4, `(.L_x_2552) ;  /* 0x0000003a04f07947 */ /* 0x000fea000b800000 */
[----:B------:R-:W-:-:S13]  /*1b850*/  ELECT P6, URZ, PT ;  /* 0x00000000003f782f */ /* 0x000fda00038c0000 */
.L_x_2696:
[----:B------:R-:W-:Y:S05]  /*1b860*/  @!P6 BRA `(.L_x_2269) ;  /* 0x000000000078e947 */ /* 0x000fea0003800000 */
[----:B0-----:R-:W2:Y:S02]  /*1b870*/  LDL.LU R0, [R1+0x4c] ;  /* 0x00004c0001007983 */ /* 0x001ea40000300800 */
[----:B--2---:R-:W-:-:S04]  /*1b880*/  LOP3.LUT R0, R0, 0x2, RZ, 0xfc, !PT ;  /* 0x0000000200007812 */ /* 0x004fc800078efcff */
[----:B------:R-:W-:-:S13]  /*1b890*/  ISETP.NE.AND P2, PT, R0, 0x3, PT ;  /* 0x000000030000780c */ /* 0x000fda0003f45270 */
[----:B------:R-:W-:Y:S05]  /*1b8a0*/  @!P2 BRA `(.L_x_2553) ;  /* 0x000000000004a947 */ /* 0x000fea0003800000 */
[----:B------:R-:W-:Y:S01]  /*1b8b0*/  BPT.TRAP 0x1 ;  /* 0x000000040000795c */ /* 0x000fe20000300000 */
.L_x_2553:
        /* <DEDUP_REMOVED lines=12> */
.L_x_2697:
[----:B------:R-:W2:Y:S02]  /*1b980*/  SYNCS.PHASECHK.TRANS64.TRYWAIT P0, [R3+URZ], R0 ;  /* 0x00000000030075a7 */ /* 0x000ea4000800017f */
[----:B--2---:R-:W-:Y:S05]  /*1b990*/  @!P0 BRA `(.L_x_2555) ;  /* 0x0000003800d08947 */ /* 0x004fea0003800000 */
.L_x_2698:
[----:B------:R-:W-:Y:S05]  /*1b9a0*/  @!P2 BRA `(.L_x_2556) ;  /* 0x000000000004a947 */ /* 0x000fea0003800000 */
[----:B------:R-:W-:Y:S01]  /*1b9b0*/  BPT.TRAP 0x1 ;  /* 0x000000040000795c */ /* 0x000fe20000300000 */
.L_x_2556:
[----:B--2---:R-:W-:-:S04]  /*1b9c0*/  VIADD R3, R9, 0x16860 ;  /* 0x0001686009037836 */ /* 0x004fc80000000000 */
[----:B------:R-:W-:-:S04]  /*1b9d0*/  IMAD R5, R18, 0x8, R3 ;  /* 0x0000000812057824 */ /* 0x000fc800078e0203 */
[----:B------:R-:W2:Y:S02]  /*1b9e0*/  SYNCS.PHASECHK.TRANS64.TRYWAIT P0, [R5+URZ], R2 ;  /* 0x00000002050075a7 */ /* 0x000ea4000800017f */
[----:B--2---:R-:W-:Y:S05]  /*1b9f0*/  @!P0 BRA `(.L_x_2557) ;  /* 0x0000003800cc8947 */ /* 0x004fea0003800000 */
.L_x_2699:
[----:B------:R-:W-:-:S07]  /*1ba00*/  IMAD R3, R4, 0x8, R3 ;  /* 0x0000000804037824 */ /* 0x000fce00078e0203 */
.L_x_2558:
[----:B----4-:R4:W0:Y:S02]  /*1ba10*/  SYNCS.PHASECHK.TRANS64.TRYWAIT P0, [R3+URZ], R0 ;  /* 0x00000000030075a7 */ /* 0x010824000800017f */
[----:B0-----:R-:W-:Y:S05]  /*1ba20*/  @!P0 NANOSLEEP.SYNCS 0x989680 ;  /* 0x009896800000895d */ /* 0x001fea0003900000 */
[----:B------:R-:W0:Y:S02]  /*1ba30*/  @!P0 SYNCS.PHASECHK.TRANS64 P0, [R3+URZ], R0 ;  /* 0x00000000030085a7 */ /* 0x000e24000800007f */
[----:B0-----:R-:W-:Y:S05]  /*1ba40*/  @!P0 BRA `(.L_x_2558) ;  /* 0xfffffffc00f08947 */ /* 0x001fea000383ffff */
.L_x_2269:
[----:B------:R-:W-:Y:S05]  /*1ba50*/  BSYNC B9 ;  /* 0x0000000000097941 */ /* 0x000fea0003800000 */
.L_x_2266:
[----:B------:R-:W-:Y:S05]  /*1ba60*/  EXIT ;  /* 0x000000000000794d */ /* 0x000fea0003800000 */
.L_x_2289:
[----:B0-----:R0:W1:Y:S02]  /*1ba70*/  SYNCS.PHASECHK.TRANS64.TRYWAIT P6, [R78+URZ+0x16890], R90 ;  /* 0x0168905a4e0075a7 */ /* 0x00106400080c017f */
[----:B-1----:R-:W-:Y:S05]  /*1ba80*/  @!P6 NANOSLEEP.SYNCS 0x989680 ;  /* 0x009896800000e95d */ /* 0x002fea0003900000 */
[----:B------:R-:W1:Y:S02]  /*1ba90*/  @!P6 SYNCS.PHASECHK.TRANS64 P6, [R78+URZ+0x16890], R90 ;  /* 0x0168905a4e00e5a7 */ /* 0x000e6400080c007f */
[----:B-1----:R-:W-:Y:S05]  /*1baa0*/  @!P6 BRA `(.L_x_2289) ;  /* 0xfffffffc00f0e947 */ /* 0x002fea000383ffff */
[----:B------:R-:W-:Y:S05]  /*1bab0*/  BRA `(.L_x_2559) ;  /* 0xfffffe7400147947 */ /* 0x000fea000383ffff */
.L_x_2309:
[----:B0-----:R0:W1:Y:S02]  /*1bac0*/  SYNCS.PHASECHK.TRANS64.TRYWAIT P5, [R78+URZ+0x16890], R90 ;  /* 0x0168905a4e0075a7 */ /* 0x00106400080a017f */
[----:B-1----:R-:W-:Y:S05]  /*1bad0*/  @!P5 NANOSLEEP.SYNCS 0x989680 ;  /* 0x009896800000d95d */ /* 0x002fea0003900000 */
[----:B------:R-:W1:Y:S02]  /*1bae0*/  @!P5 SYNCS.PHASECHK.TRANS64 P5, [R78+URZ+0x16890], R90 ;  /* 0x0168905a4e00d5a7 */ /* 0x000e6400080a007f */
[----:B-1----:R-:W-:Y:S05]  /*1baf0*/  @!P5 BRA `(.L_x_2309) ;  /* 0xfffffffc00f0d947 */ /* 0x002fea000383ffff */
[----:B------:R-:W-:Y:S05]  /*1bb00*/  BRA `(.L_x_2560) ;  /* 0xfffffe8400e07947 */ /* 0x000fea000383ffff */
.L_x_2318:
[----:B-1----:R1:W2:Y:S02]  /*1bb10*/  SYNCS.PHASECHK.TRANS64.TRYWAIT P4, [R78+URZ+0x16890], R90 ;  /* 0x0168905a4e0075a7 */ /* 0x0022a4000808017f */
[----:B--2---:R-:W-:Y:S05]  /*1bb20*/  @!P4 NANOSLEEP.SYNCS 0x989680 ;  /* 0x009896800000c95d */ /* 0x004fea0003900000 */
[----:B------:R-:W2:Y:S02]  /*1bb30*/  @!P4 SYNCS.PHASECHK.TRANS64 P4, [R78+URZ+0x16890], R90 ;  /* 0x0168905a4e00c5a7 */ /* 0x000ea4000808007f */
[----:B--2---:R-:W-:Y:S05]  /*1bb40*/  @!P4 BRA `(.L_x_2318) ;  /* 0xfffffffc00f0c947 */ /* 0x004fea000383ffff */
[----:B------:R-:W-:Y:S05]  /*1bb50*/  BRA `(.L_x_2561) ;  /* 0xfffffe98004c7947 */ /* 0x000fea000383ffff */
.L_x_2324:
[----:B--2---:R2:W3:Y:S02]  /*1bb60*/  SYNCS.PHASECHK.TRANS64.TRYWAIT P3, [R78+URZ+0x168b0], R90 ;  /* 0x0168b05a4e0075a7 */ /* 0x0044e4000806017f */
[----:B---3--:R-:W-:Y:S05]  /*1bb70*/  @!P3 NANOSLEEP.SYNCS 0x989680 ;  /* 0x009896800000b95d */ /* 0x008fea0003900000 */
[----:B------:R-:W3:Y:S02]  /*1bb80*/  @!P3 SYNCS.PHASECHK.TRANS64 P3, [R78+URZ+0x168b0], R90 ;  /* 0x0168b05a4e00b5a7 */ /* 0x000ee4000806007f */
[----:B---3--:R-:W-:Y:S05]  /*1bb90*/  @!P3 BRA `(.L_x_2324) ;  /* 0xfffffffc00f0b947 */ /* 0x008fea000383ffff */
[----:B------:R-:W-:Y:S05]  /*1bba0*/  BRA `(.L_x_2562) ;  /* 0xfffffe9800e07947 */ /* 0x000fea000383ffff */
.L_x_2334:
        /* <DEDUP_REMOVED lines=13> */
.L_x_2564:
[----:B------:R-:W-:Y:S05]  /*1bc80*/  BSYNC B0 ;  /* 0x0000000000007941 */ /* 0x000fea0003800000 */
.L_x_2563:
[----:B------:R0:W-:Y:S01]  /*1bc90*/  STL [R1+0x1c], R14 ;  /* 0x00001c0e01007387 */ /* 0x0001e20000100800 */
[----:B------:R-:W-:Y:S05]  /*1bca0*/  BRA `(.L_x_2565) ;  /* 0xfffffea000f47947 */ /* 0x000fea000383ffff */
.L_x_2346:
[----:B------:R-:W-:Y:S01]  /*1bcb0*/  BSSY B1, `(.L_x_2566) ;  /* 0x0000008000017945 */ /* 0x000fe20003800000 */
[----:B------:R-:W-:Y:S01]  /*1bcc0*/  MOV R13, R6 ;  /* 0x00000006000d7202 */ /* 0x000fe20000000f00 */
[----:B------:R-:W-:Y:S02]  /*1bcd0*/  IMAD.MOV.U32 R12, RZ, RZ, RZ ;  /* 0x000000ffff0c7224 */ /* 0x000fe400078e00ff */
[----:B------:R-:W-:Y:S02]  /*1bce0*/  IMAD.MOV.U32 R11, RZ, RZ, 0x1c1f ;  /* 0x00001c1fff0b7424 */ /* 0x000fe400078e00ff */
[----:B------:R-:W-:-:S07]  /*1bcf0*/  IMAD.MOV.U32 R15, RZ, RZ, -0x1 ;  /* 0xffffffffff0f7424 */ /* 0x000fce00078e00ff */
[----:B0-----:R-:W-:Y:S05]  /*1bd00*/  WARPSYNC.COLLECTIVE R15, `(.L_x_2567) ;  /* 0x000000000f087348 */ /* 0x001fea0003c00000 */
[----:B0-----:R0:W1:Y:S02]  /*1bd10*/  SHFL.IDX P6, R14, R13, R12, R11 ;  /* 0x0000000c0d0e7389 */ /* 0x00106400000c000b */
[----:B01----:R-:W-:Y:S01]  /*1bd20*/  ENDCOLLECTIVE ;  /* 0x000000000000791b */ /* 0x003fe20003800000 */
.L_x_2567:
[----:B------:R-:W-:Y:S05]  /*1bd30*/  BSYNC B1 ;  /* 0x0000000000017941 */ /* 0x000fea0003800000 */
.L_x_2566:
        /* <DEDUP_REMOVED lines=8> */
.L_x_2568:
[----:B------:R-:W-:Y:S02]  /*1bdc0*/  IMAD.MOV.U32 R13, RZ, RZ, R8 ;  /* 0x000000ffff0d7224 */ /* 0x000fe400078e0008 */
[----:B------:R-:W-:-:S07]  /*1bdd0*/  IMAD.MOV.U32 R0, RZ, RZ, R14 ;  /* 0x000000ffff007224 */ /* 0x000fce00078e000e */
[----:B------:R-:W-:Y:S05]  /*1bde0*/  WARPSYNC.COLLECTIVE R15, `(.L_x_2569) ;  /* 0x000000000f087348 */ /* 0x000fea0003c00000 */
[----:B------:R0:W1:Y:S02]  /*1bdf0*/  SHFL.IDX P6, R14, R13, R12, R11 ;  /* 0x0000000c0d0e7389 */ /* 0x00006400000c000b */
[----:B01----:R-:W-:Y:S01]  /*1be00*/  ENDCOLLECTIVE ;  /* 0x000000000000791b */ /* 0x003fe20003800000 */
.L_x_2569:
[----:B------:R-:W-:Y:S02]  /*1be10*/  IMAD.MOV.U32 R13, RZ, RZ, R7 ;  /* 0x000000ffff0d7224 */ /* 0x000fe400078e0007 */
[----:B------:R-:W-:-:S07]  /*1be20*/  IMAD.MOV.U32 R5, RZ, RZ, R14 ;  /* 0x000000ffff057224 */ /* 0x000fce00078e000e */
[----:B------:R-:W-:Y:S05]  /*1be30*/  WARPSYNC.COLLECTIVE R15, `(.L_x_2570) ;  /* 0x000000000f087348 */ /* 0x000fea0003c00000 */
[----:B------:R0:W1:Y:S02]  /*1be40*/  SHFL.IDX P6, R14, R13, R12, R11 ;  /* 0x0000000c0d0e7389 */ /* 0x00006400000c000b */
[----:B01----:R-:W-:Y:S01]  /*1be50*/  ENDCOLLECTIVE ;  /* 0x000000000000791b */ /* 0x003fe20003800000 */
.L_x_2570:
[----:B------:R-:W-:Y:S05]  /*1be60*/  BRA `(.L_x_2571) ;  /* 0xfffffea8007c7947 */ /* 0x000fea000383ffff */
.L_x_2349:
        /* <DEDUP_REMOVED lines=8> */
.L_x_2573:
[----:B------:R-:W-:Y:S05]  /*1bef0*/  BSYNC B1 ;  /* 0x0000000000017941 */ /* 0x000fea0003800000 */
.L_x_2572:
        /* <DEDUP_REMOVED lines=8> */
.L_x_2574:
[----:B------:R-:W-:Y:S02]  /*1bf80*/  IMAD.MOV.U32 R13, RZ, RZ, R8 ;  /* 0x000000ffff0d7224 */ /* 0x000fe400078e0008 */
[----:B------:R-:W-:-:S07]  /*1bf90*/  IMAD.MOV.U32 R0, RZ, RZ, R14 ;  /* 0x000000ffff007224 */ /* 0x000fce00078e000e */
[----:B------:R-:W-:Y:S05]  /*1bfa0*/  WARPSYNC.COLLECTIVE R15, `(.L_x_2575) ;  /* 0x000000000f087348 */ /* 0x000fea0003c00000 */
[----:B------:R0:W1:Y:S02]  /*1bfb0*/  SHFL.IDX P6, R14, R13, R12, R11 ;  /* 0x0000000c0d0e7389 */ /* 0x00006400000c000b */
[----:B01----:R-:W-:Y:S01]  /*1bfc0*/  ENDCOLLECTIVE ;  /* 0x000000000000791b */ /* 0x003fe20003800000 */
.L_x_2575:
[----:B------:R-:W-:Y:S02]  /*1bfd0*/  IMAD.MOV.U32 R13, RZ, RZ, R7 ;  /* 0x000000ffff0d7224 */ /* 0x000fe400078e0007 */
[----:B------:R-:W-:-:S07]  /*1bfe0*/  IMAD.MOV.U32 R5, RZ, RZ, R14 ;  /* 0x000000ffff057224 */ /* 0x000fce00078e000e */
[----:B------:R-:W-:Y:S05]  /*1bff0*/  WARPSYNC.COLLECTIVE R15, `(.L_x_2576) ;  /* 0x000000000f087348 */ /* 0x000fea0003c00000 */
[----:B------:R0:W1:Y:S02]  /*1c000*/  SHFL.IDX P6, R14, R13, R12, R11 ;  /* 0x0000000c0d0e7389 */ /* 0x00006400000c000b */
[----:B01----:R-:W-:Y:S01]  /*1c010*/  ENDCOLLECTIVE ;  /* 0x000000000000791b */ /* 0x003fe20003800000 */
.L_x_2576:
[----:B------:R-:W-:Y:S05]  /*1c020*/  BRA `(.L_x_2577) ;  /* 0xfffffea800e87947 */ /* 0x000fea000383ffff */
.L_x_2353:
[----:B0-----:R0:W1:Y:S02]  /*1c030*/  SYNCS.PHASECHK.TRANS64.TRYWAIT P0, [R2+URZ+0x16800], R43 ;  /* 0x0168002b020075a7 */ /* 0x001064000800017f */
[----:B-1----:R-:W-:Y:S05]  /*1c040*/  @!P0 NANOSLEEP.SYNCS 0x989680 ;  /* 0x009896800000895d */ /* 0x002fea0003900000 */
[----:B------:R-:W1:Y:S02]  /*1c050*/  @!P0 SYNCS.PHASECHK.TRANS64 P0, [R2+URZ+0x16800], R43 ;  /* 0x0168002b020085a7 */ /* 0x000e64000800007f */
[----:B-1----:R-:W-:Y:S05]  /*1c060*/  @!P0 BRA `(.L_x_2353) ;  /* 0xfffffffc00f08947 */ /* 0x002fea000383ffff */
[----:B------:R-:W-:Y:S05]  /*1c070*/  BRA `(.L_x_2578) ;  /* 0xfffffeac00f47947 */ /* 0x000fea000383ffff */
.L_x_2361:
        /* <DEDUP_REMOVED lines=9> */
.L_x_2580:
[----:B------:R-:W-:Y:S05]  /*1c110*/  BSYNC B1 ;  /* 0x0000000000017941 */ /* 0x000fea0003800000 */
.L_x_2579:
[----:B------:R0:W5:Y:S01]  /*1c120*/  LDL R8, [R1+0x20] ;  /* 0x0000200001087983 */ /* 0x0001620000100800 */
[----:B------:R-:W-:Y:S01]  /*1c130*/  IMAD.MOV.U32 R13, RZ, RZ, R25 ;  /* 0x000000ffff0d7224 */ /* 0x000fe200078e0019 */
[----:B------:R-:W-:Y:S01]  /*1c140*/  MOV R15, 0xffffffff ;  /* 0xffffffff000f7802 */ /* 0x000fe20000000f00 */
[----:B------:R-:W-:Y:S01]  /*1c150*/  IMAD.MOV.U32 R12, RZ, RZ, RZ ;  /* 0x000000ffff0c7224 */ /* 0x000fe200078e00ff */
[----:B------:R-:W-:Y:S01]  /*1c160*/  ISETP.GE.AND P0, PT, R16, R41, PT ;  /* 0x000000291000720c */ /* 0x000fe20003f06270 */
[----:B------:R-:W-:Y:S02]  /*1c170*/  IMAD.MOV.U32 R11, RZ, RZ, 0x1c1f ;  /* 0x00001c1fff0b7424 */ /* 0x000fe400078e00ff */
[----:B------:R-:W-:-:S10]  /*1c180*/  IMAD.MOV.U32 R0, RZ, RZ, R14 ;  /* 0x000000ffff007224 */ /* 0x000fd400078e000e */
[----:B0----5:R-:W-:Y:S05]  /*1c190*/  WARPSYNC.COLLECTIVE R15, `(.L_x_2581) ;  /* 0x000000000f087348 */ /* 0x021fea0003c00000 */
[----:B------:R1:W2:Y:S02]  /*1c1a0*/  SHFL.IDX P6, R14, R13, R12, R11 ;  /* 0x0000000c0d0e7389 */ /* 0x0002a400000c000b */
[----:B012--5:R-:W-:Y:S01]  /*1c1b0*/  ENDCOLLECTIVE ;  /* 0x000000000000791b */ /* 0x027fe20003800000 */
.L_x_2581:
[----:B------:R-:W-:Y:S02]  /*1c1c0*/  IMAD.MOV.U32 R13, RZ, RZ, R24 ;  /* 0x000000ffff0d7224 */ /* 0x000fe400078e0018 */
[----:B------:R-:W-:-:S07]  /*1c1d0*/  IMAD.MOV.U32 R3, RZ, RZ, R14 ;  /* 0x000000ffff037224 */ /* 0x000fce00078e000e */
[----:B------:R-:W-:Y:S05]  /*1c1e0*/  WARPSYNC.COLLECTIVE R15, `(.L_x_2582) ;  /* 0x000000000f087348 */ /* 0x000fea0003c00000 */
[----:B------:R0:W1:Y:S02]  /*1c1f0*/  SHFL.IDX P6, R14, R13, R12, R11 ;  /* 0x0000000c0d0e7389 */ /* 0x00006400000c000b */
[----:B01----:R-:W-:Y:S01]  /*1c200*/  ENDCOLLECTIVE ;  /* 0x000000000000791b */ /* 0x003fe20003800000 */
.L_x_2582:
[----:B------:R-:W-:Y:S02]  /*1c210*/  IMAD.MOV.U32 R13, RZ, RZ, R27 ;  /* 0x000000ffff0d7224 */ /* 0x000fe400078e001b */
[----:B------:R-:W-:-:S07]  /*1c220*/  IMAD.MOV.U32 R4, RZ, RZ, R14 ;  /* 0x000000ffff047224 */ /* 0x000fce00078e000e */
[----:B------:R-:W-:Y:S05]  /*1c230*/  WARPSYNC.COLLECTIVE R15, `(.L_x_2583) ;  /* 0x000000000f087348 */ /* 0x000fea0003c00000 */
[----:B------:R0:W1:Y:S02]  /*1c240*/  SHFL.IDX P6, R14, R13, R12, R11 ;  /* 0x0000000c0d0e7389 */ /* 0x00006400000c000b */
[----:B01----:R-:W-:Y:S01]  /*1c250*/  ENDCOLLECTIVE ;  /* 0x000000000000791b */ /* 0x003fe20003800000 */
.L_x_2583:
        /* <DEDUP_REMOVED lines=18> */
[----:B--2---:R-:W-:Y:S01]  /*1c380*/  @!P1 IMAD.MOV.U32 R39, RZ, RZ, R11 ;  /* 0x000000ffff279224 */ /* 0x004fe200078e000b */
[----:B------:R-:W-:Y:S01]  /*1c390*/  MOV R11, 0x1c1f ;  /* 0x00001c1f000b7802 */ /* 0x000fe20000000f00 */
[----:B------:R-:W-:-:S02]  /*1c3a0*/  @!P1 IMAD.MOV.U32 R36, RZ, RZ, R8 ;  /* 0x000000ffff249224 */ /* 0x000fc400078e0008 */
[----:B------:R-:W-:-:S07]  /*1c3b0*/  @!P1 IMAD.MOV.U32 R37, RZ, RZ, R9 ;  /* 0x000000ffff259224 */ /* 0x000fce00078e0009 */
[----:B-----5:R-:W-:Y:S05]  /*1c3c0*/  WARPSYNC.COLLECTIVE R15, `(.L_x_2584) ;  /* 0x000000000f087348 */ /* 0x020fea0003c00000 */
[----:B------:R0:W1:Y:S02]  /*1c3d0*/  SHFL.IDX P6, R14, R13, R12, R11 ;  /* 0x0000000c0d0e7389 */ /* 0x00006400000c000b */
[----:B01---5:R-:W-:Y:S01]  /*1c3e0*/  ENDCOLLECTIVE ;  /* 0x000000000000791b */ /* 0x023fe20003800000 */
.L_x_2584:
        /* <DEDUP_REMOVED lines=15> */
[----:B------:R-:W-:Y:S01]  /*1c4e0*/  IMAD.MOV.U32 R5, RZ, RZ, R31 ;  /* 0x000000ffff057224 */ /* 0x000fe200078e001f */
[----:B------:R-:W-:Y:S01]  /*1c4f0*/  MOV R7, R21 ;  /* 0x0000001500077202 */ /* 0x000fe20000000f00 */
[----:B------:R-:W-:Y:S01]  /*1c500*/  IMAD.MOV.U32 R0, RZ, RZ, R14 ;  /* 0x000000ffff007224 */ /* 0x000fe200078e000e */
[----:B------:R-:W-:-:S07]  /*1c510*/  PRMT R50, R4, 0x7610, R50 ;  /* 0x0000761004327816 */ /* 0x000fce0000000032 */
[----:B------:R-:W-:Y:S05]  /*1c520*/  WARPSYNC.COLLECTIVE R15, `(.L_x_2585) ;  /* 0x000000000f087348 */ /* 0x000fea0003c00000 */
[----:B------:R0:W1:Y:S02]  /*1c530*/  SHFL.IDX P6, R14, R13, R12, R11 ;  /* 0x0000000c0d0e7389 */ /* 0x00006400000c000b */
[----:B01----:R-:W-:Y:S01]  /*1c540*/  ENDCOLLECTIVE ;  /* 0x000000000000791b */ /* 0x003fe20003800000 */
.L_x_2585:
[----:B------:R-:W-:Y:S01]  /*1c550*/  IMAD.MOV.U32 R6, RZ, RZ, R20 ;  /* 0x000000ffff067224 */ /* 0x000fe200078e0014 */
[----:B------:R-:W-:Y:S02]  /*1c560*/  PRMT R54, R5, 0x7610, R54 ;  /* 0x0000761005367816 */ /* 0x000fe40000000036 */
        /* <DEDUP_REMOVED lines=8> */
.L_x_2586:
[----:B------:R-:W-:Y:S02]  /*1c5f0*/  IMAD.MOV.U32 R13, RZ, RZ, R27 ;  /* 0x000000ffff0d7224 */ /* 0x000fe400078e001b */
[----:B------:R-:W-:-:S07]  /*1c600*/  IMAD.MOV.U32 R24, RZ, RZ, R14 ;  /* 0x000000ffff187224 */ /* 0x000fce00078e000e */
[----:B------:R-:W-:Y:S05]  /*1c610*/  WARPSYNC.COLLECTIVE R15, `(.L_x_2587) ;  /* 0x000000000f087348 */ /* 0x000fea0003c00000 */
[----:B------:R0:W1:Y:S02]  /*1c620*/  SHFL.IDX P6, R14, R13, R12, R11 ;  /* 0x0000000c0d0e7389 */ /* 0x00006400000c000b */
[----:B01----:R-:W-:Y:S01]  /*1c630*/  ENDCOLLECTIVE ;  /* 0x000000000000791b */ /* 0x003fe20003800000 */
.L_x_2587:
[----:B------:R-:W-:Y:S05]  /*1c640*/  BRA `(.L_x_2588) ;  /* 0xfffffebc001c7947 */ /* 0x000fea000383ffff */
.L_x_2365:
[----:B0-----:R0:W1:Y:S02]  /*1c650*/  SYNCS.PHASECHK.TRANS64.TRYWAIT P1, [R2+URZ+0x16800], R13 ;  /* 0x0168000d020075a7 */ /* 0x001064000802017f */
[----:B-1----:R-:W-:Y:S05]  /*1c660*/  @!P1 NANOSLEEP.SYNCS 0x989680 ;  /* 0x009896800000995d */ /* 0x002fea0003900000 */
[----:B------:R-:W1:Y:S02]  /*1c670*/  @!P1 SYNCS.PHASECHK.TRANS64 P1, [R2+URZ+0x16800], R13 ;  /* 0x0168000d020095a7 */ /* 0x000e64000802007f */
[----:B-1----:R-:W-:Y:S05]  /*1c680*/  @!P1 BRA `(.L_x_2365) ;  /* 0xfffffffc00f09947 */ /* 0x002fea000383ffff */
[----:B------:R-:W-:Y:S05]  /*1c690*/  BRA `(.L_x_2589) ;  /* 0xfffffebc00c47947 */ /* 0x000fea000383ffff */
.L_x_2371:
[----:B--2---:R2:W3:Y:S02]  /*1c6a0*/  SYNCS.PHASECHK.TRANS64.TRYWAIT P2, [R0+URZ+0x16830], R3 ;  /* 0x01683003000075a7 */ /* 0x0044e4000804017f */
[----:B---3--:R-:W-:Y:S05]  /*1c6b0*/  @!P2 NANOSLEEP.SYNCS 0x989680 ;  /* 0x009896800000a95d */ /* 0x008fea0003900000 */
[----:B------:R-:W3:Y:S02]  /*1c6c0*/  @!P2 SYNCS.PHASECHK.TRANS64 P2, [R0+URZ+0x16830], R3 ;  /* 0x016830030000a5a7 */ /* 0x000ee4000804007f */
[----:B---3--:R-:W-:Y:S05]  /*1c6d0*/  @!P2 BRA `(.L_x_2371) ;  /* 0xfffffffc00f0a947 */ /* 0x008fea000383ffff */
[----:B------:R-:W-:Y:S05]  /*1c6e0*/  BRA `(.L_x_2370) ;  /* 0xfffffecc008c7947 */ /* 0x000fea000383ffff */
.L_x_2377:
[----:B-1----:R1:W2:Y:S02]  /*1c6f0*/  SYNCS.PHASECHK.TRANS64.TRYWAIT P4, [R9+URZ+0x16830], R10 ;  /* 0x0168300a090075a7 */ /* 0x0022a4000808017f */
[----:B--2---:R-:W-:Y:S05]  /*1c700*/  @!P4 NANOSLEEP.SYNCS 0x989680 ;  /* 0x009896800000c95d */ /* 0x004fea0003900000 */
[----:B------:R-:W2:Y:S02]  /*1c710*/  @!P4 SYNCS.PHASECHK.TRANS64 P4, [R9+URZ+0x16830], R10 ;  /* 0x0168300a0900c5a7 */ /* 0x000ea4000808007f */
[----:B--2---:R-:W-:Y:S05]  /*1c720*/  @!P4 BRA `(.L_x_2377) ;  /* 0xfffffffc00f0c947 */ /* 0x004fea000383ffff */
[----:B------:R-:W-:Y:S05]  /*1c730*/  BRA `(.L_x_2376) ;  /* 0xfffffef800447947 */ /* 0x000fea000383ffff */
.L_x_2381:
[----:B-1----:R1:W2:Y:S02]  /*1c740*/  SYNCS.PHASECHK.TRANS64.TRYWAIT P3, [R9+URZ+0x16850], R8 ;  /* 0x01685008090075a7 */ /* 0x0022a4000806017f */
[----:B--2---:R-:W-:Y:S05]  /*1c750*/  @!P3 NANOSLEEP.SYNCS 0x989680 ;  /* 0x009896800000b95d */ /* 0x004fea0003900000 */
[----:B------:R-:W2:Y:S02]  /*1c760*/  @!P3 SYNCS.PHASECHK.TRANS64 P3, [R9+URZ+0x16850], R8 ;  /* 0x016850080900b5a7 */ /* 0x000ea4000806007f */
[----:B--2---:R-:W-:Y:S05]  /*1c770*/  @!P3 BRA `(.L_x_2381) ;  /* 0xfffffffc00f0b947 */ /* 0x004fea000383ffff */
[----:B------:R-:W-:Y:S05]  /*1c780*/  BRA `(.L_x_2378) ;  /* 0xfffffefc00047947 */ /* 0x000fea000383ffff */
.L_x_2388:
[----:B-1----:R1:W2:Y:S02]  /*1c790*/  SYNCS.PHASECHK.TRANS64.TRYWAIT P3, [R9+URZ+0x16830], R10 ;  /* 0x0168300a090075a7 */ /* 0x0022a4000806017f */
[----:B--2---:R-:W-:Y:S05]  /*1c7a0*/  @!P3 NANOSLEEP.SYNCS 0x989680 ;  /* 0x009896800000b95d */ /* 0x004fea0003900000 */
[----:B------:R-:W2:Y:S02]  /*1c7b0*/  @!P3 SYNCS.PHASECHK.TRANS64 P3, [R9+URZ+0x16830], R10 ;  /* 0x0168300a0900b5a7 */ /* 0x000ea4000806007f */
[----:B--2---:R-:W-:Y:S05]  /*1c7c0*/  @!P3 BRA `(.L_x_2388) ;  /* 0xfffffffc00f0b947 */ /* 0x004fea000383ffff */
[----:B------:R-:W-:Y:S05]  /*1c7d0*/  BRA `(.L_x_2387) ;  /* 0xffffff2800907947 */ /* 0x000fea000383ffff */
.L_x_2392:
[----:B-1----:R1:W2:Y:S02]  /*1c7e0*/  SYNCS.PHASECHK.TRANS64.TRYWAIT P2, [R9+URZ+0x16850], R8 ;  /* 0x01685008090075a7 */ /* 0x0022a4000804017f */
[----:B--2---:R-:W-:Y:S05]  /*1c7f0*/  @!P2 NANOSLEEP.SYNCS 0x989680 ;  /* 0x009896800000a95d */ /* 0x004fea0003900000 */
[----:B------:R-:W2:Y:S02]  /*1c800*/  @!P2 SYNCS.PHASECHK.TRANS64 P2, [R9+URZ+0x16850], R8 ;  /* 0x016850080900a5a7 */ /* 0x000ea4000804007f */
[----:B--2---:R-:W-:Y:S05]  /*1c810*/  @!P2 BRA `(.L_x_2392) ;  /* 0xfffffffc00f0a947 */ /* 0x004fea000383ffff */
[----:B------:R-:W-:Y:S05]  /*1c820*/  BRA `(.L_x_2389) ;  /* 0xffffff2c00507947 */ /* 0x000fea000383ffff */
.L_x_2397:
[----:B-1----:R1:W2:Y:S02]  /*1c830*/  SYNCS.PHASECHK.TRANS64.TRYWAIT P0, [R13+URZ+0x16850], R4 ;  /* 0x016850040d0075a7 */ /* 0x0022a4000800017f */
[----:B--2---:R-:W-:Y:S05]  /*1c840*/  @!P0 NANOSLEEP.SYNCS 0x989680 ;  /* 0x009896800000895d */ /* 0x004fea0003900000 */
[----:B------:R-:W2:Y:S02]  /*1c850*/  @!P0 SYNCS.PHASECHK.TRANS64 P0, [R13+URZ+0x16850], R4 ;  /* 0x016850040d0085a7 */ /* 0x000ea4000800007f */
[----:B--2---:R-:W-:Y:S05]  /*1c860*/  @!P0 BRA `(.L_x_2397) ;  /* 0xfffffffc00f08947 */ /* 0x004fea000383ffff */
[----:B------:R-:W-:Y:S05]  /*1c870*/  BRA `(.L_x_2396) ;  /* 0xffffff5000147947 */ /* 0x000fea000383ffff */
.L_x_2402:
        /* <DEDUP_REMOVED lines=8> */
.L_x_2590:
[----:B------:R-:W-:Y:S02]  /*1c900*/  VIADD R20, R42, 0x30 ;  /* 0x000000302a147836 */ /* 0x000fe40000000000 */
[----:B------:R-:W-:Y:S02]  /*1c910*/  IMAD.MOV.U32 R13, RZ, RZ, R40 ;  /* 0x000000ffff0d7224 */ /* 0x000fe400078e0028 */
[----:B------:R-:W-:-:S07]  /*1c920*/  IMAD.MOV.U32 R0, RZ, RZ, R14 ;  /* 0x000000ffff007224 */ /* 0x000fce00078e000e */
[----:B------:R-:W-:Y:S05]  /*1c930*/  WARPSYNC.COLLECTIVE R15, `(.L_x_2591) ;  /* 0x000000000f087348 */ /* 0x000fea0003c00000 */
[----:B------:R0:W1:Y:S02]  /*1c940*/  SHFL.IDX P6, R14, R13, R12, R11 ;  /* 0x0000000c0d0e7389 */ /* 0x00006400000c000b */
[----:B01----:R-:W-:Y:S01]  /*1c950*/  ENDCOLLECTIVE ;  /* 0x000000000000791b */ /* 0x003fe20003800000 */
.L_x_2591:
        /* <DEDUP_REMOVED lines=12> */
.L_x_2592:
[----:B------:R-:W-:-:S04]  /*1ca20*/  @!P3 LEA R28, P5, R44, R3, 0x1 ;  /* 0x000000032c1cb211 */ /* 0x000fc800078a08ff */
[----:B------:R-:W-:Y:S01]  /*1ca30*/  @!P3 LEA.HI.X R3, R44, R0, R43, 0x1, P5 ;  /* 0x000000002c03b211 */ /* 0x000fe200028f0c2b */
[----:B------:R-:W-:Y:S02]  /*1ca40*/  IMAD.MOV.U32 R13, RZ, RZ, R40 ;  /* 0x000000ffff0d7224 */ /* 0x000fe400078e0028 */
[----:B------:R-:W-:-:S07]  /*1ca50*/  IMAD.MOV.U32 R8, RZ, RZ, R14 ;  /* 0x000000ffff087224 */ /* 0x000fce00078e000e */
[----:B------:R-:W-:Y:S05]  /*1ca60*/  WARPSYNC.COLLECTIVE R15, `(.L_x_2593) ;  /* 0x000000000f087348 */ /* 0x000fea0003c00000 */
[----:B------:R0:W1:Y:S02]  /*1ca70*/  SHFL.IDX P6, R14, R13, R12, R11 ;  /* 0x0000000c0d0e7389 */ /* 0x00006400000c000b */
[----:B01----:R-:W-:Y:S01]  /*1ca80*/  ENDCOLLECTIVE ;  /* 0x000000000000791b */ /* 0x003fe20003800000 */
.L_x_2593:
[----:B------:R-:W-:Y:S02]  /*1ca90*/  IMAD.MOV.U32 R13, RZ, RZ, R41 ;  /* 0x000000ffff0d7224 */ /* 0x000fe400078e0029 */
[----:B------:R-:W-:Y:S02]  /*1caa0*/  IMAD.MOV.U32 R12, RZ, RZ, 0x2 ;  /* 0x00000002ff0c7424 */ /* 0x000fe400078e00ff */
[----:B------:R-:W-:-:S07]  /*1cab0*/  IMAD.MOV.U32 R9, RZ, RZ, R14 ;  /* 0x000000ffff097224 */ /* 0x000fce00078e000e */
[----:B------:R-:W-:Y:S05]  /*1cac0*/  WARPSYNC.COLLECTIVE R15, `(.L_x_2594) ;  /* 0x000000000f087348 */ /* 0x000fea0003c00000 */
[----:B------:R0:W1:Y:S02]  /*1cad0*/  SHFL.IDX P6, R14, R13, R12, R11 ;  /* 0x0000000c0d0e7389 */ /* 0x00006400000c000b */
[----:B01----:R-:W-:Y:S01]  /*1cae0*/  ENDCOLLECTIVE ;  /* 0x000000000000791b */ /* 0x003fe20003800000 */
.L_x_2594:
[----:B------:R-:W-:Y:S01]  /*1caf0*/  @!P4 LEA R20, P1, R44, R9, 0x1 ;  /* 0x000000092c14c211 */ /* 0x000fe200078208ff */
[----:B------:R-:W-:-:S03]  /*1cb00*/  @!P3 IMAD.MOV.U32 R9, RZ, RZ, R3 ;  /* 0x000000ffff09b224 */ /* 0x000fc600078e0003 */
[----:B------:R-:W-:Y:S01]  /*1cb10*/  @!P4 LEA.HI.X R21, R44, R8, R43, 0x1, P1 ;  /* 0x000000082c15c211 */ /* 0x000fe200008f0c2b */
[----:B------:R-:W-:-:S05]  /*1cb20*/  @!P3 IMAD.MOV.U32 R8, RZ, RZ, R28 ;  /* 0x000000ffff08b224 */ /* 0x000fca00078e001c */
[----:B------:R0:W-:Y:S01]  /*1cb30*/  @!P3 ST.E.128 desc[UR40][R8.64], R4 ;  /* 0x000000040800b985 */ /* 0x0001e2000c101d28 */
[----:B------:R-:W-:-:S03]  /*1cb40*/  MOV R13, R40 ;  /* 0x00000028000d7202 */ /* 0x000fc60000000f00 */
[----:B------:R0:W-:Y:S01]  /*1cb50*/  @!P4 ST.E.128 desc[UR40][R20.64], R24 ;  /* 0x000000181400c985 */ /* 0x0001e2000c101d28 */
[----:B------:R-:W-:-:S07]  /*1cb60*/  IMAD.MOV.U32 R10, RZ, RZ, R14 ;  /* 0x000000ffff0a7224 */ /* 0x000fce00078e000e */
[----:B0-----:R-:W-:Y:S05]  /*1cb70*/  WARPSYNC.COLLECTIVE R15, `(.L_x_2595) ;  /* 0x000000000f087348 */ /* 0x001fea0003c00000 */
[----:B------:R1:W2:Y:S02]  /*1cb80*/  SHFL.IDX P6, R14, R13, R12, R11 ;  /* 0x0000000c0d0e7389 */ /* 0x0002a400000c000b */
[----:B012---:R-:W-:Y:S01]  /*1cb90*/  ENDCOLLECTIVE ;  /* 0x000000000000791b */ /* 0x007fe20003800000 */
.L_x_2595:
[----:B------:R-:W-:Y:S02]  /*1cba0*/  IMAD.MOV.U32 R13, RZ, RZ, R41 ;  /* 0x000000ffff0d7224 */ /* 0x000fe400078e0029 */
[----:B------:R-:W-:Y:S01]  /*1cbb0*/  IMAD.MOV.U32 R12, RZ, RZ, 0x3 ;  /* 0x00000003ff0c7424 */ /* 0x000fe200078e00ff */
[----:B------:R-:W-:-:S13]  /*1cbc0*/  @!P2 LEA R45, P5, R44, R14, 0x1 ;  /* 0x0000000e2c2da211 */ /* 0x000fda00078a08ff */
[----:B------:R-:W-:Y:S05]  /*1cbd0*/  WARPSYNC.COLLECTIVE R15, `(.L_x_2596) ;  /* 0x000000000f087348 */ /* 0x000fea0003c00000 */
[----:B------:R0:W1:Y:S02]  /*1cbe0*/  SHFL.IDX P6, R14, R13, R12, R11 ;  /* 0x0000000c0d0e7389 */ /* 0x00006400000c000b */
[----:B01----:R-:W-:Y:S01]  /*1cbf0*/  ENDCOLLECTIVE ;  /* 0x000000000000791b */ /* 0x003fe20003800000 */
.L_x_2596:
        /* <DEDUP_REMOVED lines=9> */
.L_x_2597:
[----:B------:R-:W-:Y:S05]  /*1cc90*/  BRA `(.L_x_2598) ;  /* 0xffffff6400487947 */ /* 0x000fea000383ffff */
.L_x_2404:
[----:B------:R-:W-:Y:S02]  /*1cca0*/  IMAD.MOV.U32 R13, RZ, RZ, R4 ;  /* 0x000000ffff0d7224 */ /* 0x000fe400078e0004 */
[----:B------:R-:W-:Y:S02]  /*1ccb0*/  IMAD.MOV.U32 R12, RZ, RZ, RZ ;  /* 0x000000ffff0c7224 */ /* 0x000fe400078e00ff */
[----:B------:R-:W-:Y:S02]  /*1ccc0*/  IMAD.MOV.U32 R11, RZ, RZ, 0x1c1f ;  /* 0x00001c1fff0b7424 */ /* 0x000fe400078e00ff */
[----:B------:R-:W-:-:S07]  /*1ccd0*/  IMAD.MOV.U32 R15, RZ, RZ, -0x1 ;  /* 0xffffffffff0f7424 */ /* 0x000fce00078e00ff */
[----:B------:R-:W-:Y:S05]  /*1cce0*/  WARPSYNC.COLLECTIVE R15, `(.L_x_2599) ;  /* 0x000000000f087348 */ /* 0x000fea0003c00000 */
[----:B------:R0:W1:Y:S02]  /*1ccf0*/  SHFL.IDX P6, R14, R13, R12, R11 ;  /* 0x0000000c0d0e7389 */ /* 0x00006400000c000b */
[----:B01----:R-:W-:Y:S01]  /*1cd00*/  ENDCOLLECTIVE ;  /* 0x000000000000791b */ /* 0x003fe20003800000 */
.L_x_2599:
[----:B------:R-:W-:Y:S02]  /*1cd10*/  IMAD.MOV.U32 R13, RZ, RZ, R0 ;  /* 0x000000ffff0d7224 */ /* 0x000fe400078e0000 */
[----:B------:R-:W-:-:S07]  /*1cd20*/  IMAD.MOV.U32 R3, RZ, RZ, R14 ;  /* 0x000000ffff037224 */ /* 0x000fce00078e000e */
[----:B------:R-:W-:Y:S05]  /*1cd30*/  WARPSYNC.COLLECTIVE R15, `(.L_x_2600) ;  /* 0x000000000f087348 */ /* 0x000fea0003c00000 */
[----:B------:R0:W1:Y:S02]  /*1cd40*/  SHFL.IDX P6, R14, R13, R12, R11 ;  /* 0x0000000c0d0e7389 */ /* 0x00006400000c000b */
[----:B01----:R-:W-:Y:S01]  /*1cd50*/  ENDCOLLECTIVE ;  /* 0x000000000000791b */ /* 0x003fe20003800000 */
.L_x_2600:
[----:B------:R-:W-:Y:S05]  /*1cd60*/  BRA `(.L_x_2601) ;  /* 0xffffff6800247947 */ /* 0x000fea000383ffff */
.L_x_2407:
[----:B------:R-:W-:Y:S01]  /*1cd70*/  BSSY B1, `(.L_x_2602) ;  /* 0x0000008000017945 */ /* 0x000fe20003800000 */
[----:B---3--:R-:W-:Y:S01]  /*1cd80*/  MOV R13, R4 ;  /* 0x00000004000d7202 */ /* 0x008fe20000000f00 */
[----:B------:R-:W-:Y:S02]  /*1cd90*/  IMAD.MOV.U32 R12, RZ, RZ, 0x1 ;  /* 0x00000001ff0c7424 */ /* 0x000fe400078e00ff */
[----:B------:R-:W-:Y:S02]  /*1cda0*/  IMAD.MOV.U32 R11, RZ, RZ, 0x1c1f ;  /* 0x00001c1fff0b7424 */ /* 0x000fe400078e00ff */
[----:B------:R-:W-:-:S07]  /*1cdb0*/  IMAD.MOV.U32 R15, RZ, RZ, -0x1 ;  /* 0xffffffffff0f7424 */ /* 0x000fce00078e00ff */
[----:B012---:R-:W-:Y:S05]  /*1cdc0*/  WARPSYNC.COLLECTIVE R15, `(.L_x_2603) ;  /* 0x000000000f087348 */ /* 0x007fea0003c00000 */
[----:B--2---:R2:W3:Y:S02]  /*1cdd0*/  SHFL.IDX P6, R14, R13, R12, R11 ;  /* 0x0000000c0d0e7389 */ /* 0x0044e400000c000b */
[----:B0123--:R-:W-:Y:S01]  /*1cde0*/  ENDCOLLECTIVE ;  /* 0x000000000000791b */ /* 0x00ffe20003800000 */
.L_x_2603:
[----:B------:R-:W-:Y:S05]  /*1cdf0*/  BSYNC B1 ;  /* 0x0000000000017941 */ /* 0x000fea0003800000 */
.L_x_2602:
        /* <DEDUP_REMOVED lines=8> */
.L_x_2604:
[----:B------:R-:W-:Y:S05]  /*1ce80*/  BRA `(.L_x_2605) ;  /* 0xffffff6800807947 */ /* 0x000fea000383ffff */
.L_x_2411:
        /* <DEDUP_REMOVED lines=9> */
.L_x_2606:
        /* <DEDUP_REMOVED lines=10> */
.L_x_2607:
[----:B------:R-:W-:Y:S01]  /*1cfc0*/  IMAD.MOV.U32 R13, RZ, RZ, R20 ;  /* 0x000000ffff0d7224 */ /* 0x000fe200078e0014 */
[----:B------:R-:W-:Y:S01]  /*1cfd0*/  MOV R12, 0x1 ;  /* 0x00000001000c7802 */ /* 0x000fe20000000f00 */
[----:B------:R-:W-:-:S07]  /*1cfe0*/  IMAD.MOV.U32 R3, RZ, RZ, R14 ;  /* 0x000000ffff037224 */ /* 0x000fce00078e000e */
[----:B------:R-:W-:Y:S05]  /*1cff0*/  WARPSYNC.COLLECTIVE R15, `(.L_x_2608) ;  /* 0x000000000f087348 */ /* 0x000fea0003c00000 */
[----:B------:R0:W1:Y:S02]  /*1d000*/  SHFL.IDX P6, R14, R13, R12, R11 ;  /* 0x0000000c0d0e7389 */ /* 0x00006400000c000b */
[----:B01----:R-:W-:Y:S01]  /*1d010*/  ENDCOLLECTIVE ;  /* 0x000000000000791b */ /* 0x003fe20003800000 */
.L_x_2608:
[----:B------:R-:W-:-:S04]  /*1d020*/  @!P3 LEA R10, P5, R44, R3, 0x1 ;  /* 0x000000032c0ab211 */ /* 0x000fc800078a08ff */
[----:B------:R-:W-:Y:S01]  /*1d030*/  @!P3 LEA.HI.X R3, R44, R0, R43, 0x1, P5 ;  /* 0x000000002c03b211 */ /* 0x000fe200028f0c2b */
[----:B------:R-:W-:Y:S02]  /*1d040*/  IMAD.MOV.U32 R13, RZ, RZ, R7 ;  /* 0x000000ffff0d7224 */ /* 0x000fe400078e0007 */
[----:B------:R-:W-:-:S07]  /*1d050*/  IMAD.MOV.U32 R4, RZ, RZ, R14 ;  /* 0x000000ffff047224 */ /* 0x000fce00078e000e */
[----:B------:R-:W-:Y:S05]  /*1d060*/  WARPSYNC.COLLECTIVE R15, `(.L_x_2609) ;  /* 0x000000000f087348 */ /* 0x000fea0003c00000 */
[----:B------:R0:W1:Y:S02]  /*1d070*/  SHFL.IDX P6, R14, R13, R12, R11 ;  /* 0x0000000c0d0e7389 */ /* 0x00006400000c000b */
[----:B01----:R-:W-:Y:S01]  /*1d080*/  ENDCOLLECTIVE ;  /* 0x000000000000791b */ /* 0x003fe20003800000 */
.L_x_2609:
[----:B------:R-:W-:Y:S02]  /*1d090*/  IMAD.MOV.U32 R13, RZ, RZ, R20 ;  /* 0x000000ffff0d7224 */ /* 0x000fe400078e0014 */
[----:B------:R-:W-:Y:S02]  /*1d0a0*/  IMAD.MOV.U32 R12, RZ, RZ, 0x2 ;  /* 0x00000002ff0c7424 */ /* 0x000fe400078e00ff */
[----:B------:R-:W-:-:S07]  /*1d0b0*/  IMAD.MOV.U32 R5, RZ, RZ, R14 ;  /* 0x000000ffff057224 */ /* 0x000fce00078e000e */
[----:B------:R-:W-:Y:S05]  /*1d0c0*/  WARPSYNC.COLLECTIVE R15, `(.L_x_2610) ;  /* 0x000000000f087348 */ /* 0x000fea0003c00000 */
[----:B------:R0:W1:Y:S02]  /*1d0d0*/  SHFL.IDX P6, R14, R13, R12, R11 ;  /* 0x0000000c0d0e7389 */ /* 0x00006400000c000b */
[----:B01----:R-:W-:Y:S01]  /*1d0e0*/  ENDCOLLECTIVE ;  /* 0x000000000000791b */ /* 0x003fe20003800000 */
.L_x_2610:
[----:B------:R-:W-:-:S04]  /*1d0f0*/  @!P4 LEA R8, P1, R44, R5, 0x1 ;  /* 0x000000052c08c211 */ /* 0x000fc800078208ff */
[----:B------:R-:W-:Y:S01]  /*1d100*/  @!P4 LEA.HI.X R9, R44, R4, R43, 0x1, P1 ;  /* 0x000000042c09c211 */ /* 0x000fe200008f0c2b */
[----:B------:R-:W-:Y:S02]  /*1d110*/  IMAD.MOV.U32 R13, RZ, RZ, R7 ;  /* 0x000000ffff0d7224 */ /* 0x000fe400078e0007 */
[----:B------:R-:W-:-:S07]  /*1d120*/  IMAD.MOV.U32 R6, RZ, RZ, R14 ;  /* 0x000000ffff067224 */ /* 0x000fce00078e000e */
[----:B------:R-:W-:Y:S05]  /*1d130*/  WARPSYNC.COLLECTIVE R15, `(.L_x_2611) ;  /* 0x000000000f087348 */ /* 0x000fea0003c00000 */
[----:B------:R0:W1:Y:S02]  /*1d140*/  SHFL.IDX P6, R14, R13, R12, R11 ;  /* 0x0000000c0d0e7389 */ /* 0x00006400000c000b */
[----:B01----:R-:W-:Y:S01]  /*1d150*/  ENDCOLLECTIVE ;  /* 0x000000000000791b */ /* 0x003fe20003800000 */
.L_x_2611:
[----:B------:R-:W-:Y:S02]  /*1d160*/  @!P3 IMAD.MOV.U32 R11, RZ, RZ, R3 ;  /* 0x000000ffff0bb224 */ /* 0x000fe400078e0003 */
[----:B------:R-:W-:Y:S02]  /*1d170*/  IMAD.MOV.U32 R13, RZ, RZ, R20 ;  /* 0x000000ffff0d7224 */ /* 0x000fe400078e0014 */
[----:B------:R-:W-:Y:S01]  /*1d180*/  IMAD.MOV.U32 R12, RZ, RZ, 0x3 ;  /* 0x00000003ff0c7424 */ /* 0x000fe200078e00ff */
[----:B------:R0:W-:Y:S04]  /*1d190*/  @!P3 ST.E.128 desc[UR40][R10.64], RZ ;  /* 0x000000ff0a00b985 */ /* 0x0001e8000c101d28 */
[----:B------:R1:W-:Y:S01]  /*1d1a0*/  @!P4 ST.E.128 desc[UR40][R8.64], RZ ;  /* 0x000000ff0800c985 */ /* 0x0003e2000c101d28 */
[----:B------:R-:W-:-:S04]  /*1d1b0*/  @!P2 LEA R25, P5, R44, R14, 0x1 ;  /* 0x0000000e2c19a211 */ /* 0x000fc800078a08ff */
[----:B------:R-:W-:Y:S01]  /*1d1c0*/  @!P2 LEA.HI.X R5, R44, R6, R43, 0x1, P5 ;  /* 0x000000062c05a211 */ /* 0x000fe200028f0c2b */
[----:B0-----:R-:W-:Y:S01]  /*1d1d0*/  IMAD.MOV.U32 R11, RZ, RZ, 0x181f ;  /* 0x0000181fff0b7424 */ /* 0x001fe200078e00ff */
[----:B------:R-:W-:-:S07]  /*1d1e0*/  @!P2 MOV R4, R25 ;  /* 0x000000190004a202 */ /* 0x000fce0000000f00 */
[----:B-1----:R-:W-:Y:S05]  /*1d1f0*/  WARPSYNC.COLLECTIVE R15, `(.L_x_2612) ;  /* 0x000000000f087348 */ /* 0x002fea0003c00000 */
[----:B------:R0:W2:Y:S02]  /*1d200*/  SHFL.IDX P6, R14, R13, R12, R11 ;  /* 0x0000000c0d0e7389 */ /* 0x0000a400000c000b */
[----:B012---:R-:W-:Y:S01]  /*1d210*/  ENDCOLLECTIVE ;  /* 0x000000000000791b */ /* 0x007fe20003800000 */
.L_x_2612:
[----:B------:R0:W-:Y:S01]  /*1d220*/  @!P2 ST.E.128 desc[UR40][R4.64], RZ ;  /* 0x000000ff0400a985 */ /* 0x0001e2000c101d28 */
[----:B------:R-:W-:Y:S02]  /*1d230*/  IMAD.MOV.U32 R13, RZ, RZ, R7 ;  /* 0x000000ffff0d7224 */ /* 0x000fe400078e0007 */
[----:B------:R-:W-:-:S07]  /*1d240*/  IMAD.MOV.U32 R0, RZ, RZ, R14 ;  /* 0x000000ffff007224 */ /* 0x000fce00078e000e */
[----:B0-----:R-:W-:Y:S05]  /*1d250*/  WARPSYNC.COLLECTIVE R15, `(.L_x_2613) ;  /* 0x000000000f087348 */ /* 0x001fea0003c00000 */
[----:B------:R1:W2:Y:S02]  /*1d260*/  SHFL.IDX P6, R14, R13, R12, R11 ;  /* 0x0000000c0d0e7389 */ /* 0x0002a400000c000b */
[----:B012---:R-:W-:Y:S01]  /*1d270*/  ENDCOLLECTIVE ;  /* 0x000000000000791b */ /* 0x007fe20003800000 */
.L_x_2613:
[----:B------:R-:W-:Y:S05]  /*1d280*/  BRA `(.L_x_2614) ;  /* 0xffffff7000887947 */ /* 0x000fea000383ffff */
.L_x_2430:
[----:B------:R-:W0:Y:S01]  /*1d290*/  S2R R6, SR_TID.X ;  /* 0x0000000000067919 */ /* 0x000e220000002100 */
[----:B------:R-:W-:Y:S01]  /*1d2a0*/  BSSY B1, `(.L_x_2615) ;  /* 0x000000a000017945 */ /* 0x000fe20003800000 */
[----:B------:R-:W-:Y:S02]  /*1d2b0*/  IMAD.MOV.U32 R12, RZ, RZ, RZ ;  /* 0x000000ffff0c7224 */ /* 0x000fe400078e00ff */
[----:B-1----:R-:W-:Y:S02]  /*1d2c0*/  IMAD.MOV.U32 R11, RZ, RZ, 0x1f ;  /* 0x0000001fff0b7424 */ /* 0x002fe400078e00ff */
[----:B------:R-:W-:Y:S01]  /*1d2d0*/  IMAD.MOV.U32 R15, RZ, RZ, -0x1 ;  /* 0xffffffffff0f7424 */ /* 0x000fe200078e00ff */
[----:B0-----:R-:W-:-:S04]  /*1d2e0*/  SHF.R.U32.HI R6, RZ, 0x5, R6 ;  /* 0x00000005ff067819 */ /* 0x001fc80000011606 */
[----:B------:R-:W-:-:S05]  /*1d2f0*/  LOP3.LUT R6, R6, 0x3, RZ, 0xc0, !PT ;  /* 0x0000000306067812 */ /* 0x000fca00078ec0ff */
[----:B------:R-:W-:-:S07]  /*1d300*/  IMAD.MOV.U32 R13, RZ, RZ, R6 ;  /* 0x000000ffff0d7224 */ /* 0x000fce00078e0006 */
[----:B------:R-:W-:Y:S05]  /*1d310*/  WARPSYNC.COLLECTIVE R15, `(.L_x_2616) ;  /* 0x000000000f087348 */ /* 0x000fea0003c00000 */
[----:B------:R0:W1:Y:S02]  /*1d320*/  SHFL.IDX P6, R14, R13, R12, R11 ;  /* 0x0000000c0d0e7389 */ /* 0x00006400000c000b */
[----:B01----:R-:W-:Y:S01]  /*1d330*/  ENDCOLLECTIVE ;  /* 0x000000000000791b */ /* 0x003fe20003800000 */
.L_x_2616:
[----:B------:R-:W-:Y:S05]  /*1d340*/  BSYNC B1 ;  /* 0x0000000000017941 */ /* 0x000fea0003800000 */
.L_x_2615:
[----:B------:R-:W-:Y:S05]  /*1d350*/  BRA `(.L_x_2617) ;  /* 0xffffff8c00647947 */ /* 0x000fea000383ffff */
.L_x_2432:
[----:B------:R-:W-:Y:S01]  /*1d360*/  BSSY B1, `(.L_x_2618) ;  /* 0x0000006000017945 */ /* 0x000fe20003800000 */
[----:B------:R-:W-:-:S07]  /*1d370*/  IMAD.MOV.U32 R15, RZ, RZ, -0x1 ;  /* 0xffffffffff0f7424 */ /* 0x000fce00078e00ff */
[----:B01----:R-:W-:Y:S05]  /*1d380*/  WARPSYNC.COLLECTIVE R15, `(.L_x_2619) ;  /* 0x000000000f0c7348 */ /* 0x003fea0003c00000 */
[----:B------:R-:W-:Y:S02]  /*1d390*/  ELECT P6, UR62, PT ;  /* 0x00000000003e782f */ /* 0x000fe400038c0000 */
[----:B------:R-:W-:Y:S01]  /*1d3a0*/  MOV R14, UR62 ;  /* 0x0000003e000e7c02 */ /* 0x000fe20008000f00 */
[----:B01----:R-:W-:Y:S10]  /*1d3b0*/  ENDCOLLECTIVE ;  /* 0x000000000000791b */ /* 0x003ff40003800000 */
.L_x_2619:
[----:B------:R-:W-:Y:S05]  /*1d3c0*/  BSYNC B1 ;  /* 0x0000000000017941 */ /* 0x000fea0003800000 */
.L_x_2618:
[----:B------:R-:W-:Y:S05]  /*1d3d0*/  BRA `(.L_x_2431) ;  /* 0xffffff8c005c7947 */ /* 0x000fea000383ffff */
.L_x_2434:
[----:B0-----:R0:W2:Y:S02]  /*1d3e0*/  SYNCS.PHASECHK.TRANS64.TRYWAIT P0, [R16+URZ+0x16820], R6 ;  /* 0x01682006100075a7 */ /* 0x0010a4000800017f */
[----:B--2---:R-:W-:Y:S05]  /*1d3f0*/  @!P0 NANOSLEEP.SYNCS 0x989680 ;  /* 0x009896800000895d */ /* 0x004fea0003900000 */
[----:B------:R-:W2:Y:S02]  /*1d400*/  @!P0 SYNCS.PHASECHK.TRANS64 P0, [R16+URZ+0x16820], R6 ;  /* 0x01682006100085a7 */ /* 0x000ea4000800007f */
[----:B--2---:R-:W-:Y:S05]  /*1d410*/  @!P0 BRA `(.L_x_2434) ;  /* 0xfffffffc00f08947 */ /* 0x004fea000383ffff */
[----:B------:R-:W-:Y:S05]  /*1d420*/  BRA `(.L_x_2620) ;  /* 0xffffff8c006c7947 */ /* 0x000fea000383ffff */
.L_x_2438:
[----:B0-----:R0:W2:Y:S02]  /*1d430*/  SYNCS.PHASECHK.TRANS64.TRYWAIT P0, [R6+URZ+0x168a0], R7 ;  /* 0x0168a007060075a7 */ /* 0x0010a4000800017f */
[----:B--2---:R-:W-:Y:S05]  /*1d440*/  @!P0 NANOSLEEP.SYNCS 0x989680 ;  /* 0x009896800000895d */ /* 0x004fea0003900000 */
[----:B------:R-:W2:Y:S02]  /*1d450*/  @!P0 SYNCS.PHASECHK.TRANS64 P0, [R6+URZ+0x168a0], R7 ;  /* 0x0168a007060085a7 */ /* 0x000ea4000800007f */
[----:B--2---:R-:W-:Y:S05]  /*1d460*/  @!P0 BRA `(.L_x_2438) ;  /* 0xfffffffc00f08947 */ /* 0x004fea000383ffff */
[----:B------:R-:W-:Y:S05]  /*1d470*/  BRA `(.L_x_2621) ;  /* 0xffffff8c00887947 */ /* 0x000fea000383ffff */
.L_x_2443:
[----:B-1----:R1:W2:Y:S02]  /*1d480*/  SYNCS.PHASECHK.TRANS64.TRYWAIT P0, [R6+URZ+0x168c0], R7 ;  /* 0x0168c007060075a7 */ /* 0x0022a4000800017f */
[----:B--2---:R-:W-:Y:S05]  /*1d490*/  @!P0 NANOSLEEP.SYNCS 0x989680 ;  /* 0x009896800000895d */ /* 0x004fea0003900000 */
[----:B------:R-:W2:Y:S02]  /*1d4a0*/  @!P0 SYNCS.PHASECHK.TRANS64 P0, [R6+URZ+0x168c0], R7 ;  /* 0x0168c007060085a7 */ /* 0x000ea4000800007f */
[----:B--2---:R-:W-:Y:S05]  /*1d4b0*/  @!P0 BRA `(.L_x_2443) ;  /* 0xfffffffc00f08947 */ /* 0x004fea000383ffff */
[----:B------:R-:W-:Y:S05]  /*1d4c0*/  BRA `(.L_x_2622) ;  /* 0xffffff9000087947 */ /* 0x000fea000383ffff */
.L_x_2450:
[----:B--2---:R2:W3:Y:S02]  /*1d4d0*/  SYNCS.PHASECHK.TRANS64.TRYWAIT P1, [R6+URZ+0x168a0], R7 ;  /* 0x0168a007060075a7 */ /* 0x0044e4000802017f */
[----:B---3--:R-:W-:Y:S05]  /*1d4e0*/  @!P1 NANOSLEEP.SYNCS 0x989680 ;  /* 0x009896800000995d */ /* 0x008fea0003900000 */
[----:B------:R-:W3:Y:S02]  /*1d4f0*/  @!P1 SYNCS.PHASECHK.TRANS64 P1, [R6+URZ+0x168a0], R7 ;  /* 0x0168a007060095a7 */ /* 0x000ee4000802007f */
[----:B---3--:R-:W-:Y:S05]  /*1d500*/  @!P1 BRA `(.L_x_2450) ;  /* 0xfffffffc00f09947 */ /* 0x008fea000383ffff */
[----:B------:R-:W-:Y:S05]  /*1d510*/  BRA `(.L_x_2623) ;  /* 0xffffff9000d47947 */ /* 0x000fea000383ffff */
.L_x_2455:
[----:B0-----:R0:W1:Y:S02]  /*1d520*/  SYNCS.PHASECHK.TRANS64.TRYWAIT P1, [R6+URZ+0x168c0], R7 ;  /* 0x0168c007060075a7 */ /* 0x001064000802017f */
[----:B-1----:R-:W-:Y:S05]  /*1d530*/  @!P1 NANOSLEEP.SYNCS 0x989680 ;  /* 0x009896800000995d */ /* 0x002fea0003900000 */
[----:B------:R-:W1:Y:S02]  /*1d540*/  @!P1 SYNCS.PHASECHK.TRANS64 P1, [R6+URZ+0x168c0], R7 ;  /* 0x0168c007060095a7 */ /* 0x000e64000802007f */
[----:B-1----:R-:W-:Y:S05]  /*1d550*/  @!P1 BRA `(.L_x_2455) ;  /* 0xfffffffc00f09947 */ /* 0x002fea000383ffff */
[----:B------:R-:W-:Y:S05]  /*1d560*/  BRA `(.L_x_2624) ;  /* 0xffffff94004c7947 */ /* 0x000fea000383ffff */
.L_x_2470:
[----:B------:R-:W4:Y:S01]  /*1d570*/  S2R R20, SR_TID.X ;  /* 0x0000000000147919 */ /* 0x000f220000002100 */
[----:B------:R-:W-:Y:S01]  /*1d580*/  BSSY B0, `(.L_x_2625) ;  /* 0x000000a000007945 */ /* 0x000fe20003800000 */
[----:B------:R-:W-:Y:S02]  /*1d590*/  IMAD.MOV.U32 R12, RZ, RZ, RZ ;  /* 0x000000ffff0c7224 */ /* 0x000fe400078e00ff */
[----:B-1----:R-:W-:Y:S02]  /*1d5a0*/  IMAD.MOV.U32 R11, RZ, RZ, 0x1f ;  /* 0x0000001fff0b7424 */ /* 0x002fe400078e00ff */
[----:B------:R-:W-:Y:S01]  /*1d5b0*/  IMAD.MOV.U32 R15, RZ, RZ, -0x1 ;  /* 0xffffffffff0f7424 */ /* 0x000fe200078e00ff */
[----:B----4-:R-:W-:-:S04]  /*1d5c0*/  SHF.R.U32.HI R20, RZ, 0x5, R20 ;  /* 0x00000005ff147819 */ /* 0x010fc80000011614 */
[----:B------:R-:W-:-:S05]  /*1d5d0*/  LOP3.LUT R20, R20, 0x3, RZ, 0xc0, !PT ;  /* 0x0000000314147812 */ /* 0x000fca00078ec0ff */
[----:B------:R-:W-:-:S07]  /*1d5e0*/  IMAD.MOV.U32 R13, RZ, RZ, R20 ;  /* 0x000000ffff0d7224 */ /* 0x000fce00078e0014 */
[----:B0-23--:R-:W-:Y:S05]  /*1d5f0*/  WARPSYNC.COLLECTIVE R15, `(.L_x_2626) ;  /* 0x000000000f087348 */ /* 0x00dfea0003c00000 */
[----:B------:R1:W4:Y:S02]  /*1d600*/  SHFL.IDX P6, R14, R13, R12, R11 ;  /* 0x0000000c0d0e7389 */ /* 0x00032400000c000b */
[----:B01234-:R-:W-:Y:S01]  /*1d610*/  ENDCOLLECTIVE ;  /* 0x000000000000791b */ /* 0x01ffe20003800000 */
.L_x_2626:
[----:B------:R-:W-:Y:S05]  /*1d620*/  BSYNC B0 ;  /* 0x0000000000007941 */ /* 0x000fea0003800000 */
.L_x_2625:
[----:B------:R-:W-:Y:S05]  /*1d630*/  BRA `(.L_x_2627) ;  /* 0xffffffa0002c7947 */ /* 0x000fea000383ffff */
.L_x_2472:
[----:B------:R-:W-:Y:S01]  /*1d640*/  BSSY B0, `(.L_x_2628) ;  /* 0x0000006000007945 */ /* 0x000fe20003800000 */
[----:B------:R-:W-:-:S07]  /*1d650*/  IMAD.MOV.U32 R15, RZ, RZ, -0x1 ;  /* 0xffffffffff0f7424 */ /* 0x000fce00078e00ff */
[----:B0123--:R-:W-:Y:S05]  /*1d660*/  WARPSYNC.COLLECTIVE R15, `(.L_x_2629) ;  /* 0x000000000f0c7348 */ /* 0x00ffea0003c00000 */
[----:B------:R-:W-:Y:S02]  /*1d670*/  ELECT P6, UR62, PT ;  /* 0x00000000003e782f */ /* 0x000fe400038c0000 */
[----:B------:R-:W-:Y:S01]  /*1d680*/  MOV R14, UR62 ;  /* 0x0000003e000e7c02 */ /* 0x000fe20008000f00 */
[----:B0123--:R-:W-:Y:S10]  /*1d690*/  ENDCOLLECTIVE ;  /* 0x000000000000791b */ /* 0x00fff40003800000 */
.L_x_2629:
[----:B------:R-:W-:Y:S05]  /*1d6a0*/  BSYNC B0 ;  /* 0x0000000000007941 */ /* 0x000fea0003800000 */
.L_x_2628:
[----:B------:R-:W-:Y:S05]  /*1d6b0*/  BRA `(.L_x_2630) ;  /* 0xffffffa000347947 */ /* 0x000fea000383ffff */
.L_x_2474:
[----:B0-----:R0:W4:Y:S02]  /*1d6c0*/  SYNCS.PHASECHK.TRANS64.TRYWAIT P0, [R0+URZ+0x16840], R2 ;  /* 0x01684002000075a7 */ /* 0x001124000800017f */
[----:B----4-:R-:W-:Y:S05]  /*1d6d0*/  @!P0 NANOSLEEP.SYNCS 0x989680 ;  /* 0x009896800000895d */ /* 0x010fea0003900000 */
[----:B------:R-:W4:Y:S02]  /*1d6e0*/  @!P0 SYNCS.PHASECHK.TRANS64 P0, [R0+URZ+0x16840], R2 ;  /* 0x01684002000085a7 */ /* 0x000f24000800007f */
[----:B----4-:R-:W-:Y:S05]  /*1d6f0*/  @!P0 BRA `(.L_x_2474) ;  /* 0xfffffffc00f08947 */ /* 0x010fea000383ffff */
[----:B------:R-:W-:Y:S05]  /*1d700*/  BRA `(.L_x_2631) ;  /* 0xffffffa000887947 */ /* 0x000fea000383ffff */
.L_x_2478:
        /* <DEDUP_REMOVED lines=12> */
.L_x_2632:
[----:B------:R-:W-:Y:S02]  /*1d7d0*/  IMAD.MOV.U32 R13, RZ, RZ, R0 ;  /* 0x000000ffff0d7224 */ /* 0x000fe400078e0000 */
[----:B------:R-:W-:-:S07]  /*1d7e0*/  IMAD.MOV.U32 R7, RZ, RZ, R14 ;  /* 0x000000ffff077224 */ /* 0x000fce00078e000e */
[----:B------:R-:W-:Y:S05]  /*1d7f0*/  WARPSYNC.COLLECTIVE R15, `(.L_x_2633) ;  /* 0x000000000f087348 */ /* 0x000fea0003c00000 */
[----:B------:R0:W1:Y:S02]  /*1d800*/  SHFL.IDX P6, R14, R13, R12, R11 ;  /* 0x0000000c0d0e7389 */ /* 0x00006400000c000b */
[----:B01----:R-:W-:Y:S01]  /*1d810*/  ENDCOLLECTIVE ;  /* 0x000000000000791b */ /* 0x003fe20003800000 */
.L_x_2633:
[----:B------:R-:W-:Y:S02]  /*1d820*/  IMAD.MOV.U32 R13, RZ, RZ, R4 ;  /* 0x000000ffff0d7224 */ /* 0x000fe400078e0004 */
[----:B------:R-:W-:Y:S01]  /*1d830*/  IMAD.MOV.U32 R12, RZ, RZ, 0x1 ;  /* 0x00000001ff0c7424 */ /* 0x000fe200078e00ff */
[----:B------:R-:W-:-:S07]  /*1d840*/  MOV R6, R14 ;  /* 0x0000000e00067202 */ /* 0x000fce0000000f00 */
[----:B------:R-:W-:Y:S05]  /*1d850*/  WARPSYNC.COLLECTIVE R15, `(.L_x_2634) ;  /* 0x000000000f087348 */ /* 0x000fea0003c00000 */
[----:B------:R0:W1:Y:S02]  /*1d860*/  SHFL.IDX P6, R14, R13, R12, R11 ;  /* 0x0000000c0d0e7389 */ /* 0x00006400000c000b */
[----:B01----:R-:W-:Y:S01]  /*1d870*/  ENDCOLLECTIVE ;  /* 0x000000000000791b */ /* 0x003fe20003800000 */
.L_x_2634:
[----:B------:R-:W-:-:S05]  /*1d880*/  @!P1 LEA R6, P2, R20, R6, 0x1 ;  /* 0x0000000614069211 */ /* 0x000fca00078408ff */
[----:B------:R-:W-:-:S05]  /*1d890*/  @!P1 IMAD.X R7, RZ, RZ, R7, P2 ;  /* 0x000000ffff079224 */ /* 0x000fca00010e0607 */
[----:B------:R-:W-:Y:S01]  /*1d8a0*/  @!PT LDS RZ, [RZ] ;  /* 0x00000000fffff984 */ /* 0x000fe20000000800 */
[----:B------:R-:W-:Y:S01]  /*1d8b0*/  @!PT LDS RZ, [RZ] ;  /* 0x00000000fffff984 */ /* 0x000fe20000000800 */
[----:B------:R-:W-:Y:S01]  /*1d8c0*/  @!PT LDS RZ, [RZ] ;  /* 0x00000000fffff984 */ /* 0x000fe20000000800 */
[----:B------:R0:W-:Y:S01]  /*1d8d0*/  @!P1 LDGSTS.E.BYPASS.LTC128B.128 [R10+0x8400], desc[UR40][R6.64], !P0 ;  /* 0x08400000060a9fae */ /* 0x0001e2000c101d68 */
[----:B------:R-:W-:Y:S01]  /*1d8e0*/  ISETP.GE.AND P1, PT, R8, R3, PT ;  /* 0x000000030800720c */ /* 0x000fe20003f26270 */
[----:B------:R-:W-:Y:S02]  /*1d8f0*/  IMAD.MOV.U32 R13, RZ, RZ, R0 ;  /* 0x000000ffff0d7224 */ /* 0x000fe400078e0000 */
[----:B0-----:R-:W-:-:S10]  /*1d900*/  IMAD.MOV.U32 R6, RZ, RZ, R14 ;  /* 0x000000ffff067224 */ /* 0x001fd400078e000e */
[----:B------:R-:W-:Y:S05]  /*1d910*/  WARPSYNC.COLLECTIVE R15, `(.L_x_2635) ;  /* 0x000000000f087348 */ /* 0x000fea0003c00000 */
[----:B------:R0:W1:Y:S02]  /*1d920*/  SHFL.IDX P6, R14, R13, R12, R11 ;  /* 0x0000000c0d0e7389 */ /* 0x00006400000c000b */
[----:B01----:R-:W-:Y:S01]  /*1d930*/  ENDCOLLECTIVE ;  /* 0x000000000000791b */ /* 0x003fe20003800000 */
.L_x_2635:
[----:B------:R-:W-:Y:S02]  /*1d940*/  IMAD.MOV.U32 R13, RZ, RZ, R4 ;  /* 0x000000ffff0d7224 */ /* 0x000fe400078e0004 */
[----:B------:R-:W-:Y:S02]  /*1d950*/  IMAD.MOV.U32 R12, RZ, RZ, 0x2 ;  /* 0x00000002ff0c7424 */ /* 0x000fe400078e00ff */
[----:B------:R-:W-:-:S07]  /*1d960*/  IMAD.MOV.U32 R7, RZ, RZ, R14 ;  /* 0x000000ffff077224 */ /* 0x000fce00078e000e */
[----:B------:R-:W-:Y:S05]  /*1d970*/  WARPSYNC.COLLECTIVE R15, `(.L_x_2636) ;  /* 0x000000000f087348 */ /* 0x000fea0003c00000 */
[----:B------:R0:W1:Y:S02]  /*1d980*/  SHFL.IDX P6, R14, R13, R12, R11 ;  /* 0x0000000c0d0e7389 */ /* 0x00006400000c000b */
[----:B01----:R-:W-:Y:S01]  /*1d990*/  ENDCOLLECTIVE ;  /* 0x000000000000791b */ /* 0x003fe20003800000 */
.L_x_2636:
        /* <DEDUP_REMOVED lines=16> */
.L_x_2637:
[----:B------:R-:W-:Y:S01]  /*1daa0*/  MOV R13, R4 ;  /* 0x00000004000d7202 */ /* 0x000fe20000000f00 */
[----:B------:R-:W-:Y:S02]  /*1dab0*/  IMAD.MOV.U32 R12, RZ, RZ, 0x3 ;  /* 0x00000003ff0c7424 */ /* 0x000fe400078e00ff */
[----:B------:R-:W-:-:S07]  /*1dac0*/  IMAD.MOV.U32 R7, RZ, RZ, R14 ;  /* 0x000000ffff077224 */ /* 0x000fce00078e000e */
[----:B------:R-:W-:Y:S05]  /*1dad0*/  WARPSYNC.COLLECTIVE R15, `(.L_x_2638) ;  /* 0x000000000f087348 */ /* 0x000fea0003c00000 */
[----:B------:R0:W1:Y:S02]  /*1dae0*/  SHFL.IDX P6, R14, R13, R12, R11 ;  /* 0x0000000c0d0e7389 */ /* 0x00006400000c000b */
[----:B01----:R-:W-:Y:S01]  /*1daf0*/  ENDCOLLECTIVE ;  /* 0x000000000000791b */ /* 0x003fe20003800000 */
.L_x_2638:
        /* <DEDUP_REMOVED lines=16> */
.L_x_2639:
[----:B------:R-:W-:Y:S02]  /*1dc00*/  IMAD.MOV.U32 R13, RZ, RZ, R4 ;  /* 0x000000ffff0d7224 */ /* 0x000fe400078e0004 */
[----:B------:R-:W-:Y:S02]  /*1dc10*/  IMAD.MOV.U32 R12, RZ, RZ, 0x4 ;  /* 0x00000004ff0c7424 */ /* 0x000fe400078e00ff */
[----:B------:R-:W-:-:S07]  /*1dc20*/  IMAD.MOV.U32 R7, RZ, RZ, R14 ;  /* 0x000000ffff077224 */ /* 0x000fce00078e000e */
[----:B------:R-:W-:Y:S05]  /*1dc30*/  WARPSYNC.COLLECTIVE R15, `(.L_x_2640) ;  /* 0x000000000f087348 */ /* 0x000fea0003c00000 */
[----:B------:R0:W1:Y:S02]  /*1dc40*/  SHFL.IDX P6, R14, R13, R12, R11 ;  /* 0x0000000c0d0e7389 */ /* 0x00006400000c000b */
[----:B01----:R-:W-:Y:S01]  /*1dc50*/  ENDCOLLECTIVE ;  /* 0x000000000000791b */ /* 0x003fe20003800000 */
.L_x_2640:
        /* <DEDUP_REMOVED lines=16> */
.L_x_2641:
[----:B------:R-:W-:Y:S02]  /*1dd60*/  IMAD.MOV.U32 R13, RZ, RZ, R4 ;  /* 0x000000ffff0d7224 */ /* 0x000fe400078e0004 */
[----:B------:R-:W-:Y:S02]  /*1dd70*/  IMAD.MOV.U32 R12, RZ, RZ, 0x5 ;  /* 0x00000005ff0c7424 */ /* 0x000fe400078e00ff */
[----:B------:R-:W-:-:S07]  /*1dd80*/  IMAD.MOV.U32 R7, RZ, RZ, R14 ;  /* 0x000000ffff077224 */ /* 0x000fce00078e000e */
[----:B------:R-:W-:Y:S05]  /*1dd90*/  WARPSYNC.COLLECTIVE R15, `(.L_x_2642) ;  /* 0x000000000f087348 */ /* 0x000fea0003c00000 */
[----:B------:R0:W1:Y:S02]  /*1dda0*/  SHFL.IDX P6, R14, R13, R12, R11 ;  /* 0x0000000c0d0e7389 */ /* 0x00006400000c000b */
[----:B01----:R-:W-:Y:S01]  /*1ddb0*/  ENDCOLLECTIVE ;  /* 0x000000000000791b */ /* 0x003fe20003800000 */
.L_x_2642:
        /* <DEDUP_REMOVED lines=16> */
.L_x_2643:
[----:B------:R-:W-:Y:S02]  /*1dec0*/  IMAD.MOV.U32 R13, RZ, RZ, R4 ;  /* 0x000000ffff0d7224 */ /* 0x000fe400078e0004 */
[----:B------:R-:W-:Y:S02]  /*1ded0*/  IMAD.MOV.U32 R12, RZ, RZ, 0x6 ;  /* 0x00000006ff0c7424 */ /* 0x000fe400078e00ff */
[----:B------:R-:W-:-:S07]  /*1dee0*/  IMAD.MOV.U32 R7, RZ, RZ, R14 ;  /* 0x000000ffff077224 */ /* 0x000fce00078e000e */
[----:B------:R-:W-:Y:S05]  /*1def0*/  WARPSYNC.COLLECTIVE R15, `(.L_x_2644) ;  /* 0x000000000f087348 */ /* 0x000fea0003c00000 */
[----:B------:R0:W1:Y:S02]  /*1df00*/  SHFL.IDX P6, R14, R13, R12, R11 ;  /* 0x0000000c0d0e7389 */ /* 0x00006400000c000b */
[----:B01----:R-:W-:Y:S01]  /*1df10*/  ENDCOLLECTIVE ;  /* 0x000000000000791b */ /* 0x003fe20003800000 */
.L_x_2644:
        /* <DEDUP_REMOVED lines=16> */
.L_x_2645:
[----:B------:R-:W-:Y:S02]  /*1e020*/  IMAD.MOV.U32 R13, RZ, RZ, R4 ;  /* 0x000000ffff0d7224 */ /* 0x000fe400078e0004 */
[----:B------:R-:W-:Y:S02]  /*1e030*/  IMAD.MOV.U32 R12, RZ, RZ, 0x7 ;  /* 0x00000007ff0c7424 */ /* 0x000fe400078e00ff */
[----:B------:R-:W-:-:S07]  /*1e040*/  IMAD.MOV.U32 R7, RZ, RZ, R14 ;  /* 0x000000ffff077224 */ /* 0x000fce00078e000e */
[----:B------:R-:W-:Y:S05]  /*1e050*/  WARPSYNC.COLLECTIVE R15, `(.L_x_2646) ;  /* 0x000000000f087348 */ /* 0x000fea0003c00000 */
[----:B------:R0:W1:Y:S02]  /*1e060*/  SHFL.IDX P6, R14, R13, R12, R11 ;  /* 0x0000000c0d0e7389 */ /* 0x00006400000c000b */
[----:B01----:R-:W-:Y:S01]  /*1e070*/  ENDCOLLECTIVE ;  /* 0x000000000000791b */ /* 0x003fe20003800000 */
.L_x_2646:
        /* <DEDUP_REMOVED lines=11> */
.L_x_2647:
        /* <DEDUP_REMOVED lines=13> */
.L_x_2648:
        /* <DEDUP_REMOVED lines=13> */
.L_x_2649:
[----:B------:R-:W-:Y:S02]  /*1e2d0*/  IMAD.MOV.U32 R13, RZ, RZ, R2 ;  /* 0x000000ffff0d7224 */ /* 0x000fe400078e0002 */
[----:B------:R-:W-:Y:S02]  /*1e2e0*/  IMAD.MOV.U32 R12, RZ, RZ, 0x1 ;  /* 0x00000001ff0c7424 */ /* 0x000fe400078e00ff */
[----:B------:R-:W-:-:S07]  /*1e2f0*/  IMAD.MOV.U32 R0, RZ, RZ, R14 ;  /* 0x000000ffff007224 */ /* 0x000fce00078e000e */
[----:B------:R-:W-:Y:S05]  /*1e300*/  WARPSYNC.COLLECTIVE R15, `(.L_x_2650) ;  /* 0x000000000f087348 */ /* 0x000fea0003c00000 */
[----:B------:R0:W1:Y:S02]  /*1e310*/  SHFL.IDX P6, R14, R13, R12, R11 ;  /* 0x0000000c0d0e7389 */ /* 0x00006400000c000b */
[----:B01----:R-:W-:Y:S01]  /*1e320*/  ENDCOLLECTIVE ;  /* 0x000000000000791b */ /* 0x003fe20003800000 */
.L_x_2650:
        /* <DEDUP_REMOVED lines=15> */
.L_x_2651:
[----:B------:R-:W-:Y:S02]  /*1e420*/  IMAD.MOV.U32 R13, RZ, RZ, R2 ;  /* 0x000000ffff0d7224 */ /* 0x000fe400078e0002 */
[----:B------:R-:W-:Y:S02]  /*1e430*/  IMAD.MOV.U32 R12, RZ, RZ, 0x2 ;  /* 0x00000002ff0c7424 */ /* 0x000fe400078e00ff */
[----:B------:R-:W-:-:S07]  /*1e440*/  IMAD.MOV.U32 R6, RZ, RZ, R14 ;  /* 0x000000ffff067224 */ /* 0x000fce00078e000e */
[----:B------:R-:W-:Y:S05]  /*1e450*/  WARPSYNC.COLLECTIVE R15, `(.L_x_2652) ;  /* 0x000000000f087348 */ /* 0x000fea0003c00000 */
[----:B------:R0:W1:Y:S02]  /*1e460*/  SHFL.IDX P6, R14, R13, R12, R11 ;  /* 0x0000000c0d0e7389 */ /* 0x00006400000c000b */
[----:B01----:R-:W-:Y:S01]  /*1e470*/  ENDCOLLECTIVE ;  /* 0x000000000000791b */ /* 0x003fe20003800000 */
.L_x_2652:
        /* <DEDUP_REMOVED lines=13> */
.L_x_2653:
[----:B------:R-:W-:Y:S02]  /*1e550*/  IMAD.MOV.U32 R13, RZ, RZ, R2 ;  /* 0x000000ffff0d7224 */ /* 0x000fe400078e0002 */
[----:B------:R-:W-:Y:S02]  /*1e560*/  IMAD.MOV.U32 R12, RZ, RZ, 0x3 ;  /* 0x00000003ff0c7424 */ /* 0x000fe400078e00ff */
[----:B------:R-:W-:-:S07]  /*1e570*/  IMAD.MOV.U32 R6, RZ, RZ, R14 ;  /* 0x000000ffff067224 */ /* 0x000fce00078e000e */
[----:B------:R-:W-:Y:S05]  /*1e580*/  WARPSYNC.COLLECTIVE R15, `(.L_x_2654) ;  /* 0x000000000f087348 */ /* 0x000fea0003c00000 */
[----:B------:R0:W1:Y:S02]  /*1e590*/  SHFL.IDX P6, R14, R13, R12, R11 ;  /* 0x0000000c0d0e7389 */ /* 0x00006400000c000b */
[----:B01----:R-:W-:Y:S01]  /*1e5a0*/  ENDCOLLECTIVE ;  /* 0x000000000000791b */ /* 0x003fe20003800000 */
.L_x_2654:
        /* <DEDUP_REMOVED lines=12> */
.L_x_2655:
[----:B------:R-:W-:Y:S01]  /*1e670*/  IMAD.MOV.U32 R2, RZ, RZ, R14 ;  /* 0x000000ffff027224 */ /* 0x000fe200078e000e */
[----:B------:R-:W-:Y:S06]  /*1e680*/  BRA `(.L_x_2656) ;  /* 0xffffffa000947947 */ /* 0x000fec000383ffff */
.L_x_2481:
[----:B0-----:R0:W1:Y:S02]  /*1e690*/  SYNCS.PHASECHK.TRANS64.TRYWAIT P0, [R16+URZ+0x16820], R0 ;  /* 0x01682000100075a7 */ /* 0x001064000800017f */
[----:B-1----:R-:W-:Y:S05]  /*1e6a0*/  @!P0 NANOSLEEP.SYNCS 0x989680 ;  /* 0x009896800000895d */ /* 0x002fea0003900000 */
[----:B------:R-:W1:Y:S02]  /*1e6b0*/  @!P0 SYNCS.PHASECHK.TRANS64 P0, [R16+URZ+0x16820], R0 ;  /* 0x01682000100085a7 */ /* 0x000e64000800007f */
[----:B-1----:R-:W-:Y:S05]  /*1e6c0*/  @!P0 BRA `(.L_x_2481) ;  /* 0xfffffffc00f08947 */ /* 0x002fea000383ffff */
[----:B------:R-:W-:Y:S05]  /*1e6d0*/  BRA `(.L_x_2657) ;  /* 0xffffffa000f47947 */ /* 0x000fea000383ffff */
.L_x_2490:
[----:B-1----:R1:W2:Y:S02]  /*1e6e0*/  SYNCS.PHASECHK.TRANS64.TRYWAIT P0, [R2+URZ+0x16840], R3 ;  /* 0x01684003020075a7 */ /* 0x0022a4000800017f */
[----:B--2---:R-:W-:Y:S05]  /*1e6f0*/  @!P0 NANOSLEEP.SYNCS 0x989680 ;  /* 0x009896800000895d */ /* 0x004fea0003900000 */
[----:B------:R-:W2:Y:S02]  /*1e700*/  @!P0 SYNCS.PHASECHK.TRANS64 P0, [R2+URZ+0x16840], R3 ;  /* 0x01684003020085a7 */ /* 0x000ea4000800007f */
[----:B--2---:R-:W-:Y:S05]  /*1e710*/  @!P0 BRA `(.L_x_2490) ;  /* 0xfffffffc00f08947 */ /* 0x004fea000383ffff */
[----:B------:R-:W-:Y:S05]  /*1e720*/  BRA `(.L_x_2658) ;  /* 0xffffffa400c87947 */ /* 0x000fea000383ffff */
.L_x_2495:
[----:B0-----:R0:W1:Y:S02]  /*1e730*/  SYNCS.PHASECHK.TRANS64.TRYWAIT P0, [R3+URZ+0x60], R2 ;  /* 0x00006002030075a7 */ /* 0x001064000800017f */
[----:B-1----:R-:W-:Y:S05]  /*1e740*/  @!P0 NANOSLEEP.SYNCS 0x989680 ;  /* 0x009896800000895d */ /* 0x002fea0003900000 */
[----:B------:R-:W1:Y:S02]  /*1e750*/  @!P0 SYNCS.PHASECHK.TRANS64 P0, [R3+URZ+0x60], R2 ;  /* 0x00006002030085a7 */ /* 0x000e64000800007f */
[----:B-1----:R-:W-:Y:S05]  /*1e760*/  @!P0 BRA `(.L_x_2495) ;  /* 0xfffffffc00f08947 */ /* 0x002fea000383ffff */
[----:B------:R-:W-:Y:S05]  /*1e770*/  BRA `(.L_x_2659) ;  /* 0xffffffa800547947 */ /* 0x000fea000383ffff */
.L_x_2503:
[----:B-1----:R1:W2:Y:S02]  /*1e780*/  SYNCS.PHASECHK.TRANS64.TRYWAIT P0, [R2+URZ+0x16840], R3 ;  /* 0x01684003020075a7 */ /* 0x0022a4000800017f */
[----:B--2---:R-:W-:Y:S05]  /*1e790*/  @!P0 NANOSLEEP.SYNCS 0x989680 ;  /* 0x009896800000895d */ /* 0x004fea0003900000 */
[----:B------:R-:W2:Y:S02]  /*1e7a0*/  @!P0 SYNCS.PHASECHK.TRANS64 P0, [R2+URZ+0x16840], R3 ;  /* 0x01684003020085a7 */ /* 0x000ea4000800007f */
[----:B--2---:R-:W-:Y:S05]  /*1e7b0*/  @!P0 BRA `(.L_x_2503) ;  /* 0xfffffffc00f08947 */ /* 0x004fea000383ffff */
[----:B------:R-:W-:Y:S05]  /*1e7c0*/  BRA `(.L_x_2660) ;  /* 0xffffffac00987947 */ /* 0x000fea000383ffff */
.L_x_2508:
[----:B0-----:R0:W1:Y:S02]  /*1e7d0*/  SYNCS.PHASECHK.TRANS64.TRYWAIT P0, [R10+URZ+0x60], R28 ;  /* 0x0000601c0a0075a7 */ /* 0x001064000800017f */
[----:B-1----:R-:W-:Y:S05]  /*1e7e0*/  @!P0 NANOSLEEP.SYNCS 0x989680 ;  /* 0x009896800000895d */ /* 0x002fea0003900000 */
[----:B------:R-:W1:Y:S02]  /*1e7f0*/  @!P0 SYNCS.PHASECHK.TRANS64 P0, [R10+URZ+0x60], R28 ;  /* 0x0000601c0a0085a7 */ /* 0x000e64000800007f */
[----:B-1----:R-:W-:Y:S05]  /*1e800*/  @!P0 BRA `(.L_x_2508) ;  /* 0xfffffffc00f08947 */ /* 0x002fea000383ffff */
[----:B------:R-:W-:Y:S05]  /*1e810*/  BRA `(.L_x_2661) ;  /* 0xffffffb000247947 */ /* 0x000fea000383ffff */
.L_x_2516:
[----:B-1----:R1:W2:Y:S02]  /*1e820*/  SYNCS.PHASECHK.TRANS64.TRYWAIT P0, [R2+URZ+0x16840], R3 ;  /* 0x01684003020075a7 */ /* 0x0022a4000800017f */
[----:B--2---:R-:W-:Y:S05]  /*1e830*/  @!P0 NANOSLEEP.SYNCS 0x989680 ;  /* 0x009896800000895d */ /* 0x004fea0003900000 */
[----:B------:R-:W2:Y:S02]  /*1e840*/  @!P0 SYNCS.PHASECHK.TRANS64 P0, [R2+URZ+0x16840], R3 ;  /* 0x01684003020085a7 */ /* 0x000ea4000800007f */
[----:B--2---:R-:W-:Y:S05]  /*1e850*/  @!P0 BRA `(.L_x_2516) ;  /* 0xfffffffc00f08947 */ /* 0x004fea000383ffff */
[----:B------:R-:W-:Y:S05]  /*1e860*/  BRA `(.L_x_2662) ;  /* 0xffffffb400387947 */ /* 0x000fea000383ffff */
.L_x_2521:
[----:B0-----:R0:W1:Y:S02]  /*1e870*/  SYNCS.PHASECHK.TRANS64.TRYWAIT P0, [R3+URZ+0x60], R7 ;  /* 0x00006007030075a7 */ /* 0x001064000800017f */
[----:B-1----:R-:W-:Y:S05]  /*1e880*/  @!P0 NANOSLEEP.SYNCS 0x989680 ;  /* 0x009896800000895d */ /* 0x002fea0003900000 */
[----:B------:R-:W1:Y:S02]  /*1e890*/  @!P0 SYNCS.PHASECHK.TRANS64 P0, [R3+URZ+0x60], R7 ;  /* 0x00006007030085a7 */ /* 0x000e64000800007f */
[----:B-1----:R-:W-:Y:S05]  /*1e8a0*/  @!P0 BRA `(.L_x_2521) ;  /* 0xfffffffc00f08947 */ /* 0x002fea000383ffff */
[----:B------:R-:W-:Y:S05]  /*1e8b0*/  BRA `(.L_x_2663) ;  /* 0xffffffb400c87947 */ /* 0x000fea000383ffff */
.L_x_2531:
[----:B0-----:R0:W1:Y:S02]  /*1e8c0*/  SYNCS.PHASECHK.TRANS64.TRYWAIT P0, [R3+URZ+0x16860], R0 ;  /* 0x01686000030075a7 */ /* 0x001064000800017f */
[----:B-1----:R-:W-:Y:S05]  /*1e8d0*/  @!P0 NANOSLEEP.SYNCS 0x989680 ;  /* 0x009896800000895d */ /* 0x002fea0003900000 */
[----:B------:R-:W1:Y:S02]  /*1e8e0*/  @!P0 SYNCS.PHASECHK.TRANS64 P0, [R3+URZ+0x16860], R0 ;  /* 0x01686000030085a7 */ /* 0x000e64000800007f */
[----:B-1----:R-:W-:Y:S05]  /*1e8f0*/  @!P0 BRA `(.L_x_2531) ;  /* 0xfffffffc00f08947 */ /* 0x002fea000383ffff */
[----:B------:R-:W-:Y:S05]  /*1e900*/  BRA `(.L_x_2664) ;  /* 0xffffffb800c87947 */ /* 0x000fea000383ffff */
.L_x_2537:
[----:B------:R-:W-:Y:S01]  /*1e910*/  BSSY B0, `(.L_x_2665) ;  /* 0x0000008000007945 */ /* 0x000fe20003800000 */
[----:B------:R-:W-:Y:S01]  /*1e920*/  IMAD.MOV.U32 R13, RZ, RZ, R24 ;  /* 0x000000ffff0d7224 */ /* 0x000fe200078e0018 */
[----:B------:R-:W-:Y:S01]  /*1e930*/  MOV R15, 0xffffffff ;  /* 0xffffffff000f7802 */ /* 0x000fe20000000f00 */
[----:B------:R-:W-:Y:S02]  /*1e940*/  IMAD.MOV.U32 R12, RZ, RZ, RZ ;  /* 0x000000ffff0c7224 */ /* 0x000fe400078e00ff */
[----:B-1----:R-:W-:-:S07]  /*1e950*/  IMAD.MOV.U32 R11, RZ, RZ, 0x1f ;  /* 0x0000001fff0b7424 */ /* 0x002fce00078e00ff */
[----:B0-2---:R-:W-:Y:S05]  /*1e960*/  WARPSYNC.COLLECTIVE R15, `(.L_x_2666) ;  /* 0x000000000f087348 */ /* 0x005fea0003c00000 */
[----:B------:R1:W3:Y:S02]  /*1e970*/  SHFL.IDX P6, R14, R13, R12, R11 ;  /* 0x0000000c0d0e7389 */ /* 0x0002e400000c000b */
[----:B0123--:R-:W-:Y:S01]  /*1e980*/  ENDCOLLECTIVE ;  /* 0x000000000000791b */ /* 0x00ffe20003800000 */
.L_x_2666:
[----:B------:R-:W-:Y:S05]  /*1e990*/  BSYNC B0 ;  /* 0x0000000000007941 */ /* 0x000fea0003800000 */
.L_x_2665:
        /* <DEDUP_REMOVED lines=9> */
.L_x_2667:
        /* <DEDUP_REMOVED lines=23> */
.L_x_2668:
[----:B------:R-:W-:Y:S01]  /*1eba0*/  IMAD.MOV.U32 R12, RZ, RZ, 0x2 ;  /* 0x00000002ff0c7424 */ /* 0x000fe200078e00ff */
[----:B------:R-:W-:-:S05]  /*1ebb0*/  SEL R4, R14, RZ, P1 ;  /* 0x000000ff0e047207 */ /* 0x000fca0000800000 */
[----:B------:R-:W-:-:S04]  /*1ebc0*/  IMAD.IADD R4, R13, 0x1, R4 ;  /* 0x000000010d047824 */ /* 0x000fc800078e0204 */
[----:B------:R-:W-:-:S07]  /*1ebd0*/  IMAD.MOV.U32 R13, RZ, RZ, R4 ;  /* 0x000000ffff0d7224 */ /* 0x000fce00078e0004 */
[----:B------:R-:W-:Y:S05]  /*1ebe0*/  WARPSYNC.COLLECTIVE R15, `(.L_x_2669) ;  /* 0x000000000f087348 */ /* 0x000fea0003c00000 */
[----:B------:R0:W1:Y:S02]  /*1ebf0*/  SHFL.UP P6, R14, R13, R12, R11 ;  /* 0x0400000c0d0e7389 */ /* 0x00006400000c000b */
[----:B01----:R-:W-:Y:S01]  /*1ec00*/  ENDCOLLECTIVE ;  /* 0x000000000000791b */ /* 0x003fe20003800000 */
.L_x_2669:
[----:B------:R-:W-:Y:S02]  /*1ec10*/  MOV R12, 0x4 ;  /* 0x00000004000c7802 */ /* 0x000fe40000000f00 */
[----:B------:R-:W-:-:S05]  /*1ec20*/  SEL R3, R14, RZ, P2 ;  /* 0x000000ff0e037207 */ /* 0x000fca0001000000 */
[----:B------:R-:W-:-:S04]  /*1ec30*/  IMAD.IADD R2, R4, 0x1, R3 ;  /* 0x0000000104027824 */ /* 0x000fc800078e0203 */
[----:B------:R-:W-:-:S07]  /*1ec40*/  IMAD.MOV.U32 R13, RZ, RZ, R2 ;  /* 0x000000ffff0d7224 */ /* 0x000fce00078e0002 */
[----:B------:R-:W-:Y:S05]  /*1ec50*/  WARPSYNC.COLLECTIVE R15, `(.L_x_2670) ;  /* 0x000000000f087348 */ /* 0x000fea0003c00000 */
[----:B------:R0:W1:Y:S02]  /*1ec60*/  SHFL.UP P6, R14, R13, R12, R11 ;  /* 0x0400000c0d0e7389 */ /* 0x00006400000c000b */
[----:B01----:R-:W-:Y:S01]  /*1ec70*/  ENDCOLLECTIVE ;  /* 0x000000000000791b */ /* 0x003fe20003800000 */
.L_x_2670:
[----:B------:R-:W-:Y:S01]  /*1ec80*/  IMAD.MOV.U32 R12, RZ, RZ, 0x8 ;  /* 0x00000008ff0c7424 */ /* 0x000fe200078e00ff */
[----:B------:R-:W-:-:S05]  /*1ec90*/  SEL R3, R14, RZ, P3 ;  /* 0x000000ff0e037207 */ /* 0x000fca0001800000 */
[----:B------:R-:W-:-:S04]  /*1eca0*/  IMAD.IADD R3, R2, 0x1, R3 ;  /* 0x0000000102037824 */ /* 0x000fc800078e0203 */
[----:B------:R-:W-:-:S07]  /*1ecb0*/  IMAD.MOV.U32 R13, RZ, RZ, R3 ;  /* 0x000000ffff0d7224 */ /* 0x000fce00078e0003 */
[----:B------:R-:W-:Y:S05]  /*1ecc0*/  WARPSYNC.COLLECTIVE R15, `(.L_x_2671) ;  /* 0x000000000f087348 */ /* 0x000fea0003c00000 */
[----:B------:R0:W1:Y:S02]  /*1ecd0*/  SHFL.UP P6, R14, R13, R12, R11 ;  /* 0x0400000c0d0e7389 */ /* 0x00006400000c000b */
[----:B01----:R-:W-:Y:S01]  /*1ece0*/  ENDCOLLECTIVE ;  /* 0x000000000000791b */ /* 0x003fe20003800000 */
.L_x_2671:
[----:B------:R-:W-:Y:S01]  /*1ecf0*/  IMAD.MOV.U32 R12, RZ, RZ, 0x10 ;  /* 0x00000010ff0c7424 */ /* 0x000fe200078e00ff */
[----:B------:R-:W-:-:S05]  /*1ed00*/  SEL R4, R14, RZ, P4 ;  /* 0x000000ff0e047207 */ /* 0x000fca0002000000 */
[----:B------:R-:W-:-:S04]  /*1ed10*/  IMAD.IADD R4, R3, 0x1, R4 ;  /* 0x0000000103047824 */ /* 0x000fc800078e0204 */
[----:B------:R-:W-:-:S07]  /*1ed20*/  IMAD.MOV.U32 R13, RZ, RZ, R4 ;  /* 0x000000ffff0d7224 */ /* 0x000fce00078e0004 */
[----:B------:R-:W-:Y:S05]  /*1ed30*/  WARPSYNC.COLLECTIVE R15, `(.L_x_2672) ;  /* 0x000000000f087348 */ /* 0x000fea0003c00000 */
[----:B------:R0:W1:Y:S02]  /*1ed40*/  SHFL.UP P6, R14, R13, R12, R11 ;  /* 0x0400000c0d0e7389 */ /* 0x00006400000c000b */
[----:B01----:R-:W-:Y:S01]  /*1ed50*/  ENDCOLLECTIVE ;  /* 0x000000000000791b */ /* 0x003fe20003800000 */
.L_x_2672:
        /* <DEDUP_REMOVED lines=8> */
.L_x_2673:
[----:B------:R-:W-:Y:S05]  /*1ede0*/  BRA `(.L_x_2674) ;  /* 0xffffffbc00047947 */ /* 0x000fea000383ffff */
.L_x_2540:
[----:B------:R-:W-:Y:S01]  /*1edf0*/  BSSY B0, `(.L_x_2675) ;  /* 0x0000007000007945 */ /* 0x000fe20003800000 */
[----:B------:R-:W-:Y:S02]  /*1ee00*/  IMAD.MOV.U32 R12, RZ, RZ, 0x1 ;  /* 0x00000001ff0c7424 */ /* 0x000fe400078e00ff */
[----:B-1----:R-:W-:Y:S02]  /*1ee10*/  IMAD.MOV.U32 R11, RZ, RZ, RZ ;  /* 0x000000ffff0b7224 */ /* 0x002fe400078e00ff */
[----:B------:R-:W-:-:S07]  /*1ee20*/  IMAD.MOV.U32 R15, RZ, RZ, -0x1 ;  /* 0xffffffffff0f7424 */ /* 0x000fce00078e00ff */
[----:B------:R-:W-:Y:S05]  /*1ee30*/  WARPSYNC.COLLECTIVE R15, `(.L_x_2676) ;  /* 0x000000000f087348 */ /* 0x000fea0003c00000 */
[----:B------:R0:W1:Y:S02]  /*1ee40*/  SHFL.UP P6, R14, R13, R12, R11 ;  /* 0x0400000c0d0e7389 */ /* 0x00006400000c000b */
[----:B01----:R-:W-:Y:S01]  /*1ee50*/  ENDCOLLECTIVE ;  /* 0x000000000000791b */ /* 0x003fe20003800000 */
.L_x_2676:
[----:B------:R-:W-:Y:S05]  /*1ee60*/  BSYNC B0 ;  /* 0x0000000000007941 */ /* 0x000fea0003800000 */
.L_x_2675:
[----:B------:R-:W-:Y:S01]  /*1ee70*/  SEL R14, R14, RZ, P1 ;  /* 0x000000ff0e0e7207 */ /* 0x000fe20000800000 */
[----:B------:R-:W-:Y:S01]  /*1ee80*/  IMAD.MOV.U32 R12, RZ, RZ, 0x2 ;  /* 0x00000002ff0c7424 */ /* 0x000fe200078e00ff */
[----:B------:R-:W-:Y:S01]  /*1ee90*/  MOV R15, 0xffffffff ;  /* 0xffffffff000f7802 */ /* 0x000fe20000000f00 */
[----:B------:R-:W-:Y:S02]  /*1eea0*/  IMAD.MOV.U32 R11, RZ, RZ, RZ ;  /* 0x000000ffff0b7224 */ /* 0x000fe400078e00ff */
[----:B------:R-:W-:-:S07]  /*1eeb0*/  IMAD.IADD R13, R13, 0x1, R14 ;  /* 0x000000010d0d7824 */ /* 0x000fce00078e020e */
[----:B------:R-:W-:Y:S05]  /*1eec0*/  WARPSYNC.COLLECTIVE R15, `(.L_x_2677) ;  /* 0x000000000f087348 */ /* 0x000fea0003c00000 */
[----:B------:R0:W1:Y:S02]  /*1eed0*/  SHFL.UP P6, R14, R13, R12, R11 ;  /* 0x0400000c0d0e7389 */ /* 0x00006400000c000b */
[----:B01----:R-:W-:Y:S01]  /*1eee0*/  ENDCOLLECTIVE ;  /* 0x000000000000791b */ /* 0x003fe20003800000 */
.L_x_2677:
[----:B------:R-:W-:Y:S01]  /*1eef0*/  IMAD.MOV.U32 R12, RZ, RZ, 0x4 ;  /* 0x00000004ff0c7424 */ /* 0x000fe200078e00ff */
[----:B------:R-:W-:-:S05]  /*1ef00*/  SEL R2, R14, RZ, P2 ;  /* 0x000000ff0e027207 */ /* 0x000fca0001000000 */
[----:B------:R-:W-:-:S04]  /*1ef10*/  IMAD.IADD R2, R13, 0x1, R2 ;  /* 0x000000010d027824 */ /* 0x000fc800078e0202 */
[----:B------:R-:W-:-:S07]  /*1ef20*/  IMAD.MOV.U32 R13, RZ, RZ, R2 ;  /* 0x000000ffff0d7224 */ /* 0x000fce00078e0002 */
[----:B------:R-:W-:Y:S05]  /*1ef30*/  WARPSYNC.COLLECTIVE R15, `(.L_x_2678) ;  /* 0x000000000f087348 */ /* 0x000fea0003c00000 */
[----:B------:R0:W1:Y:S02]  /*1ef40*/  SHFL.UP P6, R14, R13, R12, R11 ;  /* 0x0400000c0d0e7389 */ /* 0x00006400000c000b */
[----:B01----:R-:W-:Y:S01]  /*1ef50*/  ENDCOLLECTIVE ;  /* 0x000000000000791b */ /* 0x003fe20003800000 */
.L_x_2678:
[----:B------:R-:W-:Y:S01]  /*1ef60*/  IMAD.MOV.U32 R12, RZ, RZ, 0x8 ;  /* 0x00000008ff0c7424 */ /* 0x000fe200078e00ff */
[----:B------:R-:W-:-:S05]  /*1ef70*/  SEL R3, R14, RZ, P3 ;  /* 0x000000ff0e037207 */ /* 0x000fca0001800000 */
[----:B------:R-:W-:-:S04]  /*1ef80*/  IMAD.IADD R3, R2, 0x1, R3 ;  /* 0x0000000102037824 */ /* 0x000fc800078e0203 */
[----:B------:R-:W-:-:S07]  /*1ef90*/  IMAD.MOV.U32 R13, RZ, RZ, R3 ;  /* 0x000000ffff0d7224 */ /* 0x000fce00078e0003 */
[----:B------:R-:W-:Y:S05]  /*1efa0*/  WARPSYNC.COLLECTIVE R15, `(.L_x_2679) ;  /* 0x000000000f087348 */ /* 0x000fea0003c00000 */
[----:B------:R0:W1:Y:S02]  /*1efb0*/  SHFL.UP P6, R14, R13, R12, R11 ;  /* 0x0400000c0d0e7389 */ /* 0x00006400000c000b */
[----:B01----:R-:W-:Y:S01]  /*1efc0*/  ENDCOLLECTIVE ;  /* 0x000000000000791b */ /* 0x003fe20003800000 */
.L_x_2679:
[----:B------:R-:W-:Y:S01]  /*1efd0*/  IMAD.MOV.U32 R12, RZ, RZ, 0x10 ;  /* 0x00000010ff0c7424 */ /* 0x000fe200078e00ff */
[----:B------:R-:W-:-:S05]  /*1efe0*/  SEL R4, R14, RZ, P4 ;  /* 0x000000ff0e047207 */ /* 0x000fca0002000000 */
[----:B------:R-:W-:-:S04]  /*1eff0*/  IMAD.IADD R4, R3, 0x1, R4 ;  /* 0x0000000103047824 */ /* 0x000fc800078e0204 */
[----:B------:R-:W-:-:S07]  /*1f000*/  IMAD.MOV.U32 R13, RZ, RZ, R4 ;  /* 0x000000ffff0d7224 */ /* 0x000fce00078e0004 */
[----:B------:R-:W-:Y:S05]  /*1f010*/  WARPSYNC.COLLECTIVE R15, `(.L_x_2680) ;  /* 0x000000000f087348 */ /* 0x000fea0003c00000 */
[----:B------:R0:W1:Y:S02]  /*1f020*/  SHFL.UP P6, R14, R13, R12, R11 ;  /* 0x0400000c0d0e7389 */ /* 0x00006400000c000b */
[----:B01----:R-:W-:Y:S01]  /*1f030*/  ENDCOLLECTIVE ;  /* 0x000000000000791b */ /* 0x003fe20003800000 */
.L_x_2680:
        /* <DEDUP_REMOVED lines=8> */
.L_x_2681:
[----:B------:R-:W-:Y:S05]  /*1f0c0*/  BRA `(.L_x_2682) ;  /* 0xffffffb800f07947 */ /* 0x000fea000383ffff */
.L_x_2542:
[----:B------:R-:W-:Y:S01]  /*1f0d0*/  BSSY B0, `(.L_x_2683) ;  /* 0x0000006000007945 */ /* 0x000fe20003800000 */
[----:B------:R-:W-:Y:S01]  /*1f0e0*/  PLOP3.LUT P6, PT, P6, PT, PT, 0x8, 0x0 ;  /* 0x000000000000781c */ /* 0x000fe200037ce170 */
[----:B------:R-:W-:-:S12]  /*1f0f0*/  IMAD.MOV.U32 R15, RZ, RZ, -0x1 ;  /* 0xffffffffff0f7424 */ /* 0x000fd800078e00ff */
[----:B01----:R-:W-:Y:S05]  /*1f100*/  WARPSYNC.COLLECTIVE R15, `(.L_x_2684) ;  /* 0x000000000f087348 */ /* 0x003fea0003c00000 */
[----:B------:R-:W-:Y:S01]  /*1f110*/  VOTE.ANY R14, PT, P6 ;  /* 0x00000000000e7806 */ /* 0x000fe200030e0100 */
[----:B01----:R-:W-:Y:S06]  /*1f120*/  ENDCOLLECTIVE ;  /* 0x000000000000791b */ /* 0x003fec0003800000 */
.L_x_2684:
[----:B------:R-:W-:Y:S05]  /*1f130*/  BSYNC B0 ;  /* 0x0000000000007941 */ /* 0x000fea0003800000 */
.L_x_2683:
[----:B------:R-:W-:Y:S02]  /*1f140*/  IMAD.MOV.U32 R3, RZ, RZ, R14 ;  /* 0x000000ffff037224 */ /* 0x000fe400078e000e */
[----:B------:R-:W-:Y:S02]  /*1f150*/  IMAD.MOV.U32 R13, RZ, RZ, R25 ;  /* 0x000000ffff0d7224 */ /* 0x000fe400078e0019 */
[----:B------:R-:W0:Y:S01]  /*1f160*/  POPC R7, R3 ;  /* 0x0000000300077309 */ /* 0x000e220000000000 */
[----:B------:R-:W-:Y:S02]  /*1f170*/  IMAD.MOV.U32 R11, RZ, RZ, 0x1f ;  /* 0x0000001fff0b7424 */ /* 0x000fe400078e00ff */
[----:B------:R-:W-:Y:S01]  /*1f180*/  IMAD.MOV.U32 R15, RZ, RZ, -0x1 ;  /* 0xffffffffff0f7424 */ /* 0x000fe200078e00ff */
[----:B0-----:R-:W-:Y:S01]  /*1f190*/  MOV R12, R7 ;  /* 0x00000007000c7202 */ /* 0x001fe20000000f00 */
[----:B------:R-:W-:-:S07]  /*1f1a0*/  IMAD.IADD R27, R7, 0x1, R27 ;  /* 0x00000001071b7824 */ /* 0x000fce00078e021b */
[----:B------:R-:W-:Y:S05]  /*1f1b0*/  WARPSYNC.COLLECTIVE R15, `(.L_x_2685) ;  /* 0x000000000f087348 */ /* 0x000fea0003c00000 */
[----:B------:R0:W1:Y:S02]  /*1f1c0*/  SHFL.IDX P6, R14, R13, R12, R11 ;  /* 0x0000000c0d0e7389 */ /* 0x00006400000c000b */
[----:B01----:R-:W-:Y:S01]  /*1f1d0*/  ENDCOLLECTIVE ;  /* 0x000000000000791b */ /* 0x003fe20003800000 */
.L_x_2685:
[----:B------:R-:W-:Y:S02]  /*1f1e0*/  IMAD.MOV.U32 R13, RZ, RZ, R5 ;  /* 0x000000ffff0d7224 */ /* 0x000fe400078e0005 */
[----:B------:R-:W-:-:S07]  /*1f1f0*/  IMAD.MOV.U32 R25, RZ, RZ, R14 ;  /* 0x000000ffff197224 */ /* 0x000fce00078e000e */
[----:B------:R-:W-:Y:S05]  /*1f200*/  WARPSYNC.COLLECTIVE R15, `(.L_x_2686) ;  /* 0x000000000f087348 */ /* 0x000fea0003c00000 */
[----:B------:R0:W1:Y:S02]  /*1f210*/  SHFL.IDX P6, R14, R13, R12, R11 ;  /* 0x0000000c0d0e7389 */ /* 0x00006400000c000b */
[----:B01----:R-:W-:Y:S01]  /*1f220*/  ENDCOLLECTIVE ;  /* 0x000000000000791b */ /* 0x003fe20003800000 */
.L_x_2686:
[----:B------:R-:W-:Y:S01]  /*1f230*/  IMAD.MOV.U32 R5, RZ, RZ, R14 ;  /* 0x000000ffff057224 */ /* 0x000fe200078e000e */
[----:B------:R-:W-:Y:S06]  /*1f240*/  BRA `(.L_x_2687) ;  /* 0xffffffb800d07947 */ /* 0x000fec000383ffff */
.L_x_2544:
[----:B------:R-:W-:Y:S01]  /*1f250*/  BSSY B0, `(.L_x_2688) ;  /* 0x0000007000007945 */ /* 0x000fe20003800000 */
[----:B------:R-:W-:Y:S02]  /*1f260*/  IMAD.MOV.U32 R13, RZ, RZ, R2 ;  /* 0x000000ffff0d7224 */ /* 0x000fe400078e0002 */
[----:B-1----:R-:W-:Y:S02]  /*1f270*/  IMAD.MOV.U32 R11, RZ, RZ, 0x1f ;  /* 0x0000001fff0b7424 */ /* 0x002fe400078e00ff */
[----:B------:R-:W-:-:S07]  /*1f280*/  IMAD.MOV.U32 R15, RZ, RZ, -0x1 ;  /* 0xffffffffff0f7424 */ /* 0x000fce00078e00ff */
[----:B0-234-:R-:W-:Y:S05]  /*1f290*/  WARPSYNC.COLLECTIVE R15, `(.L_x_2689) ;  /* 0x000000000f087348 */ /* 0x01dfea0003c00000 */
[----:B------:R1:W0:Y:S02]  /*1f2a0*/  SHFL.IDX P6, R14, R13, R12, R11 ;  /* 0x0000000c0d0e7389 */ /* 0x00022400000c000b */
[----:B01234-:R-:W-:Y:S01]  /*1f2b0*/  ENDCOLLECTIVE ;  /* 0x000000000000791b */ /* 0x01ffe20003800000 */
.L_x_2689:
[----:B------:R-:W-:Y:S05]  /*1f2c0*/  BSYNC B0 ;  /* 0x0000000000007941 */ /* 0x000fea0003800000 */
.L_x_2688:
[----:B------:R-:W-:Y:S01]  /*1f2d0*/  IMAD.MOV.U32 R24, RZ, RZ, R14 ;  /* 0x000000ffff187224 */ /* 0x000fe200078e000e */
[----:B------:R-:W-:Y:S06]  /*1f2e0*/  BRA `(.L_x_2543) ;  /* 0xffffffb800c07947 */ /* 0x000fec000383ffff */
.L_x_2550:
[----:B0-----:R0:W2:Y:S02]  /*1f2f0*/  SYNCS.PHASECHK.TRANS64.TRYWAIT P0, [R9+URZ+0x16820], R0 ;  /* 0x01682000090075a7 */ /* 0x0010a4000800017f */
[----:B--2---:R-:W-:Y:S05]  /*1f300*/  @!P0 NANOSLEEP.SYNCS 0x989680 ;  /* 0x009896800000895d */ /* 0x004fea0003900000 */
[----:B------:R-:W2:Y:S02]  /*1f310*/  @!P0 SYNCS.PHASECHK.TRANS64 P0, [R9+URZ+0x16820], R0 ;  /* 0x01682000090085a7 */ /* 0x000ea4000800007f */
[----:B--2---:R-:W-:Y:S05]  /*1f320*/  @!P0 BRA `(.L_x_2550) ;  /* 0xfffffffc00f08947 */ /* 0x004fea000383ffff */
[----:B------:R-:W-:Y:S05]  /*1f330*/  BRA `(.L_x_2690) ;  /* 0xffffffc400187947 */ /* 0x000fea000383ffff */
.L_x_2551:
[----:B------:R-:W2:Y:S01]  /*1f340*/  S2R R2, SR_TID.X ;  /* 0x0000000000027919 */ /* 0x000ea20000002100 */
[----:B------:R-:W-:Y:S01]  /*1f350*/  BSSY B0, `(.L_x_2691) ;  /* 0x000000a000007945 */ /* 0x000fe20003800000 */
[----:B------:R-:W-:Y:S02]  /*1f360*/  IMAD.MOV.U32 R12, RZ, RZ, RZ ;  /* 0x000000ffff0c7224 */ /* 0x000fe400078e00ff */
[----:B-1----:R-:W-:Y:S02]  /*1f370*/  IMAD.MOV.U32 R11, RZ, RZ, 0x1f ;  /* 0x0000001fff0b7424 */ /* 0x002fe400078e00ff */
[----:B------:R-:W-:Y:S01]  /*1f380*/  IMAD.MOV.U32 R15, RZ, RZ, -0x1 ;  /* 0xffffffffff0f7424 */ /* 0x000fe200078e00ff */
[----:B--2---:R-:W-:-:S04]  /*1f390*/  SHF.R.U32.HI R2, RZ, 0x5, R2 ;  /* 0x00000005ff027819 */ /* 0x004fc80000011602 */
[----:B------:R-:W-:-:S05]  /*1f3a0*/  LOP3.LUT R2, R2, 0x3, RZ, 0xc0, !PT ;  /* 0x0000000302027812 */ /* 0x000fca00078ec0ff */
[----:B------:R-:W-:-:S07]  /*1f3b0*/  IMAD.MOV.U32 R13, RZ, RZ, R2 ;  /* 0x000000ffff0d7224 */ /* 0x000fce00078e0002 */
[----:B0--3--:R-:W-:Y:S05]  /*1f3c0*/  WARPSYNC.COLLECTIVE R15, `(.L_x_2692) ;  /* 0x000000000f087348 */ /* 0x009fea0003c00000 */
[----:B------:R1:W2:Y:S02]  /*1f3d0*/  SHFL.IDX P6, R14, R13, R12, R11 ;  /* 0x0000000c0d0e7389 */ /* 0x0002a400000c000b */
[----:B0123--:R-:W-:Y:S01]  /*1f3e0*/  ENDCOLLECTIVE ;  /* 0x000000000000791b */ /* 0x00ffe20003800000 */
.L_x_2692:
[----:B------:R-:W-:Y:S05]  /*1f3f0*/  BSYNC B0 ;  /* 0x0000000000007941 */ /* 0x000fea0003800000 */
.L_x_2691:
[----:B------:R-:W-:Y:S05]  /*1f400*/  BRA `(.L_x_2693) ;  /* 0xffffffc400007947 */ /* 0x000fea000383ffff */
.L_x_2552:
[----:B------:R-:W-:Y:S01]  /*1f410*/  BSSY B0, `(.L_x_2694) ;  /* 0x0000006000007945 */ /* 0x000fe20003800000 */
[----:B------:R-:W-:-:S07]  /*1f420*/  IMAD.MOV.U32 R15, RZ, RZ, -0x1 ;  /* 0xffffffffff0f7424 */ /* 0x000fce00078e00ff */
[----:B01-3--:R-:W-:Y:S05]  /*1f430*/  WARPSYNC.COLLECTIVE R15, `(.L_x_2695) ;  /* 0x000000000f0c7348 */ /* 0x00bfea0003c00000 */
[----:B------:R-:W-:Y:S02]  /*1f440*/  ELECT P6, UR62, PT ;  /* 0x00000000003e782f */ /* 0x000fe400038c0000 */
[----:B------:R-:W-:Y:S01]  /*1f450*/  MOV R14, UR62 ;  /* 0x0000003e000e7c02 */ /* 0x000fe20008000f00 */
[----:B01-3--:R-:W-:Y:S10]  /*1f460*/  ENDCOLLECTIVE ;  /* 0x000000000000791b */ /* 0x00bff40003800000 */
.L_x_2695:
[----:B------:R-:W-:Y:S05]  /*1f470*/  BSYNC B0 ;  /* 0x0000000000007941 */ /* 0x000fea0003800000 */
.L_x_2694:
[----:B------:R-:W-:Y:S05]  /*1f480*/  BRA `(.L_x_2696) ;  /* 0xffffffc000f47947 */ /* 0x000fea000383ffff */
.L_x_2554:
[----:B0-----:R0:W2:Y:S02]  /*1f490*/  SYNCS.PHASECHK.TRANS64.TRYWAIT P0, [R7+URZ], R2 ;  /* 0x00000002070075a7 */ /* 0x0010a4000800017f */
[----:B--2---:R-:W-:Y:S05]  /*1f4a0*/  @!P0 NANOSLEEP.SYNCS 0x989680 ;  /* 0x009896800000895d */ /* 0x004fea0003900000 */
[----:B------:R-:W2:Y:S02]  /*1f4b0*/  @!P0 SYNCS.PHASECHK.TRANS64 P0, [R7+URZ], R2 ;  /* 0x00000002070085a7 */ /* 0x000ea4000800007f */
[----:B--2---:R-:W-:Y:S05]  /*1f4c0*/  @!P0 BRA `(.L_x_2554) ;  /* 0xfffffffc00f08947 */ /* 0x004fea000383ffff */
[----:B------:R-:W-:Y:S05]  /*1f4d0*/  BRA `(.L_x_2697) ;  /* 0xffffffc400287947 */ /* 0x000fea000383ffff */
.L_x_2555:
[----:B--2---:R2:W4:Y:S02]  /*1f4e0*/  SYNCS.PHASECHK.TRANS64.TRYWAIT P0, [R3+URZ], R0 ;  /* 0x00000000030075a7 */ /* 0x004524000800017f */
[----:B----4-:R-:W-:Y:S05]  /*1f4f0*/  @!P0 NANOSLEEP.SYNCS 0x989680 ;  /* 0x009896800000895d */ /* 0x010fea0003900000 */
[----:B------:R-:W4:Y:S02]  /*1f500*/  @!P0 SYNCS.PHASECHK.TRANS64 P0, [R3+URZ], R0 ;  /* 0x00000000030085a7 */ /* 0x000f24000800007f */
[----:B----4-:R-:W-:Y:S05]  /*1f510*/  @!P0 BRA `(.L_x_2555) ;  /* 0xfffffffc00f08947 */ /* 0x010fea000383ffff */
[----:B------:R-:W-:Y:S05]  /*1f520*/  BRA `(.L_x_2698) ;  /* 0xffffffc4001c7947 */ /* 0x000fea000383ffff */
.L_x_2557:
[----:B--2---:R2:W4:Y:S02]  /*1f530*/  SYNCS.PHASECHK.TRANS64.TRYWAIT P0, [R5+URZ], R2 ;  /* 0x00000002050075a7 */ /* 0x004524000800017f */
[----:B----4-:R-:W-:Y:S05]  /*1f540*/  @!P0 NANOSLEEP.SYNCS 0x989680 ;  /* 0x009896800000895d */ /* 0x010fea0003900000 */
[----:B------:R-:W4:Y:S02]  /*1f550*/  @!P0 SYNCS.PHASECHK.TRANS64 P0, [R5+URZ], R2 ;  /* 0x00000002050085a7 */ /* 0x000f24000800007f */
[----:B----4-:R-:W-:Y:S05]  /*1f560*/  @!P0 BRA `(.L_x_2557) ;  /* 0xfffffffc00f08947 */ /* 0x010fea000383ffff */
[----:B------:R-:W-:Y:S05]  /*1f570*/  BRA `(.L_x_2699) ;  /* 0xffffffc400207947 */ /* 0x000fea000383ffff */
.L_x_2700:
        /* <DEDUP_REMOVED lines=16> */
.L_x_2709:


//--------------------- .nv.global.init           --------------------------
	.section	.nv.global.init,"aw",@progbits
.nv.global.init:
	.type		$str$20,@object
	.size		$str$20,($str$21 - $str$20)
$str$20:
        /*0000*/ 	.byte	0x28, 0x61, 0x64, 0x64, 0x72, 0x65, 0x73, 0x73, 0x20, 0x26, 0x20, 0x6d, 0x61, 0x73, 0x6b, 0x29
        /*0010*/ 	.byte	0x20, 0x3d, 0x3d, 0x20, 0x30, 0x00
	.type		$str$21,@object
	.size		$str$21,(__unnamed_4 - $str$21)
$str$21:
        /*0016*/ 	.byte	0x2f, 0x74, 0x6d, 0x70, 0x2f, 0x6f, 0x73, 0x73, 0x5f, 0x6b, 0x65, 0x72, 0x6e, 0x65, 0x6c, 0x73
        /*0026*/ 	.byte	0x5f, 0x73, 0x72, 0x63, 0x2f, 0x66, 0x6c, 0x61, 0x73, 0x68, 0x5f, 0x61, 0x74, 0x74, 0x65, 0x6e
        /*0036*/ 	.byte	0x74, 0x69, 0x6f, 0x6e, 0x2f, 0x63, 0x73, 0x72, 0x63, 0x2f, 0x63, 0x75, 0x74, 0x6c, 0x61, 0x73
        /*0046*/ 	.byte	0x73, 0x2f, 0x69, 0x6e, 0x63, 0x6c, 0x75, 0x64, 0x65, 0x2f, 0x63, 0x75, 0x74, 0x65, 0x2f, 0x70
        /*0056*/ 	.byte	0x6f, 0x69, 0x6e, 0x74, 0x65, 0x72, 0x5f, 0x66, 0x6c, 0x61, 0x67, 0x67, 0x65, 0x64, 0x2e, 0x68
        /*0066*/ 	.byte	0x70, 0x70, 0x00
	.type		__unnamed_4,@object
	.size		__unnamed_4,(__unnamed_9 - __unnamed_4)
__unnamed_4:
        /* <DEDUP_REMOVED lines=24> */
        /*01e9*/ 	.byte	0x00
	.type		__unnamed_9,@object
	.size		__unnamed_9,(__unnamed_5 - __unnamed_9)
__unnamed_9:
        /* <DEDUP_REMOVED lines=24> */
        /*036a*/ 	.byte	0x3e, 0x20, 0x26, 0x5d, 0x00
	.type		__unnamed_5,@object
	.size		__unnamed_5,(__unnamed_3 - __unnamed_5)
__unnamed_5:
        /* <DEDUP_REMOVED lines=25> */
	.type		__unnamed_3,@object
	.size		__unnamed_3,(__unnamed_2 - __unnamed_3)
__unnamed_3:
        /* <DEDUP_REMOVED lines=29> */
	.type		__unnamed_2,@object
	.size		__unnamed_2,(__unnamed_7 - __unnamed_2)
__unnamed_2:
        /* <DEDUP_REMOVED lines=29> */
	.type		__unnamed_7,@object
	.size		__unnamed_7,(__unnamed_8 - __unnamed_7)
__unnamed_7:
        /* <DEDUP_REMOVED lines=28> */
        /*0a4c*/ 	.byte	0x3c, 0x31, 0x32, 0x32, 0x38, 0x38, 0x3e, 0x3e, 0x3e, 0x3e, 0x3e, 0x5d, 0x00
	.type		__unnamed_8,@object
	.size		__unnamed_8,(__unnamed_1 - __unnamed_8)
__unnamed_8:
        /* <DEDUP_REMOVED lines=29> */
	.type		__unnamed_1,@object
	.size		__unnamed_1,(__unnamed_6 - __unnamed_1)
__unnamed_1:
        /* <DEDUP_REMOVED lines=28> */
        /*0de6*/ 	.byte	0x3c, 0x38, 0x31, 0x39, 0x32, 0x3e, 0x3e, 0x3e, 0x3e, 0x3e, 0x20, 0x26, 0x5d, 0x00
	.type		__unnamed_6,@object
	.size		__unnamed_6,(.L_5 - __unnamed_6)
__unnamed_6:
        /* <DEDUP_REMOVED lines=28> */
        /*0fb4*/ 	.byte	0x3c, 0x31, 0x32, 0x32, 0x38, 0x38, 0x3e, 0x3e, 0x3e, 0x3e, 0x3e, 0x20, 0x26, 0x5d, 0x00
.L_5:


//--------------------- .nv.shared._ZN7cutlass13device_kernelIN5flash11enable_sm90INS1_16FlashAttnFwdSm90INS1_25CollectiveMainloopFwdSm90ILi2EN4cute5tupleIJNS5_1CILi1EEES8_S8_EEENS6_IJNS7_ILi192EEESA_NS7_ILi64EEEEEELi64ENS_10bfloat16_tEfNS_4arch4Sm90ELb0ELb0ELb1ELb0ELb0ELb0ELb0ELb0ELb1ELb1ELb1ELb0EEENS1_21CollectiveEpilogueFwdINS6_IJSA_SB_SA_EEES9_SD_SF_Li384ELb0ELb1ELb1ELb0EEENS1_19SingleTileSchedulerILb0ELb1ELb1ELi192EEEEEEEEEvNT_6ParamsE --------------------------
	.section	.nv.shared._ZN7cutlass13device_kernelIN5flash11enable_sm90INS1_16FlashAttnFwdSm90INS1_25CollectiveMainloopFwdSm90ILi2EN4cute5tupleIJNS5_1CILi1EEES8_S8_EEENS6_IJNS7_ILi192EEESA_NS7_ILi64EEEEEELi64ENS_10bfloat16_tEfNS_4arch4Sm90ELb0ELb0ELb1ELb0ELb0ELb0ELb0ELb0ELb1ELb1ELb1ELb0EEENS1_21CollectiveEpilogueFwdINS6_IJSA_SB_SA_EEES9_SD_SF_Li384ELb0ELb1ELb1ELb0EEENS1_19SingleTileSchedulerILb0ELb1ELb1ELi192EEEEEEEEEvNT_6ParamsE,"aw",@nobits
	.sectionflags	@""
	.align	16
	.zero		1024


//--------------------- .nv.shared.reserved.0     --------------------------
	.section	.nv.shared.reserved.0,"aw",@nobits
	.weak		__nv_reservedSMEM_offset_0_alias
	.size		__nv_reservedSMEM_offset_0_alias, 0, 0
	.other		__nv_reservedSMEM_offset_0_alias,@"STO_CUDA_RESERVED_SHARED STV_DEFAULT"
__nv_reservedSMEM_offset_0_alias:
	.zero		0


//--------------------- .nv.global                --------------------------
	.section	.nv.global,"aw",@nobits
.nv.global:
	.type		_ZN79_INTERNAL_8c5eea16_43_flash_fwd_hdim64_bf16_split_softcap_sm90_cu_3fbc093a_35754cute1_E,@object
	.size		_ZN79_INTERNAL_8c5eea16_43_flash_fwd_hdim64_bf16_split_softcap_sm90_cu_3fbc093a_35754cute1_E,(_ZN79_INTERNAL_8c5eea16_43_flash_fwd_hdim64_bf16_split_softcap_sm90_cu_3fbc093a_35754cuda3std3__45__cpo6cbeginE - _ZN79_INTERNAL_8c5eea16_43_flash_fwd_hdim64_bf16_split_softcap_sm90_cu_3fbc093a_35754cute1_E)
_ZN79_INTERNAL_8c5eea16_43_flash_fwd_hdim64_bf16_split_softcap_sm90_cu_3fbc093a_35754cute1_E:
	.zero		1
	.type		_ZN79_INTERNAL_8c5eea16_43_flash_fwd_hdim64_bf16_split_softcap_sm90_cu_3fbc093a_35754cuda3std3__45__cpo6cbeginE,@object
	.size		_ZN79_INTERNAL_8c5eea16_43_flash_fwd_hdim64_bf16_split_softcap_sm90_cu_3fbc093a_35754cuda3std3__45__cpo6cbeginE,(_ZN79_INTERNAL_8c5eea16_43_flash_fwd_hdim64_bf16_split_softcap_sm90_cu_3fbc093a_35754cuda3std3__48in_placeE - _ZN79_INTERNAL_8c5eea16_43_flash_fwd_hdim64_bf16_split_softcap_sm90_cu_3fbc093a_35754cuda3std3__45__cpo6cbeginE)
_ZN79_INTERNAL_8c5eea16_43_flash_fwd_hdim64_bf16_split_softcap_sm90_cu_3fbc093a_35754cuda3std3__45__cpo6cbeginE:
	.zero		1
	.type		_ZN79_INTERNAL_8c5eea16_43_flash_fwd_hdim64_bf16_split_softcap_sm90_cu_3fbc093a_35754cuda3std3__48in_placeE,@object
	.size		_ZN79_INTERNAL_8c5eea16_43_flash_fwd_hdim64_bf16_split_softcap_sm90_cu_3fbc093a_35754cuda3std3__48in_placeE,(_ZN79_INTERNAL_8c5eea16_43_flash_fwd_hdim64_bf16_split_softcap_sm90_cu_3fbc093a_35754cuda3std6ranges3__45__cpo9iter_moveE - _ZN79_INTERNAL_8c5eea16_43_flash_fwd_hdim64_bf16_split_softcap_sm90_cu_3fbc093a_35754cuda3std3__48in_placeE)
_ZN79_INTERNAL_8c5eea16_43_flash_fwd_hdim64_bf16_split_softcap_sm90_cu_3fbc093a_35754cuda3std3__48in_placeE:
	.zero		1
	.type		_ZN79_INTERNAL_8c5eea16_43_flash_fwd_hdim64_bf16_split_softcap_sm90_cu_3fbc093a_35754cuda3std6ranges3__45__cpo9iter_moveE,@object
	.size		_ZN79_INTERNAL_8c5eea16_43_flash_fwd_hdim64_bf16_split_softcap_sm90_cu_3fbc093a_35754cuda3std6ranges3__45__cpo9iter_moveE,(_ZN79_INTERNAL_8c5eea16_43_flash_fwd_hdim64_bf16_split_softcap_sm90_cu_3fbc093a_35754cuda3std3__45__cpo5beginE - _ZN79_INTERNAL_8c5eea16_43_flash_fwd_hdim64_bf16_split_softcap_sm90_cu_3fbc093a_35754cuda3std6ranges3__45__cpo9iter_moveE)
_ZN79_INTERNAL_8c5eea16_43_flash_fwd_hdim64_bf16_split_softcap_sm90_cu_3fbc093a_35754cuda3std6ranges3__45__cpo9iter_moveE:
	.zero		1
	.type		_ZN79_INTERNAL_8c5eea16_43_flash_fwd_hdim64_bf16_split_softcap_sm90_cu_3fbc093a_35754cuda3std3__45__cpo5beginE,@object
	.size		_ZN79_INTERNAL_8c5eea16_43_flash_fwd_hdim64_bf16_split_softcap_sm90_cu_3fbc093a_35754cuda3std3__45__cpo5beginE,(_ZN79_INTERNAL_8c5eea16_43_flash_fwd_hdim64_bf16_split_softcap_sm90_cu_3fbc093a_35754cuda3std3__481_GLOBAL__N__8c5eea16_43_flash_fwd_hdim64_bf16_split_softcap_sm90_cu_3fbc093a_35756ignoreE - _ZN79_INTERNAL_8c5eea16_43_flash_fwd_hdim64_bf16_split_softcap_sm90_cu_3fbc093a_35754cuda3std3__45__cpo5beginE)
_ZN79_INTERNAL_8c5eea16_43_flash_fwd_hdim64_bf16_split_softcap_sm90_cu_3fbc093a_35754cuda3std3__45__cpo5beginE:
	.zero		1
	.type		_ZN79_INTERNAL_8c5eea16_43_flash_fwd_hdim64_bf16_split_softcap_sm90_cu_3fbc093a_35754cuda3std3__481_GLOBAL__N__8c5eea16_43_flash_fwd_hdim64_bf16_split_softcap_sm90_cu_3fbc093a_35756ignoreE,@object
	.size		_ZN79_INTERNAL_8c5eea16_43_flash_fwd_hdim64_bf16_split_softcap_sm90_cu_3fbc093a_35754cuda3std3__481_GLOBAL__N__8c5eea16_43_flash_fwd_hdim64_bf16_split_softcap_sm90_cu_3fbc093a_35756ignoreE,(_ZN79_INTERNAL_8c5eea16_43_flash_fwd_hdim64_bf16_split_softcap_sm90_cu_3fbc093a_35754cute7productE - _ZN79_INTERNAL_8c5eea16_43_flash_fwd_hdim64_bf16_split_softcap_sm90_cu_3fbc093a_35754cuda3std3__481_GLOBAL__N__8c5eea16_43_flash_fwd_hdim64_bf16_split_softcap_sm90_cu_3fbc093a_35756ignoreE)
_ZN79_INTERNAL_8c5eea16_43_flash_fwd_hdim64_bf16_split_softcap_sm90_cu_3fbc093a_35754cuda3std3__481_GLOBAL__N__8c5eea16_43_flash_fwd_hdim64_bf16_split_softcap_sm90_cu_3fbc093a_35756ignoreE:
	.zero		1
	.type		_ZN79_INTERNAL_8c5eea16_43_flash_fwd_hdim64_bf16_split_softcap_sm90_cu_3fbc093a_35754cute7productE,@object
	.size		_ZN79_INTERNAL_8c5eea16_43_flash_fwd_hdim64_bf16_split_softcap_sm90_cu_3fbc093a_35754cute7productE,(_ZN79_INTERNAL_8c5eea16_43_flash_fwd_hdim64_bf16_split_softcap_sm90_cu_3fbc093a_35754cuda3std3__45__cpo3endE - _ZN79_INTERNAL_8c5eea16_43_flash_fwd_hdim64_bf16_split_softcap_sm90_cu_3fbc093a_35754cute7productE)
_ZN79_INTERNAL_8c5eea16_43_flash_fwd_hdim64_bf16_split_softcap_sm90_cu_3fbc093a_35754cute7productE:
	.zero		1
	.type		_ZN79_INTERNAL_8c5eea16_43_flash_fwd_hdim64_bf16_split_softcap_sm90_cu_3fbc093a_35754cuda3std3__45__cpo3endE,@object
	.size		_ZN79_INTERNAL_8c5eea16_43_flash_fwd_hdim64_bf16_split_softcap_sm90_cu_3fbc093a_35754cuda3std3__45__cpo3endE,(_ZN79_INTERNAL_8c5eea16_43_flash_fwd_hdim64_bf16_split_softcap_sm90_cu_3fbc093a_35754cuda3std3__419piecewise_constructE - _ZN79_INTERNAL_8c5eea16_43_flash_fwd_hdim64_bf16_split_softcap_sm90_cu_3fbc093a_35754cuda3std3__45__cpo3endE)
_ZN79_INTERNAL_8c5eea16_43_flash_fwd_hdim64_bf16_split_softcap_sm90_cu_3fbc093a_35754cuda3std3__45__cpo3endE:
	.zero		1
	.type		_ZN79_INTERNAL_8c5eea16_43_flash_fwd_hdim64_bf16_split_softcap_sm90_cu_3fbc093a_35754cuda3std3__419piecewise_constructE,@object
	.size		_ZN79_INTERNAL_8c5eea16_43_flash_fwd_hdim64_bf16_split_softcap_sm90_cu_3fbc093a_35754cuda3std3__419piecewise_constructE,(_ZN79_INTERNAL_8c5eea16_43_flash_fwd_hdim64_bf16_split_softcap_sm90_cu_3fbc093a_35754cuda3std3__45__cpo4cendE - _ZN79_INTERNAL_8c5eea16_43_flash_fwd_hdim64_bf16_split_softcap_sm90_cu_3fbc093a_35754cuda3std3__419piecewise_constructE)
_ZN79_INTERNAL_8c5eea16_43_flash_fwd_hdim64_bf16_split_softcap_sm90_cu_3fbc093a_35754cuda3std3__419piecewise_constructE:
	.zero		1
	.type		_ZN79_INTERNAL_8c5eea16_43_flash_fwd_hdim64_bf16_split_softcap_sm90_cu_3fbc093a_35754cuda3std3__45__cpo4cendE,@object
	.size		_ZN79_INTERNAL_8c5eea16_43_flash_fwd_hdim64_bf16_split_softcap_sm90_cu_3fbc093a_35754cuda3std3__45__cpo4cendE,(_ZN79_INTERNAL_8c5eea16_43_flash_fwd_hdim64_bf16_split_softcap_sm90_cu_3fbc093a_35754cuda3std6ranges3__45__cpo4swapE - _ZN79_INTERNAL_8c5eea16_43_flash_fwd_hdim64_bf16_split_softcap_sm90_cu_3fbc093a_35754cuda3std3__45__cpo4cendE)
_ZN79_INTERNAL_8c5eea16_43_flash_fwd_hdim64_bf16_split_softcap_sm90_cu_3fbc093a_35754cuda3std3__45__cpo4cendE:
	.zero		1
	.type		_ZN79_INTERNAL_8c5eea16_43_flash_fwd_hdim64_bf16_split_softcap_sm90_cu_3fbc093a_35754cuda3std6ranges3__45__cpo4swapE,@object
	.size		_ZN79_INTERNAL_8c5eea16_43_flash_fwd_hdim64_bf16_split_softcap_sm90_cu_3fbc093a_35754cuda3std6ranges3__45__cpo4swapE,(.L_16 - _ZN79_INTERNAL_8c5eea16_43_flash_fwd_hdim64_bf16_split_softcap_sm90_cu_3fbc093a_35754cuda3std6ranges3__45__cpo4swapE)
_ZN79_INTERNAL_8c5eea16_43_flash_fwd_hdim64_bf16_split_softcap_sm90_cu_3fbc093a_35754cuda3std6ranges3__45__cpo4swapE:
	.zero		1
.L_16:


//--------------------- .nv.shared._ZN7cutlass13device_kernelIN5flash11enable_sm90INS1_16FlashAttnFwdSm90INS1_25CollectiveMainloopFwdSm90ILi2EN4cute5tupleIJNS5_1CILi1EEES8_S8_EEENS6_IJNS7_ILi192EEESA_NS7_ILi64EEEEEELi64ENS_10bfloat16_tEfNS_4arch4Sm90ELb0ELb0ELb1ELb1ELb0ELb0ELb0ELb0ELb1ELb1ELb1ELb0EEENS1_21CollectiveEpilogueFwdINS6_IJSA_SB_SA_EEES9_SD_SF_Li384ELb1ELb1ELb1ELb0EEENS1_36VarlenDynamicPersistentTileSchedulerILi192ELi192ELi384ELi128ELb1ELb1ELb1ELb0ELb1ELb1EEEEEEEEEvNT_6ParamsE --------------------------
	.section	.nv.shared._ZN7cutlass13device_kernelIN5flash11enable_sm90INS1_16FlashAttnFwdSm90INS1_25CollectiveMainloopFwdSm90ILi2EN4cute5tupleIJNS5_1CILi1EEES8_S8_EEENS6_IJNS7_ILi192EEESA_NS7_ILi64EEEEEELi64ENS_10bfloat16_tEfNS_4arch4Sm90ELb0ELb0ELb1ELb1ELb0ELb0ELb0ELb0ELb1ELb1ELb1ELb0EEENS1_21CollectiveEpilogueFwdINS6_IJSA_SB_SA_EEES9_SD_SF_Li384ELb1ELb1ELb1ELb0EEENS1_36VarlenDynamicPersistentTileSchedulerILi192ELi192ELi384ELi128ELb1ELb1ELb1ELb0ELb1ELb1EEEEEEEEEvNT_6ParamsE,"aw",@nobits
	.sectionflags	@""
	.align	16
	.zero		1024


//--------------------- .nv.shared._ZN7cutlass13device_kernelIN5flash11enable_sm90INS1_16FlashAttnFwdSm90INS1_25CollectiveMainloopFwdSm90ILi2EN4cute5tupleIJNS5_1CILi1EEES8_S8_EEENS6_IJNS7_ILi192EEESA_NS7_ILi64EEEEEELi64ENS_10bfloat16_tEfNS_4arch4Sm90ELb0ELb0ELb1ELb1ELb0ELb1ELb0ELb0ELb1ELb1ELb1ELb0EEENS1_21CollectiveEpilogueFwdINS6_IJSA_SB_SA_EEES9_SD_SF_Li384ELb1ELb1ELb1ELb0EEENS1_36VarlenDynamicPersistentTileSchedulerILi192ELi192ELi384ELi128ELb1ELb1ELb1ELb0ELb1ELb1EEEEEEEEEvNT_6ParamsE --------------------------
	.section	.nv.shared._ZN7cutlass13device_kernelIN5flash11enable_sm90INS1_16FlashAttnFwdSm90INS1_25CollectiveMainloopFwdSm90ILi2EN4cute5tupleIJNS5_1CILi1EEES8_S8_EEENS6_IJNS7_ILi192EEESA_NS7_ILi64EEEEEELi64ENS_10bfloat16_tEfNS_4arch4Sm90ELb0ELb0ELb1ELb1ELb0ELb1ELb0ELb0ELb1ELb1ELb1ELb0EEENS1_21CollectiveEpilogueFwdINS6_IJSA_SB_SA_EEES9_SD_SF_Li384ELb1ELb1ELb1ELb0EEENS1_36VarlenDynamicPersistentTileSchedulerILi192ELi192ELi384ELi128ELb1ELb1ELb1ELb0ELb1ELb1EEEEEEEEEvNT_6ParamsE,"aw",@nobits
	.sectionflags	@""
	.align	16
	.zero		1024


//--------------------- .nv.shared._ZN7cutlass13device_kernelIN5flash11enable_sm90INS1_16FlashAttnFwdSm90INS1_25CollectiveMainloopFwdSm90ILi2EN4cute5tupleIJNS5_1CILi1EEES8_S8_EEENS6_IJNS7_ILi192EEENS7_ILi128EEENS7_ILi64EEEEEELi64ENS_10bfloat16_tEfNS_4arch4Sm90ELb0ELb1ELb1ELb0ELb0ELb0ELb0ELb1ELb1ELb1ELb1ELb0EEENS1_21CollectiveEpilogueFwdINS6_IJSA_SC_SB_EEES9_SE_SG_Li384ELb0ELb1ELb1ELb0EEENS1_19SingleTileSchedulerILb0ELb1ELb1ELi192EEEEEEEEEvNT_6ParamsE --------------------------
	.section	.nv.shared._ZN7cutlass13device_kernelIN5flash11enable_sm90INS1_16FlashAttnFwdSm90INS1_25CollectiveMainloopFwdSm90ILi2EN4cute5tupleIJNS5_1CILi1EEES8_S8_EEENS6_IJNS7_ILi192EEENS7_ILi128EEENS7_ILi64EEEEEELi64ENS_10bfloat16_tEfNS_4arch4Sm90ELb0ELb1ELb1ELb0ELb0ELb0ELb0ELb1ELb1ELb1ELb1ELb0EEENS1_21CollectiveEpilogueFwdINS6_IJSA_SC_SB_EEES9_SE_SG_Li384ELb0ELb1ELb1ELb0EEENS1_19SingleTileSchedulerILb0ELb1ELb1ELi192EEEEEEEEEvNT_6ParamsE,"aw",@nobits
	.sectionflags	@""
	.align	16
	.zero		1024


//--------------------- .nv.shared._ZN7cutlass13device_kernelIN5flash11enable_sm90INS1_16FlashAttnFwdSm90INS1_25CollectiveMainloopFwdSm90ILi2EN4cute5tupleIJNS5_1CILi1EEES8_S8_EEENS6_IJNS7_ILi192EEENS7_ILi128EEENS7_ILi64EEEEEELi64ENS_10bfloat16_tEfNS_4arch4Sm90ELb0ELb1ELb1ELb1ELb0ELb0ELb0ELb1ELb1ELb1ELb1ELb0EEENS1_21CollectiveEpilogueFwdINS6_IJSA_SC_SB_EEES9_SE_SG_Li384ELb1ELb1ELb1ELb0EEENS1_36VarlenDynamicPersistentTileSchedulerILi192ELi128ELi384ELi128ELb1ELb1ELb1ELb1ELb0ELb1EEEEEEEEEvNT_6ParamsE --------------------------
	.section	.nv.shared._ZN7cutlass13device_kernelIN5flash11enable_sm90INS1_16FlashAttnFwdSm90INS1_25CollectiveMainloopFwdSm90ILi2EN4cute5tupleIJNS5_1CILi1EEES8_S8_EEENS6_IJNS7_ILi192EEENS7_ILi128EEENS7_ILi64EEEEEELi64ENS_10bfloat16_tEfNS_4arch4Sm90ELb0ELb1ELb1ELb1ELb0ELb0ELb0ELb1ELb1ELb1ELb1ELb0EEENS1_21CollectiveEpilogueFwdINS6_IJSA_SC_SB_EEES9_SE_SG_Li384ELb1ELb1ELb1ELb0EEENS1_36VarlenDynamicPersistentTileSchedulerILi192ELi128ELi384ELi128ELb1ELb1ELb1ELb1ELb0ELb1EEEEEEEEEvNT_6ParamsE,"aw",@nobits
	.sectionflags	@""
	.align	16
	.zero		1024


//--------------------- .nv.shared._ZN7cutlass13device_kernelIN5flash11enable_sm90INS1_16FlashAttnFwdSm90INS1_25CollectiveMainloopFwdSm90ILi2EN4cute5tupleIJNS5_1CILi1EEES8_S8_EEENS6_IJNS7_ILi192EEENS7_ILi128EEENS7_ILi64EEEEEELi64ENS_10bfloat16_tEfNS_4arch4Sm90ELb0ELb1ELb1ELb1ELb0ELb1ELb0ELb1ELb1ELb1ELb1ELb0EEENS1_21CollectiveEpilogueFwdINS6_IJSA_SC_SB_EEES9_SE_SG_Li384ELb1ELb1ELb1ELb0EEENS1_36VarlenDynamicPersistentTileSchedulerILi192ELi128ELi384ELi128ELb1ELb1ELb1ELb1ELb0ELb1EEEEEEEEEvNT_6ParamsE --------------------------
	.section	.nv.shared._ZN7cutlass13device_kernelIN5flash11enable_sm90INS1_16FlashAttnFwdSm90INS1_25CollectiveMainloopFwdSm90ILi2EN4cute5tupleIJNS5_1CILi1EEES8_S8_EEENS6_IJNS7_ILi192EEENS7_ILi128EEENS7_ILi64EEEEEELi64ENS_10bfloat16_tEfNS_4arch4Sm90ELb0ELb1ELb1ELb1ELb0ELb1ELb0ELb1ELb1ELb1ELb1ELb0EEENS1_21CollectiveEpilogueFwdINS6_IJSA_SC_SB_EEES9_SE_SG_Li384ELb1ELb1ELb1ELb0EEENS1_36VarlenDynamicPersistentTileSchedulerILi192ELi128ELi384ELi128ELb1ELb1ELb1ELb1ELb0ELb1EEEEEEEEEvNT_6ParamsE,"aw",@nobits
	.sectionflags	@""
	.align	16
	.zero		1024


//--------------------- .nv.shared._ZN7cutlass13device_kernelIN5flash11enable_sm90INS1_16FlashAttnFwdSm90INS1_25CollectiveMainloopFwdSm90ILi2EN4cute5tupleIJNS5_1CILi1EEES8_S8_EEENS6_IJNS7_ILi192EEENS7_ILi128EEENS7_ILi64EEEEEELi64ENS_10bfloat16_tEfNS_4arch4Sm90ELb1ELb0ELb1ELb0ELb0ELb0ELb0ELb1ELb1ELb1ELb1ELb0EEENS1_21CollectiveEpilogueFwdINS6_IJSA_SC_SB_EEES9_SE_SG_Li384ELb0ELb1ELb1ELb0EEENS1_19SingleTileSchedulerILb0ELb1ELb1ELi192EEEEEEEEEvNT_6ParamsE --------------------------
	.section	.nv.shared._ZN7cutlass13device_kernelIN5flash11enable_sm90INS1_16FlashAttnFwdSm90INS1_25CollectiveMainloopFwdSm90ILi2EN4cute5tupleIJNS5_1CILi1EEES8_S8_EEENS6_IJNS7_ILi192EEENS7_ILi128EEENS7_ILi64EEEEEELi64ENS_10bfloat16_tEfNS_4arch4Sm90ELb1ELb0ELb1ELb0ELb0ELb0ELb0ELb1ELb1ELb1ELb1ELb0EEENS1_21CollectiveEpilogueFwdINS6_IJSA_SC_SB_EEES9_SE_SG_Li384ELb0ELb1ELb1ELb0EEENS1_19SingleTileSchedulerILb0ELb1ELb1ELi192EEEEEEEEEvNT_6ParamsE,"aw",@nobits
	.sectionflags	@""
	.align	16
	.zero		1024


//--------------------- .nv.shared._ZN7cutlass13device_kernelIN5flash11enable_sm90INS1_16FlashAttnFwdSm90INS1_25CollectiveMainloopFwdSm90ILi2EN4cute5tupleIJNS5_1CILi1EEES8_S8_EEENS6_IJNS7_ILi192EEENS7_ILi128EEENS7_ILi64EEEEEELi64ENS_10bfloat16_tEfNS_4arch4Sm90ELb1ELb0ELb1ELb1ELb0ELb0ELb0ELb1ELb1ELb1ELb1ELb0EEENS1_21CollectiveEpilogueFwdINS6_IJSA_SC_SB_EEES9_SE_SG_Li384ELb1ELb1ELb1ELb0EEENS1_36VarlenDynamicPersistentTileSchedulerILi192ELi128ELi384ELi128ELb1ELb1ELb1ELb1ELb1ELb1EEEEEEEEEvNT_6ParamsE --------------------------
	.section	.nv.shared._ZN7cutlass13device_kernelIN5flash11enable_sm90INS1_16FlashAttnFwdSm90INS1_25CollectiveMainloopFwdSm90ILi2EN4cute5tupleIJNS5_1CILi1EEES8_S8_EEENS6_IJNS7_ILi192EEENS7_ILi128EEENS7_ILi64EEEEEELi64ENS_10bfloat16_tEfNS_4arch4Sm90ELb1ELb0ELb1ELb1ELb0ELb0ELb0ELb1ELb1ELb1ELb1ELb0EEENS1_21CollectiveEpilogueFwdINS6_IJSA_SC_SB_EEES9_SE_SG_Li384ELb1ELb1ELb1ELb0EEENS1_36VarlenDynamicPersistentTileSchedulerILi192ELi128ELi384ELi128ELb1ELb1ELb1ELb1ELb1ELb1EEEEEEEEEvNT_6ParamsE,"aw",@nobits
	.sectionflags	@""
	.align	16
	.zero		1024


//--------------------- .nv.shared._ZN7cutlass13device_kernelIN5flash11enable_sm90INS1_16FlashAttnFwdSm90INS1_25CollectiveMainloopFwdSm90ILi2EN4cute5tupleIJNS5_1CILi1EEES8_S8_EEENS6_IJNS7_ILi192EEENS7_ILi128EEENS7_ILi64EEEEEELi64ENS_10bfloat16_tEfNS_4arch4Sm90ELb1ELb0ELb1ELb1ELb0ELb1ELb0ELb1ELb1ELb1ELb1ELb0EEENS1_21CollectiveEpilogueFwdINS6_IJSA_SC_SB_EEES9_SE_SG_Li384ELb1ELb1ELb1ELb0EEENS1_36VarlenDynamicPersistentTileSchedulerILi192ELi128ELi384ELi128ELb1ELb1ELb1ELb1ELb1ELb1EEEEEEEEEvNT_6ParamsE --------------------------
	.section	.nv.shared._ZN7cutlass13device_kernelIN5flash11enable_sm90INS1_16FlashAttnFwdSm90INS1_25CollectiveMainloopFwdSm90ILi2EN4cute5tupleIJNS5_1CILi1EEES8_S8_EEENS6_IJNS7_ILi192EEENS7_ILi128EEENS7_ILi64EEEEEELi64ENS_10bfloat16_tEfNS_4arch4Sm90ELb1ELb0ELb1ELb1ELb0ELb1ELb0ELb1ELb1ELb1ELb1ELb0EEENS1_21CollectiveEpilogueFwdINS6_IJSA_SC_SB_EEES9_SE_SG_Li384ELb1ELb1ELb1ELb0EEENS1_36VarlenDynamicPersistentTileSchedulerILi192ELi128ELi384ELi128ELb1ELb1ELb1ELb1ELb1ELb1EEEEEEEEEvNT_6ParamsE,"aw",@nobits
	.sectionflags	@""
	.align	16
	.zero		1024


//--------------------- .nv.constant0._ZN7cutlass13device_kernelIN5flash11enable_sm90INS1_16FlashAttnFwdSm90INS1_25CollectiveMainloopFwdSm90ILi2EN4cute5tupleIJNS5_1CILi1EEES8_S8_EEENS6_IJNS7_ILi192EEESA_NS7_ILi64EEEEEELi64ENS_10bfloat16_tEfNS_4arch4Sm90ELb0ELb0ELb1ELb0ELb0ELb0ELb0ELb0ELb1ELb1ELb1ELb0EEENS1_21CollectiveEpilogueFwdINS6_IJSA_SB_SA_EEES9_SD_SF_Li384ELb0ELb1ELb1ELb0EEENS1_19SingleTileSchedulerILb0ELb1ELb1ELi192EEEEEEEEEvNT_6ParamsE --------------------------
	.section	.nv.constant0._ZN7cutlass13device_kernelIN5flash11enable_sm90INS1_16FlashAttnFwdSm90INS1_25CollectiveMainloopFwdSm90ILi2EN4cute5tupleIJNS5_1CILi1EEES8_S8_EEENS6_IJNS7_ILi192EEESA_NS7_ILi64EEEEEELi64ENS_10bfloat16_tEfNS_4arch4Sm90ELb0ELb0ELb1ELb0ELb0ELb0ELb0ELb0ELb1ELb1ELb1ELb0EEENS1_21CollectiveEpilogueFwdINS6_IJSA_SB_SA_EEES9_SD_SF_Li384ELb0ELb1ELb1ELb0EEENS1_19SingleTileSchedulerILb0ELb1ELb1ELi192EEEEEEEEEvNT_6ParamsE,"a",@progbits
	.sectionflags	@""
	.align	4
.nv.constant0._ZN7cutlass13device_kernelIN5flash11enable_sm90INS1_16FlashAttnFwdSm90INS1_25CollectiveMainloopFwdSm90ILi2EN4cute5tupleIJNS5_1CILi1EEES8_S8_EEENS6_IJNS7_ILi192EEESA_NS7_ILi64EEEEEELi64ENS_10bfloat16_tEfNS_4arch4Sm90ELb0ELb0ELb1ELb0ELb0ELb0ELb0ELb0ELb1ELb1ELb1ELb0EEENS1_21CollectiveEpilogueFwdINS6_IJSA_SB_SA_EEES9_SD_SF_Li384ELb0ELb1ELb1ELb0EEENS1_19SingleTileSchedulerILb0ELb1ELb1ELi192EEEEEEEEEvNT_6ParamsE:
	.zero		3200


//--------------------- .nv.constant0._ZN7cutlass13device_kernelIN5flash11enable_sm90INS1_16FlashAttnFwdSm90INS1_25CollectiveMainloopFwdSm90ILi2EN4cute5tupleIJNS5_1CILi1EEES8_S8_EEENS6_IJNS7_ILi192EEESA_NS7_ILi64EEEEEELi64ENS_10bfloat16_tEfNS_4arch4Sm90ELb0ELb0ELb1ELb1ELb0ELb0ELb0ELb0ELb1ELb1ELb1ELb0EEENS1_21CollectiveEpilogueFwdINS6_IJSA_SB_SA_EEES9_SD_SF_Li384ELb1ELb1ELb1ELb0EEENS1_36VarlenDynamicPersistentTileSchedulerILi192ELi192ELi384ELi128ELb1ELb1ELb1ELb0ELb1ELb1EEEEEEEEEvNT_6ParamsE --------------------------
	.section	.nv.constant0._ZN7cutlass13device_kernelIN5flash11enable_sm90INS1_16FlashAttnFwdSm90INS1_25CollectiveMainloopFwdSm90ILi2EN4cute5tupleIJNS5_1CILi1EEES8_S8_EEENS6_IJNS7_ILi192EEESA_NS7_ILi64EEEEEELi64ENS_10bfloat16_tEfNS_4arch4Sm90ELb0ELb0ELb1ELb1ELb0ELb0ELb0ELb0ELb1ELb1ELb1ELb0EEENS1_21CollectiveEpilogueFwdINS6_IJSA_SB_SA_EEES9_SD_SF_Li384ELb1ELb1ELb1ELb0EEENS1_36VarlenDynamicPersistentTileSchedulerILi192ELi192ELi384ELi128ELb1ELb1ELb1ELb0ELb1ELb1EEEEEEEEEvNT_6ParamsE,"a",@progbits
	.sectionflags	@""
	.align	4
.nv.constant0._ZN7cutlass13device_kernelIN5flash11enable_sm90INS1_16FlashAttnFwdSm90INS1_25CollectiveMainloopFwdSm90ILi2EN4cute5tupleIJNS5_1CILi1EEES8_S8_EEENS6_IJNS7_ILi192EEESA_NS7_ILi64EEEEEELi64ENS_10bfloat16_tEfNS_4arch4Sm90ELb0ELb0ELb1ELb1ELb0ELb0ELb0ELb0ELb1ELb1ELb1ELb0EEENS1_21CollectiveEpilogueFwdINS6_IJSA_SB_SA_EEES9_SD_SF_Li384ELb1ELb1ELb1ELb0EEENS1_36VarlenDynamicPersistentTileSchedulerILi192ELi192ELi384ELi128ELb1ELb1ELb1ELb0ELb1ELb1EEEEEEEEEvNT_6ParamsE:
	.zero		3328


//--------------------- .nv.constant0._ZN7cutlass13device_kernelIN5flash11enable_sm90INS1_16FlashAttnFwdSm90INS1_25CollectiveMainloopFwdSm90ILi2EN4cute5tupleIJNS5_1CILi1EEES8_S8_EEENS6_IJNS7_ILi192EEESA_NS7_ILi64EEEEEELi64ENS_10bfloat16_tEfNS_4arch4Sm90ELb0ELb0ELb1ELb1ELb0ELb1ELb0ELb0ELb1ELb1ELb1ELb0EEENS1_21CollectiveEpilogueFwdINS6_IJSA_SB_SA_EEES9_SD_SF_Li384ELb1ELb1ELb1ELb0EEENS1_36VarlenDynamicPersistentTileSchedulerILi192ELi192ELi384ELi128ELb1ELb1ELb1ELb0ELb1ELb1EEEEEEEEEvNT_6ParamsE --------------------------
	.section	.nv.constant0._ZN7cutlass13device_kernelIN5flash11enable_sm90INS1_16FlashAttnFwdSm90INS1_25CollectiveMainloopFwdSm90ILi2EN4cute5tupleIJNS5_1CILi1EEES8_S8_EEENS6_IJNS7_ILi192EEESA_NS7_ILi64EEEEEELi64ENS_10bfloat16_tEfNS_4arch4Sm90ELb0ELb0ELb1ELb1ELb0ELb1ELb0ELb0ELb1ELb1ELb1ELb0EEENS1_21CollectiveEpilogueFwdINS6_IJSA_SB_SA_EEES9_SD_SF_Li384ELb1ELb1ELb1ELb0EEENS1_36VarlenDynamicPersistentTileSchedulerILi192ELi192ELi384ELi128ELb1ELb1ELb1ELb0ELb1ELb1EEEEEEEEEvNT_6ParamsE,"a",@progbits
	.sectionflags	@""
	.align	4
.nv.constant0._ZN7cutlass13device_kernelIN5flash11enable_sm90INS1_16FlashAttnFwdSm90INS1_25CollectiveMainloopFwdSm90ILi2EN4cute5tupleIJNS5_1CILi1EEES8_S8_EEENS6_IJNS7_ILi192EEESA_NS7_ILi64EEEEEELi64ENS_10bfloat16_tEfNS_4arch4Sm90ELb0ELb0ELb1ELb1ELb0ELb1ELb0ELb0ELb1ELb1ELb1ELb0EEENS1_21CollectiveEpilogueFwdINS6_IJSA_SB_SA_EEES9_SD_SF_Li384ELb1ELb1ELb1ELb0EEENS1_36VarlenDynamicPersistentTileSchedulerILi192ELi192ELi384ELi128ELb1ELb1ELb1ELb0ELb1ELb1EEEEEEEEEvNT_6ParamsE:
	.zero		3328


//--------------------- .nv.constant0._ZN7cutlass13device_kernelIN5flash11enable_sm90INS1_16FlashAttnFwdSm90INS1_25CollectiveMainloopFwdSm90ILi2EN4cute5tupleIJNS5_1CILi1EEES8_S8_EEENS6_IJNS7_ILi192EEENS7_ILi128EEENS7_ILi64EEEEEELi64ENS_10bfloat16_tEfNS_4arch4Sm90ELb0ELb1ELb1ELb0ELb0ELb0ELb0ELb1ELb1ELb1ELb1ELb0EEENS1_21CollectiveEpilogueFwdINS6_IJSA_SC_SB_EEES9_SE_SG_Li384ELb0ELb1ELb1ELb0EEENS1_19SingleTileSchedulerILb0ELb1ELb1ELi192EEEEEEEEEvNT_6ParamsE --------------------------
	.section	.nv.constant0._ZN7cutlass13device_kernelIN5flash11enable_sm90INS1_16FlashAttnFwdSm90INS1_25CollectiveMainloopFwdSm90ILi2EN4cute5tupleIJNS5_1CILi1EEES8_S8_EEENS6_IJNS7_ILi192EEENS7_ILi128EEENS7_ILi64EEEEEELi64ENS_10bfloat16_tEfNS_4arch4Sm90ELb0ELb1ELb1ELb0ELb0ELb0ELb0ELb1ELb1ELb1ELb1ELb0EEENS1_21CollectiveEpilogueFwdINS6_IJSA_SC_SB_EEES9_SE_SG_Li384ELb0ELb1ELb1ELb0EEENS1_19SingleTileSchedulerILb0ELb1ELb1ELi192EEEEEEEEEvNT_6ParamsE,"a",@progbits
	.sectionflags	@""
	.align	4
.nv.constant0._ZN7cutlass13device_kernelIN5flash11enable_sm90INS1_16FlashAttnFwdSm90INS1_25CollectiveMainloopFwdSm90ILi2EN4cute5tupleIJNS5_1CILi1EEES8_S8_EEENS6_IJNS7_ILi192EEENS7_ILi128EEENS7_ILi64EEEEEELi64ENS_10bfloat16_tEfNS_4arch4Sm90ELb0ELb1ELb1ELb0ELb0ELb0ELb0ELb1ELb1ELb1ELb1ELb0EEENS1_21CollectiveEpilogueFwdINS6_IJSA_SC_SB_EEES9_SE_SG_Li384ELb0ELb1ELb1ELb0EEENS1_19SingleTileSchedulerILb0ELb1ELb1ELi192EEEEEEEEEvNT_6ParamsE:
	.zero		3200


//--------------------- .nv.constant0._ZN7cutlass13device_kernelIN5flash11enable_sm90INS1_16FlashAttnFwdSm90INS1_25CollectiveMainloopFwdSm90ILi2EN4cute5tupleIJNS5_1CILi1EEES8_S8_EEENS6_IJNS7_ILi192EEENS7_ILi128EEENS7_ILi64EEEEEELi64ENS_10bfloat16_tEfNS_4arch4Sm90ELb0ELb1ELb1ELb1ELb0ELb0ELb0ELb1ELb1ELb1ELb1ELb0EEENS1_21CollectiveEpilogueFwdINS6_IJSA_SC_SB_EEES9_SE_SG_Li384ELb1ELb1ELb1ELb0EEENS1_36VarlenDynamicPersistentTileSchedulerILi192ELi128ELi384ELi128ELb1ELb1ELb1ELb1ELb0ELb1EEEEEEEEEvNT_6ParamsE --------------------------
	.section	.nv.constant0._ZN7cutlass13device_kernelIN5flash11enable_sm90INS1_16FlashAttnFwdSm90INS1_25CollectiveMainloopFwdSm90ILi2EN4cute5tupleIJNS5_1CILi1EEES8_S8_EEENS6_IJNS7_ILi192EEENS7_ILi128EEENS7_ILi64EEEEEELi64ENS_10bfloat16_tEfNS_4arch4Sm90ELb0ELb1ELb1ELb1ELb0ELb0ELb0ELb1ELb1ELb1ELb1ELb0EEENS1_21CollectiveEpilogueFwdINS6_IJSA_SC_SB_EEES9_SE_SG_Li384ELb1ELb1ELb1ELb0EEENS1_36VarlenDynamicPersistentTileSchedulerILi192ELi128ELi384ELi128ELb1ELb1ELb1ELb1ELb0ELb1EEEEEEEEEvNT_6ParamsE,"a",@progbits
	.sectionflags	@""
	.align	4
.nv.constant0._ZN7cutlass13device_kernelIN5flash11enable_sm90INS1_16FlashAttnFwdSm90INS1_25CollectiveMainloopFwdSm90ILi2EN4cute5tupleIJNS5_1CILi1EEES8_S8_EEENS6_IJNS7_ILi192EEENS7_ILi128EEENS7_ILi64EEEEEELi64ENS_10bfloat16_tEfNS_4arch4Sm90ELb0ELb1ELb1ELb1ELb0ELb0ELb0ELb1ELb1ELb1ELb1ELb0EEENS1_21CollectiveEpilogueFwdINS6_IJSA_SC_SB_EEES9_SE_SG_Li384ELb1ELb1ELb1ELb0EEENS1_36VarlenDynamicPersistentTileSchedulerILi192ELi128ELi384ELi128ELb1ELb1ELb1ELb1ELb0ELb1EEEEEEEEEvNT_6ParamsE:
	.zero		3328


//--------------------- .nv.constant0._ZN7cutlass13device_kernelIN5flash11enable_sm90INS1_16FlashAttnFwdSm90INS1_25CollectiveMainloopFwdSm90ILi2EN4cute5tupleIJNS5_1CILi1EEES8_S8_EEENS6_IJNS7_ILi192EEENS7_ILi128EEENS7_ILi64EEEEEELi64ENS_10bfloat16_tEfNS_4arch4Sm90ELb0ELb1ELb1ELb1ELb0ELb1ELb0ELb1ELb1ELb1ELb1ELb0EEENS1_21CollectiveEpilogueFwdINS6_IJSA_SC_SB_EEES9_SE_SG_Li384ELb1ELb1ELb1ELb0EEENS1_36VarlenDynamicPersistentTileSchedulerILi192ELi128ELi384ELi128ELb1ELb1ELb1ELb1ELb0ELb1EEEEEEEEEvNT_6ParamsE --------------------------
	.section	.nv.constant0._ZN7cutlass13device_kernelIN5flash11enable_sm90INS1_16FlashAttnFwdSm90INS1_25CollectiveMainloopFwdSm90ILi2EN4cute5tupleIJNS5_1CILi1EEES8_S8_EEENS6_IJNS7_ILi192EEENS7_ILi128EEENS7_ILi64EEEEEELi64ENS_10bfloat16_tEfNS_4arch4Sm90ELb0ELb1ELb1ELb1ELb0ELb1ELb0ELb1ELb1ELb1ELb1ELb0EEENS1_21CollectiveEpilogueFwdINS6_IJSA_SC_SB_EEES9_SE_SG_Li384ELb1ELb1ELb1ELb0EEENS1_36VarlenDynamicPersistentTileSchedulerILi192ELi128ELi384ELi128ELb1ELb1ELb1ELb1ELb0ELb1EEEEEEEEEvNT_6ParamsE,"a",@progbits
	.sectionflags	@""
	.align	4
.nv.constant0._ZN7cutlass13device_kernelIN5flash11enable_sm90INS1_16FlashAttnFwdSm90INS1_25CollectiveMainloopFwdSm90ILi2EN4cute5tupleIJNS5_1CILi1EEES8_S8_EEENS6_IJNS7_ILi192EEENS7_ILi128EEENS7_ILi64EEEEEELi64ENS_10bfloat16_tEfNS_4arch4Sm90ELb0ELb1ELb1ELb1ELb0ELb1ELb0ELb1ELb1ELb1ELb1ELb0EEENS1_21CollectiveEpilogueFwdINS6_IJSA_SC_SB_EEES9_SE_SG_Li384ELb1ELb1ELb1ELb0EEENS1_36VarlenDynamicPersistentTileSchedulerILi192ELi128ELi384ELi128ELb1ELb1ELb1ELb1ELb0ELb1EEEEEEEEEvNT_6ParamsE:
	.zero		3328


//--------------------- .nv.constant0._ZN7cutlass13device_kernelIN5flash11enable_sm90INS1_16FlashAttnFwdSm90INS1_25CollectiveMainloopFwdSm90ILi2EN4cute5tupleIJNS5_1CILi1EEES8_S8_EEENS6_IJNS7_ILi192EEENS7_ILi128EEENS7_ILi64EEEEEELi64ENS_10bfloat16_tEfNS_4arch4Sm90ELb1ELb0ELb1ELb0ELb0ELb0ELb0ELb1ELb1ELb1ELb1ELb0EEENS1_21CollectiveEpilogueFwdINS6_IJSA_SC_SB_EEES9_SE_SG_Li384ELb0ELb1ELb1ELb0EEENS1_19SingleTileSchedulerILb0ELb1ELb1ELi192EEEEEEEEEvNT_6ParamsE --------------------------
	.section	.nv.constant0._ZN7cutlass13device_kernelIN5flash11enable_sm90INS1_16FlashAttnFwdSm90INS1_25CollectiveMainloopFwdSm90ILi2EN4cute5tupleIJNS5_1CILi1EEES8_S8_EEENS6_IJNS7_ILi192EEENS7_ILi128EEENS7_ILi64EEEEEELi64ENS_10bfloat16_tEfNS_4arch4Sm90ELb1ELb0ELb1ELb0ELb0ELb0ELb0ELb1ELb1ELb1ELb1ELb0EEENS1_21CollectiveEpilogueFwdINS6_IJSA_SC_SB_EEES9_SE_SG_Li384ELb0ELb1ELb1ELb0EEENS1_19SingleTileSchedulerILb0ELb1ELb1ELi192EEEEEEEEEvNT_6ParamsE,"a",@progbits
	.sectionflags	@""
	.align	4
.nv.constant0._ZN7cutlass13device_kernelIN5flash11enable_sm90INS1_16FlashAttnFwdSm90INS1_25CollectiveMainloopFwdSm90ILi2EN4cute5tupleIJNS5_1CILi1EEES8_S8_EEENS6_IJNS7_ILi192EEENS7_ILi128EEENS7_ILi64EEEEEELi64ENS_10bfloat16_tEfNS_4arch4Sm90ELb1ELb0ELb1ELb0ELb0ELb0ELb0ELb1ELb1ELb1ELb1ELb0EEENS1_21CollectiveEpilogueFwdINS6_IJSA_SC_SB_EEES9_SE_SG_Li384ELb0ELb1ELb1ELb0EEENS1_19SingleTileSchedulerILb0ELb1ELb1ELi192EEEEEEEEEvNT_6ParamsE:
	.zero		3200


//--------------------- .nv.constant0._ZN7cutlass13device_kernelIN5flash11enable_sm90INS1_16FlashAttnFwdSm90INS1_25CollectiveMainloopFwdSm90ILi2EN4cute5tupleIJNS5_1CILi1EEES8_S8_EEENS6_IJNS7_ILi192EEENS7_ILi128EEENS7_ILi64EEEEEELi64ENS_10bfloat16_tEfNS_4arch4Sm90ELb1ELb0ELb1ELb1ELb0ELb0ELb0ELb1ELb1ELb1ELb1ELb0EEENS1_21CollectiveEpilogueFwdINS6_IJSA_SC_SB_EEES9_SE_SG_Li384ELb1ELb1ELb1ELb0EEENS1_36VarlenDynamicPersistentTileSchedulerILi192ELi128ELi384ELi128ELb1ELb1ELb1ELb1ELb1ELb1EEEEEEEEEvNT_6ParamsE --------------------------
	.section	.nv.constant0._ZN7cutlass13device_kernelIN5flash11enable_sm90INS1_16FlashAttnFwdSm90INS1_25CollectiveMainloopFwdSm90ILi2EN4cute5tupleIJNS5_1CILi1EEES8_S8_EEENS6_IJNS7_ILi192EEENS7_ILi128EEENS7_ILi64EEEEEELi64ENS_10bfloat16_tEfNS_4arch4Sm90ELb1ELb0ELb1ELb1ELb0ELb0ELb0ELb1ELb1ELb1ELb1ELb0EEENS1_21CollectiveEpilogueFwdINS6_IJSA_SC_SB_EEES9_SE_SG_Li384ELb1ELb1ELb1ELb0EEENS1_36VarlenDynamicPersistentTileSchedulerILi192ELi128ELi384ELi128ELb1ELb1ELb1ELb1ELb1ELb1EEEEEEEEEvNT_6ParamsE,"a",@progbits
	.sectionflags	@""
	.align	4
.nv.constant0._ZN7cutlass13device_kernelIN5flash11enable_sm90INS1_16FlashAttnFwdSm90INS1_25CollectiveMainloopFwdSm90ILi2EN4cute5tupleIJNS5_1CILi1EEES8_S8_EEENS6_IJNS7_ILi192EEENS7_ILi128EEENS7_ILi64EEEEEELi64ENS_10bfloat16_tEfNS_4arch4Sm90ELb1ELb0ELb1ELb1ELb0ELb0ELb0ELb1ELb1ELb1ELb1ELb0EEENS1_21CollectiveEpilogueFwdINS6_IJSA_SC_SB_EEES9_SE_SG_Li384ELb1ELb1ELb1ELb0EEENS1_36VarlenDynamicPersistentTileSchedulerILi192ELi128ELi384ELi128ELb1ELb1ELb1ELb1ELb1ELb1EEEEEEEEEvNT_6ParamsE:
	.zero		3328


//--------------------- .nv.constant0._ZN7cutlass13device_kernelIN5flash11enable_sm90INS1_16FlashAttnFwdSm90INS1_25CollectiveMainloopFwdSm90ILi2EN4cute5tupleIJNS5_1CILi1EEES8_S8_EEENS6_IJNS7_ILi192EEENS7_ILi128EEENS7_ILi64EEEEEELi64ENS_10bfloat16_tEfNS_4arch4Sm90ELb1ELb0ELb1ELb1ELb0ELb1ELb0ELb1ELb1ELb1ELb1ELb0EEENS1_21CollectiveEpilogueFwdINS6_IJSA_SC_SB_EEES9_SE_SG_Li384ELb1ELb1ELb1ELb0EEENS1_36VarlenDynamicPersistentTileSchedulerILi192ELi128ELi384ELi128ELb1ELb1ELb1ELb1ELb1ELb1EEEEEEEEEvNT_6ParamsE --------------------------
	.section	.nv.constant0._ZN7cutlass13device_kernelIN5flash11enable_sm90INS1_16FlashAttnFwdSm90INS1_25CollectiveMainloopFwdSm90ILi2EN4cute5tupleIJNS5_1CILi1EEES8_S8_EEENS6_IJNS7_ILi192EEENS7_ILi128EEENS7_ILi64EEEEEELi64ENS_10bfloat16_tEfNS_4arch4Sm90ELb1ELb0ELb1ELb1ELb0ELb1ELb0ELb1ELb1ELb1ELb1ELb0EEENS1_21CollectiveEpilogueFwdINS6_IJSA_SC_SB_EEES9_SE_SG_Li384ELb1ELb1ELb1ELb0EEENS1_36VarlenDynamicPersistentTileSchedulerILi192ELi128ELi384ELi128ELb1ELb1ELb1ELb1ELb1ELb1EEEEEEEEEvNT_6ParamsE,"a",@progbits
	.sectionflags	@""
	.align	4
.nv.constant0._ZN7cutlass13device_kernelIN5flash11enable_sm90INS1_16FlashAttnFwdSm90INS1_25CollectiveMainloopFwdSm90ILi2EN4cute5tupleIJNS5_1CILi1EEES8_S8_EEENS6_IJNS7_ILi192EEENS7_ILi128EEENS7_ILi64EEEEEELi64ENS_10bfloat16_tEfNS_4arch4Sm90ELb1ELb0ELb1ELb1ELb0ELb1ELb0ELb1ELb1ELb1ELb1ELb0EEENS1_21CollectiveEpilogueFwdINS6_IJSA_SC_SB_EEES9_SE_SG_Li384ELb1ELb1ELb1ELb0EEENS1_36VarlenDynamicPersistentTileSchedulerILi192ELi128ELi384ELi128ELb1ELb1ELb1ELb1ELb1ELb1EEEEEEEEEvNT_6ParamsE:
	.zero		3328


//--------------------- SYMBOLS --------------------------

	.type		.nv.reservedSmem.offset0,@object
	.size		.nv.reservedSmem.offset0,0x4
	.type		__assertfail,@function
